// Copyright (c) 2024, Jay Shah, Ganesh Bikshandi, Ying Zhang, Vijay Thakkar, Pradeep Ramani, Tri Dao.
// Splitting the different template instantiations to different files to speed up compilation.
// This file is auto-generated. See "generate_kernels.py"

#include "flash_fwd_launch_template.h"

#ifndef FLASHATTENTION_DISABLE_HDIM64
template void run_mha_fwd_<90, cutlass::half_t, 64, 64, false, true, true, true>(Flash_fwd_params &params, cudaStream_t stream);
#endif


// ===== COMPILED SASS (sm_90a) =====

	.target	sm_90a

	.elftype	@"ET_EXEC"


//--------------------- .note.nv.tkinfo           --------------------------
	.section	.note.nv.tkinfo,"",@"SHT_NOTE"
	.sectionflags	@"SHF_NOTE_NV_TKINFO"
	.tkinfo
        /*0018*/ 	.word	0x00000002
        /*0030*/ 	.string	""
        /*0030*/ 	.string	"ptxas"
        /*0030*/ 	.string	"Cuda compilation tools, release 13.0, V13.0.88"
        /*0030*/ 	.string	"Build cuda_13.0.r13.0/compiler.36424714_0"
        /*0030*/ 	.string	"-arch sm_90a -m 64 "



//--------------------- .note.nv.cuinfo           --------------------------
	.section	.note.nv.cuinfo,"",@"SHT_NOTE"
	.sectionflags	@"SHF_NOTE_NV_CUINFO"
        /*0018*/ 	.short	0x0002
        /*001a*/ 	.short	0x005a
        /*001c*/ 	.short	0x0082
	.zero		2


//--------------------- .nv.info                  --------------------------
	.section	.nv.info,"",@"SHT_CUDA_INFO"
	.align	4


	//----- nvinfo : EIATTR_REGCOUNT
	.align		4
        /*0000*/ 	.byte	0x04, 0x2f
        /*0002*/ 	.short	(.L_19 - .L_18)
	.align		4
.L_18:
        /*0004*/ 	.word	index@(_ZN7cutlass13device_kernelIN5flash11enable_sm90INS1_16FlashAttnFwdSm90INS1_25CollectiveMainloopFwdSm90ILi2EN4cute5tupleIJNS5_1CILi1EEES8_S8_EEENS6_IJNS7_ILi192EEENS7_ILi128EEENS7_ILi64EEEEEELi64ENS_6half_tEfNS_4arch4Sm90ELb1ELb0ELb1ELb1ELb1ELb1ELb0ELb1ELb1ELb1ELb0ELb0EEENS1_21CollectiveEpilogueFwdINS6_IJSA_SC_SB_EEES9_SE_SG_Li384ELb1ELb1ELb0ELb0EEENS1_36VarlenDynamicPersistentTileSchedulerILi192ELi128ELi384ELi128ELb0ELb1ELb1ELb1ELb1ELb1EEEEEEEEEvNT_6ParamsE)
        /*0008*/ 	.word	0x00000080


	//----- nvinfo : EIATTR_FRAME_SIZE
	.align		4
.L_19:
        /*000c*/ 	.byte	0x04, 0x11
        /*000e*/ 	.short	(.L_21 - .L_20)
	.align		4
.L_20:
        /*0010*/ 	.word	index@(_ZN7cutlass13device_kernelIN5flash11enable_sm90INS1_16FlashAttnFwdSm90INS1_25CollectiveMainloopFwdSm90ILi2EN4cute5tupleIJNS5_1CILi1EEES8_S8_EEENS6_IJNS7_ILi192EEENS7_ILi128EEENS7_ILi64EEEEEELi64ENS_6half_tEfNS_4arch4Sm90ELb1ELb0ELb1ELb1ELb1ELb1ELb0ELb1ELb1ELb1ELb0ELb0EEENS1_21CollectiveEpilogueFwdINS6_IJSA_SC_SB_EEES9_SE_SG_Li384ELb1ELb1ELb0ELb0EEENS1_36VarlenDynamicPersistentTileSchedulerILi192ELi128ELi384ELi128ELb0ELb1ELb1ELb1ELb1ELb1EEEEEEEEEvNT_6ParamsE)
        /*0014*/ 	.word	0x00000070


	//----- nvinfo : EIATTR_REGCOUNT
	.align		4
.L_21:
        /*0018*/ 	.byte	0x04, 0x2f
        /*001a*/ 	.short	(.L_23 - .L_22)
	.align		4
.L_22:
        /*001c*/ 	.word	index@(_ZN7cutlass13device_kernelIN5flash11enable_sm90INS1_16FlashAttnFwdSm90INS1_25CollectiveMainloopFwdSm90ILi2EN4cute5tupleIJNS5_1CILi1EEES8_S8_EEENS6_IJNS7_ILi192EEENS7_ILi128EEENS7_ILi64EEEEEELi64ENS_6half_tEfNS_4arch4Sm90ELb1ELb0ELb1ELb1ELb1ELb0ELb0ELb1ELb1ELb1ELb0ELb0EEENS1_21CollectiveEpilogueFwdINS6_IJSA_SC_SB_EEES9_SE_SG_Li384ELb1ELb1ELb0ELb0EEENS1_36VarlenDynamicPersistentTileSchedulerILi192ELi128ELi384ELi128ELb0ELb1ELb1ELb1ELb1ELb1EEEEEEEEEvNT_6ParamsE)
        /*0020*/ 	.word	0x00000080


	//----- nvinfo : EIATTR_FRAME_SIZE
	.align		4
.L_23:
        /*0024*/ 	.byte	0x04, 0x11
        /*0026*/ 	.short	(.L_25 - .L_24)
	.align		4
.L_24:
        /*0028*/ 	.word	index@(_ZN7cutlass13device_kernelIN5flash11enable_sm90INS1_16FlashAttnFwdSm90INS1_25CollectiveMainloopFwdSm90ILi2EN4cute5tupleIJNS5_1CILi1EEES8_S8_EEENS6_IJNS7_ILi192EEENS7_ILi128EEENS7_ILi64EEEEEELi64ENS_6half_tEfNS_4arch4Sm90ELb1ELb0ELb1ELb1ELb1ELb0ELb0ELb1ELb1ELb1ELb0ELb0EEENS1_21CollectiveEpilogueFwdINS6_IJSA_SC_SB_EEES9_SE_SG_Li384ELb1ELb1ELb0ELb0EEENS1_36VarlenDynamicPersistentTileSchedulerILi192ELi128ELi384ELi128ELb0ELb1ELb1ELb1ELb1ELb1EEEEEEEEEvNT_6ParamsE)
        /*002c*/ 	.word	0x00000040


	//----- nvinfo : EIATTR_REGCOUNT
	.align		4
.L_25:
        /*0030*/ 	.byte	0x04, 0x2f
        /*0032*/ 	.short	(.L_27 - .L_26)
	.align		4
.L_26:
        /*0034*/ 	.word	index@(_ZN7cutlass13device_kernelIN5flash11enable_sm90INS1_16FlashAttnFwdSm90INS1_25CollectiveMainloopFwdSm90ILi2EN4cute5tupleIJNS5_1CILi1EEES8_S8_EEENS6_IJNS7_ILi192EEENS7_ILi128EEENS7_ILi64EEEEEELi64ENS_6half_tEfNS_4arch4Sm90ELb1ELb0ELb1ELb0ELb1ELb0ELb0ELb1ELb1ELb1ELb0ELb0EEENS1_21CollectiveEpilogueFwdINS6_IJSA_SC_SB_EEES9_SE_SG_Li384ELb0ELb1ELb0ELb0EEENS1_30DynamicPersistentTileSchedulerILi384ELi128ELb0ELb1ELb1EEEEEEEEEvNT_6ParamsE)
        /*0038*/ 	.word	0x00000080


	//----- nvinfo : EIATTR_FRAME_SIZE
	.align		4
.L_27:
        /*003c*/ 	.byte	0x04, 0x11
        /*003e*/ 	.short	(.L_29 - .L_28)
	.align		4
.L_28:
        /*0040*/ 	.word	index@(_ZN7cutlass13device_kernelIN5flash11enable_sm90INS1_16FlashAttnFwdSm90INS1_25CollectiveMainloopFwdSm90ILi2EN4cute5tupleIJNS5_1CILi1EEES8_S8_EEENS6_IJNS7_ILi192EEENS7_ILi128EEENS7_ILi64EEEEEELi64ENS_6half_tEfNS_4arch4Sm90ELb1ELb0ELb1ELb0ELb1ELb0ELb0ELb1ELb1ELb1ELb0ELb0EEENS1_21CollectiveEpilogueFwdINS6_IJSA_SC_SB_EEES9_SE_SG_Li384ELb0ELb1ELb0ELb0EEENS1_30DynamicPersistentTileSchedulerILi384ELi128ELb0ELb1ELb1EEEEEEEEEvNT_6ParamsE)
        /*0044*/ 	.word	0x00000018


	//----- nvinfo : EIATTR_REGCOUNT
	.align		4
.L_29:
        /*0048*/ 	.byte	0x04, 0x2f
        /*004a*/ 	.short	(.L_31 - .L_30)
	.align		4
.L_30:
        /*004c*/ 	.word	index@(_ZN7cutlass13device_kernelIN5flash11enable_sm90INS1_16FlashAttnFwdSm90INS1_25CollectiveMainloopFwdSm90ILi2EN4cute5tupleIJNS5_1CILi1EEES8_S8_EEENS6_IJNS7_ILi192EEENS7_ILi128EEENS7_ILi64EEEEEELi64ENS_6half_tEfNS_4arch4Sm90ELb0ELb1ELb1ELb1ELb1ELb1ELb0ELb1ELb1ELb1ELb0ELb0EEENS1_21CollectiveEpilogueFwdINS6_IJSA_SC_SB_EEES9_SE_SG_Li384ELb1ELb1ELb0ELb0EEENS1_36VarlenDynamicPersistentTileSchedulerILi192ELi128ELi384ELi128ELb0ELb1ELb1ELb1ELb0ELb1EEEEEEEEEvNT_6ParamsE)
        /*0050*/ 	.word	0x00000080


	//----- nvinfo : EIATTR_FRAME_SIZE
	.align		4
.L_31:
        /*0054*/ 	.byte	0x04, 0x11
        /*0056*/ 	.short	(.L_33 - .L_32)
	.align		4
.L_32:
        /*0058*/ 	.word	index@(_ZN7cutlass13device_kernelIN5flash11enable_sm90INS1_16FlashAttnFwdSm90INS1_25CollectiveMainloopFwdSm90ILi2EN4cute5tupleIJNS5_1CILi1EEES8_S8_EEENS6_IJNS7_ILi192EEENS7_ILi128EEENS7_ILi64EEEEEELi64ENS_6half_tEfNS_4arch4Sm90ELb0ELb1ELb1ELb1ELb1ELb1ELb0ELb1ELb1ELb1ELb0ELb0EEENS1_21CollectiveEpilogueFwdINS6_IJSA_SC_SB_EEES9_SE_SG_Li384ELb1ELb1ELb0ELb0EEENS1_36VarlenDynamicPersistentTileSchedulerILi192ELi128ELi384ELi128ELb0ELb1ELb1ELb1ELb0ELb1EEEEEEEEEvNT_6ParamsE)
        /*005c*/ 	.word	0x00000070


	//----- nvinfo : EIATTR_REGCOUNT
	.align		4
.L_33:
        /*0060*/ 	.byte	0x04, 0x2f
        /*0062*/ 	.short	(.L_35 - .L_34)
	.align		4
.L_34:
        /*0064*/ 	.word	index@(_ZN7cutlass13device_kernelIN5flash11enable_sm90INS1_16FlashAttnFwdSm90INS1_25CollectiveMainloopFwdSm90ILi2EN4cute5tupleIJNS5_1CILi1EEES8_S8_EEENS6_IJNS7_ILi192EEENS7_ILi128EEENS7_ILi64EEEEEELi64ENS_6half_tEfNS_4arch4Sm90ELb0ELb1ELb1ELb1ELb1ELb0ELb0ELb1ELb1ELb1ELb0ELb0EEENS1_21CollectiveEpilogueFwdINS6_IJSA_SC_SB_EEES9_SE_SG_Li384ELb1ELb1ELb0ELb0EEENS1_36VarlenDynamicPersistentTileSchedulerILi192ELi128ELi384ELi128ELb0ELb1ELb1ELb1ELb0ELb1EEEEEEEEEvNT_6ParamsE)
        /*0068*/ 	.word	0x00000080


	//----- nvinfo : EIATTR_FRAME_SIZE
	.align		4
.L_35:
        /*006c*/ 	.byte	0x04, 0x11
        /*006e*/ 	.short	(.L_37 - .L_36)
	.align		4
.L_36:
        /*0070*/ 	.word	index@(_ZN7cutlass13device_kernelIN5flash11enable_sm90INS1_16FlashAttnFwdSm90INS1_25CollectiveMainloopFwdSm90ILi2EN4cute5tupleIJNS5_1CILi1EEES8_S8_EEENS6_IJNS7_ILi192EEENS7_ILi128EEENS7_ILi64EEEEEELi64ENS_6half_tEfNS_4arch4Sm90ELb0ELb1ELb1ELb1ELb1ELb0ELb0ELb1ELb1ELb1ELb0ELb0EEENS1_21CollectiveEpilogueFwdINS6_IJSA_SC_SB_EEES9_SE_SG_Li384ELb1ELb1ELb0ELb0EEENS1_36VarlenDynamicPersistentTileSchedulerILi192ELi128ELi384ELi128ELb0ELb1ELb1ELb1ELb0ELb1EEEEEEEEEvNT_6ParamsE)
        /*0074*/ 	.word	0x00000038


	//----- nvinfo : EIATTR_REGCOUNT
	.align		4
.L_37:
        /*0078*/ 	.byte	0x04, 0x2f
        /*007a*/ 	.short	(.L_39 - .L_38)
	.align		4
.L_38:
        /*007c*/ 	.word	index@(_ZN7cutlass13device_kernelIN5flash11enable_sm90INS1_16FlashAttnFwdSm90INS1_25CollectiveMainloopFwdSm90ILi2EN4cute5tupleIJNS5_1CILi1EEES8_S8_EEENS6_IJNS7_ILi192EEENS7_ILi128EEENS7_ILi64EEEEEELi64ENS_6half_tEfNS_4arch4Sm90ELb0ELb1ELb1ELb0ELb1ELb0ELb0ELb1ELb1ELb1ELb0ELb0EEENS1_21CollectiveEpilogueFwdINS6_IJSA_SC_SB_EEES9_SE_SG_Li384ELb0ELb1ELb0ELb0EEENS1_30DynamicPersistentTileSchedulerILi384ELi128ELb0ELb1ELb1EEEEEEEEEvNT_6ParamsE)
        /*0080*/ 	.word	0x00000080


	//----- nvinfo : EIATTR_FRAME_SIZE
	.align		4
.L_39:
        /*0084*/ 	.byte	0x04, 0x11
        /*0086*/ 	.short	(.L_41 - .L_40)
	.align		4
.L_40:
        /*0088*/ 	.word	index@(_ZN7cutlass13device_kernelIN5flash11enable_sm90INS1_16FlashAttnFwdSm90INS1_25CollectiveMainloopFwdSm90ILi2EN4cute5tupleIJNS5_1CILi1EEES8_S8_EEENS6_IJNS7_ILi192EEENS7_ILi128EEENS7_ILi64EEEEEELi64ENS_6half_tEfNS_4arch4Sm90ELb0ELb1ELb1ELb0ELb1ELb0ELb0ELb1ELb1ELb1ELb0ELb0EEENS1_21CollectiveEpilogueFwdINS6_IJSA_SC_SB_EEES9_SE_SG_Li384ELb0ELb1ELb0ELb0EEENS1_30DynamicPersistentTileSchedulerILi384ELi128ELb0ELb1ELb1EEEEEEEEEvNT_6ParamsE)
        /*008c*/ 	.word	0x00000018


	//----- nvinfo : EIATTR_REGCOUNT
	.align		4
.L_41:
        /*0090*/ 	.byte	0x04, 0x2f
        /*0092*/ 	.short	(.L_43 - .L_42)
	.align		4
.L_42:
        /*0094*/ 	.word	index@(_ZN7cutlass13device_kernelIN5flash11enable_sm90INS1_16FlashAttnFwdSm90INS1_25CollectiveMainloopFwdSm90ILi2EN4cute5tupleIJNS5_1CILi1EEES8_S8_EEENS6_IJNS7_ILi192EEENS7_ILi128EEENS7_ILi64EEEEEELi64ENS_6half_tEfNS_4arch4Sm90ELb0ELb0ELb1ELb1ELb1ELb1ELb0ELb1ELb1ELb1ELb0ELb0EEENS1_21CollectiveEpilogueFwdINS6_IJSA_SC_SB_EEES9_SE_SG_Li384ELb1ELb1ELb0ELb0EEENS1_36VarlenDynamicPersistentTileSchedulerILi192ELi128ELi384ELi128ELb0ELb1ELb1ELb0ELb1ELb1EEEEEEEEEvNT_6ParamsE)
        /*0098*/ 	.word	0x00000080


	//----- nvinfo : EIATTR_FRAME_SIZE
	.align		4
.L_43:
        /*009c*/ 	.byte	0x04, 0x11
        /*009e*/ 	.short	(.L_45 - .L_44)
	.align		4
.L_44:
        /*00a0*/ 	.word	index@(_ZN7cutlass13device_kernelIN5flash11enable_sm90INS1_16FlashAttnFwdSm90INS1_25CollectiveMainloopFwdSm90ILi2EN4cute5tupleIJNS5_1CILi1EEES8_S8_EEENS6_IJNS7_ILi192EEENS7_ILi128EEENS7_ILi64EEEEEELi64ENS_6half_tEfNS_4arch4Sm90ELb0ELb0ELb1ELb1ELb1ELb1ELb0ELb1ELb1ELb1ELb0ELb0EEENS1_21CollectiveEpilogueFwdINS6_IJSA_SC_SB_EEES9_SE_SG_Li384ELb1ELb1ELb0ELb0EEENS1_36VarlenDynamicPersistentTileSchedulerILi192ELi128ELi384ELi128ELb0ELb1ELb1ELb0ELb1ELb1EEEEEEEEEvNT_6ParamsE)
        /*00a4*/ 	.word	0x00000068


	//----- nvinfo : EIATTR_REGCOUNT
	.align		4
.L_45:
        /*00a8*/ 	.byte	0x04, 0x2f
        /*00aa*/ 	.short	(.L_47 - .L_46)
	.align		4
.L_46:
        /*00ac*/ 	.word	index@(_ZN7cutlass13device_kernelIN5flash11enable_sm90INS1_16FlashAttnFwdSm90INS1_25CollectiveMainloopFwdSm90ILi2EN4cute5tupleIJNS5_1CILi1EEES8_S8_EEENS6_IJNS7_ILi192EEENS7_ILi128EEENS7_ILi64EEEEEELi64ENS_6half_tEfNS_4arch4Sm90ELb0ELb0ELb1ELb1ELb1ELb0ELb0ELb1ELb1ELb1ELb0ELb0EEENS1_21CollectiveEpilogueFwdINS6_IJSA_SC_SB_EEES9_SE_SG_Li384ELb1ELb1ELb0ELb0EEENS1_36VarlenDynamicPersistentTileSchedulerILi192ELi128ELi384ELi128ELb0ELb1ELb1ELb0ELb1ELb1EEEEEEEEEvNT_6ParamsE)
        /*00b0*/ 	.word	0x00000080


	//----- nvinfo : EIATTR_FRAME_SIZE
	.align		4
.L_47:
        /*00b4*/ 	.byte	0x04, 0x11
        /*00b6*/ 	.short	(.L_49 - .L_48)
	.align		4
.L_48:
        /*00b8*/ 	.word	index@(_ZN7cutlass13device_kernelIN5flash11enable_sm90INS1_16FlashAttnFwdSm90INS1_25CollectiveMainloopFwdSm90ILi2EN4cute5tupleIJNS5_1CILi1EEES8_S8_EEENS6_IJNS7_ILi192EEENS7_ILi128EEENS7_ILi64EEEEEELi64ENS_6half_tEfNS_4arch4Sm90ELb0ELb0ELb1ELb1ELb1ELb0ELb0ELb1ELb1ELb1ELb0ELb0EEENS1_21CollectiveEpilogueFwdINS6_IJSA_SC_SB_EEES9_SE_SG_Li384ELb1ELb1ELb0ELb0EEENS1_36VarlenDynamicPersistentTileSchedulerILi192ELi128ELi384ELi128ELb0ELb1ELb1ELb0ELb1ELb1EEEEEEEEEvNT_6ParamsE)
        /*00bc*/ 	.word	0x00000040


	//----- nvinfo : EIATTR_REGCOUNT
	.align		4
.L_49:
        /*00c0*/ 	.byte	0x04, 0x2f
        /*00c2*/ 	.short	(.L_51 - .L_50)
	.align		4
.L_50:
        /*00c4*/ 	.word	index@(_ZN7cutlass13device_kernelIN5flash11enable_sm90INS1_16FlashAttnFwdSm90INS1_25CollectiveMainloopFwdSm90ILi2EN4cute5tupleIJNS5_1CILi1EEES8_S8_EEENS6_IJNS7_ILi192EEENS7_ILi128EEENS7_ILi64EEEEEELi64ENS_6half_tEfNS_4arch4Sm90ELb0ELb0ELb1ELb0ELb1ELb0ELb0ELb1ELb1ELb1ELb0ELb0EEENS1_21CollectiveEpilogueFwdINS6_IJSA_SC_SB_EEES9_SE_SG_Li384ELb0ELb1ELb0ELb0EEENS1_29StaticPersistentTileSchedulerILb0EEEEEEEEEvNT_6ParamsE)
        /*00c8*/ 	.word	0x00000080


	//----- nvinfo : EIATTR_FRAME_SIZE
	.align		4
.L_51:
        /*00cc*/ 	.byte	0x04, 0x11
        /*00ce*/ 	.short	(.L_53 - .L_52)
	.align		4
.L_52:
        /*00d0*/ 	.word	index@(_ZN7cutlass13device_kernelIN5flash11enable_sm90INS1_16FlashAttnFwdSm90INS1_25CollectiveMainloopFwdSm90ILi2EN4cute5tupleIJNS5_1CILi1EEES8_S8_EEENS6_IJNS7_ILi192EEENS7_ILi128EEENS7_ILi64EEEEEELi64ENS_6half_tEfNS_4arch4Sm90ELb0ELb0ELb1ELb0ELb1ELb0ELb0ELb1ELb1ELb1ELb0ELb0EEENS1_21CollectiveEpilogueFwdINS6_IJSA_SC_SB_EEES9_SE_SG_Li384ELb0ELb1ELb0ELb0EEENS1_29StaticPersistentTileSchedulerILb0EEEEEEEEEvNT_6ParamsE)
        /*00d4*/ 	.word	0x00000010


	//----- nvinfo : EIATTR_MIN_STACK_SIZE
	.align		4
.L_53:
        /*00d8*/ 	.byte	0x04, 0x12
        /*00da*/ 	.short	(.L_55 - .L_54)
	.align		4
.L_54:
        /*00dc*/ 	.word	index@(_ZN7cutlass13device_kernelIN5flash11enable_sm90INS1_16FlashAttnFwdSm90INS1_25CollectiveMainloopFwdSm90ILi2EN4cute5tupleIJNS5_1CILi1EEES8_S8_EEENS6_IJNS7_ILi192EEENS7_ILi128EEENS7_ILi64EEEEEELi64ENS_6half_tEfNS_4arch4Sm90ELb0ELb0ELb1ELb0ELb1ELb0ELb0ELb1ELb1ELb1ELb0ELb0EEENS1_21CollectiveEpilogueFwdINS6_IJSA_SC_SB_EEES9_SE_SG_Li384ELb0ELb1ELb0ELb0EEENS1_29StaticPersistentTileSchedulerILb0EEEEEEEEEvNT_6ParamsE)
        /*00e0*/ 	.word	0x00000010


	//----- nvinfo : EIATTR_MIN_STACK_SIZE
	.align		4
.L_55:
        /*00e4*/ 	.byte	0x04, 0x12
        /*00e6*/ 	.short	(.L_57 - .L_56)
	.align		4
.L_56:
        /*00e8*/ 	.word	index@(_ZN7cutlass13device_kernelIN5flash11enable_sm90INS1_16FlashAttnFwdSm90INS1_25CollectiveMainloopFwdSm90ILi2EN4cute5tupleIJNS5_1CILi1EEES8_S8_EEENS6_IJNS7_ILi192EEENS7_ILi128EEENS7_ILi64EEEEEELi64ENS_6half_tEfNS_4arch4Sm90ELb0ELb0ELb1ELb1ELb1ELb0ELb0ELb1ELb1ELb1ELb0ELb0EEENS1_21CollectiveEpilogueFwdINS6_IJSA_SC_SB_EEES9_SE_SG_Li384ELb1ELb1ELb0ELb0EEENS1_36VarlenDynamicPersistentTileSchedulerILi192ELi128ELi384ELi128ELb0ELb1ELb1ELb0ELb1ELb1EEEEEEEEEvNT_6ParamsE)
        /*00ec*/ 	.word	0x00000040


	//----- nvinfo : EIATTR_MIN_STACK_SIZE
	.align		4
.L_57:
        /*00f0*/ 	.byte	0x04, 0x12
        /*00f2*/ 	.short	(.L_59 - .L_58)
	.align		4
.L_58:
        /*00f4*/ 	.word	index@(_ZN7cutlass13device_kernelIN5flash11enable_sm90INS1_16FlashAttnFwdSm90INS1_25CollectiveMainloopFwdSm90ILi2EN4cute5tupleIJNS5_1CILi1EEES8_S8_EEENS6_IJNS7_ILi192EEENS7_ILi128EEENS7_ILi64EEEEEELi64ENS_6half_tEfNS_4arch4Sm90ELb0ELb0ELb1ELb1ELb1ELb1ELb0ELb1ELb1ELb1ELb0ELb0EEENS1_21CollectiveEpilogueFwdINS6_IJSA_SC_SB_EEES9_SE_SG_Li384ELb1ELb1ELb0ELb0EEENS1_36VarlenDynamicPersistentTileSchedulerILi192ELi128ELi384ELi128ELb0ELb1ELb1ELb0ELb1ELb1EEEEEEEEEvNT_6ParamsE)
        /*00f8*/ 	.word	0x00000068


	//----- nvinfo : EIATTR_MIN_STACK_SIZE
	.align		4
.L_59:
        /*00fc*/ 	.byte	0x04, 0x12
        /*00fe*/ 	.short	(.L_61 - .L_60)
	.align		4
.L_60:
        /*0100*/ 	.word	index@(_ZN7cutlass13device_kernelIN5flash11enable_sm90INS1_16FlashAttnFwdSm90INS1_25CollectiveMainloopFwdSm90ILi2EN4cute5tupleIJNS5_1CILi1EEES8_S8_EEENS6_IJNS7_ILi192EEENS7_ILi128EEENS7_ILi64EEEEEELi64ENS_6half_tEfNS_4arch4Sm90ELb0ELb1ELb1ELb0ELb1ELb0ELb0ELb1ELb1ELb1ELb0ELb0EEENS1_21CollectiveEpilogueFwdINS6_IJSA_SC_SB_EEES9_SE_SG_Li384ELb0ELb1ELb0ELb0EEENS1_30DynamicPersistentTileSchedulerILi384ELi128ELb0ELb1ELb1EEEEEEEEEvNT_6ParamsE)
        /*0104*/ 	.word	0x00000018


	//----- nvinfo : EIATTR_MIN_STACK_SIZE
	.align		4
.L_61:
        /*0108*/ 	.byte	0x04, 0x12
        /*010a*/ 	.short	(.L_63 - .L_62)
	.align		4
.L_62:
        /*010c*/ 	.word	index@(_ZN7cutlass13device_kernelIN5flash11enable_sm90INS1_16FlashAttnFwdSm90INS1_25CollectiveMainloopFwdSm90ILi2EN4cute5tupleIJNS5_1CILi1EEES8_S8_EEENS6_IJNS7_ILi192EEENS7_ILi128EEENS7_ILi64EEEEEELi64ENS_6half_tEfNS_4arch4Sm90ELb0ELb1ELb1ELb1ELb1ELb0ELb0ELb1ELb1ELb1ELb0ELb0EEENS1_21CollectiveEpilogueFwdINS6_IJSA_SC_SB_EEES9_SE_SG_Li384ELb1ELb1ELb0ELb0EEENS1_36VarlenDynamicPersistentTileSchedulerILi192ELi128ELi384ELi128ELb0ELb1ELb1ELb1ELb0ELb1EEEEEEEEEvNT_6ParamsE)
        /*0110*/ 	.word	0x00000038


	//----- nvinfo : EIATTR_MIN_STACK_SIZE
	.align		4
.L_63:
        /*0114*/ 	.byte	0x04, 0x12
        /*0116*/ 	.short	(.L_65 - .L_64)
	.align		4
.L_64:
        /*0118*/ 	.word	index@(_ZN7cutlass13device_kernelIN5flash11enable_sm90INS1_16FlashAttnFwdSm90INS1_25CollectiveMainloopFwdSm90ILi2EN4cute5tupleIJNS5_1CILi1EEES8_S8_EEENS6_IJNS7_ILi192EEENS7_ILi128EEENS7_ILi64EEEEEELi64ENS_6half_tEfNS_4arch4Sm90ELb0ELb1ELb1ELb1ELb1ELb1ELb0ELb1ELb1ELb1ELb0ELb0EEENS1_21CollectiveEpilogueFwdINS6_IJSA_SC_SB_EEES9_SE_SG_Li384ELb1ELb1ELb0ELb0EEENS1_36VarlenDynamicPersistentTileSchedulerILi192ELi128ELi384ELi128ELb0ELb1ELb1ELb1ELb0ELb1EEEEEEEEEvNT_6ParamsE)
        /*011c*/ 	.word	0x00000070


	//----- nvinfo : EIATTR_MIN_STACK_SIZE
	.align		4
.L_65:
        /*0120*/ 	.byte	0x04, 0x12
        /*0122*/ 	.short	(.L_67 - .L_66)
	.align		4
.L_66:
        /*0124*/ 	.word	index@(_ZN7cutlass13device_kernelIN5flash11enable_sm90INS1_16FlashAttnFwdSm90INS1_25CollectiveMainloopFwdSm90ILi2EN4cute5tupleIJNS5_1CILi1EEES8_S8_EEENS6_IJNS7_ILi192EEENS7_ILi128EEENS7_ILi64EEEEEELi64ENS_6half_tEfNS_4arch4Sm90ELb1ELb0ELb1ELb0ELb1ELb0ELb0ELb1ELb1ELb1ELb0ELb0EEENS1_21CollectiveEpilogueFwdINS6_IJSA_SC_SB_EEES9_SE_SG_Li384ELb0ELb1ELb0ELb0EEENS1_30DynamicPersistentTileSchedulerILi384ELi128ELb0ELb1ELb1EEEEEEEEEvNT_6ParamsE)
        /*0128*/ 	.word	0x00000018


	//----- nvinfo : EIATTR_MIN_STACK_SIZE
	.align		4
.L_67:
        /*012c*/ 	.byte	0x04, 0x12
        /*012e*/ 	.short	(.L_69 - .L_68)
	.align		4
.L_68:
        /*0130*/ 	.word	index@(_ZN7cutlass13device_kernelIN5flash11enable_sm90INS1_16FlashAttnFwdSm90INS1_25CollectiveMainloopFwdSm90ILi2EN4cute5tupleIJNS5_1CILi1EEES8_S8_EEENS6_IJNS7_ILi192EEENS7_ILi128EEENS7_ILi64EEEEEELi64ENS_6half_tEfNS_4arch4Sm90ELb1ELb0ELb1ELb1ELb1ELb0ELb0ELb1ELb1ELb1ELb0ELb0EEENS1_21CollectiveEpilogueFwdINS6_IJSA_SC_SB_EEES9_SE_SG_Li384ELb1ELb1ELb0ELb0EEENS1_36VarlenDynamicPersistentTileSchedulerILi192ELi128ELi384ELi128ELb0ELb1ELb1ELb1ELb1ELb1EEEEEEEEEvNT_6ParamsE)
        /*0134*/ 	.word	0x00000040


	//----- nvinfo : EIATTR_MIN_STACK_SIZE
	.align		4
.L_69:
        /*0138*/ 	.byte	0x04, 0x12
        /*013a*/ 	.short	(.L_71 - .L_70)
	.align		4
.L_70:
        /*013c*/ 	.word	index@(_ZN7cutlass13device_kernelIN5flash11enable_sm90INS1_16FlashAttnFwdSm90INS1_25CollectiveMainloopFwdSm90ILi2EN4cute5tupleIJNS5_1CILi1EEES8_S8_EEENS6_IJNS7_ILi192EEENS7_ILi128EEENS7_ILi64EEEEEELi64ENS_6half_tEfNS_4arch4Sm90ELb1ELb0ELb1ELb1ELb1ELb1ELb0ELb1ELb1ELb1ELb0ELb0EEENS1_21CollectiveEpilogueFwdINS6_IJSA_SC_SB_EEES9_SE_SG_Li384ELb1ELb1ELb0ELb0EEENS1_36VarlenDynamicPersistentTileSchedulerILi192ELi128ELi384ELi128ELb0ELb1ELb1ELb1ELb1ELb1EEEEEEEEEvNT_6ParamsE)
        /*0140*/ 	.word	0x00000070
.L_71:


//--------------------- .nv.compat                --------------------------
	.section	.nv.compat,"",@"SHT_CUDA_COMPAT_INFO"
	.align	4
        /*0000*/ 	.byte	0x02, 0x09, 0x01, 0x00, 0x02, 0x02, 0x04, 0x00, 0x02, 0x05, 0x05, 0x00, 0x03, 0x07, 0x01, 0x01
        /*0010*/ 	.byte	0x02, 0x03, 0x01, 0x00, 0x02, 0x06, 0x01, 0x00, 0x04, 0x0b, 0x08, 0x00, 0x00, 0x00, 0x00, 0x00
        /*0020*/ 	.byte	0x00, 0x00, 0x00, 0x00


//--------------------- .nv.info._ZN7cutlass13device_kernelIN5flash11enable_sm90INS1_16FlashAttnFwdSm90INS1_25CollectiveMainloopFwdSm90ILi2EN4cute5tupleIJNS5_1CILi1EEES8_S8_EEENS6_IJNS7_ILi192EEENS7_ILi128EEENS7_ILi64EEEEEELi64ENS_6half_tEfNS_4arch4Sm90ELb0ELb0ELb1ELb0ELb1ELb0ELb0ELb1ELb1ELb1ELb0ELb0EEENS1_21CollectiveEpilogueFwdINS6_IJSA_SC_SB_EEES9_SE_SG_Li384ELb0ELb1ELb0ELb0EEENS1_29StaticPersistentTileSchedulerILb0EEEEEEEEEvNT_6ParamsE --------------------------
	.section	.nv.info._ZN7cutlass13device_kernelIN5flash11enable_sm90INS1_16FlashAttnFwdSm90INS1_25CollectiveMainloopFwdSm90ILi2EN4cute5tupleIJNS5_1CILi1EEES8_S8_EEENS6_IJNS7_ILi192EEENS7_ILi128EEENS7_ILi64EEEEEELi64ENS_6half_tEfNS_4arch4Sm90ELb0ELb0ELb1ELb0ELb1ELb0ELb0ELb1ELb1ELb1ELb0ELb0EEENS1_21CollectiveEpilogueFwdINS6_IJSA_SC_SB_EEES9_SE_SG_Li384ELb0ELb1ELb0ELb0EEENS1_29StaticPersistentTileSchedulerILb0EEEEEEEEEvNT_6ParamsE,"",@"SHT_CUDA_INFO"
	.sectionflags	@""
	.align	4


	//----- nvinfo : EIATTR_CUDA_API_VERSION
	.align		4
        /*0000*/ 	.byte	0x04, 0x37
        /*0002*/ 	.short	(.L_73 - .L_72)
.L_72:
        /*0004*/ 	.word	0x00000082


	//----- nvinfo : EIATTR_KPARAM_INFO
	.align		4
.L_73:
        /*0008*/ 	.byte	0x04, 0x17
        /*000a*/ 	.short	(.L_75 - .L_74)
.L_74:
        /*000c*/ 	.word	0x00000000
        /*0010*/ 	.short	0x0000
        /*0012*/ 	.short	0x0070
        /*0014*/ 	.byte	0x00, 0xf0, 0x01, 0x28


	//----- nvinfo : EIATTR_SPARSE_MMA_MASK
	.align		4
.L_75:
        /*0018*/ 	.byte	0x03, 0x50
        /*001a*/ 	.short	0x0000


	//----- nvinfo : EIATTR_MAXREG_COUNT
	.align		4
        /*001c*/ 	.byte	0x03, 0x1b
        /*001e*/ 	.short	0x0080


	//----- nvinfo : EIATTR_NUM_BARRIERS
	.align		4
        /*0020*/ 	.byte	0x02, 0x4c
        /*0022*/ 	.byte	0x10
	.zero		1


	//----- nvinfo : EIATTR_EXTERNS
	.align		4
        /*0024*/ 	.byte	0x04, 0x0f
        /*0026*/ 	.short	(.L_77 - .L_76)


	//   ....[0]....
	.align		4
.L_76:
        /*0028*/ 	.word	index@(__assertfail)


	//----- nvinfo : EIATTR_ANNOTATIONS
	.align		4
.L_77:
        /*002c*/ 	.byte	0x04, 0x55
        /*002e*/ 	.short	(.L_79 - .L_78)


	//   ....[0]....
.L_78:
        /*0030*/ 	.word	0x00000001
        /*0034*/ 	.byte	0x00, 0x75, 0x00, 0x00, 0x01, 0x00, 0x00, 0x00, 0x20, 0x75, 0x00, 0x00, 0x01, 0x00, 0x00, 0x00
        /*0044*/ 	.byte	0xd0, 0x75, 0x00, 0x00, 0x01, 0x00, 0x00, 0x00, 0x60, 0x77, 0x00, 0x00, 0x01, 0x00, 0x00, 0x00
        /*0054*/ 	.byte	0xd0, 0x7c, 0x00, 0x00, 0x01, 0x00, 0x00, 0x00, 0xc0, 0x88, 0x00, 0x00, 0x01, 0x00, 0x00, 0x00
        /*0064*/ 	.byte	0x20, 0x94, 0x00, 0x00, 0x01, 0x00, 0x00, 0x00, 0xf0, 0x95, 0x00, 0x00, 0x01, 0x00, 0x00, 0x00
        /*0074*/ 	.byte	0x20, 0x96, 0x00, 0x00, 0x01, 0x00, 0x00, 0x00, 0xa0, 0xaa, 0x00, 0x00, 0x01, 0x00, 0x00, 0x00
        /*0084*/ 	.byte	0xd0, 0xaa, 0x00, 0x00, 0x01, 0x00, 0x00, 0x00, 0x50, 0xab, 0x00, 0x00, 0x01, 0x00, 0x00, 0x00
        /*0094*/ 	.byte	0x70, 0xab, 0x00, 0x00


	//----- nvinfo : EIATTR_MERCURY_ISA_VERSION
	.align		4
.L_79:
        /*0098*/ 	.byte	0x03, 0x5f
        /*009a*/ 	.short	0x0101


	//----- nvinfo : EIATTR_INT_WARP_WIDE_INSTR_OFFSETS
	.align		4
        /*009c*/ 	.byte	0x04, 0x31
        /*009e*/ 	.short	(.L_81 - .L_80)


	//   ....[0]....
.L_80:
        /*00a0*/ 	.word	0x000000c0


	//   ....[1]....
        /*00a4*/ 	.word	0x000000d0


	//   ....[2]....
        /*00a8*/ 	.word	0x00000170


	//----- nvinfo : EIATTR_COOP_GROUP_MASK_REGIDS
	.align		4
.L_81:
        /*00ac*/ 	.byte	0x04, 0x29
        /*00ae*/ 	.short	(.L_83 - .L_82)


	//   ....[0]....
.L_82:
        /*00b0*/ 	.word	0xffffffff


	//   ....[1]....
        /*00b4*/ 	.word	0xffffffff


	//   ....[2]....
        /*00b8*/ 	.word	0xffffffff


	//   ....[3]....
        /*00bc*/ 	.word	0xffffffff


	//   ....[4]....
        /*00c0*/ 	.word	0xffffffff


	//   ....[5]....
        /*00c4*/ 	.word	0xffffffff


	//   ....[6]....
        /*00c8*/ 	.word	0xffffffff


	//   ....[7]....
        /*00cc*/ 	.word	0xffffffff


	//   ....[8]....
        /*00d0*/ 	.word	0xffffffff


	//   ....[9]....
        /*00d4*/ 	.word	0xffffffff


	//   ....[10]....
        /*00d8*/ 	.word	0xffffffff


	//   ....[11]....
        /*00dc*/ 	.word	0xffffffff


	//   ....[12]....
        /*00e0*/ 	.word	0xffffffff


	//   ....[13]....
        /*00e4*/ 	.word	0xffffffff


	//   ....[14]....
        /*00e8*/ 	.word	0xffffffff


	//   ....[15]....
        /*00ec*/ 	.word	0xffffffff


	//   ....[16]....
        /*00f0*/ 	.word	0xffffffff


	//   ....[17]....
        /*00f4*/ 	.word	0xffffffff


	//   ....[18]....
        /*00f8*/ 	.word	0xffffffff


	//   ....[19]....
        /*00fc*/ 	.word	0xffffffff


	//   ....[20]....
        /*0100*/ 	.word	0xffffffff


	//   ....[21]....
        /*0104*/ 	.word	0xffffffff


	//   ....[22]....
        /*0108*/ 	.word	0xffffffff


	//   ....[23]....
        /*010c*/ 	.word	0xffffffff


	//   ....[24]....
        /*0110*/ 	.word	0xffffffff


	//   ....[25]....
        /*0114*/ 	.word	0xffffffff


	//   ....[26]....
        /*0118*/ 	.word	0xffffffff


	//   ....[27]....
        /*011c*/ 	.word	0xffffffff


	//   ....[28]....
        /*0120*/ 	.word	0xffffffff


	//   ....[29]....
        /*0124*/ 	.word	0xffffffff


	//   ....[30]....
        /*0128*/ 	.word	0xffffffff


	//   ....[31]....
        /*012c*/ 	.word	0xffffffff


	//   ....[32]....
        /*0130*/ 	.word	0xffffffff


	//   ....[33]....
        /*0134*/ 	.word	0xffffffff


	//   ....[34]....
        /*0138*/ 	.word	0xffffffff


	//   ....[35]....
        /*013c*/ 	.word	0xffffffff


	//   ....[36]....
        /*0140*/ 	.word	0xffffffff


	//   ....[37]....
        /*0144*/ 	.word	0xffffffff


	//   ....[38]....
        /*0148*/ 	.word	0xffffffff


	//   ....[39]....
        /*014c*/ 	.word	0xffffffff


	//   ....[40]....
        /*0150*/ 	.word	0xffffffff


	//   ....[41]....
        /*0154*/ 	.word	0xffffffff


	//   ....[42]....
        /*0158*/ 	.word	0xffffffff


	//   ....[43]....
        /*015c*/ 	.word	0xffffffff


	//   ....[44]....
        /*0160*/ 	.word	0xffffffff


	//   ....[45]....
        /*0164*/ 	.word	0xffffffff


	//   ....[46]....
        /*0168*/ 	.word	0xffffffff


	//   ....[47]....
        /*016c*/ 	.word	0xffffffff


	//   ....[48]....
        /*0170*/ 	.word	0xffffffff


	//   ....[49]....
        /*0174*/ 	.word	0xffffffff


	//   ....[50]....
        /*0178*/ 	.word	0xffffffff


	//   ....[51]....
        /*017c*/ 	.word	0xffffffff


	//   ....[52]....
        /*0180*/ 	.word	0xffffffff


	//   ....[53]....
        /*0184*/ 	.word	0xffffffff


	//   ....[54]....
        /*0188*/ 	.word	0xffffffff


	//   ....[55]....
        /*018c*/ 	.word	0xffffffff


	//   ....[56]....
        /*0190*/ 	.word	0xffffffff


	//   ....[57]....
        /*0194*/ 	.word	0xffffffff


	//   ....[58]....
        /*0198*/ 	.word	0xffffffff


	//   ....[59]....
        /*019c*/ 	.word	0xffffffff


	//   ....[60]....
        /*01a0*/ 	.word	0xffffffff


	//   ....[61]....
        /*01a4*/ 	.word	0xffffffff


	//   ....[62]....
        /*01a8*/ 	.word	0xffffffff


	//   ....[63]....
        /*01ac*/ 	.word	0xffffffff


	//   ....[64]....
        /*01b0*/ 	.word	0xffffffff


	//   ....[65]....
        /*01b4*/ 	.word	0xffffffff


	//   ....[66]....
        /*01b8*/ 	.word	0xffffffff


	//   ....[67]....
        /*01bc*/ 	.word	0xffffffff


	//   ....[68]....
        /*01c0*/ 	.word	0xffffffff


	//   ....[69]....
        /*01c4*/ 	.word	0xffffffff


	//   ....[70]....
        /*01c8*/ 	.word	0xffffffff


	//   ....[71]....
        /*01cc*/ 	.word	0xffffffff


	//   ....[72]....
        /*01d0*/ 	.word	0xffffffff


	//   ....[73]....
        /*01d4*/ 	.word	0xffffffff


	//   ....[74]....
        /*01d8*/ 	.word	0xffffffff


	//   ....[75]....
        /*01dc*/ 	.word	0xffffffff


	//   ....[76]....
        /*01e0*/ 	.word	0xffffffff


	//   ....[77]....
        /*01e4*/ 	.word	0xffffffff


	//   ....[78]....
        /*01e8*/ 	.word	0xffffffff


	//   ....[79]....
        /*01ec*/ 	.word	0xffffffff


	//   ....[80]....
        /*01f0*/ 	.word	0xffffffff


	//   ....[81]....
        /*01f4*/ 	.word	0xffffffff


	//   ....[82]....
        /*01f8*/ 	.word	0xffffffff


	//   ....[83]....
        /*01fc*/ 	.word	0xffffffff


	//   ....[84]....
        /*0200*/ 	.word	0xffffffff


	//   ....[85]....
        /*0204*/ 	.word	0xffffffff


	//   ....[86]....
        /*0208*/ 	.word	0xffffffff


	//   ....[87]....
        /*020c*/ 	.word	0xffffffff


	//   ....[88]....
        /*0210*/ 	.word	0xffffffff


	//   ....[89]....
        /*0214*/ 	.word	0xffffffff


	//   ....[90]....
        /*0218*/ 	.word	0xffffffff


	//   ....[91]....
        /*021c*/ 	.word	0xffffffff


	//   ....[92]....
        /*0220*/ 	.word	0xffffffff


	//   ....[93]....
        /*0224*/ 	.word	0xffffffff


	//   ....[94]....
        /*0228*/ 	.word	0xffffffff


	//   ....[95]....
        /*022c*/ 	.word	0xffffffff


	//   ....[96]....
        /*0230*/ 	.word	0xffffffff


	//   ....[97]....
        /*0234*/ 	.word	0xffffffff


	//   ....[98]....
        /*0238*/ 	.word	0xffffffff


	//   ....[99]....
        /*023c*/ 	.word	0xffffffff


	//   ....[100]....
        /*0240*/ 	.word	0xffffffff


	//   ....[101]....
        /*0244*/ 	.word	0xffffffff


	//   ....[102]....
        /*0248*/ 	.word	0xffffffff


	//   ....[103]....
        /*024c*/ 	.word	0xffffffff


	//   ....[104]....
        /*0250*/ 	.word	0xffffffff


	//   ....[105]....
        /*0254*/ 	.word	0xffffffff


	//   ....[106]....
        /*0258*/ 	.word	0xffffffff


	//   ....[107]....
        /*025c*/ 	.word	0xffffffff


	//   ....[108]....
        /*0260*/ 	.word	0xffffffff


	//   ....[109]....
        /*0264*/ 	.word	0xffffffff


	//   ....[110]....
        /*0268*/ 	.word	0xffffffff


	//   ....[111]....
        /*026c*/ 	.word	0xffffffff


	//   ....[112]....
        /*0270*/ 	.word	0xffffffff


	//   ....[113]....
        /*0274*/ 	.word	0xffffffff


	//   ....[114]....
        /*0278*/ 	.word	0xffffffff


	//   ....[115]....
        /*027c*/ 	.word	0xffffffff


	//   ....[116]....
        /*0280*/ 	.word	0xffffffff


	//   ....[117]....
        /*0284*/ 	.word	0xffffffff


	//   ....[118]....
        /*0288*/ 	.word	0xffffffff


	//   ....[119]....
        /*028c*/ 	.word	0xffffffff


	//   ....[120]....
        /*0290*/ 	.word	0x0500000f


	//   ....[121]....
        /*0294*/ 	.word	0x0500000f


	//   ....[122]....
        /*0298*/ 	.word	0x0500000f


	//   ....[123]....
        /*029c*/ 	.word	0x0500000f


	//   ....[124]....
        /*02a0*/ 	.word	0x0500000f


	//   ....[125]....
        /*02a4*/ 	.word	0x0500000f


	//   ....[126]....
        /*02a8*/ 	.word	0x0500000f


	//   ....[127]....
        /*02ac*/ 	.word	0x0500000f


	//   ....[128]....
        /*02b0*/ 	.word	0x0500000f


	//   ....[129]....
        /*02b4*/ 	.word	0x0500000f


	//   ....[130]....
        /*02b8*/ 	.word	0x0500000f


	//   ....[131]....
        /*02bc*/ 	.word	0x0500000f


	//   ....[132]....
        /*02c0*/ 	.word	0x0500000f


	//   ....[133]....
        /*02c4*/ 	.word	0x0500000f


	//   ....[134]....
        /*02c8*/ 	.word	0x0500000f


	//   ....[135]....
        /*02cc*/ 	.word	0x0500000f


	//   ....[136]....
        /*02d0*/ 	.word	0x0500000f


	//   ....[137]....
        /*02d4*/ 	.word	0x0500000f


	//   ....[138]....
        /*02d8*/ 	.word	0x0500000f


	//   ....[139]....
        /*02dc*/ 	.word	0x0500000f


	//   ....[140]....
        /*02e0*/ 	.word	0x0500000f


	//   ....[141]....
        /*02e4*/ 	.word	0x0500000f


	//   ....[142]....
        /*02e8*/ 	.word	0x0500000f


	//   ....[143]....
        /*02ec*/ 	.word	0x0500000f


	//   ....[144]....
        /*02f0*/ 	.word	0x0500000f


	//   ....[145]....
        /*02f4*/ 	.word	0x0500000f


	//   ....[146]....
        /*02f8*/ 	.word	0x0500000f


	//   ....[147]....
        /*02fc*/ 	.word	0x0500000f


	//   ....[148]....
        /*0300*/ 	.word	0x0500000f


	//   ....[149]....
        /*0304*/ 	.word	0x0500000f


	//   ....[150]....
        /*0308*/ 	.word	0x0500000f


	//   ....[151]....
        /*030c*/ 	.word	0x0500000f


	//   ....[152]....
        /*0310*/ 	.word	0x0500000f


	//   ....[153]....
        /*0314*/ 	.word	0x0500000f


	//   ....[154]....
        /*0318*/ 	.word	0x0500000f


	//   ....[155]....
        /*031c*/ 	.word	0x0500000f


	//   ....[156]....
        /*0320*/ 	.word	0x0500000f


	//   ....[157]....
        /*0324*/ 	.word	0x0500000f


	//   ....[158]....
        /*0328*/ 	.word	0x0500000f


	//   ....[159]....
        /*032c*/ 	.word	0x0500000f


	//   ....[160]....
        /*0330*/ 	.word	0x0500000f


	//   ....[161]....
        /*0334*/ 	.word	0x0500000f


	//   ....[162]....
        /*0338*/ 	.word	0x0500000f


	//   ....[163]....
        /*033c*/ 	.word	0x0500000f


	//   ....[164]....
        /*0340*/ 	.word	0x0500000f


	//   ....[165]....
        /*0344*/ 	.word	0x0500000f


	//   ....[166]....
        /*0348*/ 	.word	0x0500000f


	//   ....[167]....
        /*034c*/ 	.word	0x0500000f


	//   ....[168]....
        /*0350*/ 	.word	0x0500000f


	//   ....[169]....
        /*0354*/ 	.word	0x0500000f


	//   ....[170]....
        /*0358*/ 	.word	0x0500000f


	//   ....[171]....
        /*035c*/ 	.word	0x0500000f


	//   ....[172]....
        /*0360*/ 	.word	0x0500000f


	//   ....[173]....
        /*0364*/ 	.word	0x0500000f


	//   ....[174]....
        /*0368*/ 	.word	0x0500000f


	//   ....[175]....
        /*036c*/ 	.word	0x0500000f


	//   ....[176]....
        /*0370*/ 	.word	0x0500000f


	//   ....[177]....
        /*0374*/ 	.word	0x0500000f


	//   ....[178]....
        /*0378*/ 	.word	0x0500000f


	//   ....[179]....
        /*037c*/ 	.word	0x0500000f


	//   ....[180]....
        /*0380*/ 	.word	0x0500000f


	//   ....[181]....
        /*0384*/ 	.word	0x0500000f


	//   ....[182]....
        /*0388*/ 	.word	0x0500000f


	//   ....[183]....
        /*038c*/ 	.word	0x0500000f


	//   ....[184]....
        /*0390*/ 	.word	0x0500000f


	//   ....[185]....
        /*0394*/ 	.word	0x0500000f


	//   ....[186]....
        /*0398*/ 	.word	0x0500000f


	//   ....[187]....
        /*039c*/ 	.word	0x0500000f


	//   ....[188]....
        /*03a0*/ 	.word	0x0500000f


	//   ....[189]....
        /*03a4*/ 	.word	0x0500000f


	//   ....[190]....
        /*03a8*/ 	.word	0x0500000f


	//   ....[191]....
        /*03ac*/ 	.word	0x0500000f


	//   ....[192]....
        /*03b0*/ 	.word	0x0500000f


	//   ....[193]....
        /*03b4*/ 	.word	0x0500000f


	//   ....[194]....
        /*03b8*/ 	.word	0x0500000f


	//   ....[195]....
        /*03bc*/ 	.word	0x0500000f


	//   ....[196]....
        /*03c0*/ 	.word	0x0500000f


	//   ....[197]....
        /*03c4*/ 	.word	0x0500000f


	//   ....[198]....
        /*03c8*/ 	.word	0x0500000f


	//   ....[199]....
        /*03cc*/ 	.word	0x0500000f


	//   ....[200]....
        /*03d0*/ 	.word	0x0500000f


	//   ....[201]....
        /*03d4*/ 	.word	0x0500000f


	//   ....[202]....
        /*03d8*/ 	.word	0x0500000f


	//   ....[203]....
        /*03dc*/ 	.word	0x0500000f


	//   ....[204]....
        /*03e0*/ 	.word	0x0500000f


	//   ....[205]....
        /*03e4*/ 	.word	0x0500000f


	//   ....[206]....
        /*03e8*/ 	.word	0x0500000f


	//   ....[207]....
        /*03ec*/ 	.word	0x0500000f


	//   ....[208]....
        /*03f0*/ 	.word	0x0500000f


	//   ....[209]....
        /*03f4*/ 	.word	0x0500000f


	//----- nvinfo : EIATTR_COOP_GROUP_INSTR_OFFSETS
	.align		4
.L_83:
        /*03f8*/ 	.byte	0x04, 0x28
        /*03fa*/ 	.short	(.L_85 - .L_84)


	//   ....[0]....
.L_84:
        /*03fc*/ 	.word	0x00000080


	//   ....[1]....
        /*0400*/ 	.word	0x00000090


	//   ....[2]....
        /*0404*/ 	.word	0x000002d0


	//   ....[3]....
        /*0408*/ 	.word	0x00000430


	//   ....[4]....
        /*040c*/ 	.word	0x00000550


	//   ....[5]....
        /*0410*/ 	.word	0x000006b0


	//   ....[6]....
        /*0414*/ 	.word	0x00000ca0


	//   ....[7]....
        /*0418*/ 	.word	0x00002630


	//   ....[8]....
        /*041c*/ 	.word	0x00002680


	//   ....[9]....
        /*0420*/ 	.word	0x000028b0


	//   ....[10]....
        /*0424*/ 	.word	0x00002a80


	//   ....[11]....
        /*0428*/ 	.word	0x00004b30


	//   ....[12]....
        /*042c*/ 	.word	0x00004b70


	//   ....[13]....
        /*0430*/ 	.word	0x00004b90


	//   ....[14]....
        /*0434*/ 	.word	0x00004bb0


	//   ....[15]....
        /*0438*/ 	.word	0x00005e50


	//   ....[16]....
        /*043c*/ 	.word	0x00005e90


	//   ....[17]....
        /*0440*/ 	.word	0x00005f20


	//   ....[18]....
        /*0444*/ 	.word	0x00005f40


	//   ....[19]....
        /*0448*/ 	.word	0x00006aa0


	//   ....[20]....
        /*044c*/ 	.word	0x00006b00


	//   ....[21]....
        /*0450*/ 	.word	0x00006b80


	//   ....[22]....
        /*0454*/ 	.word	0x00006bb0


	//   ....[23]....
        /*0458*/ 	.word	0x00007030


	//   ....[24]....
        /*045c*/ 	.word	0x00007060


	//   ....[25]....
        /*0460*/ 	.word	0x00007090


	//   ....[26]....
        /*0464*/ 	.word	0x000070d0


	//   ....[27]....
        /*0468*/ 	.word	0x00007100


	//   ....[28]....
        /*046c*/ 	.word	0x00007120


	//   ....[29]....
        /*0470*/ 	.word	0x00007130


	//   ....[30]....
        /*0474*/ 	.word	0x00007140


	//   ....[31]....
        /*0478*/ 	.word	0x00008180


	//   ....[32]....
        /*047c*/ 	.word	0x000081a0


	//   ....[33]....
        /*0480*/ 	.word	0x000081b0


	//   ....[34]....
        /*0484*/ 	.word	0x00008240


	//   ....[35]....
        /*0488*/ 	.word	0x00008260


	//   ....[36]....
        /*048c*/ 	.word	0x000082e0


	//   ....[37]....
        /*0490*/ 	.word	0x00008300


	//   ....[38]....
        /*0494*/ 	.word	0x00008380


	//   ....[39]....
        /*0498*/ 	.word	0x000083a0


	//   ....[40]....
        /*049c*/ 	.word	0x00008420


	//   ....[41]....
        /*04a0*/ 	.word	0x00008440


	//   ....[42]....
        /*04a4*/ 	.word	0x000084c0


	//   ....[43]....
        /*04a8*/ 	.word	0x000084e0


	//   ....[44]....
        /*04ac*/ 	.word	0x00008560


	//   ....[45]....
        /*04b0*/ 	.word	0x00008580


	//   ....[46]....
        /*04b4*/ 	.word	0x00008590


	//   ....[47]....
        /*04b8*/ 	.word	0x00008d70


	//   ....[48]....
        /*04bc*/ 	.word	0x00008d90


	//   ....[49]....
        /*04c0*/ 	.word	0x00008dc0


	//   ....[50]....
        /*04c4*/ 	.word	0x00008e50


	//   ....[51]....
        /*04c8*/ 	.word	0x00008e60


	//   ....[52]....
        /*04cc*/ 	.word	0x00008ef0


	//   ....[53]....
        /*04d0*/ 	.word	0x00008f00


	//   ....[54]....
        /*04d4*/ 	.word	0x00008f90


	//   ....[55]....
        /*04d8*/ 	.word	0x00008fa0


	//   ....[56]....
        /*04dc*/ 	.word	0x00009030


	//   ....[57]....
        /*04e0*/ 	.word	0x00009040


	//   ....[58]....
        /*04e4*/ 	.word	0x000090d0


	//   ....[59]....
        /*04e8*/ 	.word	0x000090e0


	//   ....[60]....
        /*04ec*/ 	.word	0x00009170


	//   ....[61]....
        /*04f0*/ 	.word	0x00009180


	//   ....[62]....
        /*04f4*/ 	.word	0x00009190


	//   ....[63]....
        /*04f8*/ 	.word	0x00009230


	//   ....[64]....
        /*04fc*/ 	.word	0x00009250


	//   ....[65]....
        /*0500*/ 	.word	0x00009270


	//   ....[66]....
        /*0504*/ 	.word	0x00009330


	//   ....[67]....
        /*0508*/ 	.word	0x00009370


	//   ....[68]....
        /*050c*/ 	.word	0x000093b0


	//   ....[69]....
        /*0510*/ 	.word	0x000093c0


	//   ....[70]....
        /*0514*/ 	.word	0x00009400


	//   ....[71]....
        /*0518*/ 	.word	0x00009a60


	//   ....[72]....
        /*051c*/ 	.word	0x00009a80


	//   ....[73]....
        /*0520*/ 	.word	0x00009af0


	//   ....[74]....
        /*0524*/ 	.word	0x00009b00


	//   ....[75]....
        /*0528*/ 	.word	0x00009b40


	//   ....[76]....
        /*052c*/ 	.word	0x00009b50


	//   ....[77]....
        /*0530*/ 	.word	0x00009b90


	//   ....[78]....
        /*0534*/ 	.word	0x00009ba0


	//   ....[79]....
        /*0538*/ 	.word	0x00009be0


	//   ....[80]....
        /*053c*/ 	.word	0x00009bf0


	//   ....[81]....
        /*0540*/ 	.word	0x00009c30


	//   ....[82]....
        /*0544*/ 	.word	0x00009c40


	//   ....[83]....
        /*0548*/ 	.word	0x00009c80


	//   ....[84]....
        /*054c*/ 	.word	0x00009c90


	//   ....[85]....
        /*0550*/ 	.word	0x00009ca0


	//   ....[86]....
        /*0554*/ 	.word	0x00009ce0


	//   ....[87]....
        /*0558*/ 	.word	0x00009f50


	//   ....[88]....
        /*055c*/ 	.word	0x00009f80


	//   ....[89]....
        /*0560*/ 	.word	0x00009fe0


	//   ....[90]....
        /*0564*/ 	.word	0x00009ff0


	//   ....[91]....
        /*0568*/ 	.word	0x0000a040


	//   ....[92]....
        /*056c*/ 	.word	0x0000a050


	//   ....[93]....
        /*0570*/ 	.word	0x0000a0a0


	//   ....[94]....
        /*0574*/ 	.word	0x0000a0b0


	//   ....[95]....
        /*0578*/ 	.word	0x0000a100


	//   ....[96]....
        /*057c*/ 	.word	0x0000a110


	//   ....[97]....
        /*0580*/ 	.word	0x0000a160


	//   ....[98]....
        /*0584*/ 	.word	0x0000a170


	//   ....[99]....
        /*0588*/ 	.word	0x0000a1c0


	//   ....[100]....
        /*058c*/ 	.word	0x0000a1d0


	//   ....[101]....
        /*0590*/ 	.word	0x0000a1e0


	//   ....[102]....
        /*0594*/ 	.word	0x0000a220


	//   ....[103]....
        /*0598*/ 	.word	0x0000a670


	//   ....[104]....
        /*059c*/ 	.word	0x0000a680


	//   ....[105]....
        /*05a0*/ 	.word	0x0000a690


	//   ....[106]....
        /*05a4*/ 	.word	0x0000a6a0


	//   ....[107]....
        /*05a8*/ 	.word	0x0000a6c0


	//   ....[108]....
        /*05ac*/ 	.word	0x0000a720


	//   ....[109]....
        /*05b0*/ 	.word	0x0000a760


	//   ....[110]....
        /*05b4*/ 	.word	0x0000a780


	//   ....[111]....
        /*05b8*/ 	.word	0x0000a7c0


	//   ....[112]....
        /*05bc*/ 	.word	0x0000a7e0


	//   ....[113]....
        /*05c0*/ 	.word	0x0000a820


	//   ....[114]....
        /*05c4*/ 	.word	0x0000a840


	//   ....[115]....
        /*05c8*/ 	.word	0x0000a880


	//   ....[116]....
        /*05cc*/ 	.word	0x0000a8a0


	//   ....[117]....
        /*05d0*/ 	.word	0x0000a8e0


	//   ....[118]....
        /*05d4*/ 	.word	0x0000a900


	//   ....[119]....
        /*05d8*/ 	.word	0x0000ac70


	//   ....[120]....
        /*05dc*/ 	.word	0x0000b150


	//   ....[121]....
        /*05e0*/ 	.word	0x0000b240


	//   ....[122]....
        /*05e4*/ 	.word	0x0000b2e0


	//   ....[123]....
        /*05e8*/ 	.word	0x0000b350


	//   ....[124]....
        /*05ec*/ 	.word	0x0000b440


	//   ....[125]....
        /*05f0*/ 	.word	0x0000b4b0


	//   ....[126]....
        /*05f4*/ 	.word	0x0000b5a0


	//   ....[127]....
        /*05f8*/ 	.word	0x0000b610


	//   ....[128]....
        /*05fc*/ 	.word	0x0000b700


	//   ....[129]....
        /*0600*/ 	.word	0x0000b770


	//   ....[130]....
        /*0604*/ 	.word	0x0000b860


	//   ....[131]....
        /*0608*/ 	.word	0x0000b8d0


	//   ....[132]....
        /*060c*/ 	.word	0x0000b9c0


	//   ....[133]....
        /*0610*/ 	.word	0x0000ba30


	//   ....[134]....
        /*0614*/ 	.word	0x0000bb20


	//   ....[135]....
        /*0618*/ 	.word	0x0000bb90


	//   ....[136]....
        /*061c*/ 	.word	0x0000bc70


	//   ....[137]....
        /*0620*/ 	.word	0x0000bd00


	//   ....[138]....
        /*0624*/ 	.word	0x0000bd70


	//   ....[139]....
        /*0628*/ 	.word	0x0000bdd0


	//   ....[140]....
        /*062c*/ 	.word	0x0000bed0


	//   ....[141]....
        /*0630*/ 	.word	0x0000bf30


	//   ....[142]....
        /*0634*/ 	.word	0x0000c030


	//   ....[143]....
        /*0638*/ 	.word	0x0000c090


	//   ....[144]....
        /*063c*/ 	.word	0x0000c190


	//   ....[145]....
        /*0640*/ 	.word	0x0000c1f0


	//   ....[146]....
        /*0644*/ 	.word	0x0000c2f0


	//   ....[147]....
        /*0648*/ 	.word	0x0000c350


	//   ....[148]....
        /*064c*/ 	.word	0x0000c450


	//   ....[149]....
        /*0650*/ 	.word	0x0000c4b0


	//   ....[150]....
        /*0654*/ 	.word	0x0000c5a0


	//   ....[151]....
        /*0658*/ 	.word	0x0000c600


	//   ....[152]....
        /*065c*/ 	.word	0x0000c6e0


	//   ....[153]....
        /*0660*/ 	.word	0x0000c760


	//   ....[154]....
        /*0664*/ 	.word	0x0000c840


	//   ....[155]....
        /*0668*/ 	.word	0x0000c8a0


	//   ....[156]....
        /*066c*/ 	.word	0x0000c990


	//   ....[157]....
        /*0670*/ 	.word	0x0000ca10


	//   ....[158]....
        /*0674*/ 	.word	0x0000cad0


	//   ....[159]....
        /*0678*/ 	.word	0x0000cb50


	//   ....[160]....
        /*067c*/ 	.word	0x0000cbe0


	//   ....[161]....
        /*0680*/ 	.word	0x0000cd20


	//   ....[162]....
        /*0684*/ 	.word	0x0000cdd0


	//   ....[163]....
        /*0688*/ 	.word	0x0000ce40


	//   ....[164]....
        /*068c*/ 	.word	0x0000cf10


	//   ....[165]....
        /*0690*/ 	.word	0x0000cf70


	//   ....[166]....
        /*0694*/ 	.word	0x0000d020


	//   ....[167]....
        /*0698*/ 	.word	0x0000d080


	//   ....[168]....
        /*069c*/ 	.word	0x0000d130


	//   ....[169]....
        /*06a0*/ 	.word	0x0000d190


	//   ....[170]....
        /*06a4*/ 	.word	0x0000d240


	//   ....[171]....
        /*06a8*/ 	.word	0x0000d2a0


	//   ....[172]....
        /*06ac*/ 	.word	0x0000d350


	//   ....[173]....
        /*06b0*/ 	.word	0x0000d3b0


	//   ....[174]....
        /*06b4*/ 	.word	0x0000d460


	//   ....[175]....
        /*06b8*/ 	.word	0x0000d4c0


	//   ....[176]....
        /*06bc*/ 	.word	0x0000d570


	//   ....[177]....
        /*06c0*/ 	.word	0x0000d660


	//   ....[178]....
        /*06c4*/ 	.word	0x0000d710


	//   ....[179]....
        /*06c8*/ 	.word	0x0000d770


	//   ....[180]....
        /*06cc*/ 	.word	0x0000d830


	//   ....[181]....
        /*06d0*/ 	.word	0x0000d890


	//   ....[182]....
        /*06d4*/ 	.word	0x0000d950


	//   ....[183]....
        /*06d8*/ 	.word	0x0000d9b0


	//   ....[184]....
        /*06dc*/ 	.word	0x0000da70


	//   ....[185]....
        /*06e0*/ 	.word	0x0000dad0


	//   ....[186]....
        /*06e4*/ 	.word	0x0000db90


	//   ....[187]....
        /*06e8*/ 	.word	0x0000dbf0


	//   ....[188]....
        /*06ec*/ 	.word	0x0000dcb0


	//   ....[189]....
        /*06f0*/ 	.word	0x0000dd10


	//   ....[190]....
        /*06f4*/ 	.word	0x0000ddd0


	//   ....[191]....
        /*06f8*/ 	.word	0x0000de30


	//   ....[192]....
        /*06fc*/ 	.word	0x0000dee0


	//   ....[193]....
        /*0700*/ 	.word	0x0000dfd0


	//   ....[194]....
        /*0704*/ 	.word	0x0000e080


	//   ....[195]....
        /*0708*/ 	.word	0x0000e0f0


	//   ....[196]....
        /*070c*/ 	.word	0x0000e1e0


	//   ....[197]....
        /*0710*/ 	.word	0x0000e240


	//   ....[198]....
        /*0714*/ 	.word	0x0000e2f0


	//   ....[199]....
        /*0718*/ 	.word	0x0000e350


	//   ....[200]....
        /*071c*/ 	.word	0x0000e410


	//   ....[201]....
        /*0720*/ 	.word	0x0000e470


	//   ....[202]....
        /*0724*/ 	.word	0x0000e520


	//   ....[203]....
        /*0728*/ 	.word	0x0000e580


	//   ....[204]....
        /*072c*/ 	.word	0x0000e640


	//   ....[205]....
        /*0730*/ 	.word	0x0000e6a0


	//   ....[206]....
        /*0734*/ 	.word	0x0000e750


	//   ....[207]....
        /*0738*/ 	.word	0x0000e7b0


	//   ....[208]....
        /*073c*/ 	.word	0x0000e860


	//   ....[209]....
        /*0740*/ 	.word	0x0000e970


	//----- nvinfo : EIATTR_REG_RECONFIG
	.align		4
.L_85:
        /*0744*/ 	.byte	0x01, 0x54
	.zero		2


	//----- nvinfo : EIATTR_SYSCALL_OFFSETS
	.align		4
        /*0748*/ 	.byte	0x04, 0x46
        /*074a*/ 	.short	(.L_87 - .L_86)


	//   ....[0]....
.L_86:
        /*074c*/ 	.word	0x00001000


	//   ....[1]....
        /*0750*/ 	.word	0x00007870


	//   ....[2]....
        /*0754*/ 	.word	0x000079b0


	//   ....[3]....
        /*0758*/ 	.word	0x00007aa0


	//   ....[4]....
        /*075c*/ 	.word	0x000088b0


	//----- nvinfo : EIATTR_MBARRIER_INSTR_OFFSETS
	.align		4
.L_87:
        /*0760*/ 	.byte	0x04, 0x39
        /*0762*/ 	.short	(.L_89 - .L_88)


	//   ....[0]....
.L_88:
        /*0764*/ 	.word	0x00000180
        /*0768*/ 	.word	0x000000ff
        /*076c*/ 	.word	0x00016800
        /*0770*/ 	.short	0x0100
        /*0772*/ 	.byte	0x08
	.zero		1


	//   ....[1]....
        /*0774*/ 	.word	0x00000190
        /*0778*/ 	.word	0x000000ff
        /*077c*/ 	.word	0x00016820
        /*0780*/ 	.short	0x0100
        /*0782*/ 	.byte	0x08
	.zero		1


	//   ....[2]....
        /*0784*/ 	.word	0x00000280
        /*0788*/ 	.word	0x000000ff
        /*078c*/ 	.word	0x00016830
        /*0790*/ 	.short	0x0100
        /*0792*/ 	.byte	0x08
	.zero		1


	//   ....[3]....
        /*0794*/ 	.word	0x00000290
        /*0798*/ 	.word	0x000000ff
        /*079c*/ 	.word	0x00016840
        /*07a0*/ 	.short	0x0100
        /*07a2*/ 	.byte	0x08
	.zero		1


	//   ....[4]....
        /*07a4*/ 	.word	0x000002a0
        /*07a8*/ 	.word	0x000000ff
        /*07ac*/ 	.word	0x00016838
        /*07b0*/ 	.short	0x0100
        /*07b2*/ 	.byte	0x08
	.zero		1


	//   ....[5]....
        /*07b4*/ 	.word	0x000002b0
        /*07b8*/ 	.word	0x000000ff
        /*07bc*/ 	.word	0x00016848
        /*07c0*/ 	.short	0x0100
        /*07c2*/ 	.byte	0x08
	.zero		1


	//   ....[6]....
        /*07c4*/ 	.word	0x000003e0
        /*07c8*/ 	.word	0x000000ff
        /*07cc*/ 	.word	0x00016850
        /*07d0*/ 	.short	0x0100
        /*07d2*/ 	.byte	0x08
	.zero		1


	//   ....[7]....
        /*07d4*/ 	.word	0x000003f0
        /*07d8*/ 	.word	0x000000ff
        /*07dc*/ 	.word	0x00016860
        /*07e0*/ 	.short	0x0100
        /*07e2*/ 	.byte	0x08
	.zero		1


	//   ....[8]....
        /*07e4*/ 	.word	0x00000400
        /*07e8*/ 	.word	0x000000ff
        /*07ec*/ 	.word	0x00016858
        /*07f0*/ 	.short	0x0100
        /*07f2*/ 	.byte	0x08
	.zero		1


	//   ....[9]....
        /*07f4*/ 	.word	0x00000410
        /*07f8*/ 	.word	0x000000ff
        /*07fc*/ 	.word	0x00016868
        /*0800*/ 	.short	0x0100
        /*0802*/ 	.byte	0x08
	.zero		1


	//   ....[10]....
        /*0804*/ 	.word	0x00000500
        /*0808*/ 	.word	0x000000ff
        /*080c*/ 	.word	0x00016870
        /*0810*/ 	.short	0x0100
        /*0812*/ 	.byte	0x06
	.zero		1


	//   ....[11]....
        /*0814*/ 	.word	0x00000510
        /*0818*/ 	.word	0x000000ff
        /*081c*/ 	.word	0x00016880
        /*0820*/ 	.short	0x0100
        /*0822*/ 	.byte	0x06
	.zero		1


	//   ....[12]....
        /*0824*/ 	.word	0x00000520
        /*0828*/ 	.word	0x000000ff
        /*082c*/ 	.word	0x00016878
        /*0830*/ 	.short	0x0100
        /*0832*/ 	.byte	0x06
	.zero		1


	//   ....[13]....
        /*0834*/ 	.word	0x00000530
        /*0838*/ 	.word	0x000000ff
        /*083c*/ 	.word	0x00016888
        /*0840*/ 	.short	0x0100
        /*0842*/ 	.byte	0x06
	.zero		1


	//   ....[14]....
        /*0844*/ 	.word	0x00000660
        /*0848*/ 	.word	0x000000ff
        /*084c*/ 	.word	0x00016890
        /*0850*/ 	.short	0x0100
        /*0852*/ 	.byte	0x08
	.zero		1


	//   ....[15]....
        /*0854*/ 	.word	0x00000670
        /*0858*/ 	.word	0x000000ff
        /*085c*/ 	.word	0x000168a0
        /*0860*/ 	.short	0x0100
        /*0862*/ 	.byte	0x08
	.zero		1


	//   ....[16]....
        /*0864*/ 	.word	0x00000680
        /*0868*/ 	.word	0x000000ff
        /*086c*/ 	.word	0x00016898
        /*0870*/ 	.short	0x0100
        /*0872*/ 	.byte	0x08
	.zero		1


	//   ....[17]....
        /*0874*/ 	.word	0x00000690
        /*0878*/ 	.word	0x000000ff
        /*087c*/ 	.word	0x000168a8
        /*0880*/ 	.short	0x0100
        /*0882*/ 	.byte	0x08
	.zero		1


	//   ....[18]....
        /*0884*/ 	.word	0x000007d0
        /*0888*/ 	.word	0x000000ff
        /*088c*/ 	.word	0x000168b0
        /*0890*/ 	.short	0x0100
        /*0892*/ 	.byte	0x08
	.zero		1


	//   ....[19]....
        /*0894*/ 	.word	0x000007e0
        /*0898*/ 	.word	0x000000ff
        /*089c*/ 	.word	0x000168c0
        /*08a0*/ 	.short	0x0100
        /*08a2*/ 	.byte	0x08
	.zero		1


	//   ....[20]....
        /*08a4*/ 	.word	0x000007f0
        /*08a8*/ 	.word	0x000000ff
        /*08ac*/ 	.word	0x000168b8
        /*08b0*/ 	.short	0x0100
        /*08b2*/ 	.byte	0x08
	.zero		1


	//   ....[21]....
        /*08b4*/ 	.word	0x00000800
        /*08b8*/ 	.word	0x000000ff
        /*08bc*/ 	.word	0x000168c8
        /*08c0*/ 	.short	0x0100
        /*08c2*/ 	.byte	0x08
	.zero		1


	//   ....[22]....
        /*08c4*/ 	.word	0x00001060
        /*08c8*/ 	.word	0x000000ff
        /*08cc*/ 	.word	0x00016800
        /*08d0*/ 	.short	0x010a
        /*08d2*/ 	.byte	0x2c
	.zero		1


	//   ....[23]....
        /*08d4*/ 	.word	0x000010e0
        /*08d8*/ 	.word	0x00000000
        /*08dc*/ 	.word	0x00016830
        /*08e0*/ 	.short	0x010a
        /*08e2*/ 	.byte	0x3f
	.zero		1


	//   ....[24]....
        /*08e4*/ 	.word	0x00001130
        /*08e8*/ 	.word	0x00000000
        /*08ec*/ 	.word	0x00016830
        /*08f0*/ 	.short	0x010a
        /*08f2*/ 	.byte	0x3f
	.zero		1


	//   ....[25]....
        /*08f4*/ 	.word	0x00001cc0
        /*08f8*/ 	.word	0x000000ff
        /*08fc*/ 	.word	0x00000000
        /*0900*/ 	.short	0x0101
        /*0902*/ 	.byte	0x06
	.zero		1


	//   ....[26]....
        /*0904*/ 	.word	0x00003930
        /*0908*/ 	.word	0x000000ff
        /*090c*/ 	.word	0x00016830
        /*0910*/ 	.short	0x010a
        /*0912*/ 	.byte	0x06
	.zero		1


	//   ....[27]....
        /*0914*/ 	.word	0x00003970
        /*0918*/ 	.word	0x000000ff
        /*091c*/ 	.word	0x00016830
        /*0920*/ 	.short	0x010a
        /*0922*/ 	.byte	0x06
	.zero		1


	//   ....[28]....
        /*0924*/ 	.word	0x00003b80
        /*0928*/ 	.word	0x000000ff
        /*092c*/ 	.word	0x00016850
        /*0930*/ 	.short	0x010a
        /*0932*/ 	.byte	0x06
	.zero		1


	//   ....[29]....
        /*0934*/ 	.word	0x00003bc0
        /*0938*/ 	.word	0x000000ff
        /*093c*/ 	.word	0x00016850
        /*0940*/ 	.short	0x010a
        /*0942*/ 	.byte	0x06
	.zero		1


	//   ....[30]....
        /*0944*/ 	.word	0x00004410
        /*0948*/ 	.word	0x000000ff
        /*094c*/ 	.word	0x00000000
        /*0950*/ 	.short	0x0101
        /*0952*/ 	.byte	0x06
	.zero		1


	//   ....[31]....
        /*0954*/ 	.word	0x00005990
        /*0958*/ 	.word	0x000000ff
        /*095c*/ 	.word	0x00000000
        /*0960*/ 	.short	0x0101
        /*0962*/ 	.byte	0x06
	.zero		1


	//   ....[32]....
        /*0964*/ 	.word	0x00005da0
        /*0968*/ 	.word	0x000000ff
        /*096c*/ 	.word	0x00016850
        /*0970*/ 	.short	0x010a
        /*0972*/ 	.byte	0x04
	.zero		1


	//   ....[33]....
        /*0974*/ 	.word	0x00005de0
        /*0978*/ 	.word	0x000000ff
        /*097c*/ 	.word	0x00016850
        /*0980*/ 	.short	0x010a
        /*0982*/ 	.byte	0x04
	.zero		1


	//   ....[34]....
        /*0984*/ 	.word	0x00006500
        /*0988*/ 	.word	0x000000ff
        /*098c*/ 	.word	0x00000000
        /*0990*/ 	.short	0x0101
        /*0992*/ 	.byte	0x04
	.zero		1


	//   ....[35]....
        /*0994*/ 	.word	0x00006fa0
        /*0998*/ 	.word	0x000000ff
        /*099c*/ 	.word	0x00000000
        /*09a0*/ 	.short	0x0101
        /*09a2*/ 	.byte	0x2c
	.zero		1


	//   ....[36]....
        /*09a4*/ 	.word	0x00007f70
        /*09a8*/ 	.word	0x00000000
        /*09ac*/ 	.word	0x00016840
        /*09b0*/ 	.short	0x010a
        /*09b2*/ 	.byte	0x3f
	.zero		1


	//   ....[37]....
        /*09b4*/ 	.word	0x00008690
        /*09b8*/ 	.word	0x00000000
        /*09bc*/ 	.word	0x00016830
        /*09c0*/ 	.short	0x0107
        /*09c2*/ 	.byte	0x3f
	.zero		1


	//   ....[38]....
        /*09c4*/ 	.word	0x00008750
        /*09c8*/ 	.word	0x00000000
        /*09cc*/ 	.word	0x00016830
        /*09d0*/ 	.short	0x0101
        /*09d2*/ 	.byte	0x3f
	.zero		1


	//   ....[39]....
        /*09d4*/ 	.word	0x000094b0
        /*09d8*/ 	.word	0x000000ff
        /*09dc*/ 	.word	0x00016800
        /*09e0*/ 	.short	0x0107
        /*09e2*/ 	.byte	0x26
	.zero		1


	//   ....[40]....
        /*09e4*/ 	.word	0x00009510
        /*09e8*/ 	.word	0x000000ff
        /*09ec*/ 	.word	0x00016800
        /*09f0*/ 	.short	0x0101
        /*09f2*/ 	.byte	0x26
	.zero		1


	//   ....[41]....
        /*09f4*/ 	.word	0x00009530
        /*09f8*/ 	.word	0x000000ff
        /*09fc*/ 	.word	0x00016820
        /*0a00*/ 	.short	0x010a
        /*0a02*/ 	.byte	0x26
	.zero		1


	//   ....[42]....
        /*0a04*/ 	.word	0x000098a0
        /*0a08*/ 	.word	0x00000005
        /*0a0c*/ 	.word	0x00016840
        /*0a10*/ 	.short	0x010a
        /*0a12*/ 	.byte	0x3f
	.zero		1


	//   ....[43]....
        /*0a14*/ 	.word	0x00009d60
        /*0a18*/ 	.word	0x00000005
        /*0a1c*/ 	.word	0x00016830
        /*0a20*/ 	.short	0x0107
        /*0a22*/ 	.byte	0x3f
	.zero		1


	//   ....[44]....
        /*0a24*/ 	.word	0x00009e20
        /*0a28*/ 	.word	0x00000005
        /*0a2c*/ 	.word	0x00016830
        /*0a30*/ 	.short	0x0101
        /*0a32*/ 	.byte	0x3f
	.zero		1


	//   ....[45]....
        /*0a34*/ 	.word	0x00009e80
        /*0a38*/ 	.word	0x00000005
        /*0a3c*/ 	.word	0x00016860
        /*0a40*/ 	.short	0x010a
        /*0a42*/ 	.byte	0x3f
	.zero		1


	//   ....[46]....
        /*0a44*/ 	.word	0x0000a2e0
        /*0a48*/ 	.word	0x00000005
        /*0a4c*/ 	.word	0x00016850
        /*0a50*/ 	.short	0x0107
        /*0a52*/ 	.byte	0x3f
	.zero		1


	//   ....[47]....
        /*0a54*/ 	.word	0x0000a4a0
        /*0a58*/ 	.word	0x00000005
        /*0a5c*/ 	.word	0x00016850
        /*0a60*/ 	.short	0x0101
        /*0a62*/ 	.byte	0x3f
	.zero		1


	//   ....[48]....
        /*0a64*/ 	.word	0x0000a5a0
        /*0a68*/ 	.word	0x00000004
        /*0a6c*/ 	.word	0x00016860
        /*0a70*/ 	.short	0x010a
        /*0a72*/ 	.byte	0x3f
	.zero		1


	//   ....[49]....
        /*0a74*/ 	.word	0x0000a9e0
        /*0a78*/ 	.word	0x00000004
        /*0a7c*/ 	.word	0x00016850
        /*0a80*/ 	.short	0x0107
        /*0a82*/ 	.byte	0x3f
	.zero		1


	//   ....[50]....
        /*0a84*/ 	.word	0x0000aac0
        /*0a88*/ 	.word	0x00000004
        /*0a8c*/ 	.word	0x00016850
        /*0a90*/ 	.short	0x0101
        /*0a92*/ 	.byte	0x3f
	.zero		1


	//   ....[51]....
        /*0a94*/ 	.word	0x0000abf0
        /*0a98*/ 	.word	0x00000007
        /*0a9c*/ 	.word	0x00016820
        /*0aa0*/ 	.short	0x010a
        /*0aa2*/ 	.byte	0x3f
	.zero		1


	//   ....[52]....
        /*0aa4*/ 	.word	0x0000ad70
        /*0aa8*/ 	.word	0x00000005
        /*0aac*/ 	.word	0x00016840
        /*0ab0*/ 	.short	0x010a
        /*0ab2*/ 	.byte	0x3f
	.zero		1


	//   ....[53]....
        /*0ab4*/ 	.word	0x0000ae10
        /*0ab8*/ 	.word	0x00000003
        /*0abc*/ 	.word	0x00016840
        /*0ac0*/ 	.short	0x010a
        /*0ac2*/ 	.byte	0x3f
	.zero		1


	//   ....[54]....
        /*0ac4*/ 	.word	0x0000ae50
        /*0ac8*/ 	.word	0x00000005
        /*0acc*/ 	.word	0x00016860
        /*0ad0*/ 	.short	0x010a
        /*0ad2*/ 	.byte	0x3f
	.zero		1


	//   ....[55]....
        /*0ad4*/ 	.word	0x0000ae90
        /*0ad8*/ 	.word	0x00000003
        /*0adc*/ 	.word	0x00016860
        /*0ae0*/ 	.short	0x010a
        /*0ae2*/ 	.byte	0x3f
	.zero		1


	//   ....[56]....
        /*0ae4*/ 	.word	0x0000af00
        /*0ae8*/ 	.word	0x00000003
        /*0aec*/ 	.word	0x00016800
        /*0af0*/ 	.short	0x010a
        /*0af2*/ 	.byte	0x3f
	.zero		1


	//   ....[57]....
        /*0af4*/ 	.word	0x0000af50
        /*0af8*/ 	.word	0x00000000
        /*0afc*/ 	.word	0x00016830
        /*0b00*/ 	.short	0x010a
        /*0b02*/ 	.byte	0x3f
	.zero		1


	//   ....[58]....
        /*0b04*/ 	.word	0x0000afb0
        /*0b08*/ 	.word	0x00000007
        /*0b0c*/ 	.word	0x00016830
        /*0b10*/ 	.short	0x010a
        /*0b12*/ 	.byte	0x3f
	.zero		1


	//   ....[59]....
        /*0b14*/ 	.word	0x0000b010
        /*0b18*/ 	.word	0x00000007
        /*0b1c*/ 	.word	0x00016850
        /*0b20*/ 	.short	0x010a
        /*0b22*/ 	.byte	0x3f
	.zero		1


	//   ....[60]....
        /*0b24*/ 	.word	0x0000b070
        /*0b28*/ 	.word	0x00000007
        /*0b2c*/ 	.word	0x00016850
        /*0b30*/ 	.short	0x010a
        /*0b32*/ 	.byte	0x3f
	.zero		1


	//   ....[61]....
        /*0b34*/ 	.word	0x0000b190
        /*0b38*/ 	.word	0x00000000
        /*0b3c*/ 	.word	0x00016840
        /*0b40*/ 	.short	0x010a
        /*0b42*/ 	.byte	0x3f
	.zero		1


	//   ....[62]....
        /*0b44*/ 	.word	0x0000cc20
        /*0b48*/ 	.word	0x00000003
        /*0b4c*/ 	.word	0x00016820
        /*0b50*/ 	.short	0x010a
        /*0b52*/ 	.byte	0x3f
	.zero		1


	//   ....[63]....
        /*0b54*/ 	.word	0x0000cc70
        /*0b58*/ 	.word	0x00000005
        /*0b5c*/ 	.word	0x00016840
        /*0b60*/ 	.short	0x010a
        /*0b62*/ 	.byte	0x3f
	.zero		1


	//   ....[64]....
        /*0b64*/ 	.word	0x0000d5b0
        /*0b68*/ 	.word	0x00000005
        /*0b6c*/ 	.word	0x00016860
        /*0b70*/ 	.short	0x010a
        /*0b72*/ 	.byte	0x3f
	.zero		1


	//   ....[65]....
        /*0b74*/ 	.word	0x0000df20
        /*0b78*/ 	.word	0x00000004
        /*0b7c*/ 	.word	0x00016860
        /*0b80*/ 	.short	0x010a
        /*0b82*/ 	.byte	0x3f
	.zero		1


	//   ....[66]....
        /*0b84*/ 	.word	0x0000e890
        /*0b88*/ 	.word	0x00000007
        /*0b8c*/ 	.word	0x00016820
        /*0b90*/ 	.short	0x010a
        /*0b92*/ 	.byte	0x3f
	.zero		1


	//   ....[67]....
        /*0b94*/ 	.word	0x0000ea30
        /*0b98*/ 	.word	0x00000005
        /*0b9c*/ 	.word	0x00016840
        /*0ba0*/ 	.short	0x010a
        /*0ba2*/ 	.byte	0x3f
	.zero		1


	//   ....[68]....
        /*0ba4*/ 	.word	0x0000ea80
        /*0ba8*/ 	.word	0x00000003
        /*0bac*/ 	.word	0x00016840
        /*0bb0*/ 	.short	0x010a
        /*0bb2*/ 	.byte	0x3f
	.zero		1


	//   ....[69]....
        /*0bb4*/ 	.word	0x0000ead0
        /*0bb8*/ 	.word	0x00000005
        /*0bbc*/ 	.word	0x00016860
        /*0bc0*/ 	.short	0x010a
        /*0bc2*/ 	.byte	0x3f
	.zero		1


	//----- nvinfo : EIATTR_NUM_MBARRIERS
	.align		4
.L_89:
        /*0bc4*/ 	.byte	0x03, 0x38
        /*0bc6*/ 	.short	0x0016


	//----- nvinfo : EIATTR_EXIT_INSTR_OFFSETS
	.align		4
        /*0bc8*/ 	.byte	0x04, 0x1c
        /*0bca*/ 	.short	(.L_91 - .L_90)


	//   ....[0]....
.L_90:
        /*0bcc*/ 	.word	0x00000960


	//   ....[1]....
        /*0bd0*/ 	.word	0x00007200


	//   ....[2]....
        /*0bd4*/ 	.word	0x0000aee0


	//----- nvinfo : EIATTR_MAX_THREADS
	.align		4
.L_91:
        /*0bd8*/ 	.byte	0x04, 0x05
        /*0bda*/ 	.short	(.L_93 - .L_92)
.L_92:
        /*0bdc*/ 	.word	0x00000200
        /*0be0*/ 	.word	0x00000001
        /*0be4*/ 	.word	0x00000001


	//----- nvinfo : EIATTR_CRS_STACK_SIZE
	.align		4
.L_93:
        /*0be8*/ 	.byte	0x04, 0x1e
        /*0bea*/ 	.short	(.L_95 - .L_94)
.L_94:
        /*0bec*/ 	.word	0x00000000


	//----- nvinfo : EIATTR_CBANK_PARAM_SIZE
	.align		4
.L_95:
        /*0bf0*/ 	.byte	0x03, 0x19
        /*0bf2*/ 	.short	0x0a70


	//----- nvinfo : EIATTR_PARAM_CBANK
	.align		4
        /*0bf4*/ 	.byte	0x04, 0x0a
        /*0bf6*/ 	.short	(.L_97 - .L_96)
	.align		4
.L_96:
        /*0bf8*/ 	.word	index@(.nv.constant0._ZN7cutlass13device_kernelIN5flash11enable_sm90INS1_16FlashAttnFwdSm90INS1_25CollectiveMainloopFwdSm90ILi2EN4cute5tupleIJNS5_1CILi1EEES8_S8_EEENS6_IJNS7_ILi192EEENS7_ILi128EEENS7_ILi64EEEEEELi64ENS_6half_tEfNS_4arch4Sm90ELb0ELb0ELb1ELb0ELb1ELb0ELb0ELb1ELb1ELb1ELb0ELb0EEENS1_21CollectiveEpilogueFwdINS6_IJSA_SC_SB_EEES9_SE_SG_Li384ELb0ELb1ELb0ELb0EEENS1_29StaticPersistentTileSchedulerILb0EEEEEEEEEvNT_6ParamsE)
        /*0bfc*/ 	.short	0x0210
        /*0bfe*/ 	.short	0x0a70


	//----- nvinfo : EIATTR_SW_WAR
	.align		4
.L_97:
        /*0c00*/ 	.byte	0x04, 0x36
        /*0c02*/ 	.short	(.L_99 - .L_98)
.L_98:
        /*0c04*/ 	.word	0x00000008
.L_99:


//--------------------- .nv.info._ZN7cutlass13device_kernelIN5flash11enable_sm90INS1_16FlashAttnFwdSm90INS1_25CollectiveMainloopFwdSm90ILi2EN4cute5tupleIJNS5_1CILi1EEES8_S8_EEENS6_IJNS7_ILi192EEENS7_ILi128EEENS7_ILi64EEEEEELi64ENS_6half_tEfNS_4arch4Sm90ELb0ELb0ELb1ELb1ELb1ELb0ELb0ELb1ELb1ELb1ELb0ELb0EEENS1_21CollectiveEpilogueFwdINS6_IJSA_SC_SB_EEES9_SE_SG_Li384ELb1ELb1ELb0ELb0EEENS1_36VarlenDynamicPersistentTileSchedulerILi192ELi128ELi384ELi128ELb0ELb1ELb1ELb0ELb1ELb1EEEEEEEEEvNT_6ParamsE --------------------------
	.section	.nv.info._ZN7cutlass13device_kernelIN5flash11enable_sm90INS1_16FlashAttnFwdSm90INS1_25CollectiveMainloopFwdSm90ILi2EN4cute5tupleIJNS5_1CILi1EEES8_S8_EEENS6_IJNS7_ILi192EEENS7_ILi128EEENS7_ILi64EEEEEELi64ENS_6half_tEfNS_4arch4Sm90ELb0ELb0ELb1ELb1ELb1ELb0ELb0ELb1ELb1ELb1ELb0ELb0EEENS1_21CollectiveEpilogueFwdINS6_IJSA_SC_SB_EEES9_SE_SG_Li384ELb1ELb1ELb0ELb0EEENS1_36VarlenDynamicPersistentTileSchedulerILi192ELi128ELi384ELi128ELb0ELb1ELb1ELb0ELb1ELb1EEEEEEEEEvNT_6ParamsE,"",@"SHT_CUDA_INFO"
	.sectionflags	@""
	.align	4


	//----- nvinfo : EIATTR_CUDA_API_VERSION
	.align		4
        /*0000*/ 	.byte	0x04, 0x37
        /*0002*/ 	.short	(.L_101 - .L_100)
.L_100:
        /*0004*/ 	.word	0x00000082


	//----- nvinfo : EIATTR_KPARAM_INFO
	.align		4
.L_101:
        /*0008*/ 	.byte	0x04, 0x17
        /*000a*/ 	.short	(.L_103 - .L_102)
.L_102:
        /*000c*/ 	.word	0x00000000
        /*0010*/ 	.short	0x0000
        /*0012*/ 	.short	0x0070
        /*0014*/ 	.byte	0x00, 0xf0, 0x01, 0x2a


	//----- nvinfo : EIATTR_SPARSE_MMA_MASK
	.align		4
.L_103:
        /*0018*/ 	.byte	0x03, 0x50
        /*001a*/ 	.short	0x0000


	//----- nvinfo : EIATTR_MAXREG_COUNT
	.align		4
        /*001c*/ 	.byte	0x03, 0x1b
        /*001e*/ 	.short	0x0080


	//----- nvinfo : EIATTR_NUM_BARRIERS
	.align		4
        /*0020*/ 	.byte	0x02, 0x4c
        /*0022*/ 	.byte	0x10
	.zero		1


	//----- nvinfo : EIATTR_EXTERNS
	.align		4
        /*0024*/ 	.byte	0x04, 0x0f
        /*0026*/ 	.short	(.L_105 - .L_104)


	//   ....[0]....
	.align		4
.L_104:
        /*0028*/ 	.word	index@(__assertfail)


	//----- nvinfo : EIATTR_ANNOTATIONS
	.align		4
.L_105:
        /*002c*/ 	.byte	0x04, 0x55
        /*002e*/ 	.short	(.L_107 - .L_106)


	//   ....[0]....
.L_106:
        /*0030*/ 	.word	0x00000001
        /*0034*/ 	.byte	0xe0, 0x83, 0x00, 0x00, 0x01, 0x00, 0x00, 0x00, 0x50, 0x84, 0x00, 0x00, 0x01, 0x00, 0x00, 0x00
        /* <DEDUP_REMOVED lines=26> */
        /*01e4*/ 	.byte	0x70, 0xd7, 0x00, 0x00


	//----- nvinfo : EIATTR_MERCURY_ISA_VERSION
	.align		4
.L_107:
        /*01e8*/ 	.byte	0x03, 0x5f
        /*01ea*/ 	.short	0x0101


	//----- nvinfo : EIATTR_UNUSED_LOAD_BYTE_OFFSET
	.align		4
        /*01ec*/ 	.byte	0x04, 0x44
        /*01ee*/ 	.short	(.L_109 - .L_108)


	//   ....[0]....
.L_108:
        /*01f0*/ 	.word	0x00000970
        /*01f4*/ 	.word	0x0000fff0


	//   ....[1]....
        /*01f8*/ 	.word	0x00006aa0
        /*01fc*/ 	.word	0x0000fff0


	//----- nvinfo : EIATTR_INT_WARP_WIDE_INSTR_OFFSETS
	.align		4
.L_109:
        /*0200*/ 	.byte	0x04, 0x31
        /*0202*/ 	.short	(.L_111 - .L_110)


	//   ....[0]....
.L_110:
        /*0204*/ 	.word	0x000000c0


	//   ....[1]....
        /*0208*/ 	.word	0x000000d0


	//   ....[2]....
        /*020c*/ 	.word	0x00000170


	//   ....[3]....
        /*0210*/ 	.word	0x00009400


	//   ....[4]....
        /*0214*/ 	.word	0x00009490


	//   ....[5]....
        /*0218*/ 	.word	0x0000c680


	//   ....[6]....
        /*021c*/ 	.word	0x0000c710


	//----- nvinfo : EIATTR_COOP_GROUP_MASK_REGIDS
	.align		4
.L_111:
        /*0220*/ 	.byte	0x04, 0x29
        /*0222*/ 	.short	(.L_113 - .L_112)


	//   ....[0]....
.L_112:
        /*0224*/ 	.word	0xffffffff


	//   ....[1]....
        /*0228*/ 	.word	0xffffffff


	//   ....[2]....
        /*022c*/ 	.word	0xffffffff


	//   ....[3]....
        /*0230*/ 	.word	0xffffffff


	//   ....[4]....
        /*0234*/ 	.word	0xffffffff


	//   ....[5]....
        /*0238*/ 	.word	0xffffffff


	//   ....[6]....
        /*023c*/ 	.word	0xffffffff


	//   ....[7]....
        /*0240*/ 	.word	0xffffffff


	//   ....[8]....
        /*0244*/ 	.word	0xffffffff


	//   ....[9]....
        /*0248*/ 	.word	0xffffffff


	//   ....[10]....
        /*024c*/ 	.word	0xffffffff


	//   ....[11]....
        /*0250*/ 	.word	0xffffffff


	//   ....[12]....
        /*0254*/ 	.word	0xffffffff


	//   ....[13]....
        /*0258*/ 	.word	0xffffffff


	//   ....[14]....
        /*025c*/ 	.word	0xffffffff


	//   ....[15]....
        /*0260*/ 	.word	0xffffffff


	//   ....[16]....
        /*0264*/ 	.word	0xffffffff


	//   ....[17]....
        /*0268*/ 	.word	0xffffffff


	//   ....[18]....
        /*026c*/ 	.word	0xffffffff


	//   ....[19]....
        /*0270*/ 	.word	0xffffffff


	//   ....[20]....
        /*0274*/ 	.word	0xffffffff


	//   ....[21]....
        /*0278*/ 	.word	0xffffffff


	//   ....[22]....
        /*027c*/ 	.word	0xffffffff


	//   ....[23]....
        /*0280*/ 	.word	0xffffffff


	//   ....[24]....
        /*0284*/ 	.word	0xffffffff


	//   ....[25]....
        /*0288*/ 	.word	0xffffffff


	//   ....[26]....
        /*028c*/ 	.word	0xffffffff


	//   ....[27]....
        /*0290*/ 	.word	0xffffffff


	//   ....[28]....
        /*0294*/ 	.word	0xffffffff


	//   ....[29]....
        /*0298*/ 	.word	0xffffffff


	//   ....[30]....
        /*029c*/ 	.word	0xffffffff


	//   ....[31]....
        /*02a0*/ 	.word	0xffffffff


	//   ....[32]....
        /*02a4*/ 	.word	0xffffffff


	//   ....[33]....
        /*02a8*/ 	.word	0xffffffff


	//   ....[34]....
        /*02ac*/ 	.word	0xffffffff


	//   ....[35]....
        /*02b0*/ 	.word	0xffffffff


	//   ....[36]....
        /*02b4*/ 	.word	0xffffffff


	//   ....[37]....
        /*02b8*/ 	.word	0xffffffff


	//   ....[38]....
        /*02bc*/ 	.word	0xffffffff


	//   ....[39]....
        /*02c0*/ 	.word	0xffffffff


	//   ....[40]....
        /*02c4*/ 	.word	0xffffffff


	//   ....[41]....
        /*02c8*/ 	.word	0xffffffff


	//   ....[42]....
        /*02cc*/ 	.word	0xffffffff


	//   ....[43]....
        /*02d0*/ 	.word	0xffffffff


	//   ....[44]....
        /*02d4*/ 	.word	0xffffffff


	//   ....[45]....
        /*02d8*/ 	.word	0xffffffff


	//   ....[46]....
        /*02dc*/ 	.word	0xffffffff


	//   ....[47]....
        /*02e0*/ 	.word	0xffffffff


	//   ....[48]....
        /*02e4*/ 	.word	0xffffffff


	//   ....[49]....
        /*02e8*/ 	.word	0xffffffff


	//   ....[50]....
        /*02ec*/ 	.word	0xffffffff


	//   ....[51]....
        /*02f0*/ 	.word	0xffffffff


	//   ....[52]....
        /*02f4*/ 	.word	0xffffffff


	//   ....[53]....
        /*02f8*/ 	.word	0xffffffff


	//   ....[54]....
        /*02fc*/ 	.word	0xffffffff


	//   ....[55]....
        /*0300*/ 	.word	0xffffffff


	//   ....[56]....
        /*0304*/ 	.word	0xffffffff


	//   ....[57]....
        /*0308*/ 	.word	0xffffffff


	//   ....[58]....
        /*030c*/ 	.word	0xffffffff


	//   ....[59]....
        /*0310*/ 	.word	0xffffffff


	//   ....[60]....
        /*0314*/ 	.word	0xffffffff


	//   ....[61]....
        /*0318*/ 	.word	0xffffffff


	//   ....[62]....
        /*031c*/ 	.word	0xffffffff


	//   ....[63]....
        /*0320*/ 	.word	0xffffffff


	//   ....[64]....
        /*0324*/ 	.word	0xffffffff


	//   ....[65]....
        /*0328*/ 	.word	0xffffffff


	//   ....[66]....
        /*032c*/ 	.word	0xffffffff


	//   ....[67]....
        /*0330*/ 	.word	0xffffffff


	//   ....[68]....
        /*0334*/ 	.word	0xffffffff


	//   ....[69]....
        /*0338*/ 	.word	0xffffffff


	//   ....[70]....
        /*033c*/ 	.word	0xffffffff


	//   ....[71]....
        /*0340*/ 	.word	0xffffffff


	//   ....[72]....
        /*0344*/ 	.word	0xffffffff


	//   ....[73]....
        /*0348*/ 	.word	0xffffffff


	//   ....[74]....
        /*034c*/ 	.word	0xffffffff


	//   ....[75]....
        /*0350*/ 	.word	0xffffffff


	//   ....[76]....
        /*0354*/ 	.word	0xffffffff


	//   ....[77]....
        /*0358*/ 	.word	0xffffffff


	//   ....[78]....
        /*035c*/ 	.word	0xffffffff


	//   ....[79]....
        /*0360*/ 	.word	0xffffffff


	//   ....[80]....
        /*0364*/ 	.word	0xffffffff


	//   ....[81]....
        /*0368*/ 	.word	0xffffffff


	//   ....[82]....
        /*036c*/ 	.word	0xffffffff


	//   ....[83]....
        /*0370*/ 	.word	0xffffffff


	//   ....[84]....
        /*0374*/ 	.word	0xffffffff


	//   ....[85]....
        /*0378*/ 	.word	0xffffffff


	//   ....[86]....
        /*037c*/ 	.word	0xffffffff


	//   ....[87]....
        /*0380*/ 	.word	0xffffffff


	//   ....[88]....
        /*0384*/ 	.word	0xffffffff


	//   ....[89]....
        /*0388*/ 	.word	0xffffffff


	//   ....[90]....
        /*038c*/ 	.word	0xffffffff


	//   ....[91]....
        /*0390*/ 	.word	0xffffffff


	//   ....[92]....
        /*0394*/ 	.word	0xffffffff


	//   ....[93]....
        /*0398*/ 	.word	0xffffffff


	//   ....[94]....
        /*039c*/ 	.word	0xffffffff


	//   ....[95]....
        /*03a0*/ 	.word	0xffffffff


	//   ....[96]....
        /*03a4*/ 	.word	0xffffffff


	//   ....[97]....
        /*03a8*/ 	.word	0xffffffff


	//   ....[98]....
        /*03ac*/ 	.word	0xffffffff


	//   ....[99]....
        /*03b0*/ 	.word	0xffffffff


	//   ....[100]....
        /*03b4*/ 	.word	0xffffffff


	//   ....[101]....
        /*03b8*/ 	.word	0xffffffff


	//   ....[102]....
        /*03bc*/ 	.word	0xffffffff


	//   ....[103]....
        /*03c0*/ 	.word	0xffffffff


	//   ....[104]....
        /*03c4*/ 	.word	0xffffffff


	//   ....[105]....
        /*03c8*/ 	.word	0xffffffff


	//   ....[106]....
        /*03cc*/ 	.word	0xffffffff


	//   ....[107]....
        /*03d0*/ 	.word	0xffffffff


	//   ....[108]....
        /*03d4*/ 	.word	0xffffffff


	//   ....[109]....
        /*03d8*/ 	.word	0xffffffff


	//   ....[110]....
        /*03dc*/ 	.word	0xffffffff


	//   ....[111]....
        /*03e0*/ 	.word	0xffffffff


	//   ....[112]....
        /*03e4*/ 	.word	0xffffffff


	//   ....[113]....
        /*03e8*/ 	.word	0xffffffff


	//   ....[114]....
        /*03ec*/ 	.word	0xffffffff


	//   ....[115]....
        /*03f0*/ 	.word	0xffffffff


	//   ....[116]....
        /*03f4*/ 	.word	0xffffffff


	//   ....[117]....
        /*03f8*/ 	.word	0xffffffff


	//   ....[118]....
        /*03fc*/ 	.word	0xffffffff


	//   ....[119]....
        /*0400*/ 	.word	0xffffffff


	//   ....[120]....
        /*0404*/ 	.word	0xffffffff


	//   ....[121]....
        /*0408*/ 	.word	0xffffffff


	//   ....[122]....
        /*040c*/ 	.word	0xffffffff


	//   ....[123]....
        /*0410*/ 	.word	0xffffffff


	//   ....[124]....
        /*0414*/ 	.word	0xffffffff


	//   ....[125]....
        /*0418*/ 	.word	0xffffffff


	//   ....[126]....
        /*041c*/ 	.word	0xffffffff


	//   ....[127]....
        /*0420*/ 	.word	0xffffffff


	//   ....[128]....
        /*0424*/ 	.word	0xffffffff


	//   ....[129]....
        /*0428*/ 	.word	0xffffffff


	//   ....[130]....
        /*042c*/ 	.word	0xffffffff


	//   ....[131]....
        /*0430*/ 	.word	0xffffffff


	//   ....[132]....
        /*0434*/ 	.word	0xffffffff


	//   ....[133]....
        /*0438*/ 	.word	0xffffffff


	//   ....[134]....
        /*043c*/ 	.word	0xffffffff


	//   ....[135]....
        /*0440*/ 	.word	0xffffffff


	//   ....[136]....
        /*0444*/ 	.word	0xffffffff


	//   ....[137]....
        /*0448*/ 	.word	0xffffffff


	//   ....[138]....
        /*044c*/ 	.word	0xffffffff


	//   ....[139]....
        /*0450*/ 	.word	0xffffffff


	//   ....[140]....
        /*0454*/ 	.word	0xffffffff


	//   ....[141]....
        /*0458*/ 	.word	0xffffffff


	//   ....[142]....
        /*045c*/ 	.word	0xffffffff


	//   ....[143]....
        /*0460*/ 	.word	0xffffffff


	//   ....[144]....
        /*0464*/ 	.word	0xffffffff


	//   ....[145]....
        /*0468*/ 	.word	0xffffffff


	//   ....[146]....
        /*046c*/ 	.word	0xffffffff


	//   ....[147]....
        /*0470*/ 	.word	0xffffffff


	//   ....[148]....
        /*0474*/ 	.word	0xffffffff


	//   ....[149]....
        /*0478*/ 	.word	0xffffffff


	//   ....[150]....
        /*047c*/ 	.word	0xffffffff


	//   ....[151]....
        /*0480*/ 	.word	0xffffffff


	//   ....[152]....
        /*0484*/ 	.word	0xffffffff


	//   ....[153]....
        /*0488*/ 	.word	0xffffffff


	//   ....[154]....
        /*048c*/ 	.word	0xffffffff


	//   ....[155]....
        /*0490*/ 	.word	0xffffffff


	//   ....[156]....
        /*0494*/ 	.word	0xffffffff


	//   ....[157]....
        /*0498*/ 	.word	0xffffffff


	//   ....[158]....
        /*049c*/ 	.word	0xffffffff


	//   ....[159]....
        /*04a0*/ 	.word	0xffffffff


	//   ....[160]....
        /*04a4*/ 	.word	0xffffffff


	//   ....[161]....
        /*04a8*/ 	.word	0x0500000f


	//   ....[162]....
        /*04ac*/ 	.word	0x0500000f


	//   ....[163]....
        /*04b0*/ 	.word	0x0500000f


	//   ....[164]....
        /*04b4*/ 	.word	0x0500000f


	//   ....[165]....
        /*04b8*/ 	.word	0x0500000f


	//   ....[166]....
        /*04bc*/ 	.word	0x0500000f


	//   ....[167]....
        /*04c0*/ 	.word	0x0500000f


	//   ....[168]....
        /*04c4*/ 	.word	0x0500000f


	//   ....[169]....
        /*04c8*/ 	.word	0x0500000f


	//   ....[170]....
        /*04cc*/ 	.word	0x0500000f


	//   ....[171]....
        /*04d0*/ 	.word	0x0500000f


	//   ....[172]....
        /*04d4*/ 	.word	0x0500000f


	//   ....[173]....
        /*04d8*/ 	.word	0x0500000f


	//   ....[174]....
        /*04dc*/ 	.word	0x0500000f


	//   ....[175]....
        /*04e0*/ 	.word	0x0500000f


	//   ....[176]....
        /*04e4*/ 	.word	0x0500000f


	//   ....[177]....
        /*04e8*/ 	.word	0x0500000f


	//   ....[178]....
        /*04ec*/ 	.word	0x0500000f


	//   ....[179]....
        /*04f0*/ 	.word	0x0500000f


	//   ....[180]....
        /*04f4*/ 	.word	0x0500000f


	//   ....[181]....
        /*04f8*/ 	.word	0x0500000f


	//   ....[182]....
        /*04fc*/ 	.word	0x0500000f


	//   ....[183]....
        /*0500*/ 	.word	0x0500000f


	//   ....[184]....
        /*0504*/ 	.word	0x0500000f


	//   ....[185]....
        /*0508*/ 	.word	0x0500000f


	//   ....[186]....
        /*050c*/ 	.word	0x0500000f


	//   ....[187]....
        /*0510*/ 	.word	0x0500000f


	//   ....[188]....
        /*0514*/ 	.word	0x0500000f


	//   ....[189]....
        /*0518*/ 	.word	0x0500000f


	//   ....[190]....
        /*051c*/ 	.word	0x0500000f


	//   ....[191]....
        /*0520*/ 	.word	0x0500000f


	//   ....[192]....
        /*0524*/ 	.word	0x0500000f


	//   ....[193]....
        /*0528*/ 	.word	0x0500000f


	//   ....[194]....
        /*052c*/ 	.word	0x0500000f


	//   ....[195]....
        /*0530*/ 	.word	0x0500000f


	//   ....[196]....
        /*0534*/ 	.word	0x0500000f


	//   ....[197]....
        /*0538*/ 	.word	0x0500000f


	//   ....[198]....
        /*053c*/ 	.word	0x0500000f


	//   ....[199]....
        /*0540*/ 	.word	0x0500000f


	//   ....[200]....
        /*0544*/ 	.word	0x0500000f


	//   ....[201]....
        /*0548*/ 	.word	0x0500000f


	//   ....[202]....
        /*054c*/ 	.word	0x0500000f


	//   ....[203]....
        /*0550*/ 	.word	0x0500000f


	//   ....[204]....
        /*0554*/ 	.word	0x0500000f


	//   ....[205]....
        /*0558*/ 	.word	0x0500000f


	//   ....[206]....
        /*055c*/ 	.word	0x0500000f


	//   ....[207]....
        /*0560*/ 	.word	0x0500000f


	//   ....[208]....
        /*0564*/ 	.word	0x0500000f


	//   ....[209]....
        /*0568*/ 	.word	0x0500000f


	//   ....[210]....
        /*056c*/ 	.word	0x0500000f


	//   ....[211]....
        /*0570*/ 	.word	0x0500000f


	//   ....[212]....
        /*0574*/ 	.word	0x0500000f


	//   ....[213]....
        /*0578*/ 	.word	0x0500000f


	//   ....[214]....
        /*057c*/ 	.word	0x0500000f


	//   ....[215]....
        /*0580*/ 	.word	0x0500000f


	//   ....[216]....
        /*0584*/ 	.word	0x0500000f


	//   ....[217]....
        /*0588*/ 	.word	0x0500000f


	//   ....[218]....
        /*058c*/ 	.word	0x0500000f


	//   ....[219]....
        /*0590*/ 	.word	0x0500000f


	//   ....[220]....
        /*0594*/ 	.word	0x0500000f


	//   ....[221]....
        /*0598*/ 	.word	0x0500000f


	//   ....[222]....
        /*059c*/ 	.word	0x0500000f


	//   ....[223]....
        /*05a0*/ 	.word	0x0500000f


	//   ....[224]....
        /*05a4*/ 	.word	0x0500000f


	//   ....[225]....
        /*05a8*/ 	.word	0x0500000f


	//   ....[226]....
        /*05ac*/ 	.word	0x0500000f


	//   ....[227]....
        /*05b0*/ 	.word	0x0500000f


	//   ....[228]....
        /*05b4*/ 	.word	0x0500000f


	//   ....[229]....
        /*05b8*/ 	.word	0x0500000f


	//   ....[230]....
        /*05bc*/ 	.word	0x0500000f


	//   ....[231]....
        /*05c0*/ 	.word	0x0500000f


	//   ....[232]....
        /*05c4*/ 	.word	0x0500000f


	//   ....[233]....
        /*05c8*/ 	.word	0x0500000f


	//   ....[234]....
        /*05cc*/ 	.word	0x0500000f


	//   ....[235]....
        /*05d0*/ 	.word	0x0500000f


	//   ....[236]....
        /*05d4*/ 	.word	0x0500000f


	//   ....[237]....
        /*05d8*/ 	.word	0x0500000f


	//   ....[238]....
        /*05dc*/ 	.word	0x0500000f


	//   ....[239]....
        /*05e0*/ 	.word	0x0500000f


	//   ....[240]....
        /*05e4*/ 	.word	0x0500000f


	//   ....[241]....
        /*05e8*/ 	.word	0x0500000f


	//   ....[242]....
        /*05ec*/ 	.word	0x0500000f


	//   ....[243]....
        /*05f0*/ 	.word	0x0500000f


	//   ....[244]....
        /*05f4*/ 	.word	0x0500000f


	//   ....[245]....
        /*05f8*/ 	.word	0x0500000f


	//   ....[246]....
        /*05fc*/ 	.word	0x0500000f


	//   ....[247]....
        /*0600*/ 	.word	0x0500000f


	//   ....[248]....
        /*0604*/ 	.word	0x0500000f


	//   ....[249]....
        /*0608*/ 	.word	0x0500000f


	//   ....[250]....
        /*060c*/ 	.word	0x0500000f


	//   ....[251]....
        /*0610*/ 	.word	0x0500000f


	//   ....[252]....
        /*0614*/ 	.word	0x0500000f


	//   ....[253]....
        /*0618*/ 	.word	0x0500000f


	//   ....[254]....
        /*061c*/ 	.word	0x0500000f


	//   ....[255]....
        /*0620*/ 	.word	0x0500000f


	//   ....[0]....
        /*0624*/ 	.word	0x0500000f


	//   ....[1]....
        /*0628*/ 	.word	0x0500000f


	//   ....[2]....
        /*062c*/ 	.word	0x0500000f


	//   ....[3]....
        /*0630*/ 	.word	0x0500000f


	//   ....[4]....
        /*0634*/ 	.word	0x0500000f


	//   ....[5]....
        /*0638*/ 	.word	0x0500000f


	//   ....[6]....
        /*063c*/ 	.word	0x0500000f


	//   ....[7]....
        /*0640*/ 	.word	0x0500000f


	//   ....[8]....
        /*0644*/ 	.word	0x0500000f


	//   ....[9]....
        /*0648*/ 	.word	0x0500000f


	//   ....[10]....
        /*064c*/ 	.word	0x0500000f


	//   ....[11]....
        /*0650*/ 	.word	0x0500000f


	//----- nvinfo : EIATTR_COOP_GROUP_INSTR_OFFSETS
	.align		4
.L_113:
        /*0654*/ 	.byte	0x04, 0x28
        /*0656*/ 	.short	(.L_115 - .L_114)


	//   ....[0]....
.L_114:
        /*0658*/ 	.word	0x00000080


	//   ....[1]....
        /*065c*/ 	.word	0x00000090


	//   ....[2]....
        /*0660*/ 	.word	0x000002d0


	//   ....[3]....
        /*0664*/ 	.word	0x00000430


	//   ....[4]....
        /*0668*/ 	.word	0x00000550


	//   ....[5]....
        /*066c*/ 	.word	0x000006b0


	//   ....[6]....
        /*0670*/ 	.word	0x00001210


	//   ....[7]....
        /*0674*/ 	.word	0x00002a50


	//   ....[8]....
        /*0678*/ 	.word	0x00002aa0


	//   ....[9]....
        /*067c*/ 	.word	0x00002cf0


	//   ....[10]....
        /*0680*/ 	.word	0x00002e90


	//   ....[11]....
        /*0684*/ 	.word	0x00004fe0


	//   ....[12]....
        /*0688*/ 	.word	0x00005020


	//   ....[13]....
        /*068c*/ 	.word	0x00005040


	//   ....[14]....
        /*0690*/ 	.word	0x00005060


	//   ....[15]....
        /*0694*/ 	.word	0x00006310


	//   ....[16]....
        /*0698*/ 	.word	0x00006350


	//   ....[17]....
        /*069c*/ 	.word	0x00006410


	//   ....[18]....
        /*06a0*/ 	.word	0x00006420


	//   ....[19]....
        /*06a4*/ 	.word	0x00007240


	//   ....[20]....
        /*06a8*/ 	.word	0x00007280


	//   ....[21]....
        /*06ac*/ 	.word	0x000072c0


	//   ....[22]....
        /*06b0*/ 	.word	0x000072f0


	//   ....[23]....
        /*06b4*/ 	.word	0x000077d0


	//   ....[24]....
        /*06b8*/ 	.word	0x00007800


	//   ....[25]....
        /*06bc*/ 	.word	0x00007830


	//   ....[26]....
        /*06c0*/ 	.word	0x00007860


	//   ....[27]....
        /*06c4*/ 	.word	0x00007880


	//   ....[28]....
        /*06c8*/ 	.word	0x000078a0


	//   ....[29]....
        /*06cc*/ 	.word	0x000078d0


	//   ....[30]....
        /*06d0*/ 	.word	0x00007900


	//   ....[31]....
        /*06d4*/ 	.word	0x000081a0


	//   ....[32]....
        /*06d8*/ 	.word	0x000081d0


	//   ....[33]....
        /*06dc*/ 	.word	0x00008210


	//   ....[34]....
        /*06e0*/ 	.word	0x00008240


	//   ....[35]....
        /*06e4*/ 	.word	0x00008270


	//   ....[36]....
        /*06e8*/ 	.word	0x00008280


	//   ....[37]....
        /*06ec*/ 	.word	0x00008290


	//   ....[38]....
        /*06f0*/ 	.word	0x000082b0


	//   ....[39]....
        /*06f4*/ 	.word	0x00008400


	//   ....[40]....
        /*06f8*/ 	.word	0x000085f0


	//   ....[41]....
        /*06fc*/ 	.word	0x00008620


	//   ....[42]....
        /*0700*/ 	.word	0x00008650


	//   ....[43]....
        /*0704*/ 	.word	0x00008680


	//   ....[44]....
        /*0708*/ 	.word	0x000086b0


	//   ....[45]....
        /*070c*/ 	.word	0x000086e0


	//   ....[46]....
        /*0710*/ 	.word	0x00008830


	//   ....[47]....
        /*0714*/ 	.word	0x00008860


	//   ....[48]....
        /*0718*/ 	.word	0x00008890


	//   ....[49]....
        /*071c*/ 	.word	0x000088c0


	//   ....[50]....
        /*0720*/ 	.word	0x000088f0


	//   ....[51]....
        /*0724*/ 	.word	0x00008920


	//   ....[52]....
        /*0728*/ 	.word	0x000089b0


	//   ....[53]....
        /*072c*/ 	.word	0x000089e0


	//   ....[54]....
        /*0730*/ 	.word	0x00008a60


	//   ....[55]....
        /*0734*/ 	.word	0x0000a010


	//   ....[56]....
        /*0738*/ 	.word	0x0000a030


	//   ....[57]....
        /*073c*/ 	.word	0x0000a0c0


	//   ....[58]....
        /*0740*/ 	.word	0x0000a0e0


	//   ....[59]....
        /*0744*/ 	.word	0x0000a160


	//   ....[60]....
        /*0748*/ 	.word	0x0000a180


	//   ....[61]....
        /*074c*/ 	.word	0x0000a200


	//   ....[62]....
        /*0750*/ 	.word	0x0000a220


	//   ....[63]....
        /*0754*/ 	.word	0x0000a2a0


	//   ....[64]....
        /*0758*/ 	.word	0x0000a2c0


	//   ....[65]....
        /*075c*/ 	.word	0x0000a340


	//   ....[66]....
        /*0760*/ 	.word	0x0000a360


	//   ....[67]....
        /*0764*/ 	.word	0x0000a3e0


	//   ....[68]....
        /*0768*/ 	.word	0x0000a400


	//   ....[69]....
        /*076c*/ 	.word	0x0000a410


	//   ....[70]....
        /*0770*/ 	.word	0x0000a420


	//   ....[71]....
        /*0774*/ 	.word	0x0000ad20


	//   ....[72]....
        /*0778*/ 	.word	0x0000ad50


	//   ....[73]....
        /*077c*/ 	.word	0x0000adf0


	//   ....[74]....
        /*0780*/ 	.word	0x0000ae10


	//   ....[75]....
        /*0784*/ 	.word	0x0000ae90


	//   ....[76]....
        /*0788*/ 	.word	0x0000aeb0


	//   ....[77]....
        /*078c*/ 	.word	0x0000af30


	//   ....[78]....
        /*0790*/ 	.word	0x0000af50


	//   ....[79]....
        /*0794*/ 	.word	0x0000afd0


	//   ....[80]....
        /*0798*/ 	.word	0x0000aff0


	//   ....[81]....
        /*079c*/ 	.word	0x0000b070


	//   ....[82]....
        /*07a0*/ 	.word	0x0000b090


	//   ....[83]....
        /*07a4*/ 	.word	0x0000b110


	//   ....[84]....
        /*07a8*/ 	.word	0x0000b130


	//   ....[85]....
        /*07ac*/ 	.word	0x0000b140


	//   ....[86]....
        /*07b0*/ 	.word	0x0000b1b0


	//   ....[87]....
        /*07b4*/ 	.word	0x0000b200


	//   ....[88]....
        /*07b8*/ 	.word	0x0000b230


	//   ....[89]....
        /*07bc*/ 	.word	0x0000b2c0


	//   ....[90]....
        /*07c0*/ 	.word	0x0000b2d0


	//   ....[91]....
        /*07c4*/ 	.word	0x0000b340


	//   ....[92]....
        /*07c8*/ 	.word	0x0000b350


	//   ....[93]....
        /*07cc*/ 	.word	0x0000b390


	//   ....[94]....
        /*07d0*/ 	.word	0x0000b3b0


	//   ....[95]....
        /*07d4*/ 	.word	0x0000bb30


	//   ....[96]....
        /*07d8*/ 	.word	0x0000bb60


	//   ....[97]....
        /*07dc*/ 	.word	0x0000bbb0


	//   ....[98]....
        /*07e0*/ 	.word	0x0000bbc0


	//   ....[99]....
        /*07e4*/ 	.word	0x0000bc00


	//   ....[100]....
        /*07e8*/ 	.word	0x0000bc10


	//   ....[101]....
        /*07ec*/ 	.word	0x0000bc50


	//   ....[102]....
        /*07f0*/ 	.word	0x0000bc60


	//   ....[103]....
        /*07f4*/ 	.word	0x0000bca0


	//   ....[104]....
        /*07f8*/ 	.word	0x0000bcb0


	//   ....[105]....
        /*07fc*/ 	.word	0x0000bcf0


	//   ....[106]....
        /*0800*/ 	.word	0x0000bd00


	//   ....[107]....
        /*0804*/ 	.word	0x0000bd40


	//   ....[108]....
        /*0808*/ 	.word	0x0000bd50


	//   ....[109]....
        /*080c*/ 	.word	0x0000bd60


	//   ....[110]....
        /*0810*/ 	.word	0x0000bda0


	//   ....[111]....
        /*0814*/ 	.word	0x0000c050


	//   ....[112]....
        /*0818*/ 	.word	0x0000c080


	//   ....[113]....
        /*081c*/ 	.word	0x0000c0e0


	//   ....[114]....
        /*0820*/ 	.word	0x0000c0f0


	//   ....[115]....
        /*0824*/ 	.word	0x0000c140


	//   ....[116]....
        /*0828*/ 	.word	0x0000c150


	//   ....[117]....
        /*082c*/ 	.word	0x0000c1a0


	//   ....[118]....
        /*0830*/ 	.word	0x0000c1b0


	//   ....[119]....
        /*0834*/ 	.word	0x0000c200


	//   ....[120]....
        /*0838*/ 	.word	0x0000c210


	//   ....[121]....
        /*083c*/ 	.word	0x0000c260


	//   ....[122]....
        /*0840*/ 	.word	0x0000c270


	//   ....[123]....
        /*0844*/ 	.word	0x0000c2c0


	//   ....[124]....
        /*0848*/ 	.word	0x0000c2d0


	//   ....[125]....
        /*084c*/ 	.word	0x0000c2e0


	//   ....[126]....
        /*0850*/ 	.word	0x0000c320


	//   ....[127]....
        /*0854*/ 	.word	0x0000c8e0


	//   ....[128]....
        /*0858*/ 	.word	0x0000c910


	//   ....[129]....
        /*085c*/ 	.word	0x0000c930


	//   ....[130]....
        /*0860*/ 	.word	0x0000c940


	//   ....[131]....
        /*0864*/ 	.word	0x0000c950


	//   ....[132]....
        /*0868*/ 	.word	0x0000c960


	//   ....[133]....
        /*086c*/ 	.word	0x0000c980


	//   ....[134]....
        /*0870*/ 	.word	0x0000c9d0


	//   ....[135]....
        /*0874*/ 	.word	0x0000c9f0


	//   ....[136]....
        /*0878*/ 	.word	0x0000ca30


	//   ....[137]....
        /*087c*/ 	.word	0x0000ca50


	//   ....[138]....
        /*0880*/ 	.word	0x0000ca90


	//   ....[139]....
        /*0884*/ 	.word	0x0000cab0


	//   ....[140]....
        /*0888*/ 	.word	0x0000cb00


	//   ....[141]....
        /*088c*/ 	.word	0x0000cb30


	//   ....[142]....
        /*0890*/ 	.word	0x0000cb90


	//   ....[143]....
        /*0894*/ 	.word	0x0000cf10


	//   ....[144]....
        /*0898*/ 	.word	0x0000cf40


	//   ....[145]....
        /*089c*/ 	.word	0x0000cf70


	//   ....[146]....
        /*08a0*/ 	.word	0x0000cfa0


	//   ....[147]....
        /*08a4*/ 	.word	0x0000cfd0


	//   ....[148]....
        /*08a8*/ 	.word	0x0000d000


	//   ....[149]....
        /*08ac*/ 	.word	0x0000d030


	//   ....[150]....
        /*08b0*/ 	.word	0x0000d060


	//   ....[151]....
        /*08b4*/ 	.word	0x0000d1e0


	//   ....[152]....
        /*08b8*/ 	.word	0x0000d210


	//   ....[153]....
        /*08bc*/ 	.word	0x0000d240


	//   ....[154]....
        /*08c0*/ 	.word	0x0000d270


	//   ....[155]....
        /*08c4*/ 	.word	0x0000d2a0


	//   ....[156]....
        /*08c8*/ 	.word	0x0000d2d0


	//   ....[157]....
        /*08cc*/ 	.word	0x0000d390


	//   ....[158]....
        /*08d0*/ 	.word	0x0000d3b0


	//   ....[159]....
        /*08d4*/ 	.word	0x0000d420


	//   ....[160]....
        /*08d8*/ 	.word	0x0000d890


	//   ....[161]....
        /*08dc*/ 	.word	0x0000dd70


	//   ....[162]....
        /*08e0*/ 	.word	0x0000de60


	//   ....[163]....
        /*08e4*/ 	.word	0x0000df00


	//   ....[164]....
        /*08e8*/ 	.word	0x0000df60


	//   ....[165]....
        /*08ec*/ 	.word	0x0000e050


	//   ....[166]....
        /*08f0*/ 	.word	0x0000e0c0


	//   ....[167]....
        /*08f4*/ 	.word	0x0000e1b0


	//   ....[168]....
        /*08f8*/ 	.word	0x0000e220


	//   ....[169]....
        /*08fc*/ 	.word	0x0000e310


	//   ....[170]....
        /*0900*/ 	.word	0x0000e380


	//   ....[171]....
        /*0904*/ 	.word	0x0000e470


	//   ....[172]....
        /*0908*/ 	.word	0x0000e4e0


	//   ....[173]....
        /*090c*/ 	.word	0x0000e5d0


	//   ....[174]....
        /*0910*/ 	.word	0x0000e640


	//   ....[175]....
        /*0914*/ 	.word	0x0000e730


	//   ....[176]....
        /*0918*/ 	.word	0x0000e7a0


	//   ....[177]....
        /*091c*/ 	.word	0x0000e880


	//   ....[178]....
        /*0920*/ 	.word	0x0000e930


	//   ....[179]....
        /*0924*/ 	.word	0x0000e9a0


	//   ....[180]....
        /*0928*/ 	.word	0x0000ea00


	//   ....[181]....
        /*092c*/ 	.word	0x0000eaf0


	//   ....[182]....
        /*0930*/ 	.word	0x0000eb50


	//   ....[183]....
        /*0934*/ 	.word	0x0000ec50


	//   ....[184]....
        /*0938*/ 	.word	0x0000ecb0


	//   ....[185]....
        /*093c*/ 	.word	0x0000edb0


	//   ....[186]....
        /*0940*/ 	.word	0x0000ee10


	//   ....[187]....
        /*0944*/ 	.word	0x0000ef10


	//   ....[188]....
        /*0948*/ 	.word	0x0000ef70


	//   ....[189]....
        /*094c*/ 	.word	0x0000f070


	//   ....[190]....
        /*0950*/ 	.word	0x0000f0d0


	//   ....[191]....
        /*0954*/ 	.word	0x0000f1d0


	//   ....[192]....
        /*0958*/ 	.word	0x0000f230


	//   ....[193]....
        /*095c*/ 	.word	0x0000f340


	//   ....[194]....
        /*0960*/ 	.word	0x0000f3a0


	//   ....[195]....
        /*0964*/ 	.word	0x0000f460


	//   ....[196]....
        /*0968*/ 	.word	0x0000f4c0


	//   ....[197]....
        /*096c*/ 	.word	0x0000f5c0


	//   ....[198]....
        /*0970*/ 	.word	0x0000f620


	//   ....[199]....
        /*0974*/ 	.word	0x0000f6f0


	//   ....[200]....
        /*0978*/ 	.word	0x0000f750


	//   ....[201]....
        /*097c*/ 	.word	0x0000f810


	//   ....[202]....
        /*0980*/ 	.word	0x0000f950


	//   ....[203]....
        /*0984*/ 	.word	0x0000fa00


	//   ....[204]....
        /*0988*/ 	.word	0x0000fa60


	//   ....[205]....
        /*098c*/ 	.word	0x0000fb10


	//   ....[206]....
        /*0990*/ 	.word	0x0000fb70


	//   ....[207]....
        /*0994*/ 	.word	0x0000fc20


	//   ....[208]....
        /*0998*/ 	.word	0x0000fc80


	//   ....[209]....
        /*099c*/ 	.word	0x0000fd30


	//   ....[210]....
        /*09a0*/ 	.word	0x0000fd90


	//   ....[211]....
        /*09a4*/ 	.word	0x0000fe40


	//   ....[212]....
        /*09a8*/ 	.word	0x0000fea0


	//   ....[213]....
        /*09ac*/ 	.word	0x0000ff50


	//   ....[214]....
        /*09b0*/ 	.word	0x0000ffb0


	//   ....[215]....
        /*09b4*/ 	.word	0x00010060


	//   ....[216]....
        /*09b8*/ 	.word	0x000100c0


	//   ....[217]....
        /*09bc*/ 	.word	0x00010170


	//   ....[218]....
        /*09c0*/ 	.word	0x00010260


	//   ....[219]....
        /*09c4*/ 	.word	0x00010310


	//   ....[220]....
        /*09c8*/ 	.word	0x00010370


	//   ....[221]....
        /*09cc*/ 	.word	0x00010430


	//   ....[222]....
        /*09d0*/ 	.word	0x00010490


	//   ....[223]....
        /*09d4*/ 	.word	0x00010550


	//   ....[224]....
        /*09d8*/ 	.word	0x000105b0


	//   ....[225]....
        /*09dc*/ 	.word	0x00010670


	//   ....[226]....
        /*09e0*/ 	.word	0x000106d0


	//   ....[227]....
        /*09e4*/ 	.word	0x00010790


	//   ....[228]....
        /*09e8*/ 	.word	0x000107f0


	//   ....[229]....
        /*09ec*/ 	.word	0x000108b0


	//   ....[230]....
        /*09f0*/ 	.word	0x00010910


	//   ....[231]....
        /*09f4*/ 	.word	0x000109d0


	//   ....[232]....
        /*09f8*/ 	.word	0x00010a30


	//   ....[233]....
        /*09fc*/ 	.word	0x00010ae0


	//   ....[234]....
        /*0a00*/ 	.word	0x00010bd0


	//   ....[235]....
        /*0a04*/ 	.word	0x00010c90


	//   ....[236]....
        /*0a08*/ 	.word	0x00010cf0


	//   ....[237]....
        /*0a0c*/ 	.word	0x00010da0


	//   ....[238]....
        /*0a10*/ 	.word	0x00010e00


	//   ....[239]....
        /*0a14*/ 	.word	0x00010ec0


	//   ....[240]....
        /*0a18*/ 	.word	0x00010f20


	//   ....[241]....
        /*0a1c*/ 	.word	0x00010fe0


	//   ....[242]....
        /*0a20*/ 	.word	0x00011040


	//   ....[243]....
        /*0a24*/ 	.word	0x00011100


	//   ....[244]....
        /*0a28*/ 	.word	0x00011160


	//   ....[245]....
        /*0a2c*/ 	.word	0x00011220


	//   ....[246]....
        /*0a30*/ 	.word	0x00011280


	//   ....[247]....
        /*0a34*/ 	.word	0x00011340


	//   ....[248]....
        /*0a38*/ 	.word	0x000113a0


	//   ....[249]....
        /*0a3c*/ 	.word	0x00011440


	//   ....[250]....
        /*0a40*/ 	.word	0x000114d0


	//   ....[251]....
        /*0a44*/ 	.word	0x00011570


	//   ....[252]....
        /*0a48*/ 	.word	0x00011690


	//   ....[253]....
        /*0a4c*/ 	.word	0x00011700


	//   ....[254]....
        /*0a50*/ 	.word	0x00011770


	//   ....[255]....
        /*0a54*/ 	.word	0x000117e0


	//   ....[0]....
        /*0a58*/ 	.word	0x00011850


	//   ....[1]....
        /*0a5c*/ 	.word	0x000118d0


	//   ....[2]....
        /*0a60*/ 	.word	0x00011960


	//   ....[3]....
        /*0a64*/ 	.word	0x000119f0


	//   ....[4]....
        /*0a68*/ 	.word	0x00011a60


	//   ....[5]....
        /*0a6c*/ 	.word	0x00011ad0


	//   ....[6]....
        /*0a70*/ 	.word	0x00011b40


	//   ....[7]....
        /*0a74*/ 	.word	0x00011bc0


	//   ....[8]....
        /*0a78*/ 	.word	0x00011c30


	//   ....[9]....
        /*0a7c*/ 	.word	0x00011cd0


	//   ....[10]....
        /*0a80*/ 	.word	0x00011d60


	//   ....[11]....
        /*0a84*/ 	.word	0x00011e80


	//----- nvinfo : EIATTR_REG_RECONFIG
	.align		4
.L_115:
        /*0a88*/ 	.byte	0x01, 0x54
	.zero		2


	//----- nvinfo : EIATTR_SYSCALL_OFFSETS
	.align		4
        /*0a8c*/ 	.byte	0x04, 0x46
        /*0a8e*/ 	.short	(.L_117 - .L_116)


	//   ....[0]....
.L_116:
        /*0a90*/ 	.word	0x00001400


	//   ....[1]....
        /*0a94*/ 	.word	0x000095f0


	//   ....[2]....
        /*0a98*/ 	.word	0x00009740


	//   ....[3]....
        /*0a9c*/ 	.word	0x00009830


	//   ....[4]....
        /*0aa0*/ 	.word	0x0000a830


	//----- nvinfo : EIATTR_MBARRIER_INSTR_OFFSETS
	.align		4
.L_117:
        /*0aa4*/ 	.byte	0x04, 0x39
        /*0aa6*/ 	.short	(.L_119 - .L_118)


	//   ....[0]....
.L_118:
        /*0aa8*/ 	.word	0x00000180
        /*0aac*/ 	.word	0x000000ff
        /*0ab0*/ 	.word	0x00016800
        /*0ab4*/ 	.short	0x0100
        /*0ab6*/ 	.byte	0x08
	.zero		1


	//   ....[1]....
        /*0ab8*/ 	.word	0x00000190
        /*0abc*/ 	.word	0x000000ff
        /*0ac0*/ 	.word	0x00016820
        /*0ac4*/ 	.short	0x0100
        /*0ac6*/ 	.byte	0x08
	.zero		1


	//   ....[2]....
        /*0ac8*/ 	.word	0x00000280
        /*0acc*/ 	.word	0x000000ff
        /*0ad0*/ 	.word	0x00016830
        /*0ad4*/ 	.short	0x0100
        /*0ad6*/ 	.byte	0x08
	.zero		1


	//   ....[3]....
        /*0ad8*/ 	.word	0x00000290
        /*0adc*/ 	.word	0x000000ff
        /*0ae0*/ 	.word	0x00016840
        /*0ae4*/ 	.short	0x0100
        /*0ae6*/ 	.byte	0x08
	.zero		1


	//   ....[4]....
        /*0ae8*/ 	.word	0x000002a0
        /*0aec*/ 	.word	0x000000ff
        /*0af0*/ 	.word	0x00016838
        /*0af4*/ 	.short	0x0100
        /*0af6*/ 	.byte	0x08
	.zero		1


	//   ....[5]....
        /*0af8*/ 	.word	0x000002b0
        /*0afc*/ 	.word	0x000000ff
        /*0b00*/ 	.word	0x00016848
        /*0b04*/ 	.short	0x0100
        /*0b06*/ 	.byte	0x08
	.zero		1


	//   ....[6]....
        /*0b08*/ 	.word	0x000003e0
        /*0b0c*/ 	.word	0x000000ff
        /*0b10*/ 	.word	0x00016850
        /*0b14*/ 	.short	0x0100
        /*0b16*/ 	.byte	0x08
	.zero		1


	//   ....[7]....
        /*0b18*/ 	.word	0x000003f0
        /*0b1c*/ 	.word	0x000000ff
        /*0b20*/ 	.word	0x00016860
        /*0b24*/ 	.short	0x0100
        /*0b26*/ 	.byte	0x08
	.zero		1


	//   ....[8]....
        /*0b28*/ 	.word	0x00000400
        /*0b2c*/ 	.word	0x000000ff
        /*0b30*/ 	.word	0x00016858
        /*0b34*/ 	.short	0x0100
        /*0b36*/ 	.byte	0x08
	.zero		1


	//   ....[9]....
        /*0b38*/ 	.word	0x00000410
        /*0b3c*/ 	.word	0x000000ff
        /*0b40*/ 	.word	0x00016868
        /*0b44*/ 	.short	0x0100
        /*0b46*/ 	.byte	0x08
	.zero		1


	//   ....[10]....
        /*0b48*/ 	.word	0x00000500
        /*0b4c*/ 	.word	0x000000ff
        /*0b50*/ 	.word	0x00016870
        /*0b54*/ 	.short	0x0100
        /*0b56*/ 	.byte	0x06
	.zero		1


	//   ....[11]....
        /*0b58*/ 	.word	0x00000510
        /*0b5c*/ 	.word	0x000000ff
        /*0b60*/ 	.word	0x00016880
        /*0b64*/ 	.short	0x0100
        /*0b66*/ 	.byte	0x06
	.zero		1


	//   ....[12]....
        /*0b68*/ 	.word	0x00000520
        /*0b6c*/ 	.word	0x000000ff
        /*0b70*/ 	.word	0x00016878
        /*0b74*/ 	.short	0x0100
        /*0b76*/ 	.byte	0x06
	.zero		1


	//   ....[13]....
        /*0b78*/ 	.word	0x00000530
        /*0b7c*/ 	.word	0x000000ff
        /*0b80*/ 	.word	0x00016888
        /*0b84*/ 	.short	0x0100
        /*0b86*/ 	.byte	0x06
	.zero		1


	//   ....[14]....
        /*0b88*/ 	.word	0x00000660
        /*0b8c*/ 	.word	0x000000ff
        /*0b90*/ 	.word	0x00016890
        /*0b94*/ 	.short	0x0100
        /*0b96*/ 	.byte	0x08
	.zero		1


	//   ....[15]....
        /*0b98*/ 	.word	0x00000670
        /*0b9c*/ 	.word	0x000000ff
        /*0ba0*/ 	.word	0x000168a0
        /*0ba4*/ 	.short	0x0100
        /*0ba6*/ 	.byte	0x08
	.zero		1


	//   ....[16]....
        /*0ba8*/ 	.word	0x00000680
        /*0bac*/ 	.word	0x000000ff
        /*0bb0*/ 	.word	0x00016898
        /*0bb4*/ 	.short	0x0100
        /*0bb6*/ 	.byte	0x08
	.zero		1


	//   ....[17]....
        /*0bb8*/ 	.word	0x00000690
        /*0bbc*/ 	.word	0x000000ff
        /*0bc0*/ 	.word	0x000168a8
        /*0bc4*/ 	.short	0x0100
        /*0bc6*/ 	.byte	0x08
	.zero		1


	//   ....[18]....
        /*0bc8*/ 	.word	0x000007d0
        /*0bcc*/ 	.word	0x000000ff
        /*0bd0*/ 	.word	0x000168b0
        /*0bd4*/ 	.short	0x0100
        /*0bd6*/ 	.byte	0x08
	.zero		1


	//   ....[19]....
        /*0bd8*/ 	.word	0x000007e0
        /*0bdc*/ 	.word	0x000000ff
        /*0be0*/ 	.word	0x000168c0
        /*0be4*/ 	.short	0x0100
        /*0be6*/ 	.byte	0x08
	.zero		1


	//   ....[20]....
        /*0be8*/ 	.word	0x000007f0
        /*0bec*/ 	.word	0x000000ff
        /*0bf0*/ 	.word	0x000168b8
        /*0bf4*/ 	.short	0x0100
        /*0bf6*/ 	.byte	0x08
	.zero		1


	//   ....[21]....
        /*0bf8*/ 	.word	0x00000800
        /*0bfc*/ 	.word	0x000000ff
        /*0c00*/ 	.word	0x000168c8
        /*0c04*/ 	.short	0x0100
        /*0c06*/ 	.byte	0x08
	.zero		1


	//   ....[22]....
        /*0c08*/ 	.word	0x00001480
        /*0c0c*/ 	.word	0x000000ff
        /*0c10*/ 	.word	0x00016800
        /*0c14*/ 	.short	0x010a
        /*0c16*/ 	.byte	0x31
	.zero		1


	//   ....[23]....
        /*0c18*/ 	.word	0x00001500
        /*0c1c*/ 	.word	0x00000000
        /*0c20*/ 	.word	0x00016830
        /*0c24*/ 	.short	0x010a
        /*0c26*/ 	.byte	0x3f
	.zero		1


	//   ....[24]....
        /*0c28*/ 	.word	0x00001550
        /*0c2c*/ 	.word	0x00000000
        /*0c30*/ 	.word	0x00016830
        /*0c34*/ 	.short	0x010a
        /*0c36*/ 	.byte	0x3f
	.zero		1


	//   ....[25]....
        /*0c38*/ 	.word	0x00002100
        /*0c3c*/ 	.word	0x000000ff
        /*0c40*/ 	.word	0x00000000
        /*0c44*/ 	.short	0x0101
        /*0c46*/ 	.byte	0x06
	.zero		1


	//   ....[26]....
        /*0c48*/ 	.word	0x00003d80
        /*0c4c*/ 	.word	0x000000ff
        /*0c50*/ 	.word	0x00016830
        /*0c54*/ 	.short	0x010a
        /*0c56*/ 	.byte	0x06
	.zero		1


	//   ....[27]....
        /*0c58*/ 	.word	0x00003dc0
        /*0c5c*/ 	.word	0x000000ff
        /*0c60*/ 	.word	0x00016830
        /*0c64*/ 	.short	0x010a
        /*0c66*/ 	.byte	0x06
	.zero		1


	//   ....[28]....
        /*0c68*/ 	.word	0x00004000
        /*0c6c*/ 	.word	0x000000ff
        /*0c70*/ 	.word	0x00016850
        /*0c74*/ 	.short	0x010a
        /*0c76*/ 	.byte	0x06
	.zero		1


	//   ....[29]....
        /*0c78*/ 	.word	0x00004040
        /*0c7c*/ 	.word	0x000000ff
        /*0c80*/ 	.word	0x00016850
        /*0c84*/ 	.short	0x010a
        /*0c86*/ 	.byte	0x06
	.zero		1


	//   ....[30]....
        /*0c88*/ 	.word	0x00004950
        /*0c8c*/ 	.word	0x000000ff
        /*0c90*/ 	.word	0x00000000
        /*0c94*/ 	.short	0x0101
        /*0c96*/ 	.byte	0x06
	.zero		1


	//   ....[31]....
        /*0c98*/ 	.word	0x00005e40
        /*0c9c*/ 	.word	0x000000ff
        /*0ca0*/ 	.word	0x00000000
        /*0ca4*/ 	.short	0x0101
        /*0ca6*/ 	.byte	0x06
	.zero		1


	//   ....[32]....
        /*0ca8*/ 	.word	0x00006280
        /*0cac*/ 	.word	0x000000ff
        /*0cb0*/ 	.word	0x00016850
        /*0cb4*/ 	.short	0x010a
        /*0cb6*/ 	.byte	0x05
	.zero		1


	//   ....[33]....
        /*0cb8*/ 	.word	0x000062c0
        /*0cbc*/ 	.word	0x000000ff
        /*0cc0*/ 	.word	0x00016850
        /*0cc4*/ 	.short	0x010a
        /*0cc6*/ 	.byte	0x05
	.zero		1


	//   ....[34]....
        /*0cc8*/ 	.word	0x00006880
        /*0ccc*/ 	.word	0x000000ff
        /*0cd0*/ 	.word	0x00000000
        /*0cd4*/ 	.short	0x0101
        /*0cd6*/ 	.byte	0x04
	.zero		1


	//   ....[35]....
        /*0cd8*/ 	.word	0x00007890
        /*0cdc*/ 	.word	0x00000000
        /*0ce0*/ 	.word	0x00000000
        /*0ce4*/ 	.short	0x0101
        /*0ce6*/ 	.byte	0x3f
	.zero		1


	//   ....[36]....
        /*0ce8*/ 	.word	0x00009d60
        /*0cec*/ 	.word	0x00000003
        /*0cf0*/ 	.word	0x00016840
        /*0cf4*/ 	.short	0x010a
        /*0cf6*/ 	.byte	0x3f
	.zero		1


	//   ....[37]....
        /*0cf8*/ 	.word	0x0000a520
        /*0cfc*/ 	.word	0x00000003
        /*0d00*/ 	.word	0x00016830
        /*0d04*/ 	.short	0x0107
        /*0d06*/ 	.byte	0x3f
	.zero		1


	//   ....[38]....
        /*0d08*/ 	.word	0x0000a5f0
        /*0d0c*/ 	.word	0x00000003
        /*0d10*/ 	.word	0x00016830
        /*0d14*/ 	.short	0x0101
        /*0d16*/ 	.byte	0x3f
	.zero		1


	//   ....[39]....
        /*0d18*/ 	.word	0x0000b450
        /*0d1c*/ 	.word	0x00000016
        /*0d20*/ 	.word	0x00016800
        /*0d24*/ 	.short	0x0107
        /*0d26*/ 	.byte	0x3f
	.zero		1


	//   ....[40]....
        /*0d28*/ 	.word	0x0000b550
        /*0d2c*/ 	.word	0x00000016
        /*0d30*/ 	.word	0x00016800
        /*0d34*/ 	.short	0x0101
        /*0d36*/ 	.byte	0x3f
	.zero		1


	//   ....[41]....
        /*0d38*/ 	.word	0x0000b570
        /*0d3c*/ 	.word	0x00000016
        /*0d40*/ 	.word	0x00016820
        /*0d44*/ 	.short	0x010a
        /*0d46*/ 	.byte	0x3f
	.zero		1


	//   ....[42]....
        /*0d48*/ 	.word	0x0000b910
        /*0d4c*/ 	.word	0x00000005
        /*0d50*/ 	.word	0x00016840
        /*0d54*/ 	.short	0x010a
        /*0d56*/ 	.byte	0x3f
	.zero		1


	//   ....[43]....
        /*0d58*/ 	.word	0x0000be20
        /*0d5c*/ 	.word	0x00000005
        /*0d60*/ 	.word	0x00016830
        /*0d64*/ 	.short	0x0107
        /*0d66*/ 	.byte	0x3f
	.zero		1


	//   ....[44]....
        /*0d68*/ 	.word	0x0000bee0
        /*0d6c*/ 	.word	0x00000005
        /*0d70*/ 	.word	0x00016830
        /*0d74*/ 	.short	0x0101
        /*0d76*/ 	.byte	0x3f
	.zero		1


	//   ....[45]....
        /*0d78*/ 	.word	0x0000bf40
        /*0d7c*/ 	.word	0x00000005
        /*0d80*/ 	.word	0x00016860
        /*0d84*/ 	.short	0x010a
        /*0d86*/ 	.byte	0x3f
	.zero		1


	//   ....[46]....
        /*0d88*/ 	.word	0x0000c410
        /*0d8c*/ 	.word	0x00000005
        /*0d90*/ 	.word	0x00016850
        /*0d94*/ 	.short	0x0107
        /*0d96*/ 	.byte	0x3f
	.zero		1


	//   ....[47]....
        /*0d98*/ 	.word	0x0000c5b0
        /*0d9c*/ 	.word	0x00000005
        /*0da0*/ 	.word	0x00016850
        /*0da4*/ 	.short	0x0101
        /*0da6*/ 	.byte	0x3f
	.zero		1


	//   ....[48]....
        /*0da8*/ 	.word	0x0000c7c0
        /*0dac*/ 	.word	0x00000000
        /*0db0*/ 	.word	0x00016860
        /*0db4*/ 	.short	0x010a
        /*0db6*/ 	.byte	0x3f
	.zero		1


	//   ....[49]....
        /*0db8*/ 	.word	0x0000cc40
        /*0dbc*/ 	.word	0x00000000
        /*0dc0*/ 	.word	0x00016850
        /*0dc4*/ 	.short	0x0107
        /*0dc6*/ 	.byte	0x3f
	.zero		1


	//   ....[50]....
        /*0dc8*/ 	.word	0x0000cd10
        /*0dcc*/ 	.word	0x00000000
        /*0dd0*/ 	.word	0x00016850
        /*0dd4*/ 	.short	0x0101
        /*0dd6*/ 	.byte	0x3f
	.zero		1


	//   ....[51]....
        /*0dd8*/ 	.word	0x0000d810
        /*0ddc*/ 	.word	0x00000005
        /*0de0*/ 	.word	0x00016820
        /*0de4*/ 	.short	0x010a
        /*0de6*/ 	.byte	0x3f
	.zero		1


	//   ....[52]....
        /*0de8*/ 	.word	0x0000d990
        /*0dec*/ 	.word	0x00000003
        /*0df0*/ 	.word	0x00016840
        /*0df4*/ 	.short	0x010a
        /*0df6*/ 	.byte	0x3f
	.zero		1


	//   ....[53]....
        /*0df8*/ 	.word	0x0000da30
        /*0dfc*/ 	.word	0x00000019
        /*0e00*/ 	.word	0x00016840
        /*0e04*/ 	.short	0x010a
        /*0e06*/ 	.byte	0x3f
	.zero		1


	//   ....[54]....
        /*0e08*/ 	.word	0x0000da70
        /*0e0c*/ 	.word	0x00000003
        /*0e10*/ 	.word	0x00016860
        /*0e14*/ 	.short	0x010a
        /*0e16*/ 	.byte	0x3f
	.zero		1


	//   ....[55]....
        /*0e18*/ 	.word	0x0000dab0
        /*0e1c*/ 	.word	0x00000019
        /*0e20*/ 	.word	0x00016860
        /*0e24*/ 	.short	0x010a
        /*0e26*/ 	.byte	0x3f
	.zero		1


	//   ....[56]....
        /*0e28*/ 	.word	0x0000db20
        /*0e2c*/ 	.word	0x00000003
        /*0e30*/ 	.word	0x00016800
        /*0e34*/ 	.short	0x010a
        /*0e36*/ 	.byte	0x3f
	.zero		1


	//   ....[57]....
        /*0e38*/ 	.word	0x0000db70
        /*0e3c*/ 	.word	0x00000000
        /*0e40*/ 	.word	0x00016830
        /*0e44*/ 	.short	0x010a
        /*0e46*/ 	.byte	0x3f
	.zero		1


	//   ....[58]....
        /*0e48*/ 	.word	0x0000dbd0
        /*0e4c*/ 	.word	0x00000007
        /*0e50*/ 	.word	0x00016830
        /*0e54*/ 	.short	0x010a
        /*0e56*/ 	.byte	0x3f
	.zero		1


	//   ....[59]....
        /*0e58*/ 	.word	0x0000dc30
        /*0e5c*/ 	.word	0x00000007
        /*0e60*/ 	.word	0x00016850
        /*0e64*/ 	.short	0x010a
        /*0e66*/ 	.byte	0x3f
	.zero		1


	//   ....[60]....
        /*0e68*/ 	.word	0x0000dc90
        /*0e6c*/ 	.word	0x00000007
        /*0e70*/ 	.word	0x00016850
        /*0e74*/ 	.short	0x010a
        /*0e76*/ 	.byte	0x3f
	.zero		1


	//   ....[61]....
        /*0e78*/ 	.word	0x0000ddb0
        /*0e7c*/ 	.word	0x00000003
        /*0e80*/ 	.word	0x00016840
        /*0e84*/ 	.short	0x010a
        /*0e86*/ 	.byte	0x3f
	.zero		1


	//   ....[62]....
        /*0e88*/ 	.word	0x0000f850
        /*0e8c*/ 	.word	0x00000016
        /*0e90*/ 	.word	0x00016820
        /*0e94*/ 	.short	0x010a
        /*0e96*/ 	.byte	0x3f
	.zero		1


	//   ....[63]....
        /*0e98*/ 	.word	0x0000f8a0
        /*0e9c*/ 	.word	0x00000005
        /*0ea0*/ 	.word	0x00016840
        /*0ea4*/ 	.short	0x010a
        /*0ea6*/ 	.byte	0x3f
	.zero		1


	//   ....[64]....
        /*0ea8*/ 	.word	0x000101b0
        /*0eac*/ 	.word	0x00000005
        /*0eb0*/ 	.word	0x00016860
        /*0eb4*/ 	.short	0x010a
        /*0eb6*/ 	.byte	0x3f
	.zero		1


	//   ....[65]....
        /*0eb8*/ 	.word	0x00010b20
        /*0ebc*/ 	.word	0x00000000
        /*0ec0*/ 	.word	0x00016860
        /*0ec4*/ 	.short	0x010a
        /*0ec6*/ 	.byte	0x3f
	.zero		1


	//   ....[66]....
        /*0ec8*/ 	.word	0x00011da0
        /*0ecc*/ 	.word	0x00000005
        /*0ed0*/ 	.word	0x00016820
        /*0ed4*/ 	.short	0x010a
        /*0ed6*/ 	.byte	0x3f
	.zero		1


	//   ....[67]....
        /*0ed8*/ 	.word	0x00011f40
        /*0edc*/ 	.word	0x00000003
        /*0ee0*/ 	.word	0x00016840
        /*0ee4*/ 	.short	0x010a
        /*0ee6*/ 	.byte	0x3f
	.zero		1


	//   ....[68]....
        /*0ee8*/ 	.word	0x00011f90
        /*0eec*/ 	.word	0x00000019
        /*0ef0*/ 	.word	0x00016840
        /*0ef4*/ 	.short	0x010a
        /*0ef6*/ 	.byte	0x3f
	.zero		1


	//   ....[69]....
        /*0ef8*/ 	.word	0x00011fe0
        /*0efc*/ 	.word	0x00000003
        /*0f00*/ 	.word	0x00016860
        /*0f04*/ 	.short	0x010a
        /*0f06*/ 	.byte	0x3f
	.zero		1


	//----- nvinfo : EIATTR_NUM_MBARRIERS
	.align		4
.L_119:
        /*0f08*/ 	.byte	0x03, 0x38
        /*0f0a*/ 	.short	0x0016


	//----- nvinfo : EIATTR_EXIT_INSTR_OFFSETS
	.align		4
        /*0f0c*/ 	.byte	0x04, 0x1c
        /*0f0e*/ 	.short	(.L_121 - .L_120)


	//   ....[0]....
.L_120:
        /*0f10*/ 	.word	0x000009b0


	//   ....[1]....
        /*0f14*/ 	.word	0x000083b0


	//   ....[2]....
        /*0f18*/ 	.word	0x0000db00


	//----- nvinfo : EIATTR_MAX_THREADS
	.align		4
.L_121:
        /*0f1c*/ 	.byte	0x04, 0x05
        /*0f1e*/ 	.short	(.L_123 - .L_122)
.L_122:
        /*0f20*/ 	.word	0x00000200
        /*0f24*/ 	.word	0x00000001
        /*0f28*/ 	.word	0x00000001


	//----- nvinfo : EIATTR_CRS_STACK_SIZE
	.align		4
.L_123:
        /*0f2c*/ 	.byte	0x04, 0x1e
        /*0f2e*/ 	.short	(.L_125 - .L_124)
.L_124:
        /*0f30*/ 	.word	0x00000000


	//----- nvinfo : EIATTR_CBANK_PARAM_SIZE
	.align		4
.L_125:
        /*0f34*/ 	.byte	0x03, 0x19
        /*0f36*/ 	.short	0x0af0


	//----- nvinfo : EIATTR_PARAM_CBANK
	.align		4
        /*0f38*/ 	.byte	0x04, 0x0a
        /*0f3a*/ 	.short	(.L_127 - .L_126)
	.align		4
.L_126:
        /*0f3c*/ 	.word	index@(.nv.constant0._ZN7cutlass13device_kernelIN5flash11enable_sm90INS1_16FlashAttnFwdSm90INS1_25CollectiveMainloopFwdSm90ILi2EN4cute5tupleIJNS5_1CILi1EEES8_S8_EEENS6_IJNS7_ILi192EEENS7_ILi128EEENS7_ILi64EEEEEELi64ENS_6half_tEfNS_4arch4Sm90ELb0ELb0ELb1ELb1ELb1ELb0ELb0ELb1ELb1ELb1ELb0ELb0EEENS1_21CollectiveEpilogueFwdINS6_IJSA_SC_SB_EEES9_SE_SG_Li384ELb1ELb1ELb0ELb0EEENS1_36VarlenDynamicPersistentTileSchedulerILi192ELi128ELi384ELi128ELb0ELb1ELb1ELb0ELb1ELb1EEEEEEEEEvNT_6ParamsE)
        /*0f40*/ 	.short	0x0210
        /*0f42*/ 	.short	0x0af0


	//----- nvinfo : EIATTR_SW_WAR
	.align		4
.L_127:
        /*0f44*/ 	.byte	0x04, 0x36
        /*0f46*/ 	.short	(.L_129 - .L_128)
.L_128:
        /*0f48*/ 	.word	0x00000008
.L_129:


//--------------------- .nv.info._ZN7cutlass13device_kernelIN5flash11enable_sm90INS1_16FlashAttnFwdSm90INS1_25CollectiveMainloopFwdSm90ILi2EN4cute5tupleIJNS5_1CILi1EEES8_S8_EEENS6_IJNS7_ILi192EEENS7_ILi128EEENS7_ILi64EEEEEELi64ENS_6half_tEfNS_4arch4Sm90ELb0ELb0ELb1ELb1ELb1ELb1ELb0ELb1ELb1ELb1ELb0ELb0EEENS1_21CollectiveEpilogueFwdINS6_IJSA_SC_SB_EEES9_SE_SG_Li384ELb1ELb1ELb0ELb0EEENS1_36VarlenDynamicPersistentTileSchedulerILi192ELi128ELi384ELi128ELb0ELb1ELb1ELb0ELb1ELb1EEEEEEEEEvNT_6ParamsE --------------------------
	.section	.nv.info._ZN7cutlass13device_kernelIN5flash11enable_sm90INS1_16FlashAttnFwdSm90INS1_25CollectiveMainloopFwdSm90ILi2EN4cute5tupleIJNS5_1CILi1EEES8_S8_EEENS6_IJNS7_ILi192EEENS7_ILi128EEENS7_ILi64EEEEEELi64ENS_6half_tEfNS_4arch4Sm90ELb0ELb0ELb1ELb1ELb1ELb1ELb0ELb1ELb1ELb1ELb0ELb0EEENS1_21CollectiveEpilogueFwdINS6_IJSA_SC_SB_EEES9_SE_SG_Li384ELb1ELb1ELb0ELb0EEENS1_36VarlenDynamicPersistentTileSchedulerILi192ELi128ELi384ELi128ELb0ELb1ELb1ELb0ELb1ELb1EEEEEEEEEvNT_6ParamsE,"",@"SHT_CUDA_INFO"
	.sectionflags	@""
	.align	4


	//----- nvinfo : EIATTR_CUDA_API_VERSION
	.align		4
        /*0000*/ 	.byte	0x04, 0x37
        /*0002*/ 	.short	(.L_131 - .L_130)
.L_130:
        /*0004*/ 	.word	0x00000082


	//----- nvinfo : EIATTR_KPARAM_INFO
	.align		4
.L_131:
        /*0008*/ 	.byte	0x04, 0x17
        /*000a*/ 	.short	(.L_133 - .L_132)
.L_132:
        /*000c*/ 	.word	0x00000000
        /*0010*/ 	.short	0x0000
        /*0012*/ 	.short	0x0070
        /*0014*/ 	.byte	0x00, 0xf0, 0x01, 0x2a


	//----- nvinfo : EIATTR_SPARSE_MMA_MASK
	.align		4
.L_133:
        /*0018*/ 	.byte	0x03, 0x50
        /*001a*/ 	.short	0x0000


	//----- nvinfo : EIATTR_MAXREG_COUNT
	.align		4
        /*001c*/ 	.byte	0x03, 0x1b
        /*001e*/ 	.short	0x0080


	//----- nvinfo : EIATTR_NUM_BARRIERS
	.align		4
        /*0020*/ 	.byte	0x02, 0x4c
        /*0022*/ 	.byte	0x10
	.zero		1


	//----- nvinfo : EIATTR_EXTERNS
	.align		4
        /*0024*/ 	.byte	0x04, 0x0f
        /*0026*/ 	.short	(.L_135 - .L_134)


	//   ....[0]....
	.align		4
.L_134:
        /*0028*/ 	.word	index@(__assertfail)


	//----- nvinfo : EIATTR_ANNOTATIONS
	.align		4
.L_135:
        /*002c*/ 	.byte	0x04, 0x55
        /*002e*/ 	.short	(.L_137 - .L_136)


	//   ....[0]....
.L_136:
        /* <DEDUP_REMOVED lines=65> */


	//----- nvinfo : EIATTR_MERCURY_ISA_VERSION
	.align		4
.L_137:
        /*0428*/ 	.byte	0x03, 0x5f
        /*042a*/ 	.short	0x0101


	//----- nvinfo : EIATTR_UNUSED_LOAD_BYTE_OFFSET
	.align		4
        /*042c*/ 	.byte	0x04, 0x44
        /*042e*/ 	.short	(.L_139 - .L_138)


	//   ....[0]....
.L_138:
        /*0430*/ 	.word	0x00000a80
        /*0434*/ 	.word	0x0000fff0


	//   ....[1]....
        /*0438*/ 	.word	0x0000da90
        /*043c*/ 	.word	0x0000fff0


	//----- nvinfo : EIATTR_INT_WARP_WIDE_INSTR_OFFSETS
	.align		4
.L_139:
        /*0440*/ 	.byte	0x04, 0x31
        /*0442*/ 	.short	(.L_141 - .L_140)


	//   ....[0]....
.L_140:
        /*0444*/ 	.word	0x00000130


	//   ....[1]....
        /*0448*/ 	.word	0x00000170


	//   ....[2]....
        /*044c*/ 	.word	0x000001e0


	//   ....[3]....
        /*0450*/ 	.word	0x00011320


	//   ....[4]....
        /*0454*/ 	.word	0x000113b0


	//   ....[5]....
        /*0458*/ 	.word	0x00014680


	//   ....[6]....
        /*045c*/ 	.word	0x00014710


	//----- nvinfo : EIATTR_COOP_GROUP_MASK_REGIDS
	.align		4
.L_141:
        /*0460*/ 	.byte	0x04, 0x29
        /*0462*/ 	.short	(.L_143 - .L_142)


	//   ....[0]....
.L_142:
        /*0464*/ 	.word	0xffffffff


	//   ....[1]....
        /*0468*/ 	.word	0xffffffff


	//   ....[2]....
        /*046c*/ 	.word	0xffffffff


	//   ....[3]....
        /*0470*/ 	.word	0xffffffff


	//   ....[4]....
        /*0474*/ 	.word	0xffffffff


	//   ....[5]....
        /*0478*/ 	.word	0xffffffff


	//   ....[6]....
        /*047c*/ 	.word	0xffffffff


	//   ....[7]....
        /*0480*/ 	.word	0xffffffff


	//   ....[8]....
        /*0484*/ 	.word	0xffffffff


	//   ....[9]....
        /*0488*/ 	.word	0xffffffff


	//   ....[10]....
        /*048c*/ 	.word	0xffffffff


	//   ....[11]....
        /*0490*/ 	.word	0xffffffff


	//   ....[12]....
        /*0494*/ 	.word	0xffffffff


	//   ....[13]....
        /*0498*/ 	.word	0xffffffff


	//   ....[14]....
        /*049c*/ 	.word	0xffffffff


	//   ....[15]....
        /*04a0*/ 	.word	0xffffffff


	//   ....[16]....
        /*04a4*/ 	.word	0xffffffff


	//   ....[17]....
        /*04a8*/ 	.word	0xffffffff


	//   ....[18]....
        /*04ac*/ 	.word	0xffffffff


	//   ....[19]....
        /*04b0*/ 	.word	0xffffffff


	//   ....[20]....
        /*04b4*/ 	.word	0xffffffff


	//   ....[21]....
        /*04b8*/ 	.word	0xffffffff


	//   ....[22]....
        /*04bc*/ 	.word	0xffffffff


	//   ....[23]....
        /*04c0*/ 	.word	0xffffffff


	//   ....[24]....
        /*04c4*/ 	.word	0xffffffff


	//   ....[25]....
        /*04c8*/ 	.word	0xffffffff


	//   ....[26]....
        /*04cc*/ 	.word	0xffffffff


	//   ....[27]....
        /*04d0*/ 	.word	0xffffffff


	//   ....[28]....
        /*04d4*/ 	.word	0xffffffff


	//   ....[29]....
        /*04d8*/ 	.word	0xffffffff


	//   ....[30]....
        /*04dc*/ 	.word	0xffffffff


	//   ....[31]....
        /*04e0*/ 	.word	0xffffffff


	//   ....[32]....
        /*04e4*/ 	.word	0xffffffff


	//   ....[33]....
        /*04e8*/ 	.word	0xffffffff


	//   ....[34]....
        /*04ec*/ 	.word	0xffffffff


	//   ....[35]....
        /*04f0*/ 	.word	0xffffffff


	//   ....[36]....
        /*04f4*/ 	.word	0xffffffff


	//   ....[37]....
        /*04f8*/ 	.word	0xffffffff


	//   ....[38]....
        /*04fc*/ 	.word	0xffffffff


	//   ....[39]....
        /*0500*/ 	.word	0xffffffff


	//   ....[40]....
        /*0504*/ 	.word	0xffffffff


	//   ....[41]....
        /*0508*/ 	.word	0xffffffff


	//   ....[42]....
        /*050c*/ 	.word	0xffffffff


	//   ....[43]....
        /*0510*/ 	.word	0xffffffff


	//   ....[44]....
        /*0514*/ 	.word	0xffffffff


	//   ....[45]....
        /*0518*/ 	.word	0xffffffff


	//   ....[46]....
        /*051c*/ 	.word	0xffffffff


	//   ....[47]....
        /*0520*/ 	.word	0xffffffff


	//   ....[48]....
        /*0524*/ 	.word	0xffffffff


	//   ....[49]....
        /*0528*/ 	.word	0xffffffff


	//   ....[50]....
        /*052c*/ 	.word	0xffffffff


	//   ....[51]....
        /*0530*/ 	.word	0xffffffff


	//   ....[52]....
        /*0534*/ 	.word	0xffffffff


	//   ....[53]....
        /*0538*/ 	.word	0xffffffff


	//   ....[54]....
        /*053c*/ 	.word	0xffffffff


	//   ....[55]....
        /*0540*/ 	.word	0xffffffff


	//   ....[56]....
        /*0544*/ 	.word	0xffffffff


	//   ....[57]....
        /*0548*/ 	.word	0xffffffff


	//   ....[58]....
        /*054c*/ 	.word	0xffffffff


	//   ....[59]....
        /*0550*/ 	.word	0xffffffff


	//   ....[60]....
        /*0554*/ 	.word	0xffffffff


	//   ....[61]....
        /*0558*/ 	.word	0xffffffff


	//   ....[62]....
        /*055c*/ 	.word	0xffffffff


	//   ....[63]....
        /*0560*/ 	.word	0xffffffff


	//   ....[64]....
        /*0564*/ 	.word	0xffffffff


	//   ....[65]....
        /*0568*/ 	.word	0xffffffff


	//   ....[66]....
        /*056c*/ 	.word	0xffffffff


	//   ....[67]....
        /*0570*/ 	.word	0xffffffff


	//   ....[68]....
        /*0574*/ 	.word	0xffffffff


	//   ....[69]....
        /*0578*/ 	.word	0xffffffff


	//   ....[70]....
        /*057c*/ 	.word	0xffffffff


	//   ....[71]....
        /*0580*/ 	.word	0xffffffff


	//   ....[72]....
        /*0584*/ 	.word	0xffffffff


	//   ....[73]....
        /*0588*/ 	.word	0xffffffff


	//   ....[74]....
        /*058c*/ 	.word	0xffffffff


	//   ....[75]....
        /*0590*/ 	.word	0xffffffff


	//   ....[76]....
        /*0594*/ 	.word	0xffffffff


	//   ....[77]....
        /*0598*/ 	.word	0xffffffff


	//   ....[78]....
        /*059c*/ 	.word	0xffffffff


	//   ....[79]....
        /*05a0*/ 	.word	0xffffffff


	//   ....[80]....
        /*05a4*/ 	.word	0xffffffff


	//   ....[81]....
        /*05a8*/ 	.word	0xffffffff


	//   ....[82]....
        /*05ac*/ 	.word	0xffffffff


	//   ....[83]....
        /*05b0*/ 	.word	0xffffffff


	//   ....[84]....
        /*05b4*/ 	.word	0xffffffff


	//   ....[85]....
        /*05b8*/ 	.word	0xffffffff


	//   ....[86]....
        /*05bc*/ 	.word	0xffffffff


	//   ....[87]....
        /*05c0*/ 	.word	0xffffffff


	//   ....[88]....
        /*05c4*/ 	.word	0xffffffff


	//   ....[89]....
        /*05c8*/ 	.word	0xffffffff


	//   ....[90]....
        /*05cc*/ 	.word	0xffffffff


	//   ....[91]....
        /*05d0*/ 	.word	0xffffffff


	//   ....[92]....
        /*05d4*/ 	.word	0xffffffff


	//   ....[93]....
        /*05d8*/ 	.word	0xffffffff


	//   ....[94]....
        /*05dc*/ 	.word	0xffffffff


	//   ....[95]....
        /*05e0*/ 	.word	0xffffffff


	//   ....[96]....
        /*05e4*/ 	.word	0xffffffff


	//   ....[97]....
        /*05e8*/ 	.word	0xffffffff


	//   ....[98]....
        /*05ec*/ 	.word	0xffffffff


	//   ....[99]....
        /*05f0*/ 	.word	0xffffffff


	//   ....[100]....
        /*05f4*/ 	.word	0xffffffff


	//   ....[101]....
        /*05f8*/ 	.word	0xffffffff


	//   ....[102]....
        /*05fc*/ 	.word	0xffffffff


	//   ....[103]....
        /*0600*/ 	.word	0xffffffff


	//   ....[104]....
        /*0604*/ 	.word	0xffffffff


	//   ....[105]....
        /*0608*/ 	.word	0xffffffff


	//   ....[106]....
        /*060c*/ 	.word	0xffffffff


	//   ....[107]....
        /*0610*/ 	.word	0xffffffff


	//   ....[108]....
        /*0614*/ 	.word	0xffffffff


	//   ....[109]....
        /*0618*/ 	.word	0xffffffff


	//   ....[110]....
        /*061c*/ 	.word	0xffffffff


	//   ....[111]....
        /*0620*/ 	.word	0xffffffff


	//   ....[112]....
        /*0624*/ 	.word	0xffffffff


	//   ....[113]....
        /*0628*/ 	.word	0xffffffff


	//   ....[114]....
        /*062c*/ 	.word	0xffffffff


	//   ....[115]....
        /*0630*/ 	.word	0xffffffff


	//   ....[116]....
        /*0634*/ 	.word	0xffffffff


	//   ....[117]....
        /*0638*/ 	.word	0xffffffff


	//   ....[118]....
        /*063c*/ 	.word	0xffffffff


	//   ....[119]....
        /*0640*/ 	.word	0xffffffff


	//   ....[120]....
        /*0644*/ 	.word	0xffffffff


	//   ....[121]....
        /*0648*/ 	.word	0xffffffff


	//   ....[122]....
        /*064c*/ 	.word	0xffffffff


	//   ....[123]....
        /*0650*/ 	.word	0xffffffff


	//   ....[124]....
        /*0654*/ 	.word	0xffffffff


	//   ....[125]....
        /*0658*/ 	.word	0xffffffff


	//   ....[126]....
        /*065c*/ 	.word	0xffffffff


	//   ....[127]....
        /*0660*/ 	.word	0xffffffff


	//   ....[128]....
        /*0664*/ 	.word	0xffffffff


	//   ....[129]....
        /*0668*/ 	.word	0xffffffff


	//   ....[130]....
        /*066c*/ 	.word	0xffffffff


	//   ....[131]....
        /*0670*/ 	.word	0xffffffff


	//   ....[132]....
        /*0674*/ 	.word	0xffffffff


	//   ....[133]....
        /*0678*/ 	.word	0xffffffff


	//   ....[134]....
        /*067c*/ 	.word	0xffffffff


	//   ....[135]....
        /*0680*/ 	.word	0xffffffff


	//   ....[136]....
        /*0684*/ 	.word	0xffffffff


	//   ....[137]....
        /*0688*/ 	.word	0xffffffff


	//   ....[138]....
        /*068c*/ 	.word	0xffffffff


	//   ....[139]....
        /*0690*/ 	.word	0xffffffff


	//   ....[140]....
        /*0694*/ 	.word	0xffffffff


	//   ....[141]....
        /*0698*/ 	.word	0xffffffff


	//   ....[142]....
        /*069c*/ 	.word	0xffffffff


	//   ....[143]....
        /*06a0*/ 	.word	0xffffffff


	//   ....[144]....
        /*06a4*/ 	.word	0xffffffff


	//   ....[145]....
        /*06a8*/ 	.word	0xffffffff


	//   ....[146]....
        /*06ac*/ 	.word	0xffffffff


	//   ....[147]....
        /*06b0*/ 	.word	0xffffffff


	//   ....[148]....
        /*06b4*/ 	.word	0xffffffff


	//   ....[149]....
        /*06b8*/ 	.word	0xffffffff


	//   ....[150]....
        /*06bc*/ 	.word	0xffffffff


	//   ....[151]....
        /*06c0*/ 	.word	0xffffffff


	//   ....[152]....
        /*06c4*/ 	.word	0xffffffff


	//   ....[153]....
        /*06c8*/ 	.word	0xffffffff


	//   ....[154]....
        /*06cc*/ 	.word	0xffffffff


	//   ....[155]....
        /*06d0*/ 	.word	0xffffffff


	//   ....[156]....
        /*06d4*/ 	.word	0xffffffff


	//   ....[157]....
        /*06d8*/ 	.word	0xffffffff


	//   ....[158]....
        /*06dc*/ 	.word	0xffffffff


	//   ....[159]....
        /*06e0*/ 	.word	0xffffffff


	//   ....[160]....
        /*06e4*/ 	.word	0xffffffff


	//   ....[161]....
        /*06e8*/ 	.word	0xffffffff


	//   ....[162]....
        /*06ec*/ 	.word	0xffffffff


	//   ....[163]....
        /*06f0*/ 	.word	0xffffffff


	//   ....[164]....
        /*06f4*/ 	.word	0xffffffff


	//   ....[165]....
        /*06f8*/ 	.word	0xffffffff


	//   ....[166]....
        /*06fc*/ 	.word	0xffffffff


	//   ....[167]....
        /*0700*/ 	.word	0xffffffff


	//   ....[168]....
        /*0704*/ 	.word	0xffffffff


	//   ....[169]....
        /*0708*/ 	.word	0xffffffff


	//   ....[170]....
        /*070c*/ 	.word	0xffffffff


	//   ....[171]....
        /*0710*/ 	.word	0xffffffff


	//   ....[172]....
        /*0714*/ 	.word	0xffffffff


	//   ....[173]....
        /*0718*/ 	.word	0xffffffff


	//   ....[174]....
        /*071c*/ 	.word	0xffffffff


	//   ....[175]....
        /*0720*/ 	.word	0xffffffff


	//   ....[176]....
        /*0724*/ 	.word	0xffffffff


	//   ....[177]....
        /*0728*/ 	.word	0xffffffff


	//   ....[178]....
        /*072c*/ 	.word	0xffffffff


	//   ....[179]....
        /*0730*/ 	.word	0xffffffff


	//   ....[180]....
        /*0734*/ 	.word	0xffffffff


	//   ....[181]....
        /*0738*/ 	.word	0xffffffff


	//   ....[182]....
        /*073c*/ 	.word	0xffffffff


	//   ....[183]....
        /*0740*/ 	.word	0xffffffff


	//   ....[184]....
        /*0744*/ 	.word	0xffffffff


	//   ....[185]....
        /*0748*/ 	.word	0xffffffff


	//   ....[186]....
        /*074c*/ 	.word	0xffffffff


	//   ....[187]....
        /*0750*/ 	.word	0x0500000f


	//   ....[188]....
        /*0754*/ 	.word	0x0500000f


	//   ....[189]....
        /*0758*/ 	.word	0x0500000f


	//   ....[190]....
        /*075c*/ 	.word	0x0500000f


	//   ....[191]....
        /*0760*/ 	.word	0x0500000f


	//   ....[192]....
        /*0764*/ 	.word	0x0500000f


	//   ....[193]....
        /*0768*/ 	.word	0x0500000f


	//   ....[194]....
        /*076c*/ 	.word	0x0500000f


	//   ....[195]....
        /*0770*/ 	.word	0x0500000f


	//   ....[196]....
        /*0774*/ 	.word	0x0500000f


	//   ....[197]....
        /*0778*/ 	.word	0x0500000f


	//   ....[198]....
        /*077c*/ 	.word	0x0500000f


	//   ....[199]....
        /*0780*/ 	.word	0x0500000f


	//   ....[200]....
        /*0784*/ 	.word	0x0500000f


	//   ....[201]....
        /*0788*/ 	.word	0x0500000f


	//   ....[202]....
        /*078c*/ 	.word	0x0500000f


	//   ....[203]....
        /*0790*/ 	.word	0x0500000f


	//   ....[204]....
        /*0794*/ 	.word	0x0500000f


	//   ....[205]....
        /*0798*/ 	.word	0x0500000f


	//   ....[206]....
        /*079c*/ 	.word	0x0500000f


	//   ....[207]....
        /*07a0*/ 	.word	0x0500000f


	//   ....[208]....
        /*07a4*/ 	.word	0x0500000f


	//   ....[209]....
        /*07a8*/ 	.word	0x0500000f


	//   ....[210]....
        /*07ac*/ 	.word	0x0500000f


	//   ....[211]....
        /*07b0*/ 	.word	0x0500000f


	//   ....[212]....
        /*07b4*/ 	.word	0x0500000f


	//   ....[213]....
        /*07b8*/ 	.word	0x0500000f


	//   ....[214]....
        /*07bc*/ 	.word	0x0500000f


	//   ....[215]....
        /*07c0*/ 	.word	0x0500000f


	//   ....[216]....
        /*07c4*/ 	.word	0x0500000f


	//   ....[217]....
        /*07c8*/ 	.word	0x0500000f


	//   ....[218]....
        /*07cc*/ 	.word	0x0500000f


	//   ....[219]....
        /*07d0*/ 	.word	0x0500000f


	//   ....[220]....
        /*07d4*/ 	.word	0x0500000f


	//   ....[221]....
        /*07d8*/ 	.word	0x0500000f


	//   ....[222]....
        /*07dc*/ 	.word	0x0500000f


	//   ....[223]....
        /*07e0*/ 	.word	0x0500000f


	//   ....[224]....
        /*07e4*/ 	.word	0x0500000f


	//   ....[225]....
        /*07e8*/ 	.word	0x0500000f


	//   ....[226]....
        /*07ec*/ 	.word	0x0500000f


	//   ....[227]....
        /*07f0*/ 	.word	0x0500000f


	//   ....[228]....
        /*07f4*/ 	.word	0x0500000f


	//   ....[229]....
        /*07f8*/ 	.word	0x0500000f


	//   ....[230]....
        /*07fc*/ 	.word	0x0500000f


	//   ....[231]....
        /*0800*/ 	.word	0x0500000f


	//   ....[232]....
        /*0804*/ 	.word	0x0500000f


	//   ....[233]....
        /*0808*/ 	.word	0x0500000f


	//   ....[234]....
        /*080c*/ 	.word	0x0500000f


	//   ....[235]....
        /*0810*/ 	.word	0x0500000f


	//   ....[236]....
        /*0814*/ 	.word	0x0500000f


	//   ....[237]....
        /*0818*/ 	.word	0x0500000f


	//   ....[238]....
        /*081c*/ 	.word	0x0500000f


	//   ....[239]....
        /*0820*/ 	.word	0x0500000f


	//   ....[240]....
        /*0824*/ 	.word	0x0500000f


	//   ....[241]....
        /*0828*/ 	.word	0x0500000f


	//   ....[242]....
        /*082c*/ 	.word	0x0500000f


	//   ....[243]....
        /*0830*/ 	.word	0x0500000f


	//   ....[244]....
        /*0834*/ 	.word	0x0500000f


	//   ....[245]....
        /*0838*/ 	.word	0x0500000f


	//   ....[246]....
        /*083c*/ 	.word	0x0500000f


	//   ....[247]....
        /*0840*/ 	.word	0x0500000f


	//   ....[248]....
        /*0844*/ 	.word	0x0500000f


	//   ....[249]....
        /*0848*/ 	.word	0x0500000f


	//   ....[250]....
        /*084c*/ 	.word	0x0500000f


	//   ....[251]....
        /*0850*/ 	.word	0x0500000f


	//   ....[252]....
        /*0854*/ 	.word	0x0500000f


	//   ....[253]....
        /*0858*/ 	.word	0x0500000f


	//   ....[254]....
        /*085c*/ 	.word	0x0500000f


	//   ....[255]....
        /*0860*/ 	.word	0x0500000f


	//   ....[0]....
        /*0864*/ 	.word	0x0500000f


	//   ....[1]....
        /*0868*/ 	.word	0x0500000f


	//   ....[2]....
        /*086c*/ 	.word	0x0500000f


	//   ....[3]....
        /*0870*/ 	.word	0x0500000f


	//   ....[4]....
        /*0874*/ 	.word	0x0500000f


	//   ....[5]....
        /*0878*/ 	.word	0x0500000f


	//   ....[6]....
        /*087c*/ 	.word	0x0500000f


	//   ....[7]....
        /*0880*/ 	.word	0x0500000f


	//   ....[8]....
        /*0884*/ 	.word	0x0500000f


	//   ....[9]....
        /*0888*/ 	.word	0x0500000f


	//   ....[10]....
        /*088c*/ 	.word	0x0500000f


	//   ....[11]....
        /*0890*/ 	.word	0x0500000f


	//   ....[12]....
        /*0894*/ 	.word	0x0500000f


	//   ....[13]....
        /*0898*/ 	.word	0x0500000f


	//   ....[14]....
        /*089c*/ 	.word	0x0500000f


	//   ....[15]....
        /*08a0*/ 	.word	0x0500000f


	//   ....[16]....
        /*08a4*/ 	.word	0x0500000f


	//   ....[17]....
        /*08a8*/ 	.word	0x0500000f


	//   ....[18]....
        /*08ac*/ 	.word	0x0500000f


	//   ....[19]....
        /*08b0*/ 	.word	0x0500000f


	//   ....[20]....
        /*08b4*/ 	.word	0x0500000f


	//   ....[21]....
        /*08b8*/ 	.word	0x0500000f


	//   ....[22]....
        /*08bc*/ 	.word	0x0500000f


	//   ....[23]....
        /*08c0*/ 	.word	0x0500000f


	//   ....[24]....
        /*08c4*/ 	.word	0x0500000f


	//   ....[25]....
        /*08c8*/ 	.word	0x0500000f


	//   ....[26]....
        /*08cc*/ 	.word	0x0500000f


	//   ....[27]....
        /*08d0*/ 	.word	0x0500000f


	//   ....[28]....
        /*08d4*/ 	.word	0x0500000f


	//   ....[29]....
        /*08d8*/ 	.word	0x0500000f


	//   ....[30]....
        /*08dc*/ 	.word	0x0500000f


	//   ....[31]....
        /*08e0*/ 	.word	0x0500000f


	//   ....[32]....
        /*08e4*/ 	.word	0x0500000f


	//   ....[33]....
        /*08e8*/ 	.word	0x0500000f


	//   ....[34]....
        /*08ec*/ 	.word	0x0500000f


	//   ....[35]....
        /*08f0*/ 	.word	0x0500000f


	//   ....[36]....
        /*08f4*/ 	.word	0x0500000f


	//   ....[37]....
        /*08f8*/ 	.word	0x0500000f


	//   ....[38]....
        /*08fc*/ 	.word	0x0500000f


	//   ....[39]....
        /*0900*/ 	.word	0x0500000f


	//   ....[40]....
        /*0904*/ 	.word	0x0500000f


	//   ....[41]....
        /*0908*/ 	.word	0x0500000f


	//   ....[42]....
        /*090c*/ 	.word	0x0500000f


	//   ....[43]....
        /*0910*/ 	.word	0x0500000f


	//   ....[44]....
        /*0914*/ 	.word	0x0500000f


	//   ....[45]....
        /*0918*/ 	.word	0x0500000f


	//   ....[46]....
        /*091c*/ 	.word	0x0500000f


	//   ....[47]....
        /*0920*/ 	.word	0x0500000f


	//   ....[48]....
        /*0924*/ 	.word	0x0500000f


	//   ....[49]....
        /*0928*/ 	.word	0x0500000f


	//   ....[50]....
        /*092c*/ 	.word	0x0500000f


	//   ....[51]....
        /*0930*/ 	.word	0x0500000f


	//   ....[52]....
        /*0934*/ 	.word	0x0500000f


	//   ....[53]....
        /*0938*/ 	.word	0x0500000f


	//   ....[54]....
        /*093c*/ 	.word	0x0500000f


	//   ....[55]....
        /*0940*/ 	.word	0x0500000f


	//   ....[56]....
        /*0944*/ 	.word	0x0500000f


	//   ....[57]....
        /*0948*/ 	.word	0x0500000f


	//   ....[58]....
        /*094c*/ 	.word	0x0500000f


	//   ....[59]....
        /*0950*/ 	.word	0x0500000f


	//   ....[60]....
        /*0954*/ 	.word	0x0500000f


	//   ....[61]....
        /*0958*/ 	.word	0x0500000f


	//   ....[62]....
        /*095c*/ 	.word	0x0500000f


	//   ....[63]....
        /*0960*/ 	.word	0x0500000f


	//   ....[64]....
        /*0964*/ 	.word	0x0500000f


	//   ....[65]....
        /*0968*/ 	.word	0x0500000f


	//   ....[66]....
        /*096c*/ 	.word	0x0500000f


	//   ....[67]....
        /*0970*/ 	.word	0x0500000f


	//----- nvinfo : EIATTR_COOP_GROUP_INSTR_OFFSETS
	.align		4
.L_143:
        /*0974*/ 	.byte	0x04, 0x28
        /*0976*/ 	.short	(.L_145 - .L_144)


	//   ....[0]....
.L_144:
        /*0978*/ 	.word	0x00000070


	//   ....[1]....
        /*097c*/ 	.word	0x00000140


	//   ....[2]....
        /*0980*/ 	.word	0x00000190


	//   ....[3]....
        /*0984*/ 	.word	0x000003c0


	//   ....[4]....
        /*0988*/ 	.word	0x00000520


	//   ....[5]....
        /*098c*/ 	.word	0x00000640


	//   ....[6]....
        /*0990*/ 	.word	0x000007a0


	//   ....[7]....
        /*0994*/ 	.word	0x00002ad0


	//   ....[8]....
        /*0998*/ 	.word	0x00002ae0


	//   ....[9]....
        /*099c*/ 	.word	0x000031a0


	//   ....[10]....
        /*09a0*/ 	.word	0x000031b0


	//   ....[11]....
        /*09a4*/ 	.word	0x00003e10


	//   ....[12]....
        /*09a8*/ 	.word	0x00003e20


	//   ....[13]....
        /*09ac*/ 	.word	0x00004580


	//   ....[14]....
        /*09b0*/ 	.word	0x00004590


	//   ....[15]....
        /*09b4*/ 	.word	0x00004fb0


	//   ....[16]....
        /*09b8*/ 	.word	0x00004fc0


	//   ....[17]....
        /*09bc*/ 	.word	0x000050d0


	//   ....[18]....
        /*09c0*/ 	.word	0x000050e0


	//   ....[19]....
        /*09c4*/ 	.word	0x00005470


	//   ....[20]....
        /*09c8*/ 	.word	0x00005490


	//   ....[21]....
        /*09cc*/ 	.word	0x00005570


	//   ....[22]....
        /*09d0*/ 	.word	0x00005590


	//   ....[23]....
        /*09d4*/ 	.word	0x00005a00


	//   ....[24]....
        /*09d8*/ 	.word	0x00005fe0


	//   ....[25]....
        /*09dc*/ 	.word	0x00005ff0


	//   ....[26]....
        /*09e0*/ 	.word	0x00006000


	//   ....[27]....
        /*09e4*/ 	.word	0x00006010


	//   ....[28]....
        /*09e8*/ 	.word	0x00007080


	//   ....[29]....
        /*09ec*/ 	.word	0x00007090


	//   ....[30]....
        /*09f0*/ 	.word	0x000070a0


	//   ....[31]....
        /*09f4*/ 	.word	0x000070b0


	//   ....[32]....
        /*09f8*/ 	.word	0x000096c0


	//   ....[33]....
        /*09fc*/ 	.word	0x000096f0


	//   ....[34]....
        /*0a00*/ 	.word	0x00009ca0


	//   ....[35]....
        /*0a04*/ 	.word	0x00009d00


	//   ....[36]....
        /*0a08*/ 	.word	0x0000bb70


	//   ....[37]....
        /*0a0c*/ 	.word	0x0000bbd0


	//   ....[38]....
        /*0a10*/ 	.word	0x0000bfb0


	//   ....[39]....
        /*0a14*/ 	.word	0x0000bfd0


	//   ....[40]....
        /*0a18*/ 	.word	0x0000d530


	//   ....[41]....
        /*0a1c*/ 	.word	0x0000d540


	//   ....[42]....
        /*0a20*/ 	.word	0x0000d5e0


	//   ....[43]....
        /*0a24*/ 	.word	0x0000d5f0


	//   ....[44]....
        /*0a28*/ 	.word	0x0000e2a0


	//   ....[45]....
        /*0a2c*/ 	.word	0x0000e2d0


	//   ....[46]....
        /*0a30*/ 	.word	0x0000e2e0


	//   ....[47]....
        /*0a34*/ 	.word	0x0000e2f0


	//   ....[48]....
        /*0a38*/ 	.word	0x0000e810


	//   ....[49]....
        /*0a3c*/ 	.word	0x0000e830


	//   ....[50]....
        /*0a40*/ 	.word	0x0000e840


	//   ....[51]....
        /*0a44*/ 	.word	0x0000e850


	//   ....[52]....
        /*0a48*/ 	.word	0x0000e870


	//   ....[53]....
        /*0a4c*/ 	.word	0x0000e890


	//   ....[54]....
        /*0a50*/ 	.word	0x0000e940


	//   ....[55]....
        /*0a54*/ 	.word	0x0000e950


	//   ....[56]....
        /*0a58*/ 	.word	0x0000f250


	//   ....[57]....
        /*0a5c*/ 	.word	0x0000f280


	//   ....[58]....
        /*0a60*/ 	.word	0x0000f2a0


	//   ....[59]....
        /*0a64*/ 	.word	0x0000f2d0


	//   ....[60]....
        /*0a68*/ 	.word	0x0000f300


	//   ....[61]....
        /*0a6c*/ 	.word	0x0000f310


	//   ....[62]....
        /*0a70*/ 	.word	0x0000f340


	//   ....[63]....
        /*0a74*/ 	.word	0x0000f3b0


	//   ....[64]....
        /*0a78*/ 	.word	0x0000f4d0


	//   ....[65]....
        /*0a7c*/ 	.word	0x0000f6c0


	//   ....[66]....
        /*0a80*/ 	.word	0x0000f6f0


	//   ....[67]....
        /*0a84*/ 	.word	0x0000f720


	//   ....[68]....
        /*0a88*/ 	.word	0x0000f750


	//   ....[69]....
        /*0a8c*/ 	.word	0x0000f780


	//   ....[70]....
        /*0a90*/ 	.word	0x0000f7b0


	//   ....[71]....
        /*0a94*/ 	.word	0x0000f920


	//   ....[72]....
        /*0a98*/ 	.word	0x0000f950


	//   ....[73]....
        /*0a9c*/ 	.word	0x0000f980


	//   ....[74]....
        /*0aa0*/ 	.word	0x0000f9b0


	//   ....[75]....
        /*0aa4*/ 	.word	0x0000f9e0


	//   ....[76]....
        /*0aa8*/ 	.word	0x0000fa10


	//   ....[77]....
        /*0aac*/ 	.word	0x0000faa0


	//   ....[78]....
        /*0ab0*/ 	.word	0x0000fad0


	//   ....[79]....
        /*0ab4*/ 	.word	0x0000fb50


	//   ....[80]....
        /*0ab8*/ 	.word	0x00010660


	//   ....[81]....
        /*0abc*/ 	.word	0x00011f30


	//   ....[82]....
        /*0ac0*/ 	.word	0x00011f50


	//   ....[83]....
        /*0ac4*/ 	.word	0x00011fe0


	//   ....[84]....
        /*0ac8*/ 	.word	0x00012000


	//   ....[85]....
        /*0acc*/ 	.word	0x00012080


	//   ....[86]....
        /*0ad0*/ 	.word	0x000120a0


	//   ....[87]....
        /*0ad4*/ 	.word	0x00012120


	//   ....[88]....
        /*0ad8*/ 	.word	0x00012140


	//   ....[89]....
        /*0adc*/ 	.word	0x000121c0


	//   ....[90]....
        /*0ae0*/ 	.word	0x000121e0


	//   ....[91]....
        /*0ae4*/ 	.word	0x00012260


	//   ....[92]....
        /*0ae8*/ 	.word	0x00012280


	//   ....[93]....
        /*0aec*/ 	.word	0x00012300


	//   ....[94]....
        /*0af0*/ 	.word	0x00012320


	//   ....[95]....
        /*0af4*/ 	.word	0x00012330


	//   ....[96]....
        /*0af8*/ 	.word	0x00012340


	//   ....[97]....
        /*0afc*/ 	.word	0x00012cb0


	//   ....[98]....
        /*0b00*/ 	.word	0x00012cc0


	//   ....[99]....
        /*0b04*/ 	.word	0x00012ce0


	//   ....[100]....
        /*0b08*/ 	.word	0x00012d70


	//   ....[101]....
        /*0b0c*/ 	.word	0x00012d90


	//   ....[102]....
        /*0b10*/ 	.word	0x00012e10


	//   ....[103]....
        /*0b14*/ 	.word	0x00012e30


	//   ....[104]....
        /*0b18*/ 	.word	0x00012eb0


	//   ....[105]....
        /*0b1c*/ 	.word	0x00012ed0


	//   ....[106]....
        /*0b20*/ 	.word	0x00012f50


	//   ....[107]....
        /*0b24*/ 	.word	0x00012f70


	//   ....[108]....
        /*0b28*/ 	.word	0x00012ff0


	//   ....[109]....
        /*0b2c*/ 	.word	0x00013010


	//   ....[110]....
        /*0b30*/ 	.word	0x00013090


	//   ....[111]....
        /*0b34*/ 	.word	0x000130b0


	//   ....[112]....
        /*0b38*/ 	.word	0x000130c0


	//   ....[113]....
        /*0b3c*/ 	.word	0x00013130


	//   ....[114]....
        /*0b40*/ 	.word	0x00013180


	//   ....[115]....
        /*0b44*/ 	.word	0x00013210


	//   ....[116]....
        /*0b48*/ 	.word	0x00013240


	//   ....[117]....
        /*0b4c*/ 	.word	0x00013250


	//   ....[118]....
        /*0b50*/ 	.word	0x000132c0


	//   ....[119]....
        /*0b54*/ 	.word	0x000132d0


	//   ....[120]....
        /*0b58*/ 	.word	0x000132e0


	//   ....[121]....
        /*0b5c*/ 	.word	0x00013b00


	//   ....[122]....
        /*0b60*/ 	.word	0x00013b20


	//   ....[123]....
        /*0b64*/ 	.word	0x00013b90


	//   ....[124]....
        /*0b68*/ 	.word	0x00013ba0


	//   ....[125]....
        /*0b6c*/ 	.word	0x00013be0


	//   ....[126]....
        /*0b70*/ 	.word	0x00013bf0


	//   ....[127]....
        /*0b74*/ 	.word	0x00013c30


	//   ....[128]....
        /*0b78*/ 	.word	0x00013c40


	//   ....[129]....
        /*0b7c*/ 	.word	0x00013c80


	//   ....[130]....
        /*0b80*/ 	.word	0x00013c90


	//   ....[131]....
        /*0b84*/ 	.word	0x00013cd0


	//   ....[132]....
        /*0b88*/ 	.word	0x00013ce0


	//   ....[133]....
        /*0b8c*/ 	.word	0x00013d20


	//   ....[134]....
        /*0b90*/ 	.word	0x00013d30


	//   ....[135]....
        /*0b94*/ 	.word	0x00013d40


	//   ....[136]....
        /*0b98*/ 	.word	0x00013d80


	//   ....[137]....
        /*0b9c*/ 	.word	0x00014040


	//   ....[138]....
        /*0ba0*/ 	.word	0x00014070


	//   ....[139]....
        /*0ba4*/ 	.word	0x000140d0


	//   ....[140]....
        /*0ba8*/ 	.word	0x000140e0


	//   ....[141]....
        /*0bac*/ 	.word	0x00014130


	//   ....[142]....
        /*0bb0*/ 	.word	0x00014140


	//   ....[143]....
        /*0bb4*/ 	.word	0x00014190


	//   ....[144]....
        /*0bb8*/ 	.word	0x000141a0


	//   ....[145]....
        /*0bbc*/ 	.word	0x000141f0


	//   ....[146]....
        /*0bc0*/ 	.word	0x00014200


	//   ....[147]....
        /*0bc4*/ 	.word	0x00014250


	//   ....[148]....
        /*0bc8*/ 	.word	0x00014260


	//   ....[149]....
        /*0bcc*/ 	.word	0x000142b0


	//   ....[150]....
        /*0bd0*/ 	.word	0x000142c0


	//   ....[151]....
        /*0bd4*/ 	.word	0x000142d0


	//   ....[152]....
        /*0bd8*/ 	.word	0x00014310


	//   ....[153]....
        /*0bdc*/ 	.word	0x00014900


	//   ....[154]....
        /*0be0*/ 	.word	0x00014940


	//   ....[155]....
        /*0be4*/ 	.word	0x00014960


	//   ....[156]....
        /*0be8*/ 	.word	0x000149a0


	//   ....[157]....
        /*0bec*/ 	.word	0x000149c0


	//   ....[158]....
        /*0bf0*/ 	.word	0x00014a00


	//   ....[159]....
        /*0bf4*/ 	.word	0x00014a20


	//   ....[160]....
        /*0bf8*/ 	.word	0x00014a60


	//   ....[161]....
        /*0bfc*/ 	.word	0x00014a80


	//   ....[162]....
        /*0c00*/ 	.word	0x00014ac0


	//   ....[163]....
        /*0c04*/ 	.word	0x00014ae0


	//   ....[164]....
        /*0c08*/ 	.word	0x00014b20


	//   ....[165]....
        /*0c0c*/ 	.word	0x00014b40


	//   ....[166]....
        /*0c10*/ 	.word	0x00014b80


	//   ....[167]....
        /*0c14*/ 	.word	0x00014ba0


	//   ....[168]....
        /*0c18*/ 	.word	0x00014bb0


	//   ....[169]....
        /*0c1c*/ 	.word	0x00014f20


	//   ....[170]....
        /*0c20*/ 	.word	0x00014f50


	//   ....[171]....
        /*0c24*/ 	.word	0x00014f90


	//   ....[172]....
        /*0c28*/ 	.word	0x00014fc0


	//   ....[173]....
        /*0c2c*/ 	.word	0x00014ff0


	//   ....[174]....
        /*0c30*/ 	.word	0x00015020


	//   ....[175]....
        /*0c34*/ 	.word	0x00015050


	//   ....[176]....
        /*0c38*/ 	.word	0x00015080


	//   ....[177]....
        /*0c3c*/ 	.word	0x00015200


	//   ....[178]....
        /*0c40*/ 	.word	0x00015230


	//   ....[179]....
        /*0c44*/ 	.word	0x00015260


	//   ....[180]....
        /*0c48*/ 	.word	0x00015290


	//   ....[181]....
        /*0c4c*/ 	.word	0x000152c0


	//   ....[182]....
        /*0c50*/ 	.word	0x000152f0


	//   ....[183]....
        /*0c54*/ 	.word	0x000153b0


	//   ....[184]....
        /*0c58*/ 	.word	0x000153d0


	//   ....[185]....
        /*0c5c*/ 	.word	0x00015440


	//   ....[186]....
        /*0c60*/ 	.word	0x000158b0


	//   ....[187]....
        /*0c64*/ 	.word	0x00015bd0


	//   ....[188]....
        /*0c68*/ 	.word	0x00015c60


	//   ....[189]....
        /*0c6c*/ 	.word	0x00015cf0


	//   ....[190]....
        /*0c70*/ 	.word	0x00015d80


	//   ....[191]....
        /*0c74*/ 	.word	0x00015e60


	//   ....[192]....
        /*0c78*/ 	.word	0x00015ef0


	//   ....[193]....
        /*0c7c*/ 	.word	0x00015f90


	//   ....[194]....
        /*0c80*/ 	.word	0x00016020


	//   ....[195]....
        /*0c84*/ 	.word	0x00016110


	//   ....[196]....
        /*0c88*/ 	.word	0x000161a0


	//   ....[197]....
        /*0c8c*/ 	.word	0x00016240


	//   ....[198]....
        /*0c90*/ 	.word	0x000162d0


	//   ....[199]....
        /*0c94*/ 	.word	0x00016410


	//   ....[200]....
        /*0c98*/ 	.word	0x000164c0


	//   ....[201]....
        /*0c9c*/ 	.word	0x00016550


	//   ....[202]....
        /*0ca0*/ 	.word	0x000165a0


	//   ....[203]....
        /*0ca4*/ 	.word	0x000165f0


	//   ....[204]....
        /*0ca8*/ 	.word	0x000166d0


	//   ....[205]....
        /*0cac*/ 	.word	0x00016760


	//   ....[206]....
        /*0cb0*/ 	.word	0x000167b0


	//   ....[207]....
        /*0cb4*/ 	.word	0x00016800


	//   ....[208]....
        /*0cb8*/ 	.word	0x00016a30


	//   ....[209]....
        /*0cbc*/ 	.word	0x00016ad0


	//   ....[210]....
        /*0cc0*/ 	.word	0x00016b30


	//   ....[211]....
        /*0cc4*/ 	.word	0x00016ba0


	//   ....[212]....
        /*0cc8*/ 	.word	0x00016c00


	//   ....[213]....
        /*0ccc*/ 	.word	0x00016c70


	//   ....[214]....
        /*0cd0*/ 	.word	0x00016d30


	//   ....[215]....
        /*0cd4*/ 	.word	0x00016d90


	//   ....[216]....
        /*0cd8*/ 	.word	0x00016e50


	//   ....[217]....
        /*0cdc*/ 	.word	0x00017130


	//   ....[218]....
        /*0ce0*/ 	.word	0x00017220


	//   ....[219]....
        /*0ce4*/ 	.word	0x000172c0


	//   ....[220]....
        /*0ce8*/ 	.word	0x00017320


	//   ....[221]....
        /*0cec*/ 	.word	0x00017410


	//   ....[222]....
        /*0cf0*/ 	.word	0x00017480


	//   ....[223]....
        /*0cf4*/ 	.word	0x00017570


	//   ....[224]....
        /*0cf8*/ 	.word	0x000175e0


	//   ....[225]....
        /*0cfc*/ 	.word	0x000176d0


	//   ....[226]....
        /*0d00*/ 	.word	0x00017740


	//   ....[227]....
        /*0d04*/ 	.word	0x00017830


	//   ....[228]....
        /*0d08*/ 	.word	0x000178a0


	//   ....[229]....
        /*0d0c*/ 	.word	0x00017990


	//   ....[230]....
        /*0d10*/ 	.word	0x00017a00


	//   ....[231]....
        /*0d14*/ 	.word	0x00017af0


	//   ....[232]....
        /*0d18*/ 	.word	0x00017b60


	//   ....[233]....
        /*0d1c*/ 	.word	0x00017c00


	//   ....[234]....
        /*0d20*/ 	.word	0x00017d20


	//   ....[235]....
        /*0d24*/ 	.word	0x00017d70


	//   ....[236]....
        /*0d28*/ 	.word	0x00017dd0


	//   ....[237]....
        /*0d2c*/ 	.word	0x00017ec0


	//   ....[238]....
        /*0d30*/ 	.word	0x00017f20


	//   ....[239]....
        /*0d34*/ 	.word	0x00018020


	//   ....[240]....
        /*0d38*/ 	.word	0x00018080


	//   ....[241]....
        /*0d3c*/ 	.word	0x00018180


	//   ....[242]....
        /*0d40*/ 	.word	0x000181e0


	//   ....[243]....
        /*0d44*/ 	.word	0x000182e0


	//   ....[244]....
        /*0d48*/ 	.word	0x00018340


	//   ....[245]....
        /*0d4c*/ 	.word	0x00018440


	//   ....[246]....
        /*0d50*/ 	.word	0x000184a0


	//   ....[247]....
        /*0d54*/ 	.word	0x000185a0


	//   ....[248]....
        /*0d58*/ 	.word	0x00018600


	//   ....[249]....
        /*0d5c*/ 	.word	0x00018700


	//   ....[250]....
        /*0d60*/ 	.word	0x00018760


	//   ....[251]....
        /*0d64*/ 	.word	0x00018850


	//   ....[252]....
        /*0d68*/ 	.word	0x000188b0


	//   ....[253]....
        /*0d6c*/ 	.word	0x00018990


	//   ....[254]....
        /*0d70*/ 	.word	0x000189f0


	//   ....[255]....
        /*0d74*/ 	.word	0x00018ac0


	//   ....[0]....
        /*0d78*/ 	.word	0x00018b20


	//   ....[1]....
        /*0d7c*/ 	.word	0x00018be0


	//   ....[2]....
        /*0d80*/ 	.word	0x00018d20


	//   ....[3]....
        /*0d84*/ 	.word	0x00018dd0


	//   ....[4]....
        /*0d88*/ 	.word	0x00018e40


	//   ....[5]....
        /*0d8c*/ 	.word	0x00018f10


	//   ....[6]....
        /*0d90*/ 	.word	0x00018f70


	//   ....[7]....
        /*0d94*/ 	.word	0x00019020


	//   ....[8]....
        /*0d98*/ 	.word	0x00019080


	//   ....[9]....
        /*0d9c*/ 	.word	0x00019130


	//   ....[10]....
        /*0da0*/ 	.word	0x00019190


	//   ....[11]....
        /*0da4*/ 	.word	0x00019240


	//   ....[12]....
        /*0da8*/ 	.word	0x000192a0


	//   ....[13]....
        /*0dac*/ 	.word	0x00019350


	//   ....[14]....
        /*0db0*/ 	.word	0x000193b0


	//   ....[15]....
        /*0db4*/ 	.word	0x00019460


	//   ....[16]....
        /*0db8*/ 	.word	0x000194c0


	//   ....[17]....
        /*0dbc*/ 	.word	0x00019570


	//   ....[18]....
        /*0dc0*/ 	.word	0x00019660


	//   ....[19]....
        /*0dc4*/ 	.word	0x00019710


	//   ....[20]....
        /*0dc8*/ 	.word	0x00019770


	//   ....[21]....
        /*0dcc*/ 	.word	0x00019830


	//   ....[22]....
        /*0dd0*/ 	.word	0x00019890


	//   ....[23]....
        /*0dd4*/ 	.word	0x00019950


	//   ....[24]....
        /*0dd8*/ 	.word	0x000199b0


	//   ....[25]....
        /*0ddc*/ 	.word	0x00019a70


	//   ....[26]....
        /*0de0*/ 	.word	0x00019ad0


	//   ....[27]....
        /*0de4*/ 	.word	0x00019b90


	//   ....[28]....
        /*0de8*/ 	.word	0x00019bf0


	//   ....[29]....
        /*0dec*/ 	.word	0x00019cb0


	//   ....[30]....
        /*0df0*/ 	.word	0x00019d10


	//   ....[31]....
        /*0df4*/ 	.word	0x00019dd0


	//   ....[32]....
        /*0df8*/ 	.word	0x00019e30


	//   ....[33]....
        /*0dfc*/ 	.word	0x00019ee0


	//   ....[34]....
        /*0e00*/ 	.word	0x00019fd0


	//   ....[35]....
        /*0e04*/ 	.word	0x0001a090


	//   ....[36]....
        /*0e08*/ 	.word	0x0001a0f0


	//   ....[37]....
        /*0e0c*/ 	.word	0x0001a1a0


	//   ....[38]....
        /*0e10*/ 	.word	0x0001a200


	//   ....[39]....
        /*0e14*/ 	.word	0x0001a2b0


	//   ....[40]....
        /*0e18*/ 	.word	0x0001a310


	//   ....[41]....
        /*0e1c*/ 	.word	0x0001a3c0


	//   ....[42]....
        /*0e20*/ 	.word	0x0001a420


	//   ....[43]....
        /*0e24*/ 	.word	0x0001a4d0


	//   ....[44]....
        /*0e28*/ 	.word	0x0001a530


	//   ....[45]....
        /*0e2c*/ 	.word	0x0001a5e0


	//   ....[46]....
        /*0e30*/ 	.word	0x0001a640


	//   ....[47]....
        /*0e34*/ 	.word	0x0001a6f0


	//   ....[48]....
        /*0e38*/ 	.word	0x0001a750


	//   ....[49]....
        /*0e3c*/ 	.word	0x0001a7f0


	//   ....[50]....
        /*0e40*/ 	.word	0x0001a880


	//   ....[51]....
        /*0e44*/ 	.word	0x0001a920


	//   ....[52]....
        /*0e48*/ 	.word	0x0001aa40


	//   ....[53]....
        /*0e4c*/ 	.word	0x0001aab0


	//   ....[54]....
        /*0e50*/ 	.word	0x0001ab20


	//   ....[55]....
        /*0e54*/ 	.word	0x0001ab90


	//   ....[56]....
        /*0e58*/ 	.word	0x0001ac00


	//   ....[57]....
        /*0e5c*/ 	.word	0x0001ac80


	//   ....[58]....
        /*0e60*/ 	.word	0x0001ad10


	//   ....[59]....
        /*0e64*/ 	.word	0x0001ada0


	//   ....[60]....
        /*0e68*/ 	.word	0x0001ae10


	//   ....[61]....
        /*0e6c*/ 	.word	0x0001ae80


	//   ....[62]....
        /*0e70*/ 	.word	0x0001aef0


	//   ....[63]....
        /*0e74*/ 	.word	0x0001af70


	//   ....[64]....
        /*0e78*/ 	.word	0x0001afe0


	//   ....[65]....
        /*0e7c*/ 	.word	0x0001b080


	//   ....[66]....
        /*0e80*/ 	.word	0x0001b110


	//   ....[67]....
        /*0e84*/ 	.word	0x0001b230


	//----- nvinfo : EIATTR_REG_RECONFIG
	.align		4
.L_145:
        /*0e88*/ 	.byte	0x01, 0x54
	.zero		2


	//----- nvinfo : EIATTR_SYSCALL_OFFSETS
	.align		4
        /*0e8c*/ 	.byte	0x04, 0x46
        /*0e8e*/ 	.short	(.L_147 - .L_146)


	//   ....[0]....
.L_146:
        /*0e90*/ 	.word	0x00001850


	//   ....[1]....
        /*0e94*/ 	.word	0x000019a0


	//   ....[2]....
        /*0e98*/ 	.word	0x00005bd0


	//   ....[3]....
        /*0e9c*/ 	.word	0x00005f50


	//   ....[4]....
        /*0ea0*/ 	.word	0x00011510


	//   ....[5]....
        /*0ea4*/ 	.word	0x00011660


	//   ....[6]....
        /*0ea8*/ 	.word	0x00011750


	//   ....[7]....
        /*0eac*/ 	.word	0x00012780


	//----- nvinfo : EIATTR_MBARRIER_INSTR_OFFSETS
	.align		4
.L_147:
        /*0eb0*/ 	.byte	0x04, 0x39
        /*0eb2*/ 	.short	(.L_149 - .L_148)


	//   ....[0]....
.L_148:
        /*0eb4*/ 	.word	0x00000270
        /*0eb8*/ 	.word	0x000000ff
        /*0ebc*/ 	.word	0x00016800
        /*0ec0*/ 	.short	0x0100
        /*0ec2*/ 	.byte	0x08
	.zero		1


	//   ....[1]....
        /*0ec4*/ 	.word	0x00000280
        /*0ec8*/ 	.word	0x000000ff
        /*0ecc*/ 	.word	0x00016820
        /*0ed0*/ 	.short	0x0100
        /*0ed2*/ 	.byte	0x08
	.zero		1


	//   ....[2]....
        /*0ed4*/ 	.word	0x00000370
        /*0ed8*/ 	.word	0x000000ff
        /*0edc*/ 	.word	0x00016830
        /*0ee0*/ 	.short	0x0100
        /*0ee2*/ 	.byte	0x08
	.zero		1


	//   ....[3]....
        /*0ee4*/ 	.word	0x00000380
        /*0ee8*/ 	.word	0x000000ff
        /*0eec*/ 	.word	0x00016840
        /*0ef0*/ 	.short	0x0100
        /*0ef2*/ 	.byte	0x08
	.zero		1


	//   ....[4]....
        /*0ef4*/ 	.word	0x00000390
        /*0ef8*/ 	.word	0x000000ff
        /*0efc*/ 	.word	0x00016838
        /*0f00*/ 	.short	0x0100
        /*0f02*/ 	.byte	0x08
	.zero		1


	//   ....[5]....
        /*0f04*/ 	.word	0x000003a0
        /*0f08*/ 	.word	0x000000ff
        /*0f0c*/ 	.word	0x00016848
        /*0f10*/ 	.short	0x0100
        /*0f12*/ 	.byte	0x08
	.zero		1


	//   ....[6]....
        /*0f14*/ 	.word	0x000004d0
        /*0f18*/ 	.word	0x000000ff
        /*0f1c*/ 	.word	0x00016850
        /*0f20*/ 	.short	0x0100
        /*0f22*/ 	.byte	0x08
	.zero		1


	//   ....[7]....
        /*0f24*/ 	.word	0x000004e0
        /*0f28*/ 	.word	0x000000ff
        /*0f2c*/ 	.word	0x00016860
        /*0f30*/ 	.short	0x0100
        /*0f32*/ 	.byte	0x08
	.zero		1


	//   ....[8]....
        /*0f34*/ 	.word	0x000004f0
        /*0f38*/ 	.word	0x000000ff
        /*0f3c*/ 	.word	0x00016858
        /*0f40*/ 	.short	0x0100
        /*0f42*/ 	.byte	0x08
	.zero		1


	//   ....[9]....
        /*0f44*/ 	.word	0x00000500
        /*0f48*/ 	.word	0x000000ff
        /*0f4c*/ 	.word	0x00016868
        /*0f50*/ 	.short	0x0100
        /*0f52*/ 	.byte	0x08
	.zero		1


	//   ....[10]....
        /*0f54*/ 	.word	0x000005f0
        /*0f58*/ 	.word	0x000000ff
        /*0f5c*/ 	.word	0x00016870
        /*0f60*/ 	.short	0x0100
        /*0f62*/ 	.byte	0x06
	.zero		1


	//   ....[11]....
        /*0f64*/ 	.word	0x00000600
        /*0f68*/ 	.word	0x000000ff
        /*0f6c*/ 	.word	0x00016880
        /*0f70*/ 	.short	0x0100
        /*0f72*/ 	.byte	0x06
	.zero		1


	//   ....[12]....
        /*0f74*/ 	.word	0x00000610
        /*0f78*/ 	.word	0x000000ff
        /*0f7c*/ 	.word	0x00016878
        /*0f80*/ 	.short	0x0100
        /*0f82*/ 	.byte	0x06
	.zero		1


	//   ....[13]....
        /*0f84*/ 	.word	0x00000620
        /*0f88*/ 	.word	0x000000ff
        /*0f8c*/ 	.word	0x00016888
        /*0f90*/ 	.short	0x0100
        /*0f92*/ 	.byte	0x06
	.zero		1


	//   ....[14]....
        /*0f94*/ 	.word	0x00000750
        /*0f98*/ 	.word	0x000000ff
        /*0f9c*/ 	.word	0x00016890
        /*0fa0*/ 	.short	0x0100
        /*0fa2*/ 	.byte	0x08
	.zero		1


	//   ....[15]....
        /*0fa4*/ 	.word	0x00000760
        /*0fa8*/ 	.word	0x000000ff
        /*0fac*/ 	.word	0x000168a0
        /*0fb0*/ 	.short	0x0100
        /*0fb2*/ 	.byte	0x08
	.zero		1


	//   ....[16]....
        /*0fb4*/ 	.word	0x00000770
        /*0fb8*/ 	.word	0x000000ff
        /*0fbc*/ 	.word	0x00016898
        /*0fc0*/ 	.short	0x0100
        /*0fc2*/ 	.byte	0x08
	.zero		1


	//   ....[17]....
        /*0fc4*/ 	.word	0x00000780
        /*0fc8*/ 	.word	0x000000ff
        /*0fcc*/ 	.word	0x000168a8
        /*0fd0*/ 	.short	0x0100
        /*0fd2*/ 	.byte	0x08
	.zero		1


	//   ....[18]....
        /*0fd4*/ 	.word	0x000008b0
        /*0fd8*/ 	.word	0x000000ff
        /*0fdc*/ 	.word	0x000168b0
        /*0fe0*/ 	.short	0x0100
        /*0fe2*/ 	.byte	0x08
	.zero		1


	//   ....[19]....
        /*0fe4*/ 	.word	0x000008c0
        /*0fe8*/ 	.word	0x000000ff
        /*0fec*/ 	.word	0x000168c0
        /*0ff0*/ 	.short	0x0100
        /*0ff2*/ 	.byte	0x08
	.zero		1


	//   ....[20]....
        /*0ff4*/ 	.word	0x000008d0
        /*0ff8*/ 	.word	0x000000ff
        /*0ffc*/ 	.word	0x000168b8
        /*1000*/ 	.short	0x0100
        /*1002*/ 	.byte	0x08
	.zero		1


	//   ....[21]....
        /*1004*/ 	.word	0x000008e0
        /*1008*/ 	.word	0x000000ff
        /*100c*/ 	.word	0x000168c8
        /*1010*/ 	.short	0x0100
        /*1012*/ 	.byte	0x08
	.zero		1


	//   ....[22]....
        /*1014*/ 	.word	0x00002a80
        /*1018*/ 	.word	0x00000047
        /*101c*/ 	.word	0x00016890
        /*1020*/ 	.short	0x010a
        /*1022*/ 	.byte	0x3f
	.zero		1


	//   ....[23]....
        /*1024*/ 	.word	0x00003db0
        /*1028*/ 	.word	0x00000047
        /*102c*/ 	.word	0x00016890
        /*1030*/ 	.short	0x010a
        /*1032*/ 	.byte	0x3f
	.zero		1


	//   ....[24]....
        /*1034*/ 	.word	0x00004df0
        /*1038*/ 	.word	0x00000047
        /*103c*/ 	.word	0x00016890
        /*1040*/ 	.short	0x010a
        /*1042*/ 	.byte	0x3f
	.zero		1


	//   ....[25]....
        /*1044*/ 	.word	0x000052a0
        /*1048*/ 	.word	0x00000008
        /*104c*/ 	.word	0x00000000
        /*1050*/ 	.short	0x0101
        /*1052*/ 	.byte	0x3f
	.zero		1


	//   ....[26]....
        /*1054*/ 	.word	0x000052e0
        /*1058*/ 	.word	0x00000047
        /*105c*/ 	.word	0x000168b0
        /*1060*/ 	.short	0x010a
        /*1062*/ 	.byte	0x3f
	.zero		1


	//   ....[27]....
        /*1064*/ 	.word	0x00005710
        /*1068*/ 	.word	0x00000047
        /*106c*/ 	.word	0x00000000
        /*1070*/ 	.short	0x0101
        /*1072*/ 	.byte	0x3f
	.zero		1


	//   ....[28]....
        /*1074*/ 	.word	0x00005c70
        /*1078*/ 	.word	0x00000012
        /*107c*/ 	.word	0x00016800
        /*1080*/ 	.short	0x010a
        /*1082*/ 	.byte	0x3f
	.zero		1


	//   ....[29]....
        /*1084*/ 	.word	0x00005cc0
        /*1088*/ 	.word	0x00000012
        /*108c*/ 	.word	0x00016800
        /*1090*/ 	.short	0x010a
        /*1092*/ 	.byte	0x3f
	.zero		1


	//   ....[30]....
        /*1094*/ 	.word	0x00006360
        /*1098*/ 	.word	0x00000012
        /*109c*/ 	.word	0x00016800
        /*10a0*/ 	.short	0x010a
        /*10a2*/ 	.byte	0x3f
	.zero		1


	//   ....[31]....
        /*10a4*/ 	.word	0x00007390
        /*10a8*/ 	.word	0x00000012
        /*10ac*/ 	.word	0x00016800
        /*10b0*/ 	.short	0x010a
        /*10b2*/ 	.byte	0x3f
	.zero		1


	//   ....[32]....
        /*10b4*/ 	.word	0x00008130
        /*10b8*/ 	.word	0x00000000
        /*10bc*/ 	.word	0x00016830
        /*10c0*/ 	.short	0x010a
        /*10c2*/ 	.byte	0x3f
	.zero		1


	//   ....[33]....
        /*10c4*/ 	.word	0x000081e0
        /*10c8*/ 	.word	0x00000000
        /*10cc*/ 	.word	0x00016830
        /*10d0*/ 	.short	0x010a
        /*10d2*/ 	.byte	0x3f
	.zero		1


	//   ....[34]....
        /*10d4*/ 	.word	0x00009fe0
        /*10d8*/ 	.word	0x00000000
        /*10dc*/ 	.word	0x00000000
        /*10e0*/ 	.short	0x0101
        /*10e2*/ 	.byte	0x3f
	.zero		1


	//   ....[35]....
        /*10e4*/ 	.word	0x0000aab0
        /*10e8*/ 	.word	0x00000005
        /*10ec*/ 	.word	0x00016830
        /*10f0*/ 	.short	0x010a
        /*10f2*/ 	.byte	0x3f
	.zero		1


	//   ....[36]....
        /*10f4*/ 	.word	0x0000ab00
        /*10f8*/ 	.word	0x00000005
        /*10fc*/ 	.word	0x00016830
        /*1100*/ 	.short	0x010a
        /*1102*/ 	.byte	0x3f
	.zero		1


	//   ....[37]....
        /*1104*/ 	.word	0x0000ae50
        /*1108*/ 	.word	0x00000005
        /*110c*/ 	.word	0x00016850
        /*1110*/ 	.short	0x010a
        /*1112*/ 	.byte	0x3f
	.zero		1


	//   ....[38]....
        /*1114*/ 	.word	0x0000ae90
        /*1118*/ 	.word	0x00000005
        /*111c*/ 	.word	0x00016850
        /*1120*/ 	.short	0x010a
        /*1122*/ 	.byte	0x3f
	.zero		1


	//   ....[39]....
        /*1124*/ 	.word	0x0000b4c0
        /*1128*/ 	.word	0x0000001f
        /*112c*/ 	.word	0x00000000
        /*1130*/ 	.short	0x0101
        /*1132*/ 	.byte	0x3f
	.zero		1


	//   ....[40]....
        /*1134*/ 	.word	0x0000cd50
        /*1138*/ 	.word	0x0000000b
        /*113c*/ 	.word	0x00000000
        /*1140*/ 	.short	0x0101
        /*1142*/ 	.byte	0x3f
	.zero		1


	//   ....[41]....
        /*1144*/ 	.word	0x0000d190
        /*1148*/ 	.word	0x0000000b
        /*114c*/ 	.word	0x00016850
        /*1150*/ 	.short	0x010a
        /*1152*/ 	.byte	0x3f
	.zero		1


	//   ....[42]....
        /*1154*/ 	.word	0x0000d200
        /*1158*/ 	.word	0x0000000b
        /*115c*/ 	.word	0x00016850
        /*1160*/ 	.short	0x010a
        /*1162*/ 	.byte	0x3f
	.zero		1


	//   ....[43]....
        /*1164*/ 	.word	0x0000d800
        /*1168*/ 	.word	0x00000004
        /*116c*/ 	.word	0x00000000
        /*1170*/ 	.short	0x0101
        /*1172*/ 	.byte	0x3f
	.zero		1


	//   ....[44]....
        /*1174*/ 	.word	0x0000e910
        /*1178*/ 	.word	0x00000000
        /*117c*/ 	.word	0x00000000
        /*1180*/ 	.short	0x0101
        /*1182*/ 	.byte	0x3f
	.zero		1


	//   ....[45]....
        /*1184*/ 	.word	0x00010740
        /*1188*/ 	.word	0x00000016
        /*118c*/ 	.word	0x00016820
        /*1190*/ 	.short	0x010a
        /*1192*/ 	.byte	0x3f
	.zero		1


	//   ....[46]....
        /*1194*/ 	.word	0x000107f0
        /*1198*/ 	.word	0x00000005
        /*119c*/ 	.word	0x000168a0
        /*11a0*/ 	.short	0x010a
        /*11a2*/ 	.byte	0x3f
	.zero		1


	//   ....[47]....
        /*11a4*/ 	.word	0x00010a30
        /*11a8*/ 	.word	0x00000005
        /*11ac*/ 	.word	0x000168c0
        /*11b0*/ 	.short	0x010a
        /*11b2*/ 	.byte	0x3f
	.zero		1


	//   ....[48]....
        /*11b4*/ 	.word	0x00010d90
        /*11b8*/ 	.word	0x00000005
        /*11bc*/ 	.word	0x000168a0
        /*11c0*/ 	.short	0x010a
        /*11c2*/ 	.byte	0x3f
	.zero		1


	//   ....[49]....
        /*11c4*/ 	.word	0x00010fb0
        /*11c8*/ 	.word	0x00000005
        /*11cc*/ 	.word	0x000168c0
        /*11d0*/ 	.short	0x010a
        /*11d2*/ 	.byte	0x3f
	.zero		1


	//   ....[50]....
        /*11d4*/ 	.word	0x00011c60
        /*11d8*/ 	.word	0x00000003
        /*11dc*/ 	.word	0x00016840
        /*11e0*/ 	.short	0x010a
        /*11e2*/ 	.byte	0x3f
	.zero		1


	//   ....[51]....
        /*11e4*/ 	.word	0x00012440
        /*11e8*/ 	.word	0x00000003
        /*11ec*/ 	.word	0x00016830
        /*11f0*/ 	.short	0x0107
        /*11f2*/ 	.byte	0x3f
	.zero		1


	//   ....[52]....
        /*11f4*/ 	.word	0x00012510
        /*11f8*/ 	.word	0x00000003
        /*11fc*/ 	.word	0x00016830
        /*1200*/ 	.short	0x0101
        /*1202*/ 	.byte	0x3f
	.zero		1


	//   ....[53]....
        /*1204*/ 	.word	0x000133c0
        /*1208*/ 	.word	0x00000016
        /*120c*/ 	.word	0x00016800
        /*1210*/ 	.short	0x0107
        /*1212*/ 	.byte	0x3f
	.zero		1


	//   ....[54]....
        /*1214*/ 	.word	0x000134b0
        /*1218*/ 	.word	0x00000016
        /*121c*/ 	.word	0x00016800
        /*1220*/ 	.short	0x0101
        /*1222*/ 	.byte	0x3f
	.zero		1


	//   ....[55]....
        /*1224*/ 	.word	0x000134d0
        /*1228*/ 	.word	0x00000016
        /*122c*/ 	.word	0x00016820
        /*1230*/ 	.short	0x010a
        /*1232*/ 	.byte	0x3f
	.zero		1


	//   ....[56]....
        /*1234*/ 	.word	0x000138a0
        /*1238*/ 	.word	0x00000005
        /*123c*/ 	.word	0x00016840
        /*1240*/ 	.short	0x010a
        /*1242*/ 	.byte	0x3f
	.zero		1


	//   ....[57]....
        /*1244*/ 	.word	0x00013e00
        /*1248*/ 	.word	0x00000005
        /*124c*/ 	.word	0x00016830
        /*1250*/ 	.short	0x0107
        /*1252*/ 	.byte	0x3f
	.zero		1


	//   ....[58]....
        /*1254*/ 	.word	0x00013ec0
        /*1258*/ 	.word	0x00000005
        /*125c*/ 	.word	0x00016830
        /*1260*/ 	.short	0x0101
        /*1262*/ 	.byte	0x3f
	.zero		1


	//   ....[59]....
        /*1264*/ 	.word	0x00013f20
        /*1268*/ 	.word	0x00000005
        /*126c*/ 	.word	0x00016860
        /*1270*/ 	.short	0x010a
        /*1272*/ 	.byte	0x3f
	.zero		1


	//   ....[60]....
        /*1274*/ 	.word	0x00014400
        /*1278*/ 	.word	0x00000005
        /*127c*/ 	.word	0x00016850
        /*1280*/ 	.short	0x0107
        /*1282*/ 	.byte	0x3f
	.zero		1


	//   ....[61]....
        /*1284*/ 	.word	0x000145c0
        /*1288*/ 	.word	0x00000005
        /*128c*/ 	.word	0x00016850
        /*1290*/ 	.short	0x0101
        /*1292*/ 	.byte	0x3f
	.zero		1


	//   ....[62]....
        /*1294*/ 	.word	0x000147c0
        /*1298*/ 	.word	0x00000000
        /*129c*/ 	.word	0x00016860
        /*12a0*/ 	.short	0x010a
        /*12a2*/ 	.byte	0x3f
	.zero		1


	//   ....[63]....
        /*12a4*/ 	.word	0x00014c60
        /*12a8*/ 	.word	0x00000000
        /*12ac*/ 	.word	0x00016850
        /*12b0*/ 	.short	0x0107
        /*12b2*/ 	.byte	0x3f
	.zero		1


	//   ....[64]....
        /*12b4*/ 	.word	0x00014d20
        /*12b8*/ 	.word	0x00000000
        /*12bc*/ 	.word	0x00016850
        /*12c0*/ 	.short	0x0101
        /*12c2*/ 	.byte	0x3f
	.zero		1


	//   ....[65]....
        /*12c4*/ 	.word	0x00015830
        /*12c8*/ 	.word	0x00000004
        /*12cc*/ 	.word	0x00016820
        /*12d0*/ 	.short	0x010a
        /*12d2*/ 	.byte	0x3f
	.zero		1


	//   ....[66]....
        /*12d4*/ 	.word	0x000159a0
        /*12d8*/ 	.word	0x00000005
        /*12dc*/ 	.word	0x00016840
        /*12e0*/ 	.short	0x010a
        /*12e2*/ 	.byte	0x3f
	.zero		1


	//   ....[67]....
        /*12e4*/ 	.word	0x00015a40
        /*12e8*/ 	.word	0x00000019
        /*12ec*/ 	.word	0x00016840
        /*12f0*/ 	.short	0x010a
        /*12f2*/ 	.byte	0x3f
	.zero		1


	//   ....[68]....
        /*12f4*/ 	.word	0x00015a80
        /*12f8*/ 	.word	0x00000005
        /*12fc*/ 	.word	0x00016860
        /*1300*/ 	.short	0x010a
        /*1302*/ 	.byte	0x3f
	.zero		1


	//   ....[69]....
        /*1304*/ 	.word	0x00015ac0
        /*1308*/ 	.word	0x00000019
        /*130c*/ 	.word	0x00016860
        /*1310*/ 	.short	0x010a
        /*1312*/ 	.byte	0x3f
	.zero		1


	//   ....[70]....
        /*1314*/ 	.word	0x00015b20
        /*1318*/ 	.word	0x00000047
        /*131c*/ 	.word	0x00016890
        /*1320*/ 	.short	0x010a
        /*1322*/ 	.byte	0x3f
	.zero		1


	//   ....[71]....
        /*1324*/ 	.word	0x00015db0
        /*1328*/ 	.word	0x00000047
        /*132c*/ 	.word	0x00016890
        /*1330*/ 	.short	0x010a
        /*1332*/ 	.byte	0x3f
	.zero		1


	//   ....[72]....
        /*1334*/ 	.word	0x00016060
        /*1338*/ 	.word	0x00000047
        /*133c*/ 	.word	0x00016890
        /*1340*/ 	.short	0x010a
        /*1342*/ 	.byte	0x3f
	.zero		1


	//   ....[73]....
        /*1344*/ 	.word	0x00016310
        /*1348*/ 	.word	0x00000047
        /*134c*/ 	.word	0x000168b0
        /*1350*/ 	.short	0x010a
        /*1352*/ 	.byte	0x3f
	.zero		1


	//   ....[74]....
        /*1354*/ 	.word	0x00016620
        /*1358*/ 	.word	0x00000012
        /*135c*/ 	.word	0x00016800
        /*1360*/ 	.short	0x010a
        /*1362*/ 	.byte	0x3f
	.zero		1


	//   ....[75]....
        /*1364*/ 	.word	0x00016830
        /*1368*/ 	.word	0x00000012
        /*136c*/ 	.word	0x00016800
        /*1370*/ 	.short	0x010a
        /*1372*/ 	.byte	0x3f
	.zero		1


	//   ....[76]....
        /*1374*/ 	.word	0x00016880
        /*1378*/ 	.word	0x00000000
        /*137c*/ 	.word	0x00016830
        /*1380*/ 	.short	0x010a
        /*1382*/ 	.byte	0x3f
	.zero		1


	//   ....[77]....
        /*1384*/ 	.word	0x000168d0
        /*1388*/ 	.word	0x00000005
        /*138c*/ 	.word	0x00016830
        /*1390*/ 	.short	0x010a
        /*1392*/ 	.byte	0x3f
	.zero		1


	//   ....[78]....
        /*1394*/ 	.word	0x00016920
        /*1398*/ 	.word	0x00000005
        /*139c*/ 	.word	0x00016850
        /*13a0*/ 	.short	0x010a
        /*13a2*/ 	.byte	0x3f
	.zero		1


	//   ....[79]....
        /*13a4*/ 	.word	0x00016970
        /*13a8*/ 	.word	0x0000000b
        /*13ac*/ 	.word	0x00016850
        /*13b0*/ 	.short	0x010a
        /*13b2*/ 	.byte	0x3f
	.zero		1


	//   ....[80]....
        /*13b4*/ 	.word	0x00016f10
        /*13b8*/ 	.word	0x00000016
        /*13bc*/ 	.word	0x00016820
        /*13c0*/ 	.short	0x010a
        /*13c2*/ 	.byte	0x3f
	.zero		1


	//   ....[81]....
        /*13c4*/ 	.word	0x00016f60
        /*13c8*/ 	.word	0x00000005
        /*13cc*/ 	.word	0x000168a0
        /*13d0*/ 	.short	0x010a
        /*13d2*/ 	.byte	0x3f
	.zero		1


	//   ....[82]....
        /*13d4*/ 	.word	0x00016fb0
        /*13d8*/ 	.word	0x00000005
        /*13dc*/ 	.word	0x000168c0
        /*13e0*/ 	.short	0x010a
        /*13e2*/ 	.byte	0x3f
	.zero		1


	//   ....[83]....
        /*13e4*/ 	.word	0x00017000
        /*13e8*/ 	.word	0x00000005
        /*13ec*/ 	.word	0x000168a0
        /*13f0*/ 	.short	0x010a
        /*13f2*/ 	.byte	0x3f
	.zero		1


	//   ....[84]....
        /*13f4*/ 	.word	0x00017050
        /*13f8*/ 	.word	0x00000005
        /*13fc*/ 	.word	0x000168c0
        /*1400*/ 	.short	0x010a
        /*1402*/ 	.byte	0x3f
	.zero		1


	//   ....[85]....
        /*1404*/ 	.word	0x00017170
        /*1408*/ 	.word	0x00000003
        /*140c*/ 	.word	0x00016840
        /*1410*/ 	.short	0x010a
        /*1412*/ 	.byte	0x3f
	.zero		1


	//   ....[86]....
        /*1414*/ 	.word	0x00018c20
        /*1418*/ 	.word	0x00000016
        /*141c*/ 	.word	0x00016820
        /*1420*/ 	.short	0x010a
        /*1422*/ 	.byte	0x3f
	.zero		1


	//   ....[87]....
        /*1424*/ 	.word	0x00018c70
        /*1428*/ 	.word	0x00000005
        /*142c*/ 	.word	0x00016840
        /*1430*/ 	.short	0x010a
        /*1432*/ 	.byte	0x3f
	.zero		1


	//   ....[88]....
        /*1434*/ 	.word	0x000195b0
        /*1438*/ 	.word	0x00000005
        /*143c*/ 	.word	0x00016860
        /*1440*/ 	.short	0x010a
        /*1442*/ 	.byte	0x3f
	.zero		1


	//   ....[89]....
        /*1444*/ 	.word	0x00019f20
        /*1448*/ 	.word	0x00000000
        /*144c*/ 	.word	0x00016860
        /*1450*/ 	.short	0x010a
        /*1452*/ 	.byte	0x3f
	.zero		1


	//   ....[90]....
        /*1454*/ 	.word	0x0001b150
        /*1458*/ 	.word	0x00000004
        /*145c*/ 	.word	0x00016820
        /*1460*/ 	.short	0x010a
        /*1462*/ 	.byte	0x3f
	.zero		1


	//   ....[91]....
        /*1464*/ 	.word	0x0001b2f0
        /*1468*/ 	.word	0x00000005
        /*146c*/ 	.word	0x00016840
        /*1470*/ 	.short	0x010a
        /*1472*/ 	.byte	0x3f
	.zero		1


	//   ....[92]....
        /*1474*/ 	.word	0x0001b340
        /*1478*/ 	.word	0x00000019
        /*147c*/ 	.word	0x00016840
        /*1480*/ 	.short	0x010a
        /*1482*/ 	.byte	0x3f
	.zero		1


	//   ....[93]....
        /*1484*/ 	.word	0x0001b390
        /*1488*/ 	.word	0x00000005
        /*148c*/ 	.word	0x00016860
        /*1490*/ 	.short	0x010a
        /*1492*/ 	.byte	0x3f
	.zero		1


	//----- nvinfo : EIATTR_NUM_MBARRIERS
	.align		4
.L_149:
        /*1494*/ 	.byte	0x03, 0x38
        /*1496*/ 	.short	0x0016


	//----- nvinfo : EIATTR_EXIT_INSTR_OFFSETS
	.align		4
        /*1498*/ 	.byte	0x04, 0x1c
        /*149a*/ 	.short	(.L_151 - .L_150)


	//   ....[0]....
.L_150:
        /*149c*/ 	.word	0x00015b10


	//----- nvinfo : EIATTR_MAX_THREADS
	.align		4
.L_151:
        /*14a0*/ 	.byte	0x04, 0x05
        /*14a2*/ 	.short	(.L_153 - .L_152)
.L_152:
        /*14a4*/ 	.word	0x00000200
        /*14a8*/ 	.word	0x00000001
        /*14ac*/ 	.word	0x00000001


	//----- nvinfo : EIATTR_CRS_STACK_SIZE
	.align		4
.L_153:
        /*14b0*/ 	.byte	0x04, 0x1e
        /*14b2*/ 	.short	(.L_155 - .L_154)
.L_154:
        /*14b4*/ 	.word	0x00000000


	//----- nvinfo : EIATTR_CBANK_PARAM_SIZE
	.align		4
.L_155:
        /*14b8*/ 	.byte	0x03, 0x19
        /*14ba*/ 	.short	0x0af0


	//----- nvinfo : EIATTR_PARAM_CBANK
	.align		4
        /*14bc*/ 	.byte	0x04, 0x0a
        /*14be*/ 	.short	(.L_157 - .L_156)
	.align		4
.L_156:
        /*14c0*/ 	.word	index@(.nv.constant0._ZN7cutlass13device_kernelIN5flash11enable_sm90INS1_16FlashAttnFwdSm90INS1_25CollectiveMainloopFwdSm90ILi2EN4cute5tupleIJNS5_1CILi1EEES8_S8_EEENS6_IJNS7_ILi192EEENS7_ILi128EEENS7_ILi64EEEEEELi64ENS_6half_tEfNS_4arch4Sm90ELb0ELb0ELb1ELb1ELb1ELb1ELb0ELb1ELb1ELb1ELb0ELb0EEENS1_21CollectiveEpilogueFwdINS6_IJSA_SC_SB_EEES9_SE_SG_Li384ELb1ELb1ELb0ELb0EEENS1_36VarlenDynamicPersistentTileSchedulerILi192ELi128ELi384ELi128ELb0ELb1ELb1ELb0ELb1ELb1EEEEEEEEEvNT_6ParamsE)
        /*14c4*/ 	.short	0x0210
        /*14c6*/ 	.short	0x0af0


	//----- nvinfo : EIATTR_SW_WAR
	.align		4
.L_157:
        /*14c8*/ 	.byte	0x04, 0x36
        /*14ca*/ 	.short	(.L_159 - .L_158)
.L_158:
        /*14cc*/ 	.word	0x00000008
.L_159:


//--------------------- .nv.info._ZN7cutlass13device_kernelIN5flash11enable_sm90INS1_16FlashAttnFwdSm90INS1_25CollectiveMainloopFwdSm90ILi2EN4cute5tupleIJNS5_1CILi1EEES8_S8_EEENS6_IJNS7_ILi192EEENS7_ILi128EEENS7_ILi64EEEEEELi64ENS_6half_tEfNS_4arch4Sm90ELb0ELb1ELb1ELb0ELb1ELb0ELb0ELb1ELb1ELb1ELb0ELb0EEENS1_21CollectiveEpilogueFwdINS6_IJSA_SC_SB_EEES9_SE_SG_Li384ELb0ELb1ELb0ELb0EEENS1_30DynamicPersistentTileSchedulerILi384ELi128ELb0ELb1ELb1EEEEEEEEEvNT_6ParamsE --------------------------
	.section	.nv.info._ZN7cutlass13device_kernelIN5flash11enable_sm90INS1_16FlashAttnFwdSm90INS1_25CollectiveMainloopFwdSm90ILi2EN4cute5tupleIJNS5_1CILi1EEES8_S8_EEENS6_IJNS7_ILi192EEENS7_ILi128EEENS7_ILi64EEEEEELi64ENS_6half_tEfNS_4arch4Sm90ELb0ELb1ELb1ELb0ELb1ELb0ELb0ELb1ELb1ELb1ELb0ELb0EEENS1_21CollectiveEpilogueFwdINS6_IJSA_SC_SB_EEES9_SE_SG_Li384ELb0ELb1ELb0ELb0EEENS1_30DynamicPersistentTileSchedulerILi384ELi128ELb0ELb1ELb1EEEEEEEEEvNT_6ParamsE,"",@"SHT_CUDA_INFO"
	.sectionflags	@""
	.align	4


	//----- nvinfo : EIATTR_CUDA_API_VERSION
	.align		4
        /*0000*/ 	.byte	0x04, 0x37
        /*0002*/ 	.short	(.L_161 - .L_160)
.L_160:
        /*0004*/ 	.word	0x00000082


	//----- nvinfo : EIATTR_KPARAM_INFO
	.align		4
.L_161:
        /*0008*/ 	.byte	0x04, 0x17
        /*000a*/ 	.short	(.L_163 - .L_162)
.L_162:
        /*000c*/ 	.word	0x00000000
        /*0010*/ 	.short	0x0000
        /*0012*/ 	.short	0x0070
        /*0014*/ 	.byte	0x00, 0xf0, 0x01, 0x2a


	//----- nvinfo : EIATTR_SPARSE_MMA_MASK
	.align		4
.L_163:
        /*0018*/ 	.byte	0x03, 0x50
        /*001a*/ 	.short	0x0000


	//----- nvinfo : EIATTR_MAXREG_COUNT
	.align		4
        /*001c*/ 	.byte	0x03, 0x1b
        /*001e*/ 	.short	0x0080


	//----- nvinfo : EIATTR_NUM_BARRIERS
	.align		4
        /*0020*/ 	.byte	0x02, 0x4c
        /*0022*/ 	.byte	0x10
	.zero		1


	//----- nvinfo : EIATTR_EXTERNS
	.align		4
        /*0024*/ 	.byte	0x04, 0x0f
        /*0026*/ 	.short	(.L_165 - .L_164)


	//   ....[0]....
	.align		4
.L_164:
        /*0028*/ 	.word	index@(__assertfail)


	//----- nvinfo : EIATTR_ANNOTATIONS
	.align		4
.L_165:
        /*002c*/ 	.byte	0x04, 0x55
        /*002e*/ 	.short	(.L_167 - .L_166)


	//   ....[0]....
.L_166:
        /* <DEDUP_REMOVED lines=11> */


	//----- nvinfo : EIATTR_MERCURY_ISA_VERSION
	.align		4
.L_167:
        /*00c8*/ 	.byte	0x03, 0x5f
        /*00ca*/ 	.short	0x0101


	//----- nvinfo : EIATTR_INT_WARP_WIDE_INSTR_OFFSETS
	.align		4
        /*00cc*/ 	.byte	0x04, 0x31
        /*00ce*/ 	.short	(.L_169 - .L_168)


	//   ....[0]....
.L_168:
        /*00d0*/ 	.word	0x000000c0


	//   ....[1]....
        /*00d4*/ 	.word	0x000000d0


	//   ....[2]....
        /*00d8*/ 	.word	0x00000170


	//   ....[3]....
        /*00dc*/ 	.word	0x00010fe0


	//   ....[4]....
        /*00e0*/ 	.word	0x00011070


	//   ....[5]....
        /*00e4*/ 	.word	0x00014100


	//   ....[6]....
        /*00e8*/ 	.word	0x00014190


	//----- nvinfo : EIATTR_COOP_GROUP_MASK_REGIDS
	.align		4
.L_169:
        /*00ec*/ 	.byte	0x04, 0x29
        /*00ee*/ 	.short	(.L_171 - .L_170)


	//   ....[0]....
.L_170:
        /*00f0*/ 	.word	0xffffffff


	//   ....[1]....
        /*00f4*/ 	.word	0xffffffff


	//   ....[2]....
        /*00f8*/ 	.word	0xffffffff


	//   ....[3]....
        /*00fc*/ 	.word	0xffffffff


	//   ....[4]....
        /*0100*/ 	.word	0xffffffff


	//   ....[5]....
        /*0104*/ 	.word	0xffffffff


	//   ....[6]....
        /*0108*/ 	.word	0xffffffff


	//   ....[7]....
        /*010c*/ 	.word	0xffffffff


	//   ....[8]....
        /*0110*/ 	.word	0xffffffff


	//   ....[9]....
        /*0114*/ 	.word	0xffffffff


	//   ....[10]....
        /*0118*/ 	.word	0xffffffff


	//   ....[11]....
        /*011c*/ 	.word	0xffffffff


	//   ....[12]....
        /*0120*/ 	.word	0xffffffff


	//   ....[13]....
        /*0124*/ 	.word	0xffffffff


	//   ....[14]....
        /*0128*/ 	.word	0xffffffff


	//   ....[15]....
        /*012c*/ 	.word	0xffffffff


	//   ....[16]....
        /*0130*/ 	.word	0xffffffff


	//   ....[17]....
        /*0134*/ 	.word	0xffffffff


	//   ....[18]....
        /*0138*/ 	.word	0xffffffff


	//   ....[19]....
        /*013c*/ 	.word	0xffffffff


	//   ....[20]....
        /*0140*/ 	.word	0xffffffff


	//   ....[21]....
        /*0144*/ 	.word	0xffffffff


	//   ....[22]....
        /*0148*/ 	.word	0xffffffff


	//   ....[23]....
        /*014c*/ 	.word	0xffffffff


	//   ....[24]....
        /*0150*/ 	.word	0xffffffff


	//   ....[25]....
        /*0154*/ 	.word	0xffffffff


	//   ....[26]....
        /*0158*/ 	.word	0xffffffff


	//   ....[27]....
        /*015c*/ 	.word	0xffffffff


	//   ....[28]....
        /*0160*/ 	.word	0xffffffff


	//   ....[29]....
        /*0164*/ 	.word	0xffffffff


	//   ....[30]....
        /*0168*/ 	.word	0xffffffff


	//   ....[31]....
        /*016c*/ 	.word	0xffffffff


	//   ....[32]....
        /*0170*/ 	.word	0xffffffff


	//   ....[33]....
        /*0174*/ 	.word	0xffffffff


	//   ....[34]....
        /*0178*/ 	.word	0xffffffff


	//   ....[35]....
        /*017c*/ 	.word	0xffffffff


	//   ....[36]....
        /*0180*/ 	.word	0xffffffff


	//   ....[37]....
        /*0184*/ 	.word	0xffffffff


	//   ....[38]....
        /*0188*/ 	.word	0xffffffff


	//   ....[39]....
        /*018c*/ 	.word	0xffffffff


	//   ....[40]....
        /*0190*/ 	.word	0xffffffff


	//   ....[41]....
        /*0194*/ 	.word	0xffffffff


	//   ....[42]....
        /*0198*/ 	.word	0xffffffff


	//   ....[43]....
        /*019c*/ 	.word	0xffffffff


	//   ....[44]....
        /*01a0*/ 	.word	0xffffffff


	//   ....[45]....
        /*01a4*/ 	.word	0xffffffff


	//   ....[46]....
        /*01a8*/ 	.word	0xffffffff


	//   ....[47]....
        /*01ac*/ 	.word	0xffffffff


	//   ....[48]....
        /*01b0*/ 	.word	0xffffffff


	//   ....[49]....
        /*01b4*/ 	.word	0xffffffff


	//   ....[50]....
        /*01b8*/ 	.word	0xffffffff


	//   ....[51]....
        /*01bc*/ 	.word	0xffffffff


	//   ....[52]....
        /*01c0*/ 	.word	0xffffffff


	//   ....[53]....
        /*01c4*/ 	.word	0xffffffff


	//   ....[54]....
        /*01c8*/ 	.word	0xffffffff


	//   ....[55]....
        /*01cc*/ 	.word	0xffffffff


	//   ....[56]....
        /*01d0*/ 	.word	0xffffffff


	//   ....[57]....
        /*01d4*/ 	.word	0xffffffff


	//   ....[58]....
        /*01d8*/ 	.word	0xffffffff


	//   ....[59]....
        /*01dc*/ 	.word	0xffffffff


	//   ....[60]....
        /*01e0*/ 	.word	0xffffffff


	//   ....[61]....
        /*01e4*/ 	.word	0xffffffff


	//   ....[62]....
        /*01e8*/ 	.word	0xffffffff


	//   ....[63]....
        /*01ec*/ 	.word	0xffffffff


	//   ....[64]....
        /*01f0*/ 	.word	0xffffffff


	//   ....[65]....
        /*01f4*/ 	.word	0xffffffff


	//   ....[66]....
        /*01f8*/ 	.word	0xffffffff


	//   ....[67]....
        /*01fc*/ 	.word	0xffffffff


	//   ....[68]....
        /*0200*/ 	.word	0xffffffff


	//   ....[69]....
        /*0204*/ 	.word	0xffffffff


	//   ....[70]....
        /*0208*/ 	.word	0xffffffff


	//   ....[71]....
        /*020c*/ 	.word	0xffffffff


	//   ....[72]....
        /*0210*/ 	.word	0xffffffff


	//   ....[73]....
        /*0214*/ 	.word	0xffffffff


	//   ....[74]....
        /*0218*/ 	.word	0xffffffff


	//   ....[75]....
        /*021c*/ 	.word	0xffffffff


	//   ....[76]....
        /*0220*/ 	.word	0xffffffff


	//   ....[77]....
        /*0224*/ 	.word	0xffffffff


	//   ....[78]....
        /*0228*/ 	.word	0xffffffff


	//   ....[79]....
        /*022c*/ 	.word	0xffffffff


	//   ....[80]....
        /*0230*/ 	.word	0xffffffff


	//   ....[81]....
        /*0234*/ 	.word	0xffffffff


	//   ....[82]....
        /*0238*/ 	.word	0xffffffff


	//   ....[83]....
        /*023c*/ 	.word	0xffffffff


	//   ....[84]....
        /*0240*/ 	.word	0xffffffff


	//   ....[85]....
        /*0244*/ 	.word	0xffffffff


	//   ....[86]....
        /*0248*/ 	.word	0xffffffff


	//   ....[87]....
        /*024c*/ 	.word	0xffffffff


	//   ....[88]....
        /*0250*/ 	.word	0xffffffff


	//   ....[89]....
        /*0254*/ 	.word	0xffffffff


	//   ....[90]....
        /*0258*/ 	.word	0xffffffff


	//   ....[91]....
        /*025c*/ 	.word	0xffffffff


	//   ....[92]....
        /*0260*/ 	.word	0xffffffff


	//   ....[93]....
        /*0264*/ 	.word	0xffffffff


	//   ....[94]....
        /*0268*/ 	.word	0xffffffff


	//   ....[95]....
        /*026c*/ 	.word	0xffffffff


	//   ....[96]....
        /*0270*/ 	.word	0xffffffff


	//   ....[97]....
        /*0274*/ 	.word	0xffffffff


	//   ....[98]....
        /*0278*/ 	.word	0xffffffff


	//   ....[99]....
        /*027c*/ 	.word	0xffffffff


	//   ....[100]....
        /*0280*/ 	.word	0xffffffff


	//   ....[101]....
        /*0284*/ 	.word	0xffffffff


	//   ....[102]....
        /*0288*/ 	.word	0xffffffff


	//   ....[103]....
        /*028c*/ 	.word	0xffffffff


	//   ....[104]....
        /*0290*/ 	.word	0xffffffff


	//   ....[105]....
        /*0294*/ 	.word	0xffffffff


	//   ....[106]....
        /*0298*/ 	.word	0xffffffff


	//   ....[107]....
        /*029c*/ 	.word	0xffffffff


	//   ....[108]....
        /*02a0*/ 	.word	0xffffffff


	//   ....[109]....
        /*02a4*/ 	.word	0xffffffff


	//   ....[110]....
        /*02a8*/ 	.word	0xffffffff


	//   ....[111]....
        /*02ac*/ 	.word	0xffffffff


	//   ....[112]....
        /*02b0*/ 	.word	0xffffffff


	//   ....[113]....
        /*02b4*/ 	.word	0xffffffff


	//   ....[114]....
        /*02b8*/ 	.word	0xffffffff


	//   ....[115]....
        /*02bc*/ 	.word	0xffffffff


	//   ....[116]....
        /*02c0*/ 	.word	0xffffffff


	//   ....[117]....
        /*02c4*/ 	.word	0xffffffff


	//   ....[118]....
        /*02c8*/ 	.word	0xffffffff


	//   ....[119]....
        /*02cc*/ 	.word	0xffffffff


	//   ....[120]....
        /*02d0*/ 	.word	0xffffffff


	//   ....[121]....
        /*02d4*/ 	.word	0xffffffff


	//   ....[122]....
        /*02d8*/ 	.word	0xffffffff


	//   ....[123]....
        /*02dc*/ 	.word	0xffffffff


	//   ....[124]....
        /*02e0*/ 	.word	0xffffffff


	//   ....[125]....
        /*02e4*/ 	.word	0xffffffff


	//   ....[126]....
        /*02e8*/ 	.word	0xffffffff


	//   ....[127]....
        /*02ec*/ 	.word	0xffffffff


	//   ....[128]....
        /*02f0*/ 	.word	0xffffffff


	//   ....[129]....
        /*02f4*/ 	.word	0xffffffff


	//   ....[130]....
        /*02f8*/ 	.word	0xffffffff


	//   ....[131]....
        /*02fc*/ 	.word	0xffffffff


	//   ....[132]....
        /*0300*/ 	.word	0xffffffff


	//   ....[133]....
        /*0304*/ 	.word	0xffffffff


	//   ....[134]....
        /*0308*/ 	.word	0xffffffff


	//   ....[135]....
        /*030c*/ 	.word	0xffffffff


	//   ....[136]....
        /*0310*/ 	.word	0xffffffff


	//   ....[137]....
        /*0314*/ 	.word	0xffffffff


	//   ....[138]....
        /*0318*/ 	.word	0xffffffff


	//   ....[139]....
        /*031c*/ 	.word	0xffffffff


	//   ....[140]....
        /*0320*/ 	.word	0xffffffff


	//   ....[141]....
        /*0324*/ 	.word	0xffffffff


	//   ....[142]....
        /*0328*/ 	.word	0xffffffff


	//   ....[143]....
        /*032c*/ 	.word	0xffffffff


	//   ....[144]....
        /*0330*/ 	.word	0x0500000f


	//   ....[145]....
        /*0334*/ 	.word	0x0500000f


	//   ....[146]....
        /*0338*/ 	.word	0x0500000f


	//   ....[147]....
        /*033c*/ 	.word	0x0500000f


	//   ....[148]....
        /*0340*/ 	.word	0x0500000f


	//   ....[149]....
        /*0344*/ 	.word	0x0500000f


	//   ....[150]....
        /*0348*/ 	.word	0x0500000f


	//   ....[151]....
        /*034c*/ 	.word	0x0500000f


	//   ....[152]....
        /*0350*/ 	.word	0x0500000f


	//   ....[153]....
        /*0354*/ 	.word	0x0500000f


	//   ....[154]....
        /*0358*/ 	.word	0x0500000f


	//   ....[155]....
        /*035c*/ 	.word	0x0500000f


	//   ....[156]....
        /*0360*/ 	.word	0x0500000f


	//   ....[157]....
        /*0364*/ 	.word	0x0500000f


	//   ....[158]....
        /*0368*/ 	.word	0x0500000f


	//   ....[159]....
        /*036c*/ 	.word	0x0500000f


	//   ....[160]....
        /*0370*/ 	.word	0x0500000f


	//   ....[161]....
        /*0374*/ 	.word	0x0500000f


	//   ....[162]....
        /*0378*/ 	.word	0x0500000f


	//   ....[163]....
        /*037c*/ 	.word	0x0500000f


	//   ....[164]....
        /*0380*/ 	.word	0x0500000f


	//   ....[165]....
        /*0384*/ 	.word	0x0500000f


	//   ....[166]....
        /*0388*/ 	.word	0x0500000f


	//   ....[167]....
        /*038c*/ 	.word	0x0500000f


	//   ....[168]....
        /*0390*/ 	.word	0x0500000f


	//   ....[169]....
        /*0394*/ 	.word	0x0500000f


	//   ....[170]....
        /*0398*/ 	.word	0x0500000f


	//   ....[171]....
        /*039c*/ 	.word	0x0500000f


	//   ....[172]....
        /*03a0*/ 	.word	0x0500000f


	//   ....[173]....
        /*03a4*/ 	.word	0x0500000f


	//   ....[174]....
        /*03a8*/ 	.word	0x0500000f


	//   ....[175]....
        /*03ac*/ 	.word	0x0500000f


	//   ....[176]....
        /*03b0*/ 	.word	0x0500000f


	//   ....[177]....
        /*03b4*/ 	.word	0x0500000f


	//   ....[178]....
        /*03b8*/ 	.word	0x0500000f


	//   ....[179]....
        /*03bc*/ 	.word	0x0500000f


	//   ....[180]....
        /*03c0*/ 	.word	0x0500000f


	//   ....[181]....
        /*03c4*/ 	.word	0x0500000f


	//   ....[182]....
        /*03c8*/ 	.word	0x0500000f


	//   ....[183]....
        /*03cc*/ 	.word	0x0500000f


	//   ....[184]....
        /*03d0*/ 	.word	0x0500000f


	//   ....[185]....
        /*03d4*/ 	.word	0x0500000f


	//   ....[186]....
        /*03d8*/ 	.word	0x0500000f


	//   ....[187]....
        /*03dc*/ 	.word	0x0500000f


	//   ....[188]....
        /*03e0*/ 	.word	0x0500000f


	//   ....[189]....
        /*03e4*/ 	.word	0x0500000f


	//   ....[190]....
        /*03e8*/ 	.word	0x0500000f


	//   ....[191]....
        /*03ec*/ 	.word	0x0500000f


	//   ....[192]....
        /*03f0*/ 	.word	0x0500000f


	//   ....[193]....
        /*03f4*/ 	.word	0x0500000f


	//   ....[194]....
        /*03f8*/ 	.word	0x0500000f


	//   ....[195]....
        /*03fc*/ 	.word	0x0500000f


	//   ....[196]....
        /*0400*/ 	.word	0x0500000f


	//   ....[197]....
        /*0404*/ 	.word	0x0500000f


	//   ....[198]....
        /*0408*/ 	.word	0x0500000f


	//   ....[199]....
        /*040c*/ 	.word	0x0500000f


	//   ....[200]....
        /*0410*/ 	.word	0x0500000f


	//   ....[201]....
        /*0414*/ 	.word	0x0500000f


	//   ....[202]....
        /*0418*/ 	.word	0x0500000f


	//   ....[203]....
        /*041c*/ 	.word	0x0500000f


	//   ....[204]....
        /*0420*/ 	.word	0x0500000f


	//   ....[205]....
        /*0424*/ 	.word	0x0500000f


	//   ....[206]....
        /*0428*/ 	.word	0x0500000f


	//   ....[207]....
        /*042c*/ 	.word	0x0500000f


	//   ....[208]....
        /*0430*/ 	.word	0x0500000f


	//   ....[209]....
        /*0434*/ 	.word	0x0500000f


	//   ....[210]....
        /*0438*/ 	.word	0x0500000f


	//   ....[211]....
        /*043c*/ 	.word	0x0500000f


	//   ....[212]....
        /*0440*/ 	.word	0x0500000f


	//   ....[213]....
        /*0444*/ 	.word	0x0500000f


	//   ....[214]....
        /*0448*/ 	.word	0x0500000f


	//   ....[215]....
        /*044c*/ 	.word	0x0500000f


	//   ....[216]....
        /*0450*/ 	.word	0x0500000f


	//   ....[217]....
        /*0454*/ 	.word	0x0500000f


	//   ....[218]....
        /*0458*/ 	.word	0x0500000f


	//   ....[219]....
        /*045c*/ 	.word	0x0500000f


	//   ....[220]....
        /*0460*/ 	.word	0x0500000f


	//   ....[221]....
        /*0464*/ 	.word	0x0500000f


	//   ....[222]....
        /*0468*/ 	.word	0x0500000f


	//   ....[223]....
        /*046c*/ 	.word	0x0500000f


	//   ....[224]....
        /*0470*/ 	.word	0x0500000f


	//   ....[225]....
        /*0474*/ 	.word	0x0500000f


	//   ....[226]....
        /*0478*/ 	.word	0x0500000f


	//   ....[227]....
        /*047c*/ 	.word	0x0500000f


	//   ....[228]....
        /*0480*/ 	.word	0x0500000f


	//   ....[229]....
        /*0484*/ 	.word	0x0500000f


	//   ....[230]....
        /*0488*/ 	.word	0x0500000f


	//   ....[231]....
        /*048c*/ 	.word	0x0500000f


	//   ....[232]....
        /*0490*/ 	.word	0x0500000f


	//   ....[233]....
        /*0494*/ 	.word	0x0500000f


	//   ....[234]....
        /*0498*/ 	.word	0x0500000f


	//----- nvinfo : EIATTR_COOP_GROUP_INSTR_OFFSETS
	.align		4
.L_171:
        /*049c*/ 	.byte	0x04, 0x28
        /*049e*/ 	.short	(.L_173 - .L_172)


	//   ....[0]....
.L_172:
        /*04a0*/ 	.word	0x00000080


	//   ....[1]....
        /*04a4*/ 	.word	0x00000090


	//   ....[2]....
        /*04a8*/ 	.word	0x000002d0


	//   ....[3]....
        /*04ac*/ 	.word	0x00000430


	//   ....[4]....
        /*04b0*/ 	.word	0x00000550


	//   ....[5]....
        /*04b4*/ 	.word	0x000006b0


	//   ....[6]....
        /*04b8*/ 	.word	0x00001650


	//   ....[7]....
        /*04bc*/ 	.word	0x00001d90


	//   ....[8]....
        /*04c0*/ 	.word	0x00002860


	//   ....[9]....
        /*04c4*/ 	.word	0x00003b10


	//   ....[10]....
        /*04c8*/ 	.word	0x00003c20


	//   ....[11]....
        /*04cc*/ 	.word	0x00004500


	//   ....[12]....
        /*04d0*/ 	.word	0x00004560


	//   ....[13]....
        /*04d4*/ 	.word	0x00005c10


	//   ....[14]....
        /*04d8*/ 	.word	0x00006520


	//   ....[15]....
        /*04dc*/ 	.word	0x00007100


	//   ....[16]....
        /*04e0*/ 	.word	0x00007170


	//   ....[17]....
        /*04e4*/ 	.word	0x00007ab0


	//   ....[18]....
        /*04e8*/ 	.word	0x00007b40


	//   ....[19]....
        /*04ec*/ 	.word	0x00009eb0


	//   ....[20]....
        /*04f0*/ 	.word	0x00009ee0


	//   ....[21]....
        /*04f4*/ 	.word	0x00009f10


	//   ....[22]....
        /*04f8*/ 	.word	0x00009f20


	//   ....[23]....
        /*04fc*/ 	.word	0x0000b9c0


	//   ....[24]....
        /*0500*/ 	.word	0x0000c2f0


	//   ....[25]....
        /*0504*/ 	.word	0x0000cee0


	//   ....[26]....
        /*0508*/ 	.word	0x0000cf90


	//   ....[27]....
        /*050c*/ 	.word	0x0000d860


	//   ....[28]....
        /*0510*/ 	.word	0x0000d8e0


	//   ....[29]....
        /*0514*/ 	.word	0x0000e7f0


	//   ....[30]....
        /*0518*/ 	.word	0x0000e830


	//   ....[31]....
        /*051c*/ 	.word	0x0000e8c0


	//   ....[32]....
        /*0520*/ 	.word	0x0000e8e0


	//   ....[33]....
        /*0524*/ 	.word	0x0000f4f0


	//   ....[34]....
        /*0528*/ 	.word	0x0000f520


	//   ....[35]....
        /*052c*/ 	.word	0x0000f550


	//   ....[36]....
        /*0530*/ 	.word	0x0000f5b0


	//   ....[37]....
        /*0534*/ 	.word	0x0000f9d0


	//   ....[38]....
        /*0538*/ 	.word	0x0000fa10


	//   ....[39]....
        /*053c*/ 	.word	0x0000fa30


	//   ....[40]....
        /*0540*/ 	.word	0x0000fa70


	//   ....[41]....
        /*0544*/ 	.word	0x0000fa90


	//   ....[42]....
        /*0548*/ 	.word	0x0000faa0


	//   ....[43]....
        /*054c*/ 	.word	0x0000fac0


	//   ....[44]....
        /*0550*/ 	.word	0x0000fae0


	//   ....[45]....
        /*0554*/ 	.word	0x00010150


	//   ....[46]....
        /*0558*/ 	.word	0x00010190


	//   ....[47]....
        /*055c*/ 	.word	0x000101d0


	//   ....[48]....
        /*0560*/ 	.word	0x00010200


	//   ....[49]....
        /*0564*/ 	.word	0x00010220


	//   ....[50]....
        /*0568*/ 	.word	0x00010230


	//   ....[51]....
        /*056c*/ 	.word	0x00010240


	//   ....[52]....
        /*0570*/ 	.word	0x00010260


	//   ....[53]....
        /*0574*/ 	.word	0x00010400


	//   ....[54]....
        /*0578*/ 	.word	0x00011be0


	//   ....[55]....
        /*057c*/ 	.word	0x00011c00


	//   ....[56]....
        /*0580*/ 	.word	0x00011c10


	//   ....[57]....
        /*0584*/ 	.word	0x00011c90


	//   ....[58]....
        /*0588*/ 	.word	0x00011cb0


	//   ....[59]....
        /*058c*/ 	.word	0x00011d30


	//   ....[60]....
        /*0590*/ 	.word	0x00011d50


	//   ....[61]....
        /*0594*/ 	.word	0x00011dd0


	//   ....[62]....
        /*0598*/ 	.word	0x00011df0


	//   ....[63]....
        /*059c*/ 	.word	0x00011e70


	//   ....[64]....
        /*05a0*/ 	.word	0x00011e90


	//   ....[65]....
        /*05a4*/ 	.word	0x00011f10


	//   ....[66]....
        /*05a8*/ 	.word	0x00011f30


	//   ....[67]....
        /*05ac*/ 	.word	0x00011fb0


	//   ....[68]....
        /*05b0*/ 	.word	0x00011fd0


	//   ....[69]....
        /*05b4*/ 	.word	0x00011fe0


	//   ....[70]....
        /*05b8*/ 	.word	0x00012820


	//   ....[71]....
        /*05bc*/ 	.word	0x00012840


	//   ....[72]....
        /*05c0*/ 	.word	0x00012870


	//   ....[73]....
        /*05c4*/ 	.word	0x000128f0


	//   ....[74]....
        /*05c8*/ 	.word	0x00012910


	//   ....[75]....
        /*05cc*/ 	.word	0x00012990


	//   ....[76]....
        /*05d0*/ 	.word	0x000129b0


	//   ....[77]....
        /*05d4*/ 	.word	0x00012a30


	//   ....[78]....
        /*05d8*/ 	.word	0x00012a50


	//   ....[79]....
        /*05dc*/ 	.word	0x00012ad0


	//   ....[80]....
        /*05e0*/ 	.word	0x00012af0


	//   ....[81]....
        /*05e4*/ 	.word	0x00012b70


	//   ....[82]....
        /*05e8*/ 	.word	0x00012b90


	//   ....[83]....
        /*05ec*/ 	.word	0x00012c10


	//   ....[84]....
        /*05f0*/ 	.word	0x00012c30


	//   ....[85]....
        /*05f4*/ 	.word	0x00012c40


	//   ....[86]....
        /*05f8*/ 	.word	0x00012c50


	//   ....[87]....
        /*05fc*/ 	.word	0x00012cf0


	//   ....[88]....
        /*0600*/ 	.word	0x00012d40


	//   ....[89]....
        /*0604*/ 	.word	0x00012d60


	//   ....[90]....
        /*0608*/ 	.word	0x00012d80


	//   ....[91]....
        /*060c*/ 	.word	0x00012dd0


	//   ....[92]....
        /*0610*/ 	.word	0x00012df0


	//   ....[93]....
        /*0614*/ 	.word	0x00012e00


	//   ....[94]....
        /*0618*/ 	.word	0x000135a0


	//   ....[95]....
        /*061c*/ 	.word	0x000135c0


	//   ....[96]....
        /*0620*/ 	.word	0x00013630


	//   ....[97]....
        /*0624*/ 	.word	0x00013640


	//   ....[98]....
        /*0628*/ 	.word	0x00013680


	//   ....[99]....
        /*062c*/ 	.word	0x00013690


	//   ....[100]....
        /*0630*/ 	.word	0x000136d0


	//   ....[101]....
        /*0634*/ 	.word	0x000136e0


	//   ....[102]....
        /*0638*/ 	.word	0x00013720


	//   ....[103]....
        /*063c*/ 	.word	0x00013730


	//   ....[104]....
        /*0640*/ 	.word	0x00013770


	//   ....[105]....
        /*0644*/ 	.word	0x00013780


	//   ....[106]....
        /*0648*/ 	.word	0x000137c0


	//   ....[107]....
        /*064c*/ 	.word	0x000137d0


	//   ....[108]....
        /*0650*/ 	.word	0x000137e0


	//   ....[109]....
        /*0654*/ 	.word	0x00013820


	//   ....[110]....
        /*0658*/ 	.word	0x00013ae0


	//   ....[111]....
        /*065c*/ 	.word	0x00013b00


	//   ....[112]....
        /*0660*/ 	.word	0x00013b60


	//   ....[113]....
        /*0664*/ 	.word	0x00013b70


	//   ....[114]....
        /*0668*/ 	.word	0x00013bc0


	//   ....[115]....
        /*066c*/ 	.word	0x00013bd0


	//   ....[116]....
        /*0670*/ 	.word	0x00013c20


	//   ....[117]....
        /*0674*/ 	.word	0x00013c30


	//   ....[118]....
        /*0678*/ 	.word	0x00013c80


	//   ....[119]....
        /*067c*/ 	.word	0x00013c90


	//   ....[120]....
        /*0680*/ 	.word	0x00013ce0


	//   ....[121]....
        /*0684*/ 	.word	0x00013cf0


	//   ....[122]....
        /*0688*/ 	.word	0x00013d40


	//   ....[123]....
        /*068c*/ 	.word	0x00013d50


	//   ....[124]....
        /*0690*/ 	.word	0x00013d60


	//   ....[125]....
        /*0694*/ 	.word	0x00013db0


	//   ....[126]....
        /*0698*/ 	.word	0x00014380


	//   ....[127]....
        /*069c*/ 	.word	0x00014390


	//   ....[128]....
        /*06a0*/ 	.word	0x000143a0


	//   ....[129]....
        /*06a4*/ 	.word	0x000143b0


	//   ....[130]....
        /*06a8*/ 	.word	0x000143c0


	//   ....[131]....
        /*06ac*/ 	.word	0x00014410


	//   ....[132]....
        /*06b0*/ 	.word	0x00014460


	//   ....[133]....
        /*06b4*/ 	.word	0x00014490


	//   ....[134]....
        /*06b8*/ 	.word	0x000144c0


	//   ....[135]....
        /*06bc*/ 	.word	0x000144f0


	//   ....[136]....
        /*06c0*/ 	.word	0x00014520


	//   ....[137]....
        /*06c4*/ 	.word	0x00014550


	//   ....[138]....
        /*06c8*/ 	.word	0x00014580


	//   ....[139]....
        /*06cc*/ 	.word	0x000145b0


	//   ....[140]....
        /*06d0*/ 	.word	0x000145e0


	//   ....[141]....
        /*06d4*/ 	.word	0x00014610


	//   ....[142]....
        /*06d8*/ 	.word	0x00014910


	//   ....[143]....
        /*06dc*/ 	.word	0x00014b00


	//   ....[144]....
        /*06e0*/ 	.word	0x00015150


	//   ....[145]....
        /*06e4*/ 	.word	0x00015230


	//   ....[146]....
        /*06e8*/ 	.word	0x000152d0


	//   ....[147]....
        /*06ec*/ 	.word	0x00015330


	//   ....[148]....
        /*06f0*/ 	.word	0x00015420


	//   ....[149]....
        /*06f4*/ 	.word	0x00015490


	//   ....[150]....
        /*06f8*/ 	.word	0x00015580


	//   ....[151]....
        /*06fc*/ 	.word	0x000155f0


	//   ....[152]....
        /*0700*/ 	.word	0x000156e0


	//   ....[153]....
        /*0704*/ 	.word	0x00015750


	//   ....[154]....
        /*0708*/ 	.word	0x00015840


	//   ....[155]....
        /*070c*/ 	.word	0x000158b0


	//   ....[156]....
        /*0710*/ 	.word	0x000159a0


	//   ....[157]....
        /*0714*/ 	.word	0x00015a10


	//   ....[158]....
        /*0718*/ 	.word	0x00015b00


	//   ....[159]....
        /*071c*/ 	.word	0x00015b70


	//   ....[160]....
        /*0720*/ 	.word	0x00015c50


	//   ....[161]....
        /*0724*/ 	.word	0x00015ce0


	//   ....[162]....
        /*0728*/ 	.word	0x00015d50


	//   ....[163]....
        /*072c*/ 	.word	0x00015db0


	//   ....[164]....
        /*0730*/ 	.word	0x00015ea0


	//   ....[165]....
        /*0734*/ 	.word	0x00015f00


	//   ....[166]....
        /*0738*/ 	.word	0x00016000


	//   ....[167]....
        /*073c*/ 	.word	0x00016060


	//   ....[168]....
        /*0740*/ 	.word	0x00016160


	//   ....[169]....
        /*0744*/ 	.word	0x000161c0


	//   ....[170]....
        /*0748*/ 	.word	0x000162c0


	//   ....[171]....
        /*074c*/ 	.word	0x00016320


	//   ....[172]....
        /*0750*/ 	.word	0x00016420


	//   ....[173]....
        /*0754*/ 	.word	0x00016480


	//   ....[174]....
        /*0758*/ 	.word	0x00016580


	//   ....[175]....
        /*075c*/ 	.word	0x000165e0


	//   ....[176]....
        /*0760*/ 	.word	0x00016680


	//   ....[177]....
        /*0764*/ 	.word	0x00016740


	//   ....[178]....
        /*0768*/ 	.word	0x00016810


	//   ....[179]....
        /*076c*/ 	.word	0x00016870


	//   ....[180]....
        /*0770*/ 	.word	0x00016930


	//   ....[181]....
        /*0774*/ 	.word	0x00016990


	//   ....[182]....
        /*0778*/ 	.word	0x00016a40


	//   ....[183]....
        /*077c*/ 	.word	0x00016ac0


	//   ....[184]....
        /*0780*/ 	.word	0x00016b70


	//   ....[185]....
        /*0784*/ 	.word	0x00016ca0


	//   ....[186]....
        /*0788*/ 	.word	0x00016d50


	//   ....[187]....
        /*078c*/ 	.word	0x00016dd0


	//   ....[188]....
        /*0790*/ 	.word	0x00016e90


	//   ....[189]....
        /*0794*/ 	.word	0x00016ef0


	//   ....[190]....
        /*0798*/ 	.word	0x00016fa0


	//   ....[191]....
        /*079c*/ 	.word	0x00017000


	//   ....[192]....
        /*07a0*/ 	.word	0x000170b0


	//   ....[193]....
        /*07a4*/ 	.word	0x00017110


	//   ....[194]....
        /*07a8*/ 	.word	0x000171c0


	//   ....[195]....
        /*07ac*/ 	.word	0x00017220


	//   ....[196]....
        /*07b0*/ 	.word	0x000172d0


	//   ....[197]....
        /*07b4*/ 	.word	0x00017330


	//   ....[198]....
        /*07b8*/ 	.word	0x000173e0


	//   ....[199]....
        /*07bc*/ 	.word	0x00017440


	//   ....[200]....
        /*07c0*/ 	.word	0x000174f0


	//   ....[201]....
        /*07c4*/ 	.word	0x000175e0


	//   ....[202]....
        /*07c8*/ 	.word	0x00017680


	//   ....[203]....
        /*07cc*/ 	.word	0x000176e0


	//   ....[204]....
        /*07d0*/ 	.word	0x000177a0


	//   ....[205]....
        /*07d4*/ 	.word	0x00017800


	//   ....[206]....
        /*07d8*/ 	.word	0x000178c0


	//   ....[207]....
        /*07dc*/ 	.word	0x00017920


	//   ....[208]....
        /*07e0*/ 	.word	0x000179e0


	//   ....[209]....
        /*07e4*/ 	.word	0x00017a40


	//   ....[210]....
        /*07e8*/ 	.word	0x00017b00


	//   ....[211]....
        /*07ec*/ 	.word	0x00017b60


	//   ....[212]....
        /*07f0*/ 	.word	0x00017c20


	//   ....[213]....
        /*07f4*/ 	.word	0x00017c80


	//   ....[214]....
        /*07f8*/ 	.word	0x00017d40


	//   ....[215]....
        /*07fc*/ 	.word	0x00017da0


	//   ....[216]....
        /*0800*/ 	.word	0x00017e60


	//   ....[217]....
        /*0804*/ 	.word	0x00017f50


	//   ....[218]....
        /*0808*/ 	.word	0x00018000


	//   ....[219]....
        /*080c*/ 	.word	0x00018090


	//   ....[220]....
        /*0810*/ 	.word	0x00018140


	//   ....[221]....
        /*0814*/ 	.word	0x000181a0


	//   ....[222]....
        /*0818*/ 	.word	0x00018250


	//   ....[223]....
        /*081c*/ 	.word	0x000182b0


	//   ....[224]....
        /*0820*/ 	.word	0x00018370


	//   ....[225]....
        /*0824*/ 	.word	0x000183d0


	//   ....[226]....
        /*0828*/ 	.word	0x00018480


	//   ....[227]....
        /*082c*/ 	.word	0x000184e0


	//   ....[228]....
        /*0830*/ 	.word	0x000185a0


	//   ....[229]....
        /*0834*/ 	.word	0x00018600


	//   ....[230]....
        /*0838*/ 	.word	0x000186b0


	//   ....[231]....
        /*083c*/ 	.word	0x00018710


	//   ....[232]....
        /*0840*/ 	.word	0x000187d0


	//   ....[233]....
        /*0844*/ 	.word	0x00018860


	//   ....[234]....
        /*0848*/ 	.word	0x00018980


	//----- nvinfo : EIATTR_REG_RECONFIG
	.align		4
.L_173:
        /*084c*/ 	.byte	0x01, 0x54
	.zero		2


	//----- nvinfo : EIATTR_SYSCALL_OFFSETS
	.align		4
        /*0850*/ 	.byte	0x04, 0x46
        /*0852*/ 	.short	(.L_175 - .L_174)


	//   ....[0]....
.L_174:
        /*0854*/ 	.word	0x00001830


	//   ....[1]....
        /*0858*/ 	.word	0x000111e0


	//   ....[2]....
        /*085c*/ 	.word	0x00011330


	//   ....[3]....
        /*0860*/ 	.word	0x00011420


	//   ....[4]....
        /*0864*/ 	.word	0x00012300


	//----- nvinfo : EIATTR_MBARRIER_INSTR_OFFSETS
	.align		4
.L_175:
        /*0868*/ 	.byte	0x04, 0x39
        /*086a*/ 	.short	(.L_177 - .L_176)


	//   ....[0]....
.L_176:
        /*086c*/ 	.word	0x00000180
        /*0870*/ 	.word	0x000000ff
        /*0874*/ 	.word	0x00016800
        /*0878*/ 	.short	0x0100
        /*087a*/ 	.byte	0x08
	.zero		1


	//   ....[1]....
        /*087c*/ 	.word	0x00000190
        /*0880*/ 	.word	0x000000ff
        /*0884*/ 	.word	0x00016820
        /*0888*/ 	.short	0x0100
        /*088a*/ 	.byte	0x08
	.zero		1


	//   ....[2]....
        /*088c*/ 	.word	0x00000280
        /*0890*/ 	.word	0x000000ff
        /*0894*/ 	.word	0x00016830
        /*0898*/ 	.short	0x0100
        /*089a*/ 	.byte	0x08
	.zero		1


	//   ....[3]....
        /*089c*/ 	.word	0x00000290
        /*08a0*/ 	.word	0x000000ff
        /*08a4*/ 	.word	0x00016840
        /*08a8*/ 	.short	0x0100
        /*08aa*/ 	.byte	0x08
	.zero		1


	//   ....[4]....
        /*08ac*/ 	.word	0x000002a0
        /*08b0*/ 	.word	0x000000ff
        /*08b4*/ 	.word	0x00016838
        /*08b8*/ 	.short	0x0100
        /*08ba*/ 	.byte	0x08
	.zero		1


	//   ....[5]....
        /*08bc*/ 	.word	0x000002b0
        /*08c0*/ 	.word	0x000000ff
        /*08c4*/ 	.word	0x00016848
        /*08c8*/ 	.short	0x0100
        /*08ca*/ 	.byte	0x08
	.zero		1


	//   ....[6]....
        /*08cc*/ 	.word	0x000003e0
        /*08d0*/ 	.word	0x000000ff
        /*08d4*/ 	.word	0x00016850
        /*08d8*/ 	.short	0x0100
        /*08da*/ 	.byte	0x08
	.zero		1


	//   ....[7]....
        /*08dc*/ 	.word	0x000003f0
        /*08e0*/ 	.word	0x000000ff
        /*08e4*/ 	.word	0x00016860
        /*08e8*/ 	.short	0x0100
        /*08ea*/ 	.byte	0x08
	.zero		1


	//   ....[8]....
        /*08ec*/ 	.word	0x00000400
        /*08f0*/ 	.word	0x000000ff
        /*08f4*/ 	.word	0x00016858
        /*08f8*/ 	.short	0x0100
        /*08fa*/ 	.byte	0x08
	.zero		1


	//   ....[9]....
        /*08fc*/ 	.word	0x00000410
        /*0900*/ 	.word	0x000000ff
        /*0904*/ 	.word	0x00016868
        /*0908*/ 	.short	0x0100
        /*090a*/ 	.byte	0x08
	.zero		1


	//   ....[10]....
        /*090c*/ 	.word	0x00000500
        /*0910*/ 	.word	0x000000ff
        /*0914*/ 	.word	0x00016870
        /*0918*/ 	.short	0x0100
        /*091a*/ 	.byte	0x06
	.zero		1


	//   ....[11]....
        /*091c*/ 	.word	0x00000510
        /*0920*/ 	.word	0x000000ff
        /*0924*/ 	.word	0x00016880
        /*0928*/ 	.short	0x0100
        /*092a*/ 	.byte	0x06
	.zero		1


	//   ....[12]....
        /*092c*/ 	.word	0x00000520
        /*0930*/ 	.word	0x000000ff
        /*0934*/ 	.word	0x00016878
        /*0938*/ 	.short	0x0100
        /*093a*/ 	.byte	0x06
	.zero		1


	//   ....[13]....
        /*093c*/ 	.word	0x00000530
        /*0940*/ 	.word	0x000000ff
        /*0944*/ 	.word	0x00016888
        /*0948*/ 	.short	0x0100
        /*094a*/ 	.byte	0x06
	.zero		1


	//   ....[14]....
        /*094c*/ 	.word	0x00000660
        /*0950*/ 	.word	0x000000ff
        /*0954*/ 	.word	0x00016890
        /*0958*/ 	.short	0x0100
        /*095a*/ 	.byte	0x08
	.zero		1


	//   ....[15]....
        /*095c*/ 	.word	0x00000670
        /*0960*/ 	.word	0x000000ff
        /*0964*/ 	.word	0x000168a0
        /*0968*/ 	.short	0x0100
        /*096a*/ 	.byte	0x08
	.zero		1


	//   ....[16]....
        /*096c*/ 	.word	0x00000680
        /*0970*/ 	.word	0x000000ff
        /*0974*/ 	.word	0x00016898
        /*0978*/ 	.short	0x0100
        /*097a*/ 	.byte	0x08
	.zero		1


	//   ....[17]....
        /*097c*/ 	.word	0x00000690
        /*0980*/ 	.word	0x000000ff
        /*0984*/ 	.word	0x000168a8
        /*0988*/ 	.short	0x0100
        /*098a*/ 	.byte	0x08
	.zero		1


	//   ....[18]....
        /*098c*/ 	.word	0x000007d0
        /*0990*/ 	.word	0x000000ff
        /*0994*/ 	.word	0x000168b0
        /*0998*/ 	.short	0x0100
        /*099a*/ 	.byte	0x08
	.zero		1


	//   ....[19]....
        /*099c*/ 	.word	0x000007e0
        /*09a0*/ 	.word	0x000000ff
        /*09a4*/ 	.word	0x000168c0
        /*09a8*/ 	.short	0x0100
        /*09aa*/ 	.byte	0x08
	.zero		1


	//   ....[20]....
        /*09ac*/ 	.word	0x000007f0
        /*09b0*/ 	.word	0x000000ff
        /*09b4*/ 	.word	0x000168b8
        /*09b8*/ 	.short	0x0100
        /*09ba*/ 	.byte	0x08
	.zero		1


	//   ....[21]....
        /*09bc*/ 	.word	0x00000800
        /*09c0*/ 	.word	0x000000ff
        /*09c4*/ 	.word	0x000168c8
        /*09c8*/ 	.short	0x0100
        /*09ca*/ 	.byte	0x08
	.zero		1


	//   ....[22]....
        /*09cc*/ 	.word	0x000018b0
        /*09d0*/ 	.word	0x000000ff
        /*09d4*/ 	.word	0x00016800
        /*09d8*/ 	.short	0x010a
        /*09da*/ 	.byte	0x2d
	.zero		1


	//   ....[23]....
        /*09dc*/ 	.word	0x00001930
        /*09e0*/ 	.word	0x00000059
        /*09e4*/ 	.word	0x00016830
        /*09e8*/ 	.short	0x010a
        /*09ea*/ 	.byte	0x3f
	.zero		1


	//   ....[24]....
        /*09ec*/ 	.word	0x00001970
        /*09f0*/ 	.word	0x00000059
        /*09f4*/ 	.word	0x00016830
        /*09f8*/ 	.short	0x010a
        /*09fa*/ 	.byte	0x3f
	.zero		1


	//   ....[25]....
        /*09fc*/ 	.word	0x00002140
        /*0a00*/ 	.word	0x000000ff
        /*0a04*/ 	.word	0x00000000
        /*0a08*/ 	.short	0x0101
        /*0a0a*/ 	.byte	0x06
	.zero		1


	//   ....[26]....
        /*0a0c*/ 	.word	0x00005400
        /*0a10*/ 	.word	0x000000ff
        /*0a14*/ 	.word	0x00016830
        /*0a18*/ 	.short	0x010a
        /*0a1a*/ 	.byte	0x06
	.zero		1


	//   ....[27]....
        /*0a1c*/ 	.word	0x00005440
        /*0a20*/ 	.word	0x000000ff
        /*0a24*/ 	.word	0x00016830
        /*0a28*/ 	.short	0x010a
        /*0a2a*/ 	.byte	0x06
	.zero		1


	//   ....[28]....
        /*0a2c*/ 	.word	0x00005650
        /*0a30*/ 	.word	0x000000ff
        /*0a34*/ 	.word	0x00016850
        /*0a38*/ 	.short	0x010a
        /*0a3a*/ 	.byte	0x06
	.zero		1


	//   ....[29]....
        /*0a3c*/ 	.word	0x00005690
        /*0a40*/ 	.word	0x000000ff
        /*0a44*/ 	.word	0x00016850
        /*0a48*/ 	.short	0x010a
        /*0a4a*/ 	.byte	0x06
	.zero		1


	//   ....[30]....
        /*0a4c*/ 	.word	0x00005f20
        /*0a50*/ 	.word	0x000000ff
        /*0a54*/ 	.word	0x00000000
        /*0a58*/ 	.short	0x0101
        /*0a5a*/ 	.byte	0x06
	.zero		1


	//   ....[31]....
        /*0a5c*/ 	.word	0x00008590
        /*0a60*/ 	.word	0x000000ff
        /*0a64*/ 	.word	0x00000000
        /*0a68*/ 	.short	0x0101
        /*0a6a*/ 	.byte	0x06
	.zero		1


	//   ....[32]....
        /*0a6c*/ 	.word	0x00008ca0
        /*0a70*/ 	.word	0x000000ff
        /*0a74*/ 	.word	0x00016830
        /*0a78*/ 	.short	0x010a
        /*0a7a*/ 	.byte	0x06
	.zero		1


	//   ....[33]....
        /*0a7c*/ 	.word	0x00008ce0
        /*0a80*/ 	.word	0x000000ff
        /*0a84*/ 	.word	0x00016830
        /*0a88*/ 	.short	0x010a
        /*0a8a*/ 	.byte	0x06
	.zero		1


	//   ....[34]....
        /*0a8c*/ 	.word	0x00008ef0
        /*0a90*/ 	.word	0x000000ff
        /*0a94*/ 	.word	0x00016850
        /*0a98*/ 	.short	0x010a
        /*0a9a*/ 	.byte	0x06
	.zero		1


	//   ....[35]....
        /*0a9c*/ 	.word	0x00008f30
        /*0aa0*/ 	.word	0x000000ff
        /*0aa4*/ 	.word	0x00016850
        /*0aa8*/ 	.short	0x010a
        /*0aaa*/ 	.byte	0x06
	.zero		1


	//   ....[36]....
        /*0aac*/ 	.word	0x00009810
        /*0ab0*/ 	.word	0x000000ff
        /*0ab4*/ 	.word	0x00000000
        /*0ab8*/ 	.short	0x0101
        /*0aba*/ 	.byte	0x06
	.zero		1


	//   ....[37]....
        /*0abc*/ 	.word	0x0000ad00
        /*0ac0*/ 	.word	0x000000ff
        /*0ac4*/ 	.word	0x00000000
        /*0ac8*/ 	.short	0x0101
        /*0aca*/ 	.byte	0x06
	.zero		1


	//   ....[38]....
        /*0acc*/ 	.word	0x0000b210
        /*0ad0*/ 	.word	0x000000ff
        /*0ad4*/ 	.word	0x00016830
        /*0ad8*/ 	.short	0x010a
        /*0ada*/ 	.byte	0x06
	.zero		1


	//   ....[39]....
        /*0adc*/ 	.word	0x0000b250
        /*0ae0*/ 	.word	0x000000ff
        /*0ae4*/ 	.word	0x00016830
        /*0ae8*/ 	.short	0x010a
        /*0aea*/ 	.byte	0x06
	.zero		1


	//   ....[40]....
        /*0aec*/ 	.word	0x0000b430
        /*0af0*/ 	.word	0x000000ff
        /*0af4*/ 	.word	0x00016850
        /*0af8*/ 	.short	0x010a
        /*0afa*/ 	.byte	0x06
	.zero		1


	//   ....[41]....
        /*0afc*/ 	.word	0x0000b470
        /*0b00*/ 	.word	0x000000ff
        /*0b04*/ 	.word	0x00016850
        /*0b08*/ 	.short	0x010a
        /*0b0a*/ 	.byte	0x06
	.zero		1


	//   ....[42]....
        /*0b0c*/ 	.word	0x0000bcf0
        /*0b10*/ 	.word	0x000000ff
        /*0b14*/ 	.word	0x00000000
        /*0b18*/ 	.short	0x0101
        /*0b1a*/ 	.byte	0x06
	.zero		1


	//   ....[43]....
        /*0b1c*/ 	.word	0x0000e360
        /*0b20*/ 	.word	0x000000ff
        /*0b24*/ 	.word	0x00000000
        /*0b28*/ 	.short	0x0101
        /*0b2a*/ 	.byte	0x06
	.zero		1


	//   ....[44]....
        /*0b2c*/ 	.word	0x0000e760
        /*0b30*/ 	.word	0x000000ff
        /*0b34*/ 	.word	0x00016850
        /*0b38*/ 	.short	0x010a
        /*0b3a*/ 	.byte	0x05
	.zero		1


	//   ....[45]....
        /*0b3c*/ 	.word	0x0000e7a0
        /*0b40*/ 	.word	0x000000ff
        /*0b44*/ 	.word	0x00016850
        /*0b48*/ 	.short	0x010a
        /*0b4a*/ 	.byte	0x05
	.zero		1


	//   ....[46]....
        /*0b4c*/ 	.word	0x0000ecf0
        /*0b50*/ 	.word	0x000000ff
        /*0b54*/ 	.word	0x00000000
        /*0b58*/ 	.short	0x0101
        /*0b5a*/ 	.byte	0x04
	.zero		1


	//   ....[47]....
        /*0b5c*/ 	.word	0x0000f9c0
        /*0b60*/ 	.word	0x0000001f
        /*0b64*/ 	.word	0x00000000
        /*0b68*/ 	.short	0x0101
        /*0b6a*/ 	.byte	0x3f
	.zero		1


	//   ....[48]....
        /*0b6c*/ 	.word	0x00011980
        /*0b70*/ 	.word	0x00000000
        /*0b74*/ 	.word	0x00016840
        /*0b78*/ 	.short	0x010a
        /*0b7a*/ 	.byte	0x3f
	.zero		1


	//   ....[49]....
        /*0b7c*/ 	.word	0x000120e0
        /*0b80*/ 	.word	0x00000000
        /*0b84*/ 	.word	0x00016830
        /*0b88*/ 	.short	0x0107
        /*0b8a*/ 	.byte	0x3f
	.zero		1


	//   ....[50]....
        /*0b8c*/ 	.word	0x000121a0
        /*0b90*/ 	.word	0x00000000
        /*0b94*/ 	.word	0x00016830
        /*0b98*/ 	.short	0x0101
        /*0b9a*/ 	.byte	0x3f
	.zero		1


	//   ....[51]....
        /*0b9c*/ 	.word	0x00012ef0
        /*0ba0*/ 	.word	0x00000010
        /*0ba4*/ 	.word	0x00016800
        /*0ba8*/ 	.short	0x0107
        /*0baa*/ 	.byte	0x3f
	.zero		1


	//   ....[52]....
        /*0bac*/ 	.word	0x00012fe0
        /*0bb0*/ 	.word	0x00000010
        /*0bb4*/ 	.word	0x00016800
        /*0bb8*/ 	.short	0x0101
        /*0bba*/ 	.byte	0x3f
	.zero		1


	//   ....[53]....
        /*0bbc*/ 	.word	0x00013000
        /*0bc0*/ 	.word	0x00000010
        /*0bc4*/ 	.word	0x00016820
        /*0bc8*/ 	.short	0x010a
        /*0bca*/ 	.byte	0x3f
	.zero		1


	//   ....[54]....
        /*0bcc*/ 	.word	0x00013380
        /*0bd0*/ 	.word	0x00000005
        /*0bd4*/ 	.word	0x00016840
        /*0bd8*/ 	.short	0x010a
        /*0bda*/ 	.byte	0x3f
	.zero		1


	//   ....[55]....
        /*0bdc*/ 	.word	0x000138a0
        /*0be0*/ 	.word	0x00000005
        /*0be4*/ 	.word	0x00016830
        /*0be8*/ 	.short	0x0107
        /*0bea*/ 	.byte	0x3f
	.zero		1


	//   ....[56]....
        /*0bec*/ 	.word	0x00013960
        /*0bf0*/ 	.word	0x00000005
        /*0bf4*/ 	.word	0x00016830
        /*0bf8*/ 	.short	0x0101
        /*0bfa*/ 	.byte	0x3f
	.zero		1


	//   ....[57]....
        /*0bfc*/ 	.word	0x000139c0
        /*0c00*/ 	.word	0x00000005
        /*0c04*/ 	.word	0x00016860
        /*0c08*/ 	.short	0x010a
        /*0c0a*/ 	.byte	0x3f
	.zero		1


	//   ....[58]....
        /*0c0c*/ 	.word	0x00013e80
        /*0c10*/ 	.word	0x00000005
        /*0c14*/ 	.word	0x00016850
        /*0c18*/ 	.short	0x0107
        /*0c1a*/ 	.byte	0x3f
	.zero		1


	//   ....[59]....
        /*0c1c*/ 	.word	0x00014030
        /*0c20*/ 	.word	0x00000005
        /*0c24*/ 	.word	0x00016850
        /*0c28*/ 	.short	0x0101
        /*0c2a*/ 	.byte	0x3f
	.zero		1


	//   ....[60]....
        /*0c2c*/ 	.word	0x00014240
        /*0c30*/ 	.word	0x00000004
        /*0c34*/ 	.word	0x00016860
        /*0c38*/ 	.short	0x010a
        /*0c3a*/ 	.byte	0x3f
	.zero		1


	//   ....[61]....
        /*0c3c*/ 	.word	0x000146f0
        /*0c40*/ 	.word	0x00000004
        /*0c44*/ 	.word	0x00016850
        /*0c48*/ 	.short	0x0107
        /*0c4a*/ 	.byte	0x3f
	.zero		1


	//   ....[62]....
        /*0c4c*/ 	.word	0x000147b0
        /*0c50*/ 	.word	0x00000004
        /*0c54*/ 	.word	0x00016850
        /*0c58*/ 	.short	0x0101
        /*0c5a*/ 	.byte	0x3f
	.zero		1


	//   ....[63]....
        /*0c5c*/ 	.word	0x00014a80
        /*0c60*/ 	.word	0x00000004
        /*0c64*/ 	.word	0x00016820
        /*0c68*/ 	.short	0x010a
        /*0c6a*/ 	.byte	0x3f
	.zero		1


	//   ....[64]....
        /*0c6c*/ 	.word	0x00014c00
        /*0c70*/ 	.word	0x00000005
        /*0c74*/ 	.word	0x00016840
        /*0c78*/ 	.short	0x010a
        /*0c7a*/ 	.byte	0x3f
	.zero		1


	//   ....[65]....
        /*0c7c*/ 	.word	0x00014ca0
        /*0c80*/ 	.word	0x00000017
        /*0c84*/ 	.word	0x00016840
        /*0c88*/ 	.short	0x010a
        /*0c8a*/ 	.byte	0x3f
	.zero		1


	//   ....[66]....
        /*0c8c*/ 	.word	0x00014ce0
        /*0c90*/ 	.word	0x00000005
        /*0c94*/ 	.word	0x00016860
        /*0c98*/ 	.short	0x010a
        /*0c9a*/ 	.byte	0x3f
	.zero		1


	//   ....[67]....
        /*0c9c*/ 	.word	0x00014d20
        /*0ca0*/ 	.word	0x00000017
        /*0ca4*/ 	.word	0x00016860
        /*0ca8*/ 	.short	0x010a
        /*0caa*/ 	.byte	0x3f
	.zero		1


	//   ....[68]....
        /*0cac*/ 	.word	0x00014d90
        /*0cb0*/ 	.word	0x00000003
        /*0cb4*/ 	.word	0x00016800
        /*0cb8*/ 	.short	0x010a
        /*0cba*/ 	.byte	0x3f
	.zero		1


	//   ....[69]....
        /*0cbc*/ 	.word	0x00014de0
        /*0cc0*/ 	.word	0x00000059
        /*0cc4*/ 	.word	0x00016830
        /*0cc8*/ 	.short	0x010a
        /*0cca*/ 	.byte	0x3f
	.zero		1


	//   ....[70]....
        /*0ccc*/ 	.word	0x00014e40
        /*0cd0*/ 	.word	0x00000007
        /*0cd4*/ 	.word	0x00016830
        /*0cd8*/ 	.short	0x010a
        /*0cda*/ 	.byte	0x3f
	.zero		1


	//   ....[71]....
        /*0cdc*/ 	.word	0x00014ea0
        /*0ce0*/ 	.word	0x00000007
        /*0ce4*/ 	.word	0x00016850
        /*0ce8*/ 	.short	0x010a
        /*0cea*/ 	.byte	0x3f
	.zero		1


	//   ....[72]....
        /*0cec*/ 	.word	0x00014f00
        /*0cf0*/ 	.word	0x00000008
        /*0cf4*/ 	.word	0x00016830
        /*0cf8*/ 	.short	0x010a
        /*0cfa*/ 	.byte	0x3f
	.zero		1


	//   ....[73]....
        /*0cfc*/ 	.word	0x00014f60
        /*0d00*/ 	.word	0x00000008
        /*0d04*/ 	.word	0x00016850
        /*0d08*/ 	.short	0x010a
        /*0d0a*/ 	.byte	0x3f
	.zero		1


	//   ....[74]....
        /*0d0c*/ 	.word	0x00014fc0
        /*0d10*/ 	.word	0x00000007
        /*0d14*/ 	.word	0x00016830
        /*0d18*/ 	.short	0x010a
        /*0d1a*/ 	.byte	0x3f
	.zero		1


	//   ....[75]....
        /*0d1c*/ 	.word	0x00015020
        /*0d20*/ 	.word	0x00000007
        /*0d24*/ 	.word	0x00016850
        /*0d28*/ 	.short	0x010a
        /*0d2a*/ 	.byte	0x3f
	.zero		1


	//   ....[76]....
        /*0d2c*/ 	.word	0x00015080
        /*0d30*/ 	.word	0x00000004
        /*0d34*/ 	.word	0x00016850
        /*0d38*/ 	.short	0x010a
        /*0d3a*/ 	.byte	0x3f
	.zero		1


	//   ....[77]....
        /*0d3c*/ 	.word	0x00015180
        /*0d40*/ 	.word	0x00000000
        /*0d44*/ 	.word	0x00016840
        /*0d48*/ 	.short	0x010a
        /*0d4a*/ 	.byte	0x3f
	.zero		1


	//   ....[78]....
        /*0d4c*/ 	.word	0x00016ba0
        /*0d50*/ 	.word	0x00000010
        /*0d54*/ 	.word	0x00016820
        /*0d58*/ 	.short	0x010a
        /*0d5a*/ 	.byte	0x3f
	.zero		1


	//   ....[79]....
        /*0d5c*/ 	.word	0x00016bf0
        /*0d60*/ 	.word	0x00000005
        /*0d64*/ 	.word	0x00016840
        /*0d68*/ 	.short	0x010a
        /*0d6a*/ 	.byte	0x3f
	.zero		1


	//   ....[80]....
        /*0d6c*/ 	.word	0x00017530
        /*0d70*/ 	.word	0x00000005
        /*0d74*/ 	.word	0x00016860
        /*0d78*/ 	.short	0x010a
        /*0d7a*/ 	.byte	0x3f
	.zero		1


	//   ....[81]....
        /*0d7c*/ 	.word	0x00017ea0
        /*0d80*/ 	.word	0x00000004
        /*0d84*/ 	.word	0x00016860
        /*0d88*/ 	.short	0x010a
        /*0d8a*/ 	.byte	0x3f
	.zero		1


	//   ....[82]....
        /*0d8c*/ 	.word	0x000188a0
        /*0d90*/ 	.word	0x00000004
        /*0d94*/ 	.word	0x00016820
        /*0d98*/ 	.short	0x010a
        /*0d9a*/ 	.byte	0x3f
	.zero		1


	//   ....[83]....
        /*0d9c*/ 	.word	0x00018a40
        /*0da0*/ 	.word	0x00000005
        /*0da4*/ 	.word	0x00016840
        /*0da8*/ 	.short	0x010a
        /*0daa*/ 	.byte	0x3f
	.zero		1


	//   ....[84]....
        /*0dac*/ 	.word	0x00018a90
        /*0db0*/ 	.word	0x00000017
        /*0db4*/ 	.word	0x00016840
        /*0db8*/ 	.short	0x010a
        /*0dba*/ 	.byte	0x3f
	.zero		1


	//   ....[85]....
        /*0dbc*/ 	.word	0x00018ae0
        /*0dc0*/ 	.word	0x00000005
        /*0dc4*/ 	.word	0x00016860
        /*0dc8*/ 	.short	0x010a
        /*0dca*/ 	.byte	0x3f
	.zero		1


	//----- nvinfo : EIATTR_NUM_MBARRIERS
	.align		4
.L_177:
        /*0dcc*/ 	.byte	0x03, 0x38
        /*0dce*/ 	.short	0x0016


	//----- nvinfo : EIATTR_EXIT_INSTR_OFFSETS
	.align		4
        /*0dd0*/ 	.byte	0x04, 0x1c
        /*0dd2*/ 	.short	(.L_179 - .L_178)


	//   ....[0]....
.L_178:
        /*0dd4*/ 	.word	0x00000970


	//   ....[1]....
        /*0dd8*/ 	.word	0x00010370


	//   ....[2]....
        /*0ddc*/ 	.word	0x00014d70


	//----- nvinfo : EIATTR_MAX_THREADS
	.align		4
.L_179:
        /*0de0*/ 	.byte	0x04, 0x05
        /*0de2*/ 	.short	(.L_181 - .L_180)
.L_180:
        /*0de4*/ 	.word	0x00000200
        /*0de8*/ 	.word	0x00000001
        /*0dec*/ 	.word	0x00000001


	//----- nvinfo : EIATTR_CRS_STACK_SIZE
	.align		4
.L_181:
        /*0df0*/ 	.byte	0x04, 0x1e
        /*0df2*/ 	.short	(.L_183 - .L_182)
.L_182:
        /*0df4*/ 	.word	0x00000000


	//----- nvinfo : EIATTR_CBANK_PARAM_SIZE
	.align		4
.L_183:
        /*0df8*/ 	.byte	0x03, 0x19
        /*0dfa*/ 	.short	0x0af0


	//----- nvinfo : EIATTR_PARAM_CBANK
	.align		4
        /*0dfc*/ 	.byte	0x04, 0x0a
        /*0dfe*/ 	.short	(.L_185 - .L_184)
	.align		4
.L_184:
        /*0e00*/ 	.word	index@(.nv.constant0._ZN7cutlass13device_kernelIN5flash11enable_sm90INS1_16FlashAttnFwdSm90INS1_25CollectiveMainloopFwdSm90ILi2EN4cute5tupleIJNS5_1CILi1EEES8_S8_EEENS6_IJNS7_ILi192EEENS7_ILi128EEENS7_ILi64EEEEEELi64ENS_6half_tEfNS_4arch4Sm90ELb0ELb1ELb1ELb0ELb1ELb0ELb0ELb1ELb1ELb1ELb0ELb0EEENS1_21CollectiveEpilogueFwdINS6_IJSA_SC_SB_EEES9_SE_SG_Li384ELb0ELb1ELb0ELb0EEENS1_30DynamicPersistentTileSchedulerILi384ELi128ELb0ELb1ELb1EEEEEEEEEvNT_6ParamsE)
        /*0e04*/ 	.short	0x0210
        /*0e06*/ 	.short	0x0af0


	//----- nvinfo : EIATTR_SW_WAR
	.align		4
.L_185:
        /*0e08*/ 	.byte	0x04, 0x36
        /*0e0a*/ 	.short	(.L_187 - .L_186)
.L_186:
        /*0e0c*/ 	.word	0x00000008
.L_187:


//--------------------- .nv.info._ZN7cutlass13device_kernelIN5flash11enable_sm90INS1_16FlashAttnFwdSm90INS1_25CollectiveMainloopFwdSm90ILi2EN4cute5tupleIJNS5_1CILi1EEES8_S8_EEENS6_IJNS7_ILi192EEENS7_ILi128EEENS7_ILi64EEEEEELi64ENS_6half_tEfNS_4arch4Sm90ELb0ELb1ELb1ELb1ELb1ELb0ELb0ELb1ELb1ELb1ELb0ELb0EEENS1_21CollectiveEpilogueFwdINS6_IJSA_SC_SB_EEES9_SE_SG_Li384ELb1ELb1ELb0ELb0EEENS1_36VarlenDynamicPersistentTileSchedulerILi192ELi128ELi384ELi128ELb0ELb1ELb1ELb1ELb0ELb1EEEEEEEEEvNT_6ParamsE --------------------------
	.section	.nv.info._ZN7cutlass13device_kernelIN5flash11enable_sm90INS1_16FlashAttnFwdSm90INS1_25CollectiveMainloopFwdSm90ILi2EN4cute5tupleIJNS5_1CILi1EEES8_S8_EEENS6_IJNS7_ILi192EEENS7_ILi128EEENS7_ILi64EEEEEELi64ENS_6half_tEfNS_4arch4Sm90ELb0ELb1ELb1ELb1ELb1ELb0ELb0ELb1ELb1ELb1ELb0ELb0EEENS1_21CollectiveEpilogueFwdINS6_IJSA_SC_SB_EEES9_SE_SG_Li384ELb1ELb1ELb0ELb0EEENS1_36VarlenDynamicPersistentTileSchedulerILi192ELi128ELi384ELi128ELb0ELb1ELb1ELb1ELb0ELb1EEEEEEEEEvNT_6ParamsE,"",@"SHT_CUDA_INFO"
	.sectionflags	@""
	.align	4


	//----- nvinfo : EIATTR_CUDA_API_VERSION
	.align		4
        /*0000*/ 	.byte	0x04, 0x37
        /*0002*/ 	.short	(.L_189 - .L_188)
.L_188:
        /*0004*/ 	.word	0x00000082


	//----- nvinfo : EIATTR_KPARAM_INFO
	.align		4
.L_189:
        /*0008*/ 	.byte	0x04, 0x17
        /*000a*/ 	.short	(.L_191 - .L_190)
.L_190:
        /*000c*/ 	.word	0x00000000
        /*0010*/ 	.short	0x0000
        /*0012*/ 	.short	0x0070
        /*0014*/ 	.byte	0x00, 0xf0, 0x01, 0x2a


	//----- nvinfo : EIATTR_SPARSE_MMA_MASK
	.align		4
.L_191:
        /*0018*/ 	.byte	0x03, 0x50
        /*001a*/ 	.short	0x0000


	//----- nvinfo : EIATTR_MAXREG_COUNT
	.align		4
        /*001c*/ 	.byte	0x03, 0x1b
        /*001e*/ 	.short	0x0080


	//----- nvinfo : EIATTR_NUM_BARRIERS
	.align		4
        /*0020*/ 	.byte	0x02, 0x4c
        /*0022*/ 	.byte	0x10
	.zero		1


	//----- nvinfo : EIATTR_EXTERNS
	.align		4
        /*0024*/ 	.byte	0x04, 0x0f
        /*0026*/ 	.short	(.L_193 - .L_192)


	//   ....[0]....
	.align		4
.L_192:
        /*0028*/ 	.word	index@(__assertfail)


	//----- nvinfo : EIATTR_ANNOTATIONS
	.align		4
.L_193:
        /*002c*/ 	.byte	0x04, 0x55
        /*002e*/ 	.short	(.L_195 - .L_194)


	//   ....[0]....
.L_194:
        /* <DEDUP_REMOVED lines=24> */
        /*01a4*/ 	.byte	0xf0, 0x58, 0x01, 0x00, 0x01, 0x00, 0x00, 0x00, 0x20, 0x65, 0x01, 0x00


	//----- nvinfo : EIATTR_MERCURY_ISA_VERSION
	.align		4
.L_195:
        /*01b0*/ 	.byte	0x03, 0x5f
        /*01b2*/ 	.short	0x0101


	//----- nvinfo : EIATTR_UNUSED_LOAD_BYTE_OFFSET
	.align		4
        /*01b4*/ 	.byte	0x04, 0x44
        /*01b6*/ 	.short	(.L_197 - .L_196)


	//   ....[0]....
.L_196:
        /*01b8*/ 	.word	0x00000970
        /*01bc*/ 	.word	0x0000fff0


	//   ....[1]....
        /*01c0*/ 	.word	0x0000f080
        /*01c4*/ 	.word	0x0000fff0


	//----- nvinfo : EIATTR_INT_WARP_WIDE_INSTR_OFFSETS
	.align		4
.L_197:
        /*01c8*/ 	.byte	0x04, 0x31
        /*01ca*/ 	.short	(.L_199 - .L_198)


	//   ....[0]....
.L_198:
        /*01cc*/ 	.word	0x000000c0


	//   ....[1]....
        /*01d0*/ 	.word	0x000000d0


	//   ....[2]....
        /*01d4*/ 	.word	0x00000170


	//   ....[3]....
        /*01d8*/ 	.word	0x00011f90


	//   ....[4]....
        /*01dc*/ 	.word	0x00012020


	//   ....[5]....
        /*01e0*/ 	.word	0x00015200


	//   ....[6]....
        /*01e4*/ 	.word	0x00015290


	//----- nvinfo : EIATTR_COOP_GROUP_MASK_REGIDS
	.align		4
.L_199:
        /*01e8*/ 	.byte	0x04, 0x29
        /*01ea*/ 	.short	(.L_201 - .L_200)


	//   ....[0]....
.L_200:
        /*01ec*/ 	.word	0xffffffff


	//   ....[1]....
        /*01f0*/ 	.word	0xffffffff


	//   ....[2]....
        /*01f4*/ 	.word	0xffffffff


	//   ....[3]....
        /*01f8*/ 	.word	0xffffffff


	//   ....[4]....
        /*01fc*/ 	.word	0xffffffff


	//   ....[5]....
        /*0200*/ 	.word	0xffffffff


	//   ....[6]....
        /*0204*/ 	.word	0xffffffff


	//   ....[7]....
        /*0208*/ 	.word	0xffffffff


	//   ....[8]....
        /*020c*/ 	.word	0xffffffff


	//   ....[9]....
        /*0210*/ 	.word	0xffffffff


	//   ....[10]....
        /*0214*/ 	.word	0xffffffff


	//   ....[11]....
        /*0218*/ 	.word	0xffffffff


	//   ....[12]....
        /*021c*/ 	.word	0xffffffff


	//   ....[13]....
        /*0220*/ 	.word	0xffffffff


	//   ....[14]....
        /*0224*/ 	.word	0xffffffff


	//   ....[15]....
        /*0228*/ 	.word	0xffffffff


	//   ....[16]....
        /*022c*/ 	.word	0xffffffff


	//   ....[17]....
        /*0230*/ 	.word	0xffffffff


	//   ....[18]....
        /*0234*/ 	.word	0xffffffff


	//   ....[19]....
        /*0238*/ 	.word	0xffffffff


	//   ....[20]....
        /*023c*/ 	.word	0xffffffff


	//   ....[21]....
        /*0240*/ 	.word	0xffffffff


	//   ....[22]....
        /*0244*/ 	.word	0xffffffff


	//   ....[23]....
        /*0248*/ 	.word	0xffffffff


	//   ....[24]....
        /*024c*/ 	.word	0xffffffff


	//   ....[25]....
        /*0250*/ 	.word	0xffffffff


	//   ....[26]....
        /*0254*/ 	.word	0xffffffff


	//   ....[27]....
        /*0258*/ 	.word	0xffffffff


	//   ....[28]....
        /*025c*/ 	.word	0xffffffff


	//   ....[29]....
        /*0260*/ 	.word	0xffffffff


	//   ....[30]....
        /*0264*/ 	.word	0xffffffff


	//   ....[31]....
        /*0268*/ 	.word	0xffffffff


	//   ....[32]....
        /*026c*/ 	.word	0xffffffff


	//   ....[33]....
        /*0270*/ 	.word	0xffffffff


	//   ....[34]....
        /*0274*/ 	.word	0xffffffff


	//   ....[35]....
        /*0278*/ 	.word	0xffffffff


	//   ....[36]....
        /*027c*/ 	.word	0xffffffff


	//   ....[37]....
        /*0280*/ 	.word	0xffffffff


	//   ....[38]....
        /*0284*/ 	.word	0xffffffff


	//   ....[39]....
        /*0288*/ 	.word	0xffffffff


	//   ....[40]....
        /*028c*/ 	.word	0xffffffff


	//   ....[41]....
        /*0290*/ 	.word	0xffffffff


	//   ....[42]....
        /*0294*/ 	.word	0xffffffff


	//   ....[43]....
        /*0298*/ 	.word	0xffffffff


	//   ....[44]....
        /*029c*/ 	.word	0xffffffff


	//   ....[45]....
        /*02a0*/ 	.word	0xffffffff


	//   ....[46]....
        /*02a4*/ 	.word	0xffffffff


	//   ....[47]....
        /*02a8*/ 	.word	0xffffffff


	//   ....[48]....
        /*02ac*/ 	.word	0xffffffff


	//   ....[49]....
        /*02b0*/ 	.word	0xffffffff


	//   ....[50]....
        /*02b4*/ 	.word	0xffffffff


	//   ....[51]....
        /*02b8*/ 	.word	0xffffffff


	//   ....[52]....
        /*02bc*/ 	.word	0xffffffff


	//   ....[53]....
        /*02c0*/ 	.word	0xffffffff


	//   ....[54]....
        /*02c4*/ 	.word	0xffffffff


	//   ....[55]....
        /*02c8*/ 	.word	0xffffffff


	//   ....[56]....
        /*02cc*/ 	.word	0xffffffff


	//   ....[57]....
        /*02d0*/ 	.word	0xffffffff


	//   ....[58]....
        /*02d4*/ 	.word	0xffffffff


	//   ....[59]....
        /*02d8*/ 	.word	0xffffffff


	//   ....[60]....
        /*02dc*/ 	.word	0xffffffff


	//   ....[61]....
        /*02e0*/ 	.word	0xffffffff


	//   ....[62]....
        /*02e4*/ 	.word	0xffffffff


	//   ....[63]....
        /*02e8*/ 	.word	0xffffffff


	//   ....[64]....
        /*02ec*/ 	.word	0xffffffff


	//   ....[65]....
        /*02f0*/ 	.word	0xffffffff


	//   ....[66]....
        /*02f4*/ 	.word	0xffffffff


	//   ....[67]....
        /*02f8*/ 	.word	0xffffffff


	//   ....[68]....
        /*02fc*/ 	.word	0xffffffff


	//   ....[69]....
        /*0300*/ 	.word	0xffffffff


	//   ....[70]....
        /*0304*/ 	.word	0xffffffff


	//   ....[71]....
        /*0308*/ 	.word	0xffffffff


	//   ....[72]....
        /*030c*/ 	.word	0xffffffff


	//   ....[73]....
        /*0310*/ 	.word	0xffffffff


	//   ....[74]....
        /*0314*/ 	.word	0xffffffff


	//   ....[75]....
        /*0318*/ 	.word	0xffffffff


	//   ....[76]....
        /*031c*/ 	.word	0xffffffff


	//   ....[77]....
        /*0320*/ 	.word	0xffffffff


	//   ....[78]....
        /*0324*/ 	.word	0xffffffff


	//   ....[79]....
        /*0328*/ 	.word	0xffffffff


	//   ....[80]....
        /*032c*/ 	.word	0xffffffff


	//   ....[81]....
        /*0330*/ 	.word	0xffffffff


	//   ....[82]....
        /*0334*/ 	.word	0xffffffff


	//   ....[83]....
        /*0338*/ 	.word	0xffffffff


	//   ....[84]....
        /*033c*/ 	.word	0xffffffff


	//   ....[85]....
        /*0340*/ 	.word	0xffffffff


	//   ....[86]....
        /*0344*/ 	.word	0xffffffff


	//   ....[87]....
        /*0348*/ 	.word	0xffffffff


	//   ....[88]....
        /*034c*/ 	.word	0xffffffff


	//   ....[89]....
        /*0350*/ 	.word	0xffffffff


	//   ....[90]....
        /*0354*/ 	.word	0xffffffff


	//   ....[91]....
        /*0358*/ 	.word	0xffffffff


	//   ....[92]....
        /*035c*/ 	.word	0xffffffff


	//   ....[93]....
        /*0360*/ 	.word	0xffffffff


	//   ....[94]....
        /*0364*/ 	.word	0xffffffff


	//   ....[95]....
        /*0368*/ 	.word	0xffffffff


	//   ....[96]....
        /*036c*/ 	.word	0xffffffff


	//   ....[97]....
        /*0370*/ 	.word	0xffffffff


	//   ....[98]....
        /*0374*/ 	.word	0xffffffff


	//   ....[99]....
        /*0378*/ 	.word	0xffffffff


	//   ....[100]....
        /*037c*/ 	.word	0xffffffff


	//   ....[101]....
        /*0380*/ 	.word	0xffffffff


	//   ....[102]....
        /*0384*/ 	.word	0xffffffff


	//   ....[103]....
        /*0388*/ 	.word	0xffffffff


	//   ....[104]....
        /*038c*/ 	.word	0xffffffff


	//   ....[105]....
        /*0390*/ 	.word	0xffffffff


	//   ....[106]....
        /*0394*/ 	.word	0xffffffff


	//   ....[107]....
        /*0398*/ 	.word	0xffffffff


	//   ....[108]....
        /*039c*/ 	.word	0xffffffff


	//   ....[109]....
        /*03a0*/ 	.word	0xffffffff


	//   ....[110]....
        /*03a4*/ 	.word	0xffffffff


	//   ....[111]....
        /*03a8*/ 	.word	0xffffffff


	//   ....[112]....
        /*03ac*/ 	.word	0xffffffff


	//   ....[113]....
        /*03b0*/ 	.word	0xffffffff


	//   ....[114]....
        /*03b4*/ 	.word	0xffffffff


	//   ....[115]....
        /*03b8*/ 	.word	0xffffffff


	//   ....[116]....
        /*03bc*/ 	.word	0xffffffff


	//   ....[117]....
        /*03c0*/ 	.word	0xffffffff


	//   ....[118]....
        /*03c4*/ 	.word	0xffffffff


	//   ....[119]....
        /*03c8*/ 	.word	0xffffffff


	//   ....[120]....
        /*03cc*/ 	.word	0xffffffff


	//   ....[121]....
        /*03d0*/ 	.word	0xffffffff


	//   ....[122]....
        /*03d4*/ 	.word	0xffffffff


	//   ....[123]....
        /*03d8*/ 	.word	0xffffffff


	//   ....[124]....
        /*03dc*/ 	.word	0xffffffff


	//   ....[125]....
        /*03e0*/ 	.word	0xffffffff


	//   ....[126]....
        /*03e4*/ 	.word	0xffffffff


	//   ....[127]....
        /*03e8*/ 	.word	0xffffffff


	//   ....[128]....
        /*03ec*/ 	.word	0xffffffff


	//   ....[129]....
        /*03f0*/ 	.word	0xffffffff


	//   ....[130]....
        /*03f4*/ 	.word	0xffffffff


	//   ....[131]....
        /*03f8*/ 	.word	0xffffffff


	//   ....[132]....
        /*03fc*/ 	.word	0xffffffff


	//   ....[133]....
        /*0400*/ 	.word	0xffffffff


	//   ....[134]....
        /*0404*/ 	.word	0xffffffff


	//   ....[135]....
        /*0408*/ 	.word	0xffffffff


	//   ....[136]....
        /*040c*/ 	.word	0xffffffff


	//   ....[137]....
        /*0410*/ 	.word	0xffffffff


	//   ....[138]....
        /*0414*/ 	.word	0xffffffff


	//   ....[139]....
        /*0418*/ 	.word	0xffffffff


	//   ....[140]....
        /*041c*/ 	.word	0xffffffff


	//   ....[141]....
        /*0420*/ 	.word	0xffffffff


	//   ....[142]....
        /*0424*/ 	.word	0xffffffff


	//   ....[143]....
        /*0428*/ 	.word	0xffffffff


	//   ....[144]....
        /*042c*/ 	.word	0xffffffff


	//   ....[145]....
        /*0430*/ 	.word	0xffffffff


	//   ....[146]....
        /*0434*/ 	.word	0xffffffff


	//   ....[147]....
        /*0438*/ 	.word	0xffffffff


	//   ....[148]....
        /*043c*/ 	.word	0xffffffff


	//   ....[149]....
        /*0440*/ 	.word	0xffffffff


	//   ....[150]....
        /*0444*/ 	.word	0xffffffff


	//   ....[151]....
        /*0448*/ 	.word	0xffffffff


	//   ....[152]....
        /*044c*/ 	.word	0xffffffff


	//   ....[153]....
        /*0450*/ 	.word	0xffffffff


	//   ....[154]....
        /*0454*/ 	.word	0xffffffff


	//   ....[155]....
        /*0458*/ 	.word	0xffffffff


	//   ....[156]....
        /*045c*/ 	.word	0xffffffff


	//   ....[157]....
        /*0460*/ 	.word	0xffffffff


	//   ....[158]....
        /*0464*/ 	.word	0xffffffff


	//   ....[159]....
        /*0468*/ 	.word	0xffffffff


	//   ....[160]....
        /*046c*/ 	.word	0xffffffff


	//   ....[161]....
        /*0470*/ 	.word	0xffffffff


	//   ....[162]....
        /*0474*/ 	.word	0xffffffff


	//   ....[163]....
        /*0478*/ 	.word	0xffffffff


	//   ....[164]....
        /*047c*/ 	.word	0xffffffff


	//   ....[165]....
        /*0480*/ 	.word	0xffffffff


	//   ....[166]....
        /*0484*/ 	.word	0xffffffff


	//   ....[167]....
        /*0488*/ 	.word	0xffffffff


	//   ....[168]....
        /*048c*/ 	.word	0xffffffff


	//   ....[169]....
        /*0490*/ 	.word	0xffffffff


	//   ....[170]....
        /*0494*/ 	.word	0xffffffff


	//   ....[171]....
        /*0498*/ 	.word	0xffffffff


	//   ....[172]....
        /*049c*/ 	.word	0xffffffff


	//   ....[173]....
        /*04a0*/ 	.word	0xffffffff


	//   ....[174]....
        /*04a4*/ 	.word	0xffffffff


	//   ....[175]....
        /*04a8*/ 	.word	0x0500000f


	//   ....[176]....
        /*04ac*/ 	.word	0x0500000f


	//   ....[177]....
        /*04b0*/ 	.word	0x0500000f


	//   ....[178]....
        /*04b4*/ 	.word	0x0500000f


	//   ....[179]....
        /*04b8*/ 	.word	0x0500000f


	//   ....[180]....
        /*04bc*/ 	.word	0x0500000f


	//   ....[181]....
        /*04c0*/ 	.word	0x0500000f


	//   ....[182]....
        /*04c4*/ 	.word	0x0500000f


	//   ....[183]....
        /*04c8*/ 	.word	0x0500000f


	//   ....[184]....
        /*04cc*/ 	.word	0x0500000f


	//   ....[185]....
        /*04d0*/ 	.word	0x0500000f


	//   ....[186]....
        /*04d4*/ 	.word	0x0500000f


	//   ....[187]....
        /*04d8*/ 	.word	0x0500000f


	//   ....[188]....
        /*04dc*/ 	.word	0x0500000f


	//   ....[189]....
        /*04e0*/ 	.word	0x0500000f


	//   ....[190]....
        /*04e4*/ 	.word	0x0500000f


	//   ....[191]....
        /*04e8*/ 	.word	0x0500000f


	//   ....[192]....
        /*04ec*/ 	.word	0x0500000f


	//   ....[193]....
        /*04f0*/ 	.word	0x0500000f


	//   ....[194]....
        /*04f4*/ 	.word	0x0500000f


	//   ....[195]....
        /*04f8*/ 	.word	0x0500000f


	//   ....[196]....
        /*04fc*/ 	.word	0x0500000f


	//   ....[197]....
        /*0500*/ 	.word	0x0500000f


	//   ....[198]....
        /*0504*/ 	.word	0x0500000f


	//   ....[199]....
        /*0508*/ 	.word	0x0500000f


	//   ....[200]....
        /*050c*/ 	.word	0x0500000f


	//   ....[201]....
        /*0510*/ 	.word	0x0500000f


	//   ....[202]....
        /*0514*/ 	.word	0x0500000f


	//   ....[203]....
        /*0518*/ 	.word	0x0500000f


	//   ....[204]....
        /*051c*/ 	.word	0x0500000f


	//   ....[205]....
        /*0520*/ 	.word	0x0500000f


	//   ....[206]....
        /*0524*/ 	.word	0x0500000f


	//   ....[207]....
        /*0528*/ 	.word	0x0500000f


	//   ....[208]....
        /*052c*/ 	.word	0x0500000f


	//   ....[209]....
        /*0530*/ 	.word	0x0500000f


	//   ....[210]....
        /*0534*/ 	.word	0x0500000f


	//   ....[211]....
        /*0538*/ 	.word	0x0500000f


	//   ....[212]....
        /*053c*/ 	.word	0x0500000f


	//   ....[213]....
        /*0540*/ 	.word	0x0500000f


	//   ....[214]....
        /*0544*/ 	.word	0x0500000f


	//   ....[215]....
        /*0548*/ 	.word	0x0500000f


	//   ....[216]....
        /*054c*/ 	.word	0x0500000f


	//   ....[217]....
        /*0550*/ 	.word	0x0500000f


	//   ....[218]....
        /*0554*/ 	.word	0x0500000f


	//   ....[219]....
        /*0558*/ 	.word	0x0500000f


	//   ....[220]....
        /*055c*/ 	.word	0x0500000f


	//   ....[221]....
        /*0560*/ 	.word	0x0500000f


	//   ....[222]....
        /*0564*/ 	.word	0x0500000f


	//   ....[223]....
        /*0568*/ 	.word	0x0500000f


	//   ....[224]....
        /*056c*/ 	.word	0x0500000f


	//   ....[225]....
        /*0570*/ 	.word	0x0500000f


	//   ....[226]....
        /*0574*/ 	.word	0x0500000f


	//   ....[227]....
        /*0578*/ 	.word	0x0500000f


	//   ....[228]....
        /*057c*/ 	.word	0x0500000f


	//   ....[229]....
        /*0580*/ 	.word	0x0500000f


	//   ....[230]....
        /*0584*/ 	.word	0x0500000f


	//   ....[231]....
        /*0588*/ 	.word	0x0500000f


	//   ....[232]....
        /*058c*/ 	.word	0x0500000f


	//   ....[233]....
        /*0590*/ 	.word	0x0500000f


	//   ....[234]....
        /*0594*/ 	.word	0x0500000f


	//   ....[235]....
        /*0598*/ 	.word	0x0500000f


	//   ....[236]....
        /*059c*/ 	.word	0x0500000f


	//   ....[237]....
        /*05a0*/ 	.word	0x0500000f


	//   ....[238]....
        /*05a4*/ 	.word	0x0500000f


	//   ....[239]....
        /*05a8*/ 	.word	0x0500000f


	//   ....[240]....
        /*05ac*/ 	.word	0x0500000f


	//   ....[241]....
        /*05b0*/ 	.word	0x0500000f


	//   ....[242]....
        /*05b4*/ 	.word	0x0500000f


	//   ....[243]....
        /*05b8*/ 	.word	0x0500000f


	//   ....[244]....
        /*05bc*/ 	.word	0x0500000f


	//   ....[245]....
        /*05c0*/ 	.word	0x0500000f


	//   ....[246]....
        /*05c4*/ 	.word	0x0500000f


	//   ....[247]....
        /*05c8*/ 	.word	0x0500000f


	//   ....[248]....
        /*05cc*/ 	.word	0x0500000f


	//   ....[249]....
        /*05d0*/ 	.word	0x0500000f


	//   ....[250]....
        /*05d4*/ 	.word	0x0500000f


	//   ....[251]....
        /*05d8*/ 	.word	0x0500000f


	//   ....[252]....
        /*05dc*/ 	.word	0x0500000f


	//   ....[253]....
        /*05e0*/ 	.word	0x0500000f


	//   ....[254]....
        /*05e4*/ 	.word	0x0500000f


	//   ....[255]....
        /*05e8*/ 	.word	0x0500000f


	//   ....[0]....
        /*05ec*/ 	.word	0x0500000f


	//   ....[1]....
        /*05f0*/ 	.word	0x0500000f


	//   ....[2]....
        /*05f4*/ 	.word	0x0500000f


	//   ....[3]....
        /*05f8*/ 	.word	0x0500000f


	//   ....[4]....
        /*05fc*/ 	.word	0x0500000f


	//   ....[5]....
        /*0600*/ 	.word	0x0500000f


	//   ....[6]....
        /*0604*/ 	.word	0x0500000f


	//   ....[7]....
        /*0608*/ 	.word	0x0500000f


	//   ....[8]....
        /*060c*/ 	.word	0x0500000f


	//   ....[9]....
        /*0610*/ 	.word	0x0500000f


	//   ....[10]....
        /*0614*/ 	.word	0x0500000f


	//   ....[11]....
        /*0618*/ 	.word	0x0500000f


	//   ....[12]....
        /*061c*/ 	.word	0x0500000f


	//   ....[13]....
        /*0620*/ 	.word	0x0500000f


	//   ....[14]....
        /*0624*/ 	.word	0x0500000f


	//   ....[15]....
        /*0628*/ 	.word	0x0500000f


	//   ....[16]....
        /*062c*/ 	.word	0x0500000f


	//   ....[17]....
        /*0630*/ 	.word	0x0500000f


	//   ....[18]....
        /*0634*/ 	.word	0x0500000f


	//   ....[19]....
        /*0638*/ 	.word	0x0500000f


	//   ....[20]....
        /*063c*/ 	.word	0x0500000f


	//   ....[21]....
        /*0640*/ 	.word	0x0500000f


	//   ....[22]....
        /*0644*/ 	.word	0x0500000f


	//   ....[23]....
        /*0648*/ 	.word	0x0500000f


	//   ....[24]....
        /*064c*/ 	.word	0x0500000f


	//   ....[25]....
        /*0650*/ 	.word	0x0500000f


	//----- nvinfo : EIATTR_COOP_GROUP_INSTR_OFFSETS
	.align		4
.L_201:
        /*0654*/ 	.byte	0x04, 0x28
        /*0656*/ 	.short	(.L_203 - .L_202)


	//   ....[0]....
.L_202:
        /*0658*/ 	.word	0x00000080


	//   ....[1]....
        /*065c*/ 	.word	0x00000090


	//   ....[2]....
        /*0660*/ 	.word	0x000002d0


	//   ....[3]....
        /*0664*/ 	.word	0x00000430


	//   ....[4]....
        /*0668*/ 	.word	0x00000550


	//   ....[5]....
        /*066c*/ 	.word	0x000006b0


	//   ....[6]....
        /*0670*/ 	.word	0x000017d0


	//   ....[7]....
        /*0674*/ 	.word	0x00001f10


	//   ....[8]....
        /*0678*/ 	.word	0x000029a0


	//   ....[9]....
        /*067c*/ 	.word	0x00003c90


	//   ....[10]....
        /*0680*/ 	.word	0x00003da0


	//   ....[11]....
        /*0684*/ 	.word	0x00004660


	//   ....[12]....
        /*0688*/ 	.word	0x000046e0


	//   ....[13]....
        /*068c*/ 	.word	0x00005d30


	//   ....[14]....
        /*0690*/ 	.word	0x00006680


	//   ....[15]....
        /*0694*/ 	.word	0x00007260


	//   ....[16]....
        /*0698*/ 	.word	0x00007310


	//   ....[17]....
        /*069c*/ 	.word	0x00007c30


	//   ....[18]....
        /*06a0*/ 	.word	0x00007cc0


	//   ....[19]....
        /*06a4*/ 	.word	0x0000a030


	//   ....[20]....
        /*06a8*/ 	.word	0x0000a060


	//   ....[21]....
        /*06ac*/ 	.word	0x0000a090


	//   ....[22]....
        /*06b0*/ 	.word	0x0000a0a0


	//   ....[23]....
        /*06b4*/ 	.word	0x0000bb00


	//   ....[24]....
        /*06b8*/ 	.word	0x0000c450


	//   ....[25]....
        /*06bc*/ 	.word	0x0000d030


	//   ....[26]....
        /*06c0*/ 	.word	0x0000d0e0


	//   ....[27]....
        /*06c4*/ 	.word	0x0000da00


	//   ....[28]....
        /*06c8*/ 	.word	0x0000da90


	//   ....[29]....
        /*06cc*/ 	.word	0x0000e950


	//   ....[30]....
        /*06d0*/ 	.word	0x0000e980


	//   ....[31]....
        /*06d4*/ 	.word	0x0000ea20


	//   ....[32]....
        /*06d8*/ 	.word	0x0000ea40


	//   ....[33]....
        /*06dc*/ 	.word	0x0000f800


	//   ....[34]....
        /*06e0*/ 	.word	0x0000f840


	//   ....[35]....
        /*06e4*/ 	.word	0x0000f880


	//   ....[36]....
        /*06e8*/ 	.word	0x0000f8c0


	//   ....[37]....
        /*06ec*/ 	.word	0x0000fd90


	//   ....[38]....
        /*06f0*/ 	.word	0x0000fdd0


	//   ....[39]....
        /*06f4*/ 	.word	0x0000fdf0


	//   ....[40]....
        /*06f8*/ 	.word	0x0000fe30


	//   ....[41]....
        /*06fc*/ 	.word	0x0000fe50


	//   ....[42]....
        /*0700*/ 	.word	0x0000fe60


	//   ....[43]....
        /*0704*/ 	.word	0x0000fe80


	//   ....[44]....
        /*0708*/ 	.word	0x0000fea0


	//   ....[45]....
        /*070c*/ 	.word	0x00010740


	//   ....[46]....
        /*0710*/ 	.word	0x00010770


	//   ....[47]....
        /*0714*/ 	.word	0x000107b0


	//   ....[48]....
        /*0718*/ 	.word	0x000107e0


	//   ....[49]....
        /*071c*/ 	.word	0x000107f0


	//   ....[50]....
        /*0720*/ 	.word	0x00010800


	//   ....[51]....
        /*0724*/ 	.word	0x00010810


	//   ....[52]....
        /*0728*/ 	.word	0x00010830


	//   ....[53]....
        /*072c*/ 	.word	0x00010990


	//   ....[54]....
        /*0730*/ 	.word	0x00010b80


	//   ....[55]....
        /*0734*/ 	.word	0x00010bb0


	//   ....[56]....
        /*0738*/ 	.word	0x00010be0


	//   ....[57]....
        /*073c*/ 	.word	0x00010c10


	//   ....[58]....
        /*0740*/ 	.word	0x00010c40


	//   ....[59]....
        /*0744*/ 	.word	0x00010c70


	//   ....[60]....
        /*0748*/ 	.word	0x00010dc0


	//   ....[61]....
        /*074c*/ 	.word	0x00010df0


	//   ....[62]....
        /*0750*/ 	.word	0x00010e20


	//   ....[63]....
        /*0754*/ 	.word	0x00010e50


	//   ....[64]....
        /*0758*/ 	.word	0x00010e80


	//   ....[65]....
        /*075c*/ 	.word	0x00010eb0


	//   ....[66]....
        /*0760*/ 	.word	0x00010f40


	//   ....[67]....
        /*0764*/ 	.word	0x00010fa0


	//   ....[68]....
        /*0768*/ 	.word	0x00011030


	//   ....[69]....
        /*076c*/ 	.word	0x00012b90


	//   ....[70]....
        /*0770*/ 	.word	0x00012bb0


	//   ....[71]....
        /*0774*/ 	.word	0x00012c40


	//   ....[72]....
        /*0778*/ 	.word	0x00012c60


	//   ....[73]....
        /*077c*/ 	.word	0x00012ce0


	//   ....[74]....
        /*0780*/ 	.word	0x00012d00


	//   ....[75]....
        /*0784*/ 	.word	0x00012d80


	//   ....[76]....
        /*0788*/ 	.word	0x00012da0


	//   ....[77]....
        /*078c*/ 	.word	0x00012e20


	//   ....[78]....
        /*0790*/ 	.word	0x00012e40


	//   ....[79]....
        /*0794*/ 	.word	0x00012ec0


	//   ....[80]....
        /*0798*/ 	.word	0x00012ee0


	//   ....[81]....
        /*079c*/ 	.word	0x00012f60


	//   ....[82]....
        /*07a0*/ 	.word	0x00012f80


	//   ....[83]....
        /*07a4*/ 	.word	0x00012f90


	//   ....[84]....
        /*07a8*/ 	.word	0x00012fa0


	//   ....[85]....
        /*07ac*/ 	.word	0x00013880


	//   ....[86]....
        /*07b0*/ 	.word	0x000138b0


	//   ....[87]....
        /*07b4*/ 	.word	0x00013950


	//   ....[88]....
        /*07b8*/ 	.word	0x00013970


	//   ....[89]....
        /*07bc*/ 	.word	0x000139f0


	//   ....[90]....
        /*07c0*/ 	.word	0x00013a10


	//   ....[91]....
        /*07c4*/ 	.word	0x00013a90


	//   ....[92]....
        /*07c8*/ 	.word	0x00013ab0


	//   ....[93]....
        /*07cc*/ 	.word	0x00013b30


	//   ....[94]....
        /*07d0*/ 	.word	0x00013b50


	//   ....[95]....
        /*07d4*/ 	.word	0x00013bd0


	//   ....[96]....
        /*07d8*/ 	.word	0x00013bf0


	//   ....[97]....
        /*07dc*/ 	.word	0x00013c70


	//   ....[98]....
        /*07e0*/ 	.word	0x00013c90


	//   ....[99]....
        /*07e4*/ 	.word	0x00013ca0


	//   ....[100]....
        /*07e8*/ 	.word	0x00013d10


	//   ....[101]....
        /*07ec*/ 	.word	0x00013d60


	//   ....[102]....
        /*07f0*/ 	.word	0x00013d90


	//   ....[103]....
        /*07f4*/ 	.word	0x00013e20


	//   ....[104]....
        /*07f8*/ 	.word	0x00013e30


	//   ....[105]....
        /*07fc*/ 	.word	0x00013ea0


	//   ....[106]....
        /*0800*/ 	.word	0x00013eb0


	//   ....[107]....
        /*0804*/ 	.word	0x00013ef0


	//   ....[108]....
        /*0808*/ 	.word	0x00013f10


	//   ....[109]....
        /*080c*/ 	.word	0x00014690


	//   ....[110]....
        /*0810*/ 	.word	0x000146c0


	//   ....[111]....
        /*0814*/ 	.word	0x00014710


	//   ....[112]....
        /*0818*/ 	.word	0x00014720


	//   ....[113]....
        /*081c*/ 	.word	0x00014760


	//   ....[114]....
        /*0820*/ 	.word	0x00014770


	//   ....[115]....
        /*0824*/ 	.word	0x000147b0


	//   ....[116]....
        /*0828*/ 	.word	0x000147c0


	//   ....[117]....
        /*082c*/ 	.word	0x00014800


	//   ....[118]....
        /*0830*/ 	.word	0x00014810


	//   ....[119]....
        /*0834*/ 	.word	0x00014850


	//   ....[120]....
        /*0838*/ 	.word	0x00014860


	//   ....[121]....
        /*083c*/ 	.word	0x000148a0


	//   ....[122]....
        /*0840*/ 	.word	0x000148b0


	//   ....[123]....
        /*0844*/ 	.word	0x000148c0


	//   ....[124]....
        /*0848*/ 	.word	0x00014900


	//   ....[125]....
        /*084c*/ 	.word	0x00014bb0


	//   ....[126]....
        /*0850*/ 	.word	0x00014be0


	//   ....[127]....
        /*0854*/ 	.word	0x00014c40


	//   ....[128]....
        /*0858*/ 	.word	0x00014c50


	//   ....[129]....
        /*085c*/ 	.word	0x00014ca0


	//   ....[130]....
        /*0860*/ 	.word	0x00014cb0


	//   ....[131]....
        /*0864*/ 	.word	0x00014d00


	//   ....[132]....
        /*0868*/ 	.word	0x00014d10


	//   ....[133]....
        /*086c*/ 	.word	0x00014d60


	//   ....[134]....
        /*0870*/ 	.word	0x00014d70


	//   ....[135]....
        /*0874*/ 	.word	0x00014dc0


	//   ....[136]....
        /*0878*/ 	.word	0x00014dd0


	//   ....[137]....
        /*087c*/ 	.word	0x00014e20


	//   ....[138]....
        /*0880*/ 	.word	0x00014e30


	//   ....[139]....
        /*0884*/ 	.word	0x00014e40


	//   ....[140]....
        /*0888*/ 	.word	0x00014e80


	//   ....[141]....
        /*088c*/ 	.word	0x00015460


	//   ....[142]....
        /*0890*/ 	.word	0x000154a0


	//   ....[143]....
        /*0894*/ 	.word	0x000154b0


	//   ....[144]....
        /*0898*/ 	.word	0x000154c0


	//   ....[145]....
        /*089c*/ 	.word	0x000154d0


	//   ....[146]....
        /*08a0*/ 	.word	0x000154e0


	//   ....[147]....
        /*08a4*/ 	.word	0x00015500


	//   ....[148]....
        /*08a8*/ 	.word	0x00015550


	//   ....[149]....
        /*08ac*/ 	.word	0x00015570


	//   ....[150]....
        /*08b0*/ 	.word	0x000155b0


	//   ....[151]....
        /*08b4*/ 	.word	0x000155d0


	//   ....[152]....
        /*08b8*/ 	.word	0x00015610


	//   ....[153]....
        /*08bc*/ 	.word	0x00015630


	//   ....[154]....
        /*08c0*/ 	.word	0x00015680


	//   ....[155]....
        /*08c4*/ 	.word	0x000156b0


	//   ....[156]....
        /*08c8*/ 	.word	0x00015710


	//   ....[157]....
        /*08cc*/ 	.word	0x00015a90


	//   ....[158]....
        /*08d0*/ 	.word	0x00015ae0


	//   ....[159]....
        /*08d4*/ 	.word	0x00015b10


	//   ....[160]....
        /*08d8*/ 	.word	0x00015b40


	//   ....[161]....
        /*08dc*/ 	.word	0x00015b50


	//   ....[162]....
        /*08e0*/ 	.word	0x00015b80


	//   ....[163]....
        /*08e4*/ 	.word	0x00015bb0


	//   ....[164]....
        /*08e8*/ 	.word	0x00015be0


	//   ....[165]....
        /*08ec*/ 	.word	0x00015d60


	//   ....[166]....
        /*08f0*/ 	.word	0x00015d90


	//   ....[167]....
        /*08f4*/ 	.word	0x00015dc0


	//   ....[168]....
        /*08f8*/ 	.word	0x00015df0


	//   ....[169]....
        /*08fc*/ 	.word	0x00015e20


	//   ....[170]....
        /*0900*/ 	.word	0x00015e50


	//   ....[171]....
        /*0904*/ 	.word	0x00015f10


	//   ....[172]....
        /*0908*/ 	.word	0x00015f30


	//   ....[173]....
        /*090c*/ 	.word	0x00015fa0


	//   ....[174]....
        /*0910*/ 	.word	0x00016640


	//   ....[175]....
        /*0914*/ 	.word	0x00016ca0


	//   ....[176]....
        /*0918*/ 	.word	0x00016d90


	//   ....[177]....
        /*091c*/ 	.word	0x00016e30


	//   ....[178]....
        /*0920*/ 	.word	0x00016e90


	//   ....[179]....
        /*0924*/ 	.word	0x00016f80


	//   ....[180]....
        /*0928*/ 	.word	0x00016ff0


	//   ....[181]....
        /*092c*/ 	.word	0x000170e0


	//   ....[182]....
        /*0930*/ 	.word	0x00017150


	//   ....[183]....
        /*0934*/ 	.word	0x00017240


	//   ....[184]....
        /*0938*/ 	.word	0x000172b0


	//   ....[185]....
        /*093c*/ 	.word	0x000173a0


	//   ....[186]....
        /*0940*/ 	.word	0x00017410


	//   ....[187]....
        /*0944*/ 	.word	0x00017500


	//   ....[188]....
        /*0948*/ 	.word	0x00017570


	//   ....[189]....
        /*094c*/ 	.word	0x00017660


	//   ....[190]....
        /*0950*/ 	.word	0x000176d0


	//   ....[191]....
        /*0954*/ 	.word	0x00017770


	//   ....[192]....
        /*0958*/ 	.word	0x00017860


	//   ....[193]....
        /*095c*/ 	.word	0x000178d0


	//   ....[194]....
        /*0960*/ 	.word	0x00017930


	//   ....[195]....
        /*0964*/ 	.word	0x00017a20


	//   ....[196]....
        /*0968*/ 	.word	0x00017a80


	//   ....[197]....
        /*096c*/ 	.word	0x00017b80


	//   ....[198]....
        /*0970*/ 	.word	0x00017be0


	//   ....[199]....
        /*0974*/ 	.word	0x00017ce0


	//   ....[200]....
        /*0978*/ 	.word	0x00017d40


	//   ....[201]....
        /*097c*/ 	.word	0x00017e40


	//   ....[202]....
        /*0980*/ 	.word	0x00017ea0


	//   ....[203]....
        /*0984*/ 	.word	0x00017fa0


	//   ....[204]....
        /*0988*/ 	.word	0x00018000


	//   ....[205]....
        /*098c*/ 	.word	0x00018100


	//   ....[206]....
        /*0990*/ 	.word	0x00018160


	//   ....[207]....
        /*0994*/ 	.word	0x00018210


	//   ....[208]....
        /*0998*/ 	.word	0x000182c0


	//   ....[209]....
        /*099c*/ 	.word	0x00018390


	//   ....[210]....
        /*09a0*/ 	.word	0x000183f0


	//   ....[211]....
        /*09a4*/ 	.word	0x000184f0


	//   ....[212]....
        /*09a8*/ 	.word	0x00018550


	//   ....[213]....
        /*09ac*/ 	.word	0x00018620


	//   ....[214]....
        /*09b0*/ 	.word	0x00018680


	//   ....[215]....
        /*09b4*/ 	.word	0x00018740


	//   ....[216]....
        /*09b8*/ 	.word	0x00018880


	//   ....[217]....
        /*09bc*/ 	.word	0x00018920


	//   ....[218]....
        /*09c0*/ 	.word	0x00018990


	//   ....[219]....
        /*09c4*/ 	.word	0x00018a40


	//   ....[220]....
        /*09c8*/ 	.word	0x00018aa0


	//   ....[221]....
        /*09cc*/ 	.word	0x00018b50


	//   ....[222]....
        /*09d0*/ 	.word	0x00018bb0


	//   ....[223]....
        /*09d4*/ 	.word	0x00018c60


	//   ....[224]....
        /*09d8*/ 	.word	0x00018cc0


	//   ....[225]....
        /*09dc*/ 	.word	0x00018d70


	//   ....[226]....
        /*09e0*/ 	.word	0x00018dd0


	//   ....[227]....
        /*09e4*/ 	.word	0x00018e80


	//   ....[228]....
        /*09e8*/ 	.word	0x00018ee0


	//   ....[229]....
        /*09ec*/ 	.word	0x00018f90


	//   ....[230]....
        /*09f0*/ 	.word	0x00018ff0


	//   ....[231]....
        /*09f4*/ 	.word	0x000190a0


	//   ....[232]....
        /*09f8*/ 	.word	0x00019190


	//   ....[233]....
        /*09fc*/ 	.word	0x00019240


	//   ....[234]....
        /*0a00*/ 	.word	0x000192a0


	//   ....[235]....
        /*0a04*/ 	.word	0x00019360


	//   ....[236]....
        /*0a08*/ 	.word	0x000193c0


	//   ....[237]....
        /*0a0c*/ 	.word	0x00019480


	//   ....[238]....
        /*0a10*/ 	.word	0x000194e0


	//   ....[239]....
        /*0a14*/ 	.word	0x000195a0


	//   ....[240]....
        /*0a18*/ 	.word	0x00019600


	//   ....[241]....
        /*0a1c*/ 	.word	0x000196c0


	//   ....[242]....
        /*0a20*/ 	.word	0x00019720


	//   ....[243]....
        /*0a24*/ 	.word	0x000197e0


	//   ....[244]....
        /*0a28*/ 	.word	0x00019840


	//   ....[245]....
        /*0a2c*/ 	.word	0x00019900


	//   ....[246]....
        /*0a30*/ 	.word	0x00019960


	//   ....[247]....
        /*0a34*/ 	.word	0x00019a10


	//   ....[248]....
        /*0a38*/ 	.word	0x00019b00


	//   ....[249]....
        /*0a3c*/ 	.word	0x00019bb0


	//   ....[250]....
        /*0a40*/ 	.word	0x00019c20


	//   ....[251]....
        /*0a44*/ 	.word	0x00019cd0


	//   ....[252]....
        /*0a48*/ 	.word	0x00019d30


	//   ....[253]....
        /*0a4c*/ 	.word	0x00019df0


	//   ....[254]....
        /*0a50*/ 	.word	0x00019e50


	//   ....[255]....
        /*0a54*/ 	.word	0x00019f10


	//   ....[0]....
        /*0a58*/ 	.word	0x00019f70


	//   ....[1]....
        /*0a5c*/ 	.word	0x0001a030


	//   ....[2]....
        /*0a60*/ 	.word	0x0001a090


	//   ....[3]....
        /*0a64*/ 	.word	0x0001a150


	//   ....[4]....
        /*0a68*/ 	.word	0x0001a1b0


	//   ....[5]....
        /*0a6c*/ 	.word	0x0001a270


	//   ....[6]....
        /*0a70*/ 	.word	0x0001a2d0


	//   ....[7]....
        /*0a74*/ 	.word	0x0001a370


	//   ....[8]....
        /*0a78*/ 	.word	0x0001a400


	//   ....[9]....
        /*0a7c*/ 	.word	0x0001a4a0


	//   ....[10]....
        /*0a80*/ 	.word	0x0001a5c0


	//   ....[11]....
        /*0a84*/ 	.word	0x0001a630


	//   ....[12]....
        /*0a88*/ 	.word	0x0001a6a0


	//   ....[13]....
        /*0a8c*/ 	.word	0x0001a710


	//   ....[14]....
        /*0a90*/ 	.word	0x0001a780


	//   ....[15]....
        /*0a94*/ 	.word	0x0001a800


	//   ....[16]....
        /*0a98*/ 	.word	0x0001a890


	//   ....[17]....
        /*0a9c*/ 	.word	0x0001a920


	//   ....[18]....
        /*0aa0*/ 	.word	0x0001a990


	//   ....[19]....
        /*0aa4*/ 	.word	0x0001aa00


	//   ....[20]....
        /*0aa8*/ 	.word	0x0001aa70


	//   ....[21]....
        /*0aac*/ 	.word	0x0001aaf0


	//   ....[22]....
        /*0ab0*/ 	.word	0x0001ab60


	//   ....[23]....
        /*0ab4*/ 	.word	0x0001ac00


	//   ....[24]....
        /*0ab8*/ 	.word	0x0001ac90


	//   ....[25]....
        /*0abc*/ 	.word	0x0001adb0


	//----- nvinfo : EIATTR_REG_RECONFIG
	.align		4
.L_203:
        /*0ac0*/ 	.byte	0x01, 0x54
	.zero		2


	//----- nvinfo : EIATTR_SYSCALL_OFFSETS
	.align		4
        /*0ac4*/ 	.byte	0x04, 0x46
        /*0ac6*/ 	.short	(.L_205 - .L_204)


	//   ....[0]....
.L_204:
        /*0ac8*/ 	.word	0x000019b0


	//   ....[1]....
        /*0acc*/ 	.word	0x00012180


	//   ....[2]....
        /*0ad0*/ 	.word	0x000122d0


	//   ....[3]....
        /*0ad4*/ 	.word	0x000123c0


	//   ....[4]....
        /*0ad8*/ 	.word	0x00013350


	//----- nvinfo : EIATTR_MBARRIER_INSTR_OFFSETS
	.align		4
.L_205:
        /*0adc*/ 	.byte	0x04, 0x39
        /*0ade*/ 	.short	(.L_207 - .L_206)


	//   ....[0]....
.L_206:
        /*0ae0*/ 	.word	0x00000180
        /*0ae4*/ 	.word	0x000000ff
        /*0ae8*/ 	.word	0x00016800
        /*0aec*/ 	.short	0x0100
        /*0aee*/ 	.byte	0x08
	.zero		1


	//   ....[1]....
        /*0af0*/ 	.word	0x00000190
        /*0af4*/ 	.word	0x000000ff
        /*0af8*/ 	.word	0x00016820
        /*0afc*/ 	.short	0x0100
        /*0afe*/ 	.byte	0x08
	.zero		1


	//   ....[2]....
        /*0b00*/ 	.word	0x00000280
        /*0b04*/ 	.word	0x000000ff
        /*0b08*/ 	.word	0x00016830
        /*0b0c*/ 	.short	0x0100
        /*0b0e*/ 	.byte	0x08
	.zero		1


	//   ....[3]....
        /*0b10*/ 	.word	0x00000290
        /*0b14*/ 	.word	0x000000ff
        /*0b18*/ 	.word	0x00016840
        /*0b1c*/ 	.short	0x0100
        /*0b1e*/ 	.byte	0x08
	.zero		1


	//   ....[4]....
        /*0b20*/ 	.word	0x000002a0
        /*0b24*/ 	.word	0x000000ff
        /*0b28*/ 	.word	0x00016838
        /*0b2c*/ 	.short	0x0100
        /*0b2e*/ 	.byte	0x08
	.zero		1


	//   ....[5]....
        /*0b30*/ 	.word	0x000002b0
        /*0b34*/ 	.word	0x000000ff
        /*0b38*/ 	.word	0x00016848
        /*0b3c*/ 	.short	0x0100
        /*0b3e*/ 	.byte	0x08
	.zero		1


	//   ....[6]....
        /*0b40*/ 	.word	0x000003e0
        /*0b44*/ 	.word	0x000000ff
        /*0b48*/ 	.word	0x00016850
        /*0b4c*/ 	.short	0x0100
        /*0b4e*/ 	.byte	0x08
	.zero		1


	//   ....[7]....
        /*0b50*/ 	.word	0x000003f0
        /*0b54*/ 	.word	0x000000ff
        /*0b58*/ 	.word	0x00016860
        /*0b5c*/ 	.short	0x0100
        /*0b5e*/ 	.byte	0x08
	.zero		1


	//   ....[8]....
        /*0b60*/ 	.word	0x00000400
        /*0b64*/ 	.word	0x000000ff
        /*0b68*/ 	.word	0x00016858
        /*0b6c*/ 	.short	0x0100
        /*0b6e*/ 	.byte	0x08
	.zero		1


	//   ....[9]....
        /*0b70*/ 	.word	0x00000410
        /*0b74*/ 	.word	0x000000ff
        /*0b78*/ 	.word	0x00016868
        /*0b7c*/ 	.short	0x0100
        /*0b7e*/ 	.byte	0x08
	.zero		1


	//   ....[10]....
        /*0b80*/ 	.word	0x00000500
        /*0b84*/ 	.word	0x000000ff
        /*0b88*/ 	.word	0x00016870
        /*0b8c*/ 	.short	0x0100
        /*0b8e*/ 	.byte	0x06
	.zero		1


	//   ....[11]....
        /*0b90*/ 	.word	0x00000510
        /*0b94*/ 	.word	0x000000ff
        /*0b98*/ 	.word	0x00016880
        /*0b9c*/ 	.short	0x0100
        /*0b9e*/ 	.byte	0x06
	.zero		1


	//   ....[12]....
        /*0ba0*/ 	.word	0x00000520
        /*0ba4*/ 	.word	0x000000ff
        /*0ba8*/ 	.word	0x00016878
        /*0bac*/ 	.short	0x0100
        /*0bae*/ 	.byte	0x06
	.zero		1


	//   ....[13]....
        /*0bb0*/ 	.word	0x00000530
        /*0bb4*/ 	.word	0x000000ff
        /*0bb8*/ 	.word	0x00016888
        /*0bbc*/ 	.short	0x0100
        /*0bbe*/ 	.byte	0x06
	.zero		1


	//   ....[14]....
        /*0bc0*/ 	.word	0x00000660
        /*0bc4*/ 	.word	0x000000ff
        /*0bc8*/ 	.word	0x00016890
        /*0bcc*/ 	.short	0x0100
        /*0bce*/ 	.byte	0x08
	.zero		1


	//   ....[15]....
        /*0bd0*/ 	.word	0x00000670
        /*0bd4*/ 	.word	0x000000ff
        /*0bd8*/ 	.word	0x000168a0
        /*0bdc*/ 	.short	0x0100
        /*0bde*/ 	.byte	0x08
	.zero		1


	//   ....[16]....
        /*0be0*/ 	.word	0x00000680
        /*0be4*/ 	.word	0x000000ff
        /*0be8*/ 	.word	0x00016898
        /*0bec*/ 	.short	0x0100
        /*0bee*/ 	.byte	0x08
	.zero		1


	//   ....[17]....
        /*0bf0*/ 	.word	0x00000690
        /*0bf4*/ 	.word	0x000000ff
        /*0bf8*/ 	.word	0x000168a8
        /*0bfc*/ 	.short	0x0100
        /*0bfe*/ 	.byte	0x08
	.zero		1


	//   ....[18]....
        /*0c00*/ 	.word	0x000007d0
        /*0c04*/ 	.word	0x000000ff
        /*0c08*/ 	.word	0x000168b0
        /*0c0c*/ 	.short	0x0100
        /*0c0e*/ 	.byte	0x08
	.zero		1


	//   ....[19]....
        /*0c10*/ 	.word	0x000007e0
        /*0c14*/ 	.word	0x000000ff
        /*0c18*/ 	.word	0x000168c0
        /*0c1c*/ 	.short	0x0100
        /*0c1e*/ 	.byte	0x08
	.zero		1


	//   ....[20]....
        /*0c20*/ 	.word	0x000007f0
        /*0c24*/ 	.word	0x000000ff
        /*0c28*/ 	.word	0x000168b8
        /*0c2c*/ 	.short	0x0100
        /*0c2e*/ 	.byte	0x08
	.zero		1


	//   ....[21]....
        /*0c30*/ 	.word	0x00000800
        /*0c34*/ 	.word	0x000000ff
        /*0c38*/ 	.word	0x000168c8
        /*0c3c*/ 	.short	0x0100
        /*0c3e*/ 	.byte	0x08
	.zero		1


	//   ....[22]....
        /*0c40*/ 	.word	0x00001a30
        /*0c44*/ 	.word	0x000000ff
        /*0c48*/ 	.word	0x00016800
        /*0c4c*/ 	.short	0x010a
        /*0c4e*/ 	.byte	0x2d
	.zero		1


	//   ....[23]....
        /*0c50*/ 	.word	0x00001ab0
        /*0c54*/ 	.word	0x0000000d
        /*0c58*/ 	.word	0x00016830
        /*0c5c*/ 	.short	0x010a
        /*0c5e*/ 	.byte	0x3f
	.zero		1


	//   ....[24]....
        /*0c60*/ 	.word	0x00001af0
        /*0c64*/ 	.word	0x0000000d
        /*0c68*/ 	.word	0x00016830
        /*0c6c*/ 	.short	0x010a
        /*0c6e*/ 	.byte	0x3f
	.zero		1


	//   ....[25]....
        /*0c70*/ 	.word	0x000022a0
        /*0c74*/ 	.word	0x000000ff
        /*0c78*/ 	.word	0x00000000
        /*0c7c*/ 	.short	0x0101
        /*0c7e*/ 	.byte	0x06
	.zero		1


	//   ....[26]....
        /*0c80*/ 	.word	0x00005580
        /*0c84*/ 	.word	0x000000ff
        /*0c88*/ 	.word	0x00016830
        /*0c8c*/ 	.short	0x010a
        /*0c8e*/ 	.byte	0x06
	.zero		1


	//   ....[27]....
        /*0c90*/ 	.word	0x000055c0
        /*0c94*/ 	.word	0x000000ff
        /*0c98*/ 	.word	0x00016830
        /*0c9c*/ 	.short	0x010a
        /*0c9e*/ 	.byte	0x06
	.zero		1


	//   ....[28]....
        /*0ca0*/ 	.word	0x000057d0
        /*0ca4*/ 	.word	0x000000ff
        /*0ca8*/ 	.word	0x00016850
        /*0cac*/ 	.short	0x010a
        /*0cae*/ 	.byte	0x06
	.zero		1


	//   ....[29]....
        /*0cb0*/ 	.word	0x00005810
        /*0cb4*/ 	.word	0x000000ff
        /*0cb8*/ 	.word	0x00016850
        /*0cbc*/ 	.short	0x010a
        /*0cbe*/ 	.byte	0x06
	.zero		1


	//   ....[30]....
        /*0cc0*/ 	.word	0x00006090
        /*0cc4*/ 	.word	0x000000ff
        /*0cc8*/ 	.word	0x00000000
        /*0ccc*/ 	.short	0x0101
        /*0cce*/ 	.byte	0x06
	.zero		1


	//   ....[31]....
        /*0cd0*/ 	.word	0x000086f0
        /*0cd4*/ 	.word	0x000000ff
        /*0cd8*/ 	.word	0x00000000
        /*0cdc*/ 	.short	0x0101
        /*0cde*/ 	.byte	0x06
	.zero		1


	//   ....[32]....
        /*0ce0*/ 	.word	0x00008e20
        /*0ce4*/ 	.word	0x000000ff
        /*0ce8*/ 	.word	0x00016830
        /*0cec*/ 	.short	0x010a
        /*0cee*/ 	.byte	0x06
	.zero		1


	//   ....[33]....
        /*0cf0*/ 	.word	0x00008e60
        /*0cf4*/ 	.word	0x000000ff
        /*0cf8*/ 	.word	0x00016830
        /*0cfc*/ 	.short	0x010a
        /*0cfe*/ 	.byte	0x06
	.zero		1


	//   ....[34]....
        /*0d00*/ 	.word	0x00009070
        /*0d04*/ 	.word	0x000000ff
        /*0d08*/ 	.word	0x00016850
        /*0d0c*/ 	.short	0x010a
        /*0d0e*/ 	.byte	0x06
	.zero		1


	//   ....[35]....
        /*0d10*/ 	.word	0x000090b0
        /*0d14*/ 	.word	0x000000ff
        /*0d18*/ 	.word	0x00016850
        /*0d1c*/ 	.short	0x010a
        /*0d1e*/ 	.byte	0x06
	.zero		1


	//   ....[36]....
        /*0d20*/ 	.word	0x00009990
        /*0d24*/ 	.word	0x000000ff
        /*0d28*/ 	.word	0x00000000
        /*0d2c*/ 	.short	0x0101
        /*0d2e*/ 	.byte	0x06
	.zero		1


	//   ....[37]....
        /*0d30*/ 	.word	0x0000ae80
        /*0d34*/ 	.word	0x000000ff
        /*0d38*/ 	.word	0x00000000
        /*0d3c*/ 	.short	0x0101
        /*0d3e*/ 	.byte	0x06
	.zero		1


	//   ....[38]....
        /*0d40*/ 	.word	0x0000b380
        /*0d44*/ 	.word	0x000000ff
        /*0d48*/ 	.word	0x00016830
        /*0d4c*/ 	.short	0x010a
        /*0d4e*/ 	.byte	0x06
	.zero		1


	//   ....[39]....
        /*0d50*/ 	.word	0x0000b3c0
        /*0d54*/ 	.word	0x000000ff
        /*0d58*/ 	.word	0x00016830
        /*0d5c*/ 	.short	0x010a
        /*0d5e*/ 	.byte	0x06
	.zero		1


	//   ....[40]....
        /*0d60*/ 	.word	0x0000b5a0
        /*0d64*/ 	.word	0x000000ff
        /*0d68*/ 	.word	0x00016850
        /*0d6c*/ 	.short	0x010a
        /*0d6e*/ 	.byte	0x06
	.zero		1


	//   ....[41]....
        /*0d70*/ 	.word	0x0000b5e0
        /*0d74*/ 	.word	0x000000ff
        /*0d78*/ 	.word	0x00016850
        /*0d7c*/ 	.short	0x010a
        /*0d7e*/ 	.byte	0x06
	.zero		1


	//   ....[42]....
        /*0d80*/ 	.word	0x0000be60
        /*0d84*/ 	.word	0x000000ff
        /*0d88*/ 	.word	0x00000000
        /*0d8c*/ 	.short	0x0101
        /*0d8e*/ 	.byte	0x06
	.zero		1


	//   ....[43]....
        /*0d90*/ 	.word	0x0000e4c0
        /*0d94*/ 	.word	0x000000ff
        /*0d98*/ 	.word	0x00000000
        /*0d9c*/ 	.short	0x0101
        /*0d9e*/ 	.byte	0x06
	.zero		1


	//   ....[44]....
        /*0da0*/ 	.word	0x0000e8c0
        /*0da4*/ 	.word	0x000000ff
        /*0da8*/ 	.word	0x00016850
        /*0dac*/ 	.short	0x010a
        /*0dae*/ 	.byte	0x05
	.zero		1


	//   ....[45]....
        /*0db0*/ 	.word	0x0000e900
        /*0db4*/ 	.word	0x000000ff
        /*0db8*/ 	.word	0x00016850
        /*0dbc*/ 	.short	0x010a
        /*0dbe*/ 	.byte	0x05
	.zero		1


	//   ....[46]....
        /*0dc0*/ 	.word	0x0000ee60
        /*0dc4*/ 	.word	0x000000ff
        /*0dc8*/ 	.word	0x00000000
        /*0dcc*/ 	.short	0x0101
        /*0dce*/ 	.byte	0x04
	.zero		1


	//   ....[47]....
        /*0dd0*/ 	.word	0x0000fd10
        /*0dd4*/ 	.word	0x00000015
        /*0dd8*/ 	.word	0x00000000
        /*0ddc*/ 	.short	0x0101
        /*0dde*/ 	.byte	0x3f
	.zero		1


	//   ....[48]....
        /*0de0*/ 	.word	0x000128e0
        /*0de4*/ 	.word	0x00000003
        /*0de8*/ 	.word	0x00016840
        /*0dec*/ 	.short	0x010a
        /*0dee*/ 	.byte	0x3f
	.zero		1


	//   ....[49]....
        /*0df0*/ 	.word	0x000130a0
        /*0df4*/ 	.word	0x00000003
        /*0df8*/ 	.word	0x00016830
        /*0dfc*/ 	.short	0x0107
        /*0dfe*/ 	.byte	0x3f
	.zero		1


	//   ....[50]....
        /*0e00*/ 	.word	0x00013170
        /*0e04*/ 	.word	0x00000003
        /*0e08*/ 	.word	0x00016830
        /*0e0c*/ 	.short	0x0101
        /*0e0e*/ 	.byte	0x3f
	.zero		1


	//   ....[51]....
        /*0e10*/ 	.word	0x00013fb0
        /*0e14*/ 	.word	0x00000016
        /*0e18*/ 	.word	0x00016800
        /*0e1c*/ 	.short	0x0107
        /*0e1e*/ 	.byte	0x3f
	.zero		1


	//   ....[52]....
        /*0e20*/ 	.word	0x000140a0
        /*0e24*/ 	.word	0x00000016
        /*0e28*/ 	.word	0x00016800
        /*0e2c*/ 	.short	0x0101
        /*0e2e*/ 	.byte	0x3f
	.zero		1


	//   ....[53]....
        /*0e30*/ 	.word	0x000140c0
        /*0e34*/ 	.word	0x00000016
        /*0e38*/ 	.word	0x00016820
        /*0e3c*/ 	.short	0x010a
        /*0e3e*/ 	.byte	0x3f
	.zero		1


	//   ....[54]....
        /*0e40*/ 	.word	0x00014470
        /*0e44*/ 	.word	0x00000005
        /*0e48*/ 	.word	0x00016840
        /*0e4c*/ 	.short	0x010a
        /*0e4e*/ 	.byte	0x3f
	.zero		1


	//   ....[55]....
        /*0e50*/ 	.word	0x00014980
        /*0e54*/ 	.word	0x00000005
        /*0e58*/ 	.word	0x00016830
        /*0e5c*/ 	.short	0x0107
        /*0e5e*/ 	.byte	0x3f
	.zero		1


	//   ....[56]....
        /*0e60*/ 	.word	0x00014a40
        /*0e64*/ 	.word	0x00000005
        /*0e68*/ 	.word	0x00016830
        /*0e6c*/ 	.short	0x0101
        /*0e6e*/ 	.byte	0x3f
	.zero		1


	//   ....[57]....
        /*0e70*/ 	.word	0x00014aa0
        /*0e74*/ 	.word	0x00000005
        /*0e78*/ 	.word	0x00016860
        /*0e7c*/ 	.short	0x010a
        /*0e7e*/ 	.byte	0x3f
	.zero		1


	//   ....[58]....
        /*0e80*/ 	.word	0x00014f70
        /*0e84*/ 	.word	0x00000005
        /*0e88*/ 	.word	0x00016850
        /*0e8c*/ 	.short	0x0107
        /*0e8e*/ 	.byte	0x3f
	.zero		1


	//   ....[59]....
        /*0e90*/ 	.word	0x00015120
        /*0e94*/ 	.word	0x00000005
        /*0e98*/ 	.word	0x00016850
        /*0e9c*/ 	.short	0x0101
        /*0e9e*/ 	.byte	0x3f
	.zero		1


	//   ....[60]....
        /*0ea0*/ 	.word	0x00015340
        /*0ea4*/ 	.word	0x00000000
        /*0ea8*/ 	.word	0x00016860
        /*0eac*/ 	.short	0x010a
        /*0eae*/ 	.byte	0x3f
	.zero		1


	//   ....[61]....
        /*0eb0*/ 	.word	0x000157c0
        /*0eb4*/ 	.word	0x00000000
        /*0eb8*/ 	.word	0x00016850
        /*0ebc*/ 	.short	0x0107
        /*0ebe*/ 	.byte	0x3f
	.zero		1


	//   ....[62]....
        /*0ec0*/ 	.word	0x00015890
        /*0ec4*/ 	.word	0x00000000
        /*0ec8*/ 	.word	0x00016850
        /*0ecc*/ 	.short	0x0101
        /*0ece*/ 	.byte	0x3f
	.zero		1


	//   ....[63]....
        /*0ed0*/ 	.word	0x000165c0
        /*0ed4*/ 	.word	0x00000005
        /*0ed8*/ 	.word	0x00016820
        /*0edc*/ 	.short	0x010a
        /*0ede*/ 	.byte	0x3f
	.zero		1


	//   ....[64]....
        /*0ee0*/ 	.word	0x00016740
        /*0ee4*/ 	.word	0x00000003
        /*0ee8*/ 	.word	0x00016840
        /*0eec*/ 	.short	0x010a
        /*0eee*/ 	.byte	0x3f
	.zero		1


	//   ....[65]....
        /*0ef0*/ 	.word	0x000167e0
        /*0ef4*/ 	.word	0x00000005
        /*0ef8*/ 	.word	0x00016840
        /*0efc*/ 	.short	0x010a
        /*0efe*/ 	.byte	0x3f
	.zero		1


	//   ....[66]....
        /*0f00*/ 	.word	0x00016820
        /*0f04*/ 	.word	0x00000003
        /*0f08*/ 	.word	0x00016860
        /*0f0c*/ 	.short	0x010a
        /*0f0e*/ 	.byte	0x3f
	.zero		1


	//   ....[67]....
        /*0f10*/ 	.word	0x00016860
        /*0f14*/ 	.word	0x00000005
        /*0f18*/ 	.word	0x00016860
        /*0f1c*/ 	.short	0x010a
        /*0f1e*/ 	.byte	0x3f
	.zero		1


	//   ....[68]....
        /*0f20*/ 	.word	0x000168d0
        /*0f24*/ 	.word	0x00000003
        /*0f28*/ 	.word	0x00016800
        /*0f2c*/ 	.short	0x010a
        /*0f2e*/ 	.byte	0x3f
	.zero		1


	//   ....[69]....
        /*0f30*/ 	.word	0x00016920
        /*0f34*/ 	.word	0x0000000d
        /*0f38*/ 	.word	0x00016830
        /*0f3c*/ 	.short	0x010a
        /*0f3e*/ 	.byte	0x3f
	.zero		1


	//   ....[70]....
        /*0f40*/ 	.word	0x00016980
        /*0f44*/ 	.word	0x00000007
        /*0f48*/ 	.word	0x00016830
        /*0f4c*/ 	.short	0x010a
        /*0f4e*/ 	.byte	0x3f
	.zero		1


	//   ....[71]....
        /*0f50*/ 	.word	0x000169e0
        /*0f54*/ 	.word	0x00000007
        /*0f58*/ 	.word	0x00016850
        /*0f5c*/ 	.short	0x010a
        /*0f5e*/ 	.byte	0x3f
	.zero		1


	//   ....[72]....
        /*0f60*/ 	.word	0x00016a40
        /*0f64*/ 	.word	0x00000007
        /*0f68*/ 	.word	0x00016830
        /*0f6c*/ 	.short	0x010a
        /*0f6e*/ 	.byte	0x3f
	.zero		1


	//   ....[73]....
        /*0f70*/ 	.word	0x00016aa0
        /*0f74*/ 	.word	0x00000007
        /*0f78*/ 	.word	0x00016850
        /*0f7c*/ 	.short	0x010a
        /*0f7e*/ 	.byte	0x3f
	.zero		1


	//   ....[74]....
        /*0f80*/ 	.word	0x00016b00
        /*0f84*/ 	.word	0x00000007
        /*0f88*/ 	.word	0x00016830
        /*0f8c*/ 	.short	0x010a
        /*0f8e*/ 	.byte	0x3f
	.zero		1


	//   ....[75]....
        /*0f90*/ 	.word	0x00016b60
        /*0f94*/ 	.word	0x00000007
        /*0f98*/ 	.word	0x00016850
        /*0f9c*/ 	.short	0x010a
        /*0f9e*/ 	.byte	0x3f
	.zero		1


	//   ....[76]....
        /*0fa0*/ 	.word	0x00016bc0
        /*0fa4*/ 	.word	0x00000004
        /*0fa8*/ 	.word	0x00016850
        /*0fac*/ 	.short	0x010a
        /*0fae*/ 	.byte	0x3f
	.zero		1


	//   ....[77]....
        /*0fb0*/ 	.word	0x00016ce0
        /*0fb4*/ 	.word	0x00000003
        /*0fb8*/ 	.word	0x00016840
        /*0fbc*/ 	.short	0x010a
        /*0fbe*/ 	.byte	0x3f
	.zero		1


	//   ....[78]....
        /*0fc0*/ 	.word	0x00018780
        /*0fc4*/ 	.word	0x00000016
        /*0fc8*/ 	.word	0x00016820
        /*0fcc*/ 	.short	0x010a
        /*0fce*/ 	.byte	0x3f
	.zero		1


	//   ....[79]....
        /*0fd0*/ 	.word	0x000187d0
        /*0fd4*/ 	.word	0x00000005
        /*0fd8*/ 	.word	0x00016840
        /*0fdc*/ 	.short	0x010a
        /*0fde*/ 	.byte	0x3f
	.zero		1


	//   ....[80]....
        /*0fe0*/ 	.word	0x000190e0
        /*0fe4*/ 	.word	0x00000005
        /*0fe8*/ 	.word	0x00016860
        /*0fec*/ 	.short	0x010a
        /*0fee*/ 	.byte	0x3f
	.zero		1


	//   ....[81]....
        /*0ff0*/ 	.word	0x00019a50
        /*0ff4*/ 	.word	0x00000000
        /*0ff8*/ 	.word	0x00016860
        /*0ffc*/ 	.short	0x010a
        /*0ffe*/ 	.byte	0x3f
	.zero		1


	//   ....[82]....
        /*1000*/ 	.word	0x0001acd0
        /*1004*/ 	.word	0x00000005
        /*1008*/ 	.word	0x00016820
        /*100c*/ 	.short	0x010a
        /*100e*/ 	.byte	0x3f
	.zero		1


	//   ....[83]....
        /*1010*/ 	.word	0x0001ae70
        /*1014*/ 	.word	0x00000003
        /*1018*/ 	.word	0x00016840
        /*101c*/ 	.short	0x010a
        /*101e*/ 	.byte	0x3f
	.zero		1


	//   ....[84]....
        /*1020*/ 	.word	0x0001aec0
        /*1024*/ 	.word	0x00000005
        /*1028*/ 	.word	0x00016840
        /*102c*/ 	.short	0x010a
        /*102e*/ 	.byte	0x3f
	.zero		1


	//   ....[85]....
        /*1030*/ 	.word	0x0001af10
        /*1034*/ 	.word	0x00000003
        /*1038*/ 	.word	0x00016860
        /*103c*/ 	.short	0x010a
        /*103e*/ 	.byte	0x3f
	.zero		1


	//----- nvinfo : EIATTR_NUM_MBARRIERS
	.align		4
.L_207:
        /*1040*/ 	.byte	0x03, 0x38
        /*1042*/ 	.short	0x0016


	//----- nvinfo : EIATTR_EXIT_INSTR_OFFSETS
	.align		4
        /*1044*/ 	.byte	0x04, 0x1c
        /*1046*/ 	.short	(.L_209 - .L_208)


	//   ....[0]....
.L_208:
        /*1048*/ 	.word	0x000009b0


	//   ....[1]....
        /*104c*/ 	.word	0x00010940


	//   ....[2]....
        /*1050*/ 	.word	0x000168b0


	//----- nvinfo : EIATTR_MAX_THREADS
	.align		4
.L_209:
        /*1054*/ 	.byte	0x04, 0x05
        /*1056*/ 	.short	(.L_211 - .L_210)
.L_210:
        /*1058*/ 	.word	0x00000200
        /*105c*/ 	.word	0x00000001
        /*1060*/ 	.word	0x00000001


	//----- nvinfo : EIATTR_CRS_STACK_SIZE
	.align		4
.L_211:
        /*1064*/ 	.byte	0x04, 0x1e
        /*1066*/ 	.short	(.L_213 - .L_212)
.L_212:
        /*1068*/ 	.word	0x00000000


	//----- nvinfo : EIATTR_CBANK_PARAM_SIZE
	.align		4
.L_213:
        /*106c*/ 	.byte	0x03, 0x19
        /*106e*/ 	.short	0x0af0


	//----- nvinfo : EIATTR_PARAM_CBANK
	.align		4
        /*1070*/ 	.byte	0x04, 0x0a
        /*1072*/ 	.short	(.L_215 - .L_214)
	.align		4
.L_214:
        /*1074*/ 	.word	index@(.nv.constant0._ZN7cutlass13device_kernelIN5flash11enable_sm90INS1_16FlashAttnFwdSm90INS1_25CollectiveMainloopFwdSm90ILi2EN4cute5tupleIJNS5_1CILi1EEES8_S8_EEENS6_IJNS7_ILi192EEENS7_ILi128EEENS7_ILi64EEEEEELi64ENS_6half_tEfNS_4arch4Sm90ELb0ELb1ELb1ELb1ELb1ELb0ELb0ELb1ELb1ELb1ELb0ELb0EEENS1_21CollectiveEpilogueFwdINS6_IJSA_SC_SB_EEES9_SE_SG_Li384ELb1ELb1ELb0ELb0EEENS1_36VarlenDynamicPersistentTileSchedulerILi192ELi128ELi384ELi128ELb0ELb1ELb1ELb1ELb0ELb1EEEEEEEEEvNT_6ParamsE)
        /*1078*/ 	.short	0x0210
        /*107a*/ 	.short	0x0af0


	//----- nvinfo : EIATTR_SW_WAR
	.align		4
.L_215:
        /*107c*/ 	.byte	0x04, 0x36
        /*107e*/ 	.short	(.L_217 - .L_216)
.L_216:
        /*1080*/ 	.word	0x00000008
.L_217:


//--------------------- .nv.info._ZN7cutlass13device_kernelIN5flash11enable_sm90INS1_16FlashAttnFwdSm90INS1_25CollectiveMainloopFwdSm90ILi2EN4cute5tupleIJNS5_1CILi1EEES8_S8_EEENS6_IJNS7_ILi192EEENS7_ILi128EEENS7_ILi64EEEEEELi64ENS_6half_tEfNS_4arch4Sm90ELb0ELb1ELb1ELb1ELb1ELb1ELb0ELb1ELb1ELb1ELb0ELb0EEENS1_21CollectiveEpilogueFwdINS6_IJSA_SC_SB_EEES9_SE_SG_Li384ELb1ELb1ELb0ELb0EEENS1_36VarlenDynamicPersistentTileSchedulerILi192ELi128ELi384ELi128ELb0ELb1ELb1ELb1ELb0ELb1EEEEEEEEEvNT_6ParamsE --------------------------
	.section	.nv.info._ZN7cutlass13device_kernelIN5flash11enable_sm90INS1_16FlashAttnFwdSm90INS1_25CollectiveMainloopFwdSm90ILi2EN4cute5tupleIJNS5_1CILi1EEES8_S8_EEENS6_IJNS7_ILi192EEENS7_ILi128EEENS7_ILi64EEEEEELi64ENS_6half_tEfNS_4arch4Sm90ELb0ELb1ELb1ELb1ELb1ELb1ELb0ELb1ELb1ELb1ELb0ELb0EEENS1_21CollectiveEpilogueFwdINS6_IJSA_SC_SB_EEES9_SE_SG_Li384ELb1ELb1ELb0ELb0EEENS1_36VarlenDynamicPersistentTileSchedulerILi192ELi128ELi384ELi128ELb0ELb1ELb1ELb1ELb0ELb1EEEEEEEEEvNT_6ParamsE,"",@"SHT_CUDA_INFO"
	.sectionflags	@""
	.align	4


	//----- nvinfo : EIATTR_CUDA_API_VERSION
	.align		4
        /*0000*/ 	.byte	0x04, 0x37
        /*0002*/ 	.short	(.L_219 - .L_218)
.L_218:
        /*0004*/ 	.word	0x00000082


	//----- nvinfo : EIATTR_KPARAM_INFO
	.align		4
.L_219:
        /*0008*/ 	.byte	0x04, 0x17
        /*000a*/ 	.short	(.L_221 - .L_220)
.L_220:
        /*000c*/ 	.word	0x00000000
        /*0010*/ 	.short	0x0000
        /*0012*/ 	.short	0x0070
        /*0014*/ 	.byte	0x00, 0xf0, 0x01, 0x2a


	//----- nvinfo : EIATTR_SPARSE_MMA_MASK
	.align		4
.L_221:
        /*0018*/ 	.byte	0x03, 0x50
        /*001a*/ 	.short	0x0000


	//----- nvinfo : EIATTR_MAXREG_COUNT
	.align		4
        /*001c*/ 	.byte	0x03, 0x1b
        /*001e*/ 	.short	0x0080


	//----- nvinfo : EIATTR_NUM_BARRIERS
	.align		4
        /*0020*/ 	.byte	0x02, 0x4c
        /*0022*/ 	.byte	0x10
	.zero		1


	//----- nvinfo : EIATTR_EXTERNS
	.align		4
        /*0024*/ 	.byte	0x04, 0x0f
        /*0026*/ 	.short	(.L_223 - .L_222)


	//   ....[0]....
	.align		4
.L_222:
        /*0028*/ 	.word	index@(__assertfail)


	//----- nvinfo : EIATTR_ANNOTATIONS
	.align		4
.L_223:
        /*002c*/ 	.byte	0x04, 0x55
        /*002e*/ 	.short	(.L_225 - .L_224)


	//   ....[0]....
.L_224:
        /* <DEDUP_REMOVED lines=76> */


	//----- nvinfo : EIATTR_MERCURY_ISA_VERSION
	.align		4
.L_225:
        /*04e0*/ 	.byte	0x03, 0x5f
        /*04e2*/ 	.short	0x0101


	//----- nvinfo : EIATTR_UNUSED_LOAD_BYTE_OFFSET
	.align		4
        /*04e4*/ 	.byte	0x04, 0x44
        /*04e6*/ 	.short	(.L_227 - .L_226)


	//   ....[0]....
.L_226:
        /*04e8*/ 	.word	0x00000a90
        /*04ec*/ 	.word	0x0000fff0


	//   ....[1]....
        /*04f0*/ 	.word	0x000173f0
        /*04f4*/ 	.word	0x0000fff0


	//----- nvinfo : EIATTR_INT_WARP_WIDE_INSTR_OFFSETS
	.align		4
.L_227:
        /*04f8*/ 	.byte	0x04, 0x31
        /*04fa*/ 	.short	(.L_229 - .L_228)


	//   ....[0]....
.L_228:
        /*04fc*/ 	.word	0x00000130


	//   ....[1]....
        /*0500*/ 	.word	0x00000170


	//   ....[2]....
        /*0504*/ 	.word	0x000001e0


	//   ....[3]....
        /*0508*/ 	.word	0x0001b630


	//   ....[4]....
        /*050c*/ 	.word	0x0001b6c0


	//   ....[5]....
        /*0510*/ 	.word	0x0001e900


	//   ....[6]....
        /*0514*/ 	.word	0x0001e990


	//----- nvinfo : EIATTR_COOP_GROUP_MASK_REGIDS
	.align		4
.L_229:
        /*0518*/ 	.byte	0x04, 0x29
        /*051a*/ 	.short	(.L_231 - .L_230)


	//   ....[0]....
.L_230:
        /*051c*/ 	.word	0xffffffff


	//   ....[1]....
        /*0520*/ 	.word	0xffffffff


	//   ....[2]....
        /*0524*/ 	.word	0xffffffff


	//   ....[3]....
        /*0528*/ 	.word	0xffffffff


	//   ....[4]....
        /*052c*/ 	.word	0xffffffff


	//   ....[5]....
        /*0530*/ 	.word	0xffffffff


	//   ....[6]....
        /*0534*/ 	.word	0xffffffff


	//   ....[7]....
        /*0538*/ 	.word	0xffffffff


	//   ....[8]....
        /*053c*/ 	.word	0xffffffff


	//   ....[9]....
        /*0540*/ 	.word	0xffffffff


	//   ....[10]....
        /*0544*/ 	.word	0xffffffff


	//   ....[11]....
        /*0548*/ 	.word	0xffffffff


	//   ....[12]....
        /*054c*/ 	.word	0xffffffff


	//   ....[13]....
        /*0550*/ 	.word	0xffffffff


	//   ....[14]....
        /*0554*/ 	.word	0xffffffff


	//   ....[15]....
        /*0558*/ 	.word	0xffffffff


	//   ....[16]....
        /*055c*/ 	.word	0xffffffff


	//   ....[17]....
        /*0560*/ 	.word	0xffffffff


	//   ....[18]....
        /*0564*/ 	.word	0xffffffff


	//   ....[19]....
        /*0568*/ 	.word	0xffffffff


	//   ....[20]....
        /*056c*/ 	.word	0xffffffff


	//   ....[21]....
        /*0570*/ 	.word	0xffffffff


	//   ....[22]....
        /*0574*/ 	.word	0xffffffff


	//   ....[23]....
        /*0578*/ 	.word	0xffffffff


	//   ....[24]....
        /*057c*/ 	.word	0xffffffff


	//   ....[25]....
        /*0580*/ 	.word	0xffffffff


	//   ....[26]....
        /*0584*/ 	.word	0xffffffff


	//   ....[27]....
        /*0588*/ 	.word	0xffffffff


	//   ....[28]....
        /*058c*/ 	.word	0xffffffff


	//   ....[29]....
        /*0590*/ 	.word	0xffffffff


	//   ....[30]....
        /*0594*/ 	.word	0xffffffff


	//   ....[31]....
        /*0598*/ 	.word	0xffffffff


	//   ....[32]....
        /*059c*/ 	.word	0xffffffff


	//   ....[33]....
        /*05a0*/ 	.word	0xffffffff


	//   ....[34]....
        /*05a4*/ 	.word	0xffffffff


	//   ....[35]....
        /*05a8*/ 	.word	0xffffffff


	//   ....[36]....
        /*05ac*/ 	.word	0xffffffff


	//   ....[37]....
        /*05b0*/ 	.word	0xffffffff


	//   ....[38]....
        /*05b4*/ 	.word	0xffffffff


	//   ....[39]....
        /*05b8*/ 	.word	0xffffffff


	//   ....[40]....
        /*05bc*/ 	.word	0xffffffff


	//   ....[41]....
        /*05c0*/ 	.word	0xffffffff


	//   ....[42]....
        /*05c4*/ 	.word	0xffffffff


	//   ....[43]....
        /*05c8*/ 	.word	0xffffffff


	//   ....[44]....
        /*05cc*/ 	.word	0xffffffff


	//   ....[45]....
        /*05d0*/ 	.word	0xffffffff


	//   ....[46]....
        /*05d4*/ 	.word	0xffffffff


	//   ....[47]....
        /*05d8*/ 	.word	0xffffffff


	//   ....[48]....
        /*05dc*/ 	.word	0xffffffff


	//   ....[49]....
        /*05e0*/ 	.word	0xffffffff


	//   ....[50]....
        /*05e4*/ 	.word	0xffffffff


	//   ....[51]....
        /*05e8*/ 	.word	0xffffffff


	//   ....[52]....
        /*05ec*/ 	.word	0xffffffff


	//   ....[53]....
        /*05f0*/ 	.word	0xffffffff


	//   ....[54]....
        /*05f4*/ 	.word	0xffffffff


	//   ....[55]....
        /*05f8*/ 	.word	0xffffffff


	//   ....[56]....
        /*05fc*/ 	.word	0xffffffff


	//   ....[57]....
        /*0600*/ 	.word	0xffffffff


	//   ....[58]....
        /*0604*/ 	.word	0xffffffff


	//   ....[59]....
        /*0608*/ 	.word	0xffffffff


	//   ....[60]....
        /*060c*/ 	.word	0xffffffff


	//   ....[61]....
        /*0610*/ 	.word	0xffffffff


	//   ....[62]....
        /*0614*/ 	.word	0xffffffff


	//   ....[63]....
        /*0618*/ 	.word	0xffffffff


	//   ....[64]....
        /*061c*/ 	.word	0xffffffff


	//   ....[65]....
        /*0620*/ 	.word	0xffffffff


	//   ....[66]....
        /*0624*/ 	.word	0xffffffff


	//   ....[67]....
        /*0628*/ 	.word	0xffffffff


	//   ....[68]....
        /*062c*/ 	.word	0xffffffff


	//   ....[69]....
        /*0630*/ 	.word	0xffffffff


	//   ....[70]....
        /*0634*/ 	.word	0xffffffff


	//   ....[71]....
        /*0638*/ 	.word	0xffffffff


	//   ....[72]....
        /*063c*/ 	.word	0xffffffff


	//   ....[73]....
        /*0640*/ 	.word	0xffffffff


	//   ....[74]....
        /*0644*/ 	.word	0xffffffff


	//   ....[75]....
        /*0648*/ 	.word	0xffffffff


	//   ....[76]....
        /*064c*/ 	.word	0xffffffff


	//   ....[77]....
        /*0650*/ 	.word	0xffffffff


	//   ....[78]....
        /*0654*/ 	.word	0xffffffff


	//   ....[79]....
        /*0658*/ 	.word	0xffffffff


	//   ....[80]....
        /*065c*/ 	.word	0xffffffff


	//   ....[81]....
        /*0660*/ 	.word	0xffffffff


	//   ....[82]....
        /*0664*/ 	.word	0xffffffff


	//   ....[83]....
        /*0668*/ 	.word	0xffffffff


	//   ....[84]....
        /*066c*/ 	.word	0xffffffff


	//   ....[85]....
        /*0670*/ 	.word	0xffffffff


	//   ....[86]....
        /*0674*/ 	.word	0xffffffff


	//   ....[87]....
        /*0678*/ 	.word	0xffffffff


	//   ....[88]....
        /*067c*/ 	.word	0xffffffff


	//   ....[89]....
        /*0680*/ 	.word	0xffffffff


	//   ....[90]....
        /*0684*/ 	.word	0xffffffff


	//   ....[91]....
        /*0688*/ 	.word	0xffffffff


	//   ....[92]....
        /*068c*/ 	.word	0xffffffff


	//   ....[93]....
        /*0690*/ 	.word	0xffffffff


	//   ....[94]....
        /*0694*/ 	.word	0xffffffff


	//   ....[95]....
        /*0698*/ 	.word	0xffffffff


	//   ....[96]....
        /*069c*/ 	.word	0xffffffff


	//   ....[97]....
        /*06a0*/ 	.word	0xffffffff


	//   ....[98]....
        /*06a4*/ 	.word	0xffffffff


	//   ....[99]....
        /*06a8*/ 	.word	0xffffffff


	//   ....[100]....
        /*06ac*/ 	.word	0xffffffff


	//   ....[101]....
        /*06b0*/ 	.word	0xffffffff


	//   ....[102]....
        /*06b4*/ 	.word	0xffffffff


	//   ....[103]....
        /*06b8*/ 	.word	0xffffffff


	//   ....[104]....
        /*06bc*/ 	.word	0xffffffff


	//   ....[105]....
        /*06c0*/ 	.word	0xffffffff


	//   ....[106]....
        /*06c4*/ 	.word	0xffffffff


	//   ....[107]....
        /*06c8*/ 	.word	0xffffffff


	//   ....[108]....
        /*06cc*/ 	.word	0xffffffff


	//   ....[109]....
        /*06d0*/ 	.word	0xffffffff


	//   ....[110]....
        /*06d4*/ 	.word	0xffffffff


	//   ....[111]....
        /*06d8*/ 	.word	0xffffffff


	//   ....[112]....
        /*06dc*/ 	.word	0xffffffff


	//   ....[113]....
        /*06e0*/ 	.word	0xffffffff


	//   ....[114]....
        /*06e4*/ 	.word	0xffffffff


	//   ....[115]....
        /*06e8*/ 	.word	0xffffffff


	//   ....[116]....
        /*06ec*/ 	.word	0xffffffff


	//   ....[117]....
        /*06f0*/ 	.word	0xffffffff


	//   ....[118]....
        /*06f4*/ 	.word	0xffffffff


	//   ....[119]....
        /*06f8*/ 	.word	0xffffffff


	//   ....[120]....
        /*06fc*/ 	.word	0xffffffff


	//   ....[121]....
        /*0700*/ 	.word	0xffffffff


	//   ....[122]....
        /*0704*/ 	.word	0xffffffff


	//   ....[123]....
        /*0708*/ 	.word	0xffffffff


	//   ....[124]....
        /*070c*/ 	.word	0xffffffff


	//   ....[125]....
        /*0710*/ 	.word	0xffffffff


	//   ....[126]....
        /*0714*/ 	.word	0xffffffff


	//   ....[127]....
        /*0718*/ 	.word	0xffffffff


	//   ....[128]....
        /*071c*/ 	.word	0xffffffff


	//   ....[129]....
        /*0720*/ 	.word	0xffffffff


	//   ....[130]....
        /*0724*/ 	.word	0xffffffff


	//   ....[131]....
        /*0728*/ 	.word	0xffffffff


	//   ....[132]....
        /*072c*/ 	.word	0xffffffff


	//   ....[133]....
        /*0730*/ 	.word	0xffffffff


	//   ....[134]....
        /*0734*/ 	.word	0xffffffff


	//   ....[135]....
        /*0738*/ 	.word	0xffffffff


	//   ....[136]....
        /*073c*/ 	.word	0xffffffff


	//   ....[137]....
        /*0740*/ 	.word	0xffffffff


	//   ....[138]....
        /*0744*/ 	.word	0xffffffff


	//   ....[139]....
        /*0748*/ 	.word	0xffffffff


	//   ....[140]....
        /*074c*/ 	.word	0xffffffff


	//   ....[141]....
        /*0750*/ 	.word	0xffffffff


	//   ....[142]....
        /*0754*/ 	.word	0xffffffff


	//   ....[143]....
        /*0758*/ 	.word	0xffffffff


	//   ....[144]....
        /*075c*/ 	.word	0xffffffff


	//   ....[145]....
        /*0760*/ 	.word	0xffffffff


	//   ....[146]....
        /*0764*/ 	.word	0xffffffff


	//   ....[147]....
        /*0768*/ 	.word	0xffffffff


	//   ....[148]....
        /*076c*/ 	.word	0xffffffff


	//   ....[149]....
        /*0770*/ 	.word	0xffffffff


	//   ....[150]....
        /*0774*/ 	.word	0xffffffff


	//   ....[151]....
        /*0778*/ 	.word	0xffffffff


	//   ....[152]....
        /*077c*/ 	.word	0xffffffff


	//   ....[153]....
        /*0780*/ 	.word	0xffffffff


	//   ....[154]....
        /*0784*/ 	.word	0xffffffff


	//   ....[155]....
        /*0788*/ 	.word	0xffffffff


	//   ....[156]....
        /*078c*/ 	.word	0xffffffff


	//   ....[157]....
        /*0790*/ 	.word	0xffffffff


	//   ....[158]....
        /*0794*/ 	.word	0xffffffff


	//   ....[159]....
        /*0798*/ 	.word	0xffffffff


	//   ....[160]....
        /*079c*/ 	.word	0xffffffff


	//   ....[161]....
        /*07a0*/ 	.word	0xffffffff


	//   ....[162]....
        /*07a4*/ 	.word	0xffffffff


	//   ....[163]....
        /*07a8*/ 	.word	0xffffffff


	//   ....[164]....
        /*07ac*/ 	.word	0xffffffff


	//   ....[165]....
        /*07b0*/ 	.word	0xffffffff


	//   ....[166]....
        /*07b4*/ 	.word	0xffffffff


	//   ....[167]....
        /*07b8*/ 	.word	0xffffffff


	//   ....[168]....
        /*07bc*/ 	.word	0xffffffff


	//   ....[169]....
        /*07c0*/ 	.word	0xffffffff


	//   ....[170]....
        /*07c4*/ 	.word	0xffffffff


	//   ....[171]....
        /*07c8*/ 	.word	0xffffffff


	//   ....[172]....
        /*07cc*/ 	.word	0xffffffff


	//   ....[173]....
        /*07d0*/ 	.word	0xffffffff


	//   ....[174]....
        /*07d4*/ 	.word	0xffffffff


	//   ....[175]....
        /*07d8*/ 	.word	0xffffffff


	//   ....[176]....
        /*07dc*/ 	.word	0xffffffff


	//   ....[177]....
        /*07e0*/ 	.word	0xffffffff


	//   ....[178]....
        /*07e4*/ 	.word	0xffffffff


	//   ....[179]....
        /*07e8*/ 	.word	0xffffffff


	//   ....[180]....
        /*07ec*/ 	.word	0xffffffff


	//   ....[181]....
        /*07f0*/ 	.word	0xffffffff


	//   ....[182]....
        /*07f4*/ 	.word	0xffffffff


	//   ....[183]....
        /*07f8*/ 	.word	0xffffffff


	//   ....[184]....
        /*07fc*/ 	.word	0xffffffff


	//   ....[185]....
        /*0800*/ 	.word	0xffffffff


	//   ....[186]....
        /*0804*/ 	.word	0xffffffff


	//   ....[187]....
        /*0808*/ 	.word	0xffffffff


	//   ....[188]....
        /*080c*/ 	.word	0xffffffff


	//   ....[189]....
        /*0810*/ 	.word	0xffffffff


	//   ....[190]....
        /*0814*/ 	.word	0xffffffff


	//   ....[191]....
        /*0818*/ 	.word	0xffffffff


	//   ....[192]....
        /*081c*/ 	.word	0xffffffff


	//   ....[193]....
        /*0820*/ 	.word	0xffffffff


	//   ....[194]....
        /*0824*/ 	.word	0xffffffff


	//   ....[195]....
        /*0828*/ 	.word	0xffffffff


	//   ....[196]....
        /*082c*/ 	.word	0xffffffff


	//   ....[197]....
        /*0830*/ 	.word	0xffffffff


	//   ....[198]....
        /*0834*/ 	.word	0xffffffff


	//   ....[199]....
        /*0838*/ 	.word	0xffffffff


	//   ....[200]....
        /*083c*/ 	.word	0xffffffff


	//   ....[201]....
        /*0840*/ 	.word	0xffffffff


	//   ....[202]....
        /*0844*/ 	.word	0xffffffff


	//   ....[203]....
        /*0848*/ 	.word	0xffffffff


	//   ....[204]....
        /*084c*/ 	.word	0xffffffff


	//   ....[205]....
        /*0850*/ 	.word	0xffffffff


	//   ....[206]....
        /*0854*/ 	.word	0xffffffff


	//   ....[207]....
        /*0858*/ 	.word	0xffffffff


	//   ....[208]....
        /*085c*/ 	.word	0xffffffff


	//   ....[209]....
        /*0860*/ 	.word	0x0500000f


	//   ....[210]....
        /*0864*/ 	.word	0x0500000f


	//   ....[211]....
        /*0868*/ 	.word	0x0500000f


	//   ....[212]....
        /*086c*/ 	.word	0x0500000f


	//   ....[213]....
        /*0870*/ 	.word	0x0500000f


	//   ....[214]....
        /*0874*/ 	.word	0x0500000f


	//   ....[215]....
        /*0878*/ 	.word	0x0500000f


	//   ....[216]....
        /*087c*/ 	.word	0x0500000f


	//   ....[217]....
        /*0880*/ 	.word	0x0500000f


	//   ....[218]....
        /*0884*/ 	.word	0x0500000f


	//   ....[219]....
        /*0888*/ 	.word	0x0500000f


	//   ....[220]....
        /*088c*/ 	.word	0x0500000f


	//   ....[221]....
        /*0890*/ 	.word	0x0500000f


	//   ....[222]....
        /*0894*/ 	.word	0x0500000f


	//   ....[223]....
        /*0898*/ 	.word	0x0500000f


	//   ....[224]....
        /*089c*/ 	.word	0x0500000f


	//   ....[225]....
        /*08a0*/ 	.word	0x0500000f


	//   ....[226]....
        /*08a4*/ 	.word	0x0500000f


	//   ....[227]....
        /*08a8*/ 	.word	0x0500000f


	//   ....[228]....
        /*08ac*/ 	.word	0x0500000f


	//   ....[229]....
        /*08b0*/ 	.word	0x0500000f


	//   ....[230]....
        /*08b4*/ 	.word	0x0500000f


	//   ....[231]....
        /*08b8*/ 	.word	0x0500000f


	//   ....[232]....
        /*08bc*/ 	.word	0x0500000f


	//   ....[233]....
        /*08c0*/ 	.word	0x0500000f


	//   ....[234]....
        /*08c4*/ 	.word	0x0500000f


	//   ....[235]....
        /*08c8*/ 	.word	0x0500000f


	//   ....[236]....
        /*08cc*/ 	.word	0x0500000f


	//   ....[237]....
        /*08d0*/ 	.word	0x0500000f


	//   ....[238]....
        /*08d4*/ 	.word	0x0500000f


	//   ....[239]....
        /*08d8*/ 	.word	0x0500000f


	//   ....[240]....
        /*08dc*/ 	.word	0x0500000f


	//   ....[241]....
        /*08e0*/ 	.word	0x0500000f


	//   ....[242]....
        /*08e4*/ 	.word	0x0500000f


	//   ....[243]....
        /*08e8*/ 	.word	0x0500000f


	//   ....[244]....
        /*08ec*/ 	.word	0x0500000f


	//   ....[245]....
        /*08f0*/ 	.word	0x0500000f


	//   ....[246]....
        /*08f4*/ 	.word	0x0500000f


	//   ....[247]....
        /*08f8*/ 	.word	0x0500000f


	//   ....[248]....
        /*08fc*/ 	.word	0x0500000f


	//   ....[249]....
        /*0900*/ 	.word	0x0500000f


	//   ....[250]....
        /*0904*/ 	.word	0x0500000f


	//   ....[251]....
        /*0908*/ 	.word	0x0500000f


	//   ....[252]....
        /*090c*/ 	.word	0x0500000f


	//   ....[253]....
        /*0910*/ 	.word	0x0500000f


	//   ....[254]....
        /*0914*/ 	.word	0x0500000f


	//   ....[255]....
        /*0918*/ 	.word	0x0500000f


	//   ....[0]....
        /*091c*/ 	.word	0x0500000f


	//   ....[1]....
        /*0920*/ 	.word	0x0500000f


	//   ....[2]....
        /*0924*/ 	.word	0x0500000f


	//   ....[3]....
        /*0928*/ 	.word	0x0500000f


	//   ....[4]....
        /*092c*/ 	.word	0x0500000f


	//   ....[5]....
        /*0930*/ 	.word	0x0500000f


	//   ....[6]....
        /*0934*/ 	.word	0x0500000f


	//   ....[7]....
        /*0938*/ 	.word	0x0500000f


	//   ....[8]....
        /*093c*/ 	.word	0x0500000f


	//   ....[9]....
        /*0940*/ 	.word	0x0500000f


	//   ....[10]....
        /*0944*/ 	.word	0x0500000f


	//   ....[11]....
        /*0948*/ 	.word	0x0500000f


	//   ....[12]....
        /*094c*/ 	.word	0x0500000f


	//   ....[13]....
        /*0950*/ 	.word	0x0500000f


	//   ....[14]....
        /*0954*/ 	.word	0x0500000f


	//   ....[15]....
        /*0958*/ 	.word	0x0500000f


	//   ....[16]....
        /*095c*/ 	.word	0x0500000f


	//   ....[17]....
        /*0960*/ 	.word	0x0500000f


	//   ....[18]....
        /*0964*/ 	.word	0x0500000f


	//   ....[19]....
        /*0968*/ 	.word	0x0500000f


	//   ....[20]....
        /*096c*/ 	.word	0x0500000f


	//   ....[21]....
        /*0970*/ 	.word	0x0500000f


	//   ....[22]....
        /*0974*/ 	.word	0x0500000f


	//   ....[23]....
        /*0978*/ 	.word	0x0500000f


	//   ....[24]....
        /*097c*/ 	.word	0x0500000f


	//   ....[25]....
        /*0980*/ 	.word	0x0500000f


	//   ....[26]....
        /*0984*/ 	.word	0x0500000f


	//   ....[27]....
        /*0988*/ 	.word	0x0500000f


	//   ....[28]....
        /*098c*/ 	.word	0x0500000f


	//   ....[29]....
        /*0990*/ 	.word	0x0500000f


	//   ....[30]....
        /*0994*/ 	.word	0x0500000f


	//   ....[31]....
        /*0998*/ 	.word	0x0500000f


	//   ....[32]....
        /*099c*/ 	.word	0x0500000f


	//   ....[33]....
        /*09a0*/ 	.word	0x0500000f


	//   ....[34]....
        /*09a4*/ 	.word	0x0500000f


	//   ....[35]....
        /*09a8*/ 	.word	0x0500000f


	//   ....[36]....
        /*09ac*/ 	.word	0x0500000f


	//   ....[37]....
        /*09b0*/ 	.word	0x0500000f


	//   ....[38]....
        /*09b4*/ 	.word	0x0500000f


	//   ....[39]....
        /*09b8*/ 	.word	0x0500000f


	//   ....[40]....
        /*09bc*/ 	.word	0x0500000f


	//   ....[41]....
        /*09c0*/ 	.word	0x0500000f


	//   ....[42]....
        /*09c4*/ 	.word	0x0500000f


	//   ....[43]....
        /*09c8*/ 	.word	0x0500000f


	//   ....[44]....
        /*09cc*/ 	.word	0x0500000f


	//   ....[45]....
        /*09d0*/ 	.word	0x0500000f


	//   ....[46]....
        /*09d4*/ 	.word	0x0500000f


	//   ....[47]....
        /*09d8*/ 	.word	0x0500000f


	//   ....[48]....
        /*09dc*/ 	.word	0x0500000f


	//   ....[49]....
        /*09e0*/ 	.word	0x0500000f


	//   ....[50]....
        /*09e4*/ 	.word	0x0500000f


	//   ....[51]....
        /*09e8*/ 	.word	0x0500000f


	//   ....[52]....
        /*09ec*/ 	.word	0x0500000f


	//   ....[53]....
        /*09f0*/ 	.word	0x0500000f


	//   ....[54]....
        /*09f4*/ 	.word	0x0500000f


	//   ....[55]....
        /*09f8*/ 	.word	0x0500000f


	//   ....[56]....
        /*09fc*/ 	.word	0x0500000f


	//   ....[57]....
        /*0a00*/ 	.word	0x0500000f


	//   ....[58]....
        /*0a04*/ 	.word	0x0500000f


	//   ....[59]....
        /*0a08*/ 	.word	0x0500000f


	//   ....[60]....
        /*0a0c*/ 	.word	0x0500000f


	//   ....[61]....
        /*0a10*/ 	.word	0x0500000f


	//   ....[62]....
        /*0a14*/ 	.word	0x0500000f


	//   ....[63]....
        /*0a18*/ 	.word	0x0500000f


	//   ....[64]....
        /*0a1c*/ 	.word	0x0500000f


	//   ....[65]....
        /*0a20*/ 	.word	0x0500000f


	//   ....[66]....
        /*0a24*/ 	.word	0x0500000f


	//   ....[67]....
        /*0a28*/ 	.word	0x0500000f


	//   ....[68]....
        /*0a2c*/ 	.word	0x0500000f


	//   ....[69]....
        /*0a30*/ 	.word	0x0500000f


	//   ....[70]....
        /*0a34*/ 	.word	0x0500000f


	//   ....[71]....
        /*0a38*/ 	.word	0x0500000f


	//   ....[72]....
        /*0a3c*/ 	.word	0x0500000f


	//   ....[73]....
        /*0a40*/ 	.word	0x0500000f


	//   ....[74]....
        /*0a44*/ 	.word	0x0500000f


	//   ....[75]....
        /*0a48*/ 	.word	0x0500000f


	//   ....[76]....
        /*0a4c*/ 	.word	0x0500000f


	//   ....[77]....
        /*0a50*/ 	.word	0x0500000f


	//   ....[78]....
        /*0a54*/ 	.word	0x0500000f


	//   ....[79]....
        /*0a58*/ 	.word	0x0500000f


	//   ....[80]....
        /*0a5c*/ 	.word	0x0500000f


	//   ....[81]....
        /*0a60*/ 	.word	0x0500000f


	//   ....[82]....
        /*0a64*/ 	.word	0x0500000f


	//   ....[83]....
        /*0a68*/ 	.word	0x0500000f


	//   ....[84]....
        /*0a6c*/ 	.word	0x0500000f


	//   ....[85]....
        /*0a70*/ 	.word	0x0500000f


	//   ....[86]....
        /*0a74*/ 	.word	0x0500000f


	//   ....[87]....
        /*0a78*/ 	.word	0x0500000f


	//   ....[88]....
        /*0a7c*/ 	.word	0x0500000f


	//   ....[89]....
        /*0a80*/ 	.word	0x0500000f


	//   ....[90]....
        /*0a84*/ 	.word	0x0500000f


	//   ....[91]....
        /*0a88*/ 	.word	0x0500000f


	//   ....[92]....
        /*0a8c*/ 	.word	0x0500000f


	//   ....[93]....
        /*0a90*/ 	.word	0x0500000f


	//   ....[94]....
        /*0a94*/ 	.word	0x0500000f


	//   ....[95]....
        /*0a98*/ 	.word	0x0500000f


	//   ....[96]....
        /*0a9c*/ 	.word	0x0500000f


	//   ....[97]....
        /*0aa0*/ 	.word	0x0500000f


	//----- nvinfo : EIATTR_COOP_GROUP_INSTR_OFFSETS
	.align		4
.L_231:
        /*0aa4*/ 	.byte	0x04, 0x28
        /*0aa6*/ 	.short	(.L_233 - .L_232)


	//   ....[0]....
.L_232:
        /*0aa8*/ 	.word	0x00000070


	//   ....[1]....
        /*0aac*/ 	.word	0x00000140


	//   ....[2]....
        /*0ab0*/ 	.word	0x00000190


	//   ....[3]....
        /*0ab4*/ 	.word	0x000003c0


	//   ....[4]....
        /*0ab8*/ 	.word	0x00000520


	//   ....[5]....
        /*0abc*/ 	.word	0x00000640


	//   ....[6]....
        /*0ac0*/ 	.word	0x000007a0


	//   ....[7]....
        /*0ac4*/ 	.word	0x00002e30


	//   ....[8]....
        /*0ac8*/ 	.word	0x00002e40


	//   ....[9]....
        /*0acc*/ 	.word	0x00003520


	//   ....[10]....
        /*0ad0*/ 	.word	0x00003530


	//   ....[11]....
        /*0ad4*/ 	.word	0x000041c0


	//   ....[12]....
        /*0ad8*/ 	.word	0x000041d0


	//   ....[13]....
        /*0adc*/ 	.word	0x00004930


	//   ....[14]....
        /*0ae0*/ 	.word	0x00004940


	//   ....[15]....
        /*0ae4*/ 	.word	0x00005370


	//   ....[16]....
        /*0ae8*/ 	.word	0x00005380


	//   ....[17]....
        /*0aec*/ 	.word	0x000054a0


	//   ....[18]....
        /*0af0*/ 	.word	0x000054b0


	//   ....[19]....
        /*0af4*/ 	.word	0x00005860


	//   ....[20]....
        /*0af8*/ 	.word	0x00005880


	//   ....[21]....
        /*0afc*/ 	.word	0x00005960


	//   ....[22]....
        /*0b00*/ 	.word	0x00005980


	//   ....[23]....
        /*0b04*/ 	.word	0x00006230


	//   ....[24]....
        /*0b08*/ 	.word	0x000069e0


	//   ....[25]....
        /*0b0c*/ 	.word	0x000069f0


	//   ....[26]....
        /*0b10*/ 	.word	0x00006a00


	//   ....[27]....
        /*0b14*/ 	.word	0x00006a10


	//   ....[28]....
        /*0b18*/ 	.word	0x00006d40


	//   ....[29]....
        /*0b1c*/ 	.word	0x00006d50


	//   ....[30]....
        /*0b20*/ 	.word	0x00006d60


	//   ....[31]....
        /*0b24*/ 	.word	0x00006d70


	//   ....[32]....
        /*0b28*/ 	.word	0x00008080


	//   ....[33]....
        /*0b2c*/ 	.word	0x000080a0


	//   ....[34]....
        /*0b30*/ 	.word	0x000080b0


	//   ....[35]....
        /*0b34*/ 	.word	0x000080c0


	//   ....[36]....
        /*0b38*/ 	.word	0x000081b0


	//   ....[37]....
        /*0b3c*/ 	.word	0x000081d0


	//   ....[38]....
        /*0b40*/ 	.word	0x00008270


	//   ....[39]....
        /*0b44*/ 	.word	0x000082a0


	//   ....[40]....
        /*0b48*/ 	.word	0x00009e40


	//   ....[41]....
        /*0b4c*/ 	.word	0x0000ae80


	//   ....[42]....
        /*0b50*/ 	.word	0x0000b610


	//   ....[43]....
        /*0b54*/ 	.word	0x0000b710


	//   ....[44]....
        /*0b58*/ 	.word	0x0000bf40


	//   ....[45]....
        /*0b5c*/ 	.word	0x0000bf90


	//   ....[46]....
        /*0b60*/ 	.word	0x0000dcd0


	//   ....[47]....
        /*0b64*/ 	.word	0x0000e2b0


	//   ....[48]....
        /*0b68*/ 	.word	0x0000ee70


	//   ....[49]....
        /*0b6c*/ 	.word	0x0000ef70


	//   ....[50]....
        /*0b70*/ 	.word	0x0000f770


	//   ....[51]....
        /*0b74*/ 	.word	0x0000f7f0


	//   ....[52]....
        /*0b78*/ 	.word	0x00011be0


	//   ....[53]....
        /*0b7c*/ 	.word	0x00011c40


	//   ....[54]....
        /*0b80*/ 	.word	0x00012040


	//   ....[55]....
        /*0b84*/ 	.word	0x00012060


	//   ....[56]....
        /*0b88*/ 	.word	0x00014110


	//   ....[57]....
        /*0b8c*/ 	.word	0x00014670


	//   ....[58]....
        /*0b90*/ 	.word	0x000153e0


	//   ....[59]....
        /*0b94*/ 	.word	0x000156a0


	//   ....[60]....
        /*0b98*/ 	.word	0x00015ac0


	//   ....[61]....
        /*0b9c*/ 	.word	0x00015b20


	//   ....[62]....
        /*0ba0*/ 	.word	0x00016bd0


	//   ....[63]....
        /*0ba4*/ 	.word	0x00016eb0


	//   ....[64]....
        /*0ba8*/ 	.word	0x00016ee0


	//   ....[65]....
        /*0bac*/ 	.word	0x00016f90


	//   ....[66]....
        /*0bb0*/ 	.word	0x00017bd0


	//   ....[67]....
        /*0bb4*/ 	.word	0x00017c10


	//   ....[68]....
        /*0bb8*/ 	.word	0x00017c40


	//   ....[69]....
        /*0bbc*/ 	.word	0x00017c50


	//   ....[70]....
        /*0bc0*/ 	.word	0x00018120


	//   ....[71]....
        /*0bc4*/ 	.word	0x00018140


	//   ....[72]....
        /*0bc8*/ 	.word	0x00018160


	//   ....[73]....
        /*0bcc*/ 	.word	0x00018170


	//   ....[74]....
        /*0bd0*/ 	.word	0x00018190


	//   ....[75]....
        /*0bd4*/ 	.word	0x000181c0


	//   ....[76]....
        /*0bd8*/ 	.word	0x000182a0


	//   ....[77]....
        /*0bdc*/ 	.word	0x000182b0


	//   ....[78]....
        /*0be0*/ 	.word	0x00018b00


	//   ....[79]....
        /*0be4*/ 	.word	0x00018b30


	//   ....[80]....
        /*0be8*/ 	.word	0x00018b50


	//   ....[81]....
        /*0bec*/ 	.word	0x00018b80


	//   ....[82]....
        /*0bf0*/ 	.word	0x00018bb0


	//   ....[83]....
        /*0bf4*/ 	.word	0x00018bc0


	//   ....[84]....
        /*0bf8*/ 	.word	0x00018bf0


	//   ....[85]....
        /*0bfc*/ 	.word	0x00018c60


	//   ....[86]....
        /*0c00*/ 	.word	0x00018d80


	//   ....[87]....
        /*0c04*/ 	.word	0x00018f50


	//   ....[88]....
        /*0c08*/ 	.word	0x00018f80


	//   ....[89]....
        /*0c0c*/ 	.word	0x00018fb0


	//   ....[90]....
        /*0c10*/ 	.word	0x00018fe0


	//   ....[91]....
        /*0c14*/ 	.word	0x00019010


	//   ....[92]....
        /*0c18*/ 	.word	0x00019040


	//   ....[93]....
        /*0c1c*/ 	.word	0x000191b0


	//   ....[94]....
        /*0c20*/ 	.word	0x000191e0


	//   ....[95]....
        /*0c24*/ 	.word	0x00019210


	//   ....[96]....
        /*0c28*/ 	.word	0x00019240


	//   ....[97]....
        /*0c2c*/ 	.word	0x00019270


	//   ....[98]....
        /*0c30*/ 	.word	0x000192a0


	//   ....[99]....
        /*0c34*/ 	.word	0x00019340


	//   ....[100]....
        /*0c38*/ 	.word	0x000193a0


	//   ....[101]....
        /*0c3c*/ 	.word	0x00019440


	//   ....[102]....
        /*0c40*/ 	.word	0x0001a4f0


	//   ....[103]....
        /*0c44*/ 	.word	0x0001c1f0


	//   ....[104]....
        /*0c48*/ 	.word	0x0001c210


	//   ....[105]....
        /*0c4c*/ 	.word	0x0001c2a0


	//   ....[106]....
        /*0c50*/ 	.word	0x0001c2c0


	//   ....[107]....
        /*0c54*/ 	.word	0x0001c340


	//   ....[108]....
        /*0c58*/ 	.word	0x0001c360


	//   ....[109]....
        /*0c5c*/ 	.word	0x0001c3e0


	//   ....[110]....
        /*0c60*/ 	.word	0x0001c400


	//   ....[111]....
        /*0c64*/ 	.word	0x0001c480


	//   ....[112]....
        /*0c68*/ 	.word	0x0001c4a0


	//   ....[113]....
        /*0c6c*/ 	.word	0x0001c520


	//   ....[114]....
        /*0c70*/ 	.word	0x0001c540


	//   ....[115]....
        /*0c74*/ 	.word	0x0001c5c0


	//   ....[116]....
        /*0c78*/ 	.word	0x0001c5e0


	//   ....[117]....
        /*0c7c*/ 	.word	0x0001c5f0


	//   ....[118]....
        /*0c80*/ 	.word	0x0001c600


	//   ....[119]....
        /*0c84*/ 	.word	0x0001cf60


	//   ....[120]....
        /*0c88*/ 	.word	0x0001cf70


	//   ....[121]....
        /*0c8c*/ 	.word	0x0001cf90


	//   ....[122]....
        /*0c90*/ 	.word	0x0001cff0


	//   ....[123]....
        /*0c94*/ 	.word	0x0001d010


	//   ....[124]....
        /*0c98*/ 	.word	0x0001d090


	//   ....[125]....
        /*0c9c*/ 	.word	0x0001d0b0


	//   ....[126]....
        /*0ca0*/ 	.word	0x0001d130


	//   ....[127]....
        /*0ca4*/ 	.word	0x0001d150


	//   ....[128]....
        /*0ca8*/ 	.word	0x0001d1d0


	//   ....[129]....
        /*0cac*/ 	.word	0x0001d1f0


	//   ....[130]....
        /*0cb0*/ 	.word	0x0001d270


	//   ....[131]....
        /*0cb4*/ 	.word	0x0001d290


	//   ....[132]....
        /*0cb8*/ 	.word	0x0001d310


	//   ....[133]....
        /*0cbc*/ 	.word	0x0001d330


	//   ....[134]....
        /*0cc0*/ 	.word	0x0001d340


	//   ....[135]....
        /*0cc4*/ 	.word	0x0001d3b0


	//   ....[136]....
        /*0cc8*/ 	.word	0x0001d400


	//   ....[137]....
        /*0ccc*/ 	.word	0x0001d4a0


	//   ....[138]....
        /*0cd0*/ 	.word	0x0001d4d0


	//   ....[139]....
        /*0cd4*/ 	.word	0x0001d4e0


	//   ....[140]....
        /*0cd8*/ 	.word	0x0001d550


	//   ....[141]....
        /*0cdc*/ 	.word	0x0001d560


	//   ....[142]....
        /*0ce0*/ 	.word	0x0001d570


	//   ....[143]....
        /*0ce4*/ 	.word	0x0001dd70


	//   ....[144]....
        /*0ce8*/ 	.word	0x0001dd90


	//   ....[145]....
        /*0cec*/ 	.word	0x0001de00


	//   ....[146]....
        /*0cf0*/ 	.word	0x0001de10


	//   ....[147]....
        /*0cf4*/ 	.word	0x0001de50


	//   ....[148]....
        /*0cf8*/ 	.word	0x0001de60


	//   ....[149]....
        /*0cfc*/ 	.word	0x0001dea0


	//   ....[150]....
        /*0d00*/ 	.word	0x0001deb0


	//   ....[151]....
        /*0d04*/ 	.word	0x0001def0


	//   ....[152]....
        /*0d08*/ 	.word	0x0001df00


	//   ....[153]....
        /*0d0c*/ 	.word	0x0001df40


	//   ....[154]....
        /*0d10*/ 	.word	0x0001df50


	//   ....[155]....
        /*0d14*/ 	.word	0x0001df90


	//   ....[156]....
        /*0d18*/ 	.word	0x0001dfa0


	//   ....[157]....
        /*0d1c*/ 	.word	0x0001dfb0


	//   ....[158]....
        /*0d20*/ 	.word	0x0001dff0


	//   ....[159]....
        /*0d24*/ 	.word	0x0001e2b0


	//   ....[160]....
        /*0d28*/ 	.word	0x0001e2e0


	//   ....[161]....
        /*0d2c*/ 	.word	0x0001e340


	//   ....[162]....
        /*0d30*/ 	.word	0x0001e350


	//   ....[163]....
        /*0d34*/ 	.word	0x0001e3a0


	//   ....[164]....
        /*0d38*/ 	.word	0x0001e3b0


	//   ....[165]....
        /*0d3c*/ 	.word	0x0001e400


	//   ....[166]....
        /*0d40*/ 	.word	0x0001e410


	//   ....[167]....
        /*0d44*/ 	.word	0x0001e460


	//   ....[168]....
        /*0d48*/ 	.word	0x0001e470


	//   ....[169]....
        /*0d4c*/ 	.word	0x0001e4c0


	//   ....[170]....
        /*0d50*/ 	.word	0x0001e4d0


	//   ....[171]....
        /*0d54*/ 	.word	0x0001e520


	//   ....[172]....
        /*0d58*/ 	.word	0x0001e530


	//   ....[173]....
        /*0d5c*/ 	.word	0x0001e540


	//   ....[174]....
        /*0d60*/ 	.word	0x0001e580


	//   ....[175]....
        /*0d64*/ 	.word	0x0001eb80


	//   ....[176]....
        /*0d68*/ 	.word	0x0001ebc0


	//   ....[177]....
        /*0d6c*/ 	.word	0x0001ebe0


	//   ....[178]....
        /*0d70*/ 	.word	0x0001ec20


	//   ....[179]....
        /*0d74*/ 	.word	0x0001ec40


	//   ....[180]....
        /*0d78*/ 	.word	0x0001ec80


	//   ....[181]....
        /*0d7c*/ 	.word	0x0001eca0


	//   ....[182]....
        /*0d80*/ 	.word	0x0001ece0


	//   ....[183]....
        /*0d84*/ 	.word	0x0001ed00


	//   ....[184]....
        /*0d88*/ 	.word	0x0001ed40


	//   ....[185]....
        /*0d8c*/ 	.word	0x0001ed60


	//   ....[186]....
        /*0d90*/ 	.word	0x0001eda0


	//   ....[187]....
        /*0d94*/ 	.word	0x0001edc0


	//   ....[188]....
        /*0d98*/ 	.word	0x0001ee00


	//   ....[189]....
        /*0d9c*/ 	.word	0x0001ee20


	//   ....[190]....
        /*0da0*/ 	.word	0x0001ee30


	//   ....[191]....
        /*0da4*/ 	.word	0x0001f190


	//   ....[192]....
        /*0da8*/ 	.word	0x0001f1c0


	//   ....[193]....
        /*0dac*/ 	.word	0x0001f200


	//   ....[194]....
        /*0db0*/ 	.word	0x0001f230


	//   ....[195]....
        /*0db4*/ 	.word	0x0001f260


	//   ....[196]....
        /*0db8*/ 	.word	0x0001f290


	//   ....[197]....
        /*0dbc*/ 	.word	0x0001f2c0


	//   ....[198]....
        /*0dc0*/ 	.word	0x0001f2f0


	//   ....[199]....
        /*0dc4*/ 	.word	0x0001f470


	//   ....[200]....
        /*0dc8*/ 	.word	0x0001f4a0


	//   ....[201]....
        /*0dcc*/ 	.word	0x0001f4d0


	//   ....[202]....
        /*0dd0*/ 	.word	0x0001f500


	//   ....[203]....
        /*0dd4*/ 	.word	0x0001f530


	//   ....[204]....
        /*0dd8*/ 	.word	0x0001f560


	//   ....[205]....
        /*0ddc*/ 	.word	0x0001f620


	//   ....[206]....
        /*0de0*/ 	.word	0x0001f640


	//   ....[207]....
        /*0de4*/ 	.word	0x0001f6b0


	//   ....[208]....
        /*0de8*/ 	.word	0x0001fd50


	//   ....[209]....
        /*0dec*/ 	.word	0x00020070


	//   ....[210]....
        /*0df0*/ 	.word	0x00020100


	//   ....[211]....
        /*0df4*/ 	.word	0x00020190


	//   ....[212]....
        /*0df8*/ 	.word	0x00020220


	//   ....[213]....
        /*0dfc*/ 	.word	0x00020300


	//   ....[214]....
        /*0e00*/ 	.word	0x00020390


	//   ....[215]....
        /*0e04*/ 	.word	0x00020430


	//   ....[216]....
        /*0e08*/ 	.word	0x000204c0


	//   ....[217]....
        /*0e0c*/ 	.word	0x000205b0


	//   ....[218]....
        /*0e10*/ 	.word	0x00020640


	//   ....[219]....
        /*0e14*/ 	.word	0x000206e0


	//   ....[220]....
        /*0e18*/ 	.word	0x00020770


	//   ....[221]....
        /*0e1c*/ 	.word	0x000208b0


	//   ....[222]....
        /*0e20*/ 	.word	0x00020960


	//   ....[223]....
        /*0e24*/ 	.word	0x000209f0


	//   ....[224]....
        /*0e28*/ 	.word	0x00020a40


	//   ....[225]....
        /*0e2c*/ 	.word	0x00020a90


	//   ....[226]....
        /*0e30*/ 	.word	0x00020b20


	//   ....[227]....
        /*0e34*/ 	.word	0x00020bb0


	//   ....[228]....
        /*0e38*/ 	.word	0x00020c00


	//   ....[229]....
        /*0e3c*/ 	.word	0x00020c50


	//   ....[230]....
        /*0e40*/ 	.word	0x00020d40


	//   ....[231]....
        /*0e44*/ 	.word	0x00020df0


	//   ....[232]....
        /*0e48*/ 	.word	0x00020e70


	//   ....[233]....
        /*0e4c*/ 	.word	0x00020ee0


	//   ....[234]....
        /*0e50*/ 	.word	0x00021020


	//   ....[235]....
        /*0e54*/ 	.word	0x00021110


	//   ....[236]....
        /*0e58*/ 	.word	0x000211f0


	//   ....[237]....
        /*0e5c*/ 	.word	0x00021240


	//   ....[238]....
        /*0e60*/ 	.word	0x000215b0


	//   ....[239]....
        /*0e64*/ 	.word	0x00021650


	//   ....[240]....
        /*0e68*/ 	.word	0x000216b0


	//   ....[241]....
        /*0e6c*/ 	.word	0x00021720


	//   ....[242]....
        /*0e70*/ 	.word	0x00021780


	//   ....[243]....
        /*0e74*/ 	.word	0x000217f0


	//   ....[244]....
        /*0e78*/ 	.word	0x000218c0


	//   ....[245]....
        /*0e7c*/ 	.word	0x00021910


	//   ....[246]....
        /*0e80*/ 	.word	0x000219d0


	//   ....[247]....
        /*0e84*/ 	.word	0x00021cb0


	//   ....[248]....
        /*0e88*/ 	.word	0x00021da0


	//   ....[249]....
        /*0e8c*/ 	.word	0x00021e40


	//   ....[250]....
        /*0e90*/ 	.word	0x00021ea0


	//   ....[251]....
        /*0e94*/ 	.word	0x00021f90


	//   ....[252]....
        /*0e98*/ 	.word	0x00022000


	//   ....[253]....
        /*0e9c*/ 	.word	0x000220f0


	//   ....[254]....
        /*0ea0*/ 	.word	0x00022160


	//   ....[255]....
        /*0ea4*/ 	.word	0x00022250


	//   ....[0]....
        /*0ea8*/ 	.word	0x000222c0


	//   ....[1]....
        /*0eac*/ 	.word	0x000223b0


	//   ....[2]....
        /*0eb0*/ 	.word	0x00022420


	//   ....[3]....
        /*0eb4*/ 	.word	0x00022510


	//   ....[4]....
        /*0eb8*/ 	.word	0x00022580


	//   ....[5]....
        /*0ebc*/ 	.word	0x00022670


	//   ....[6]....
        /*0ec0*/ 	.word	0x000226e0


	//   ....[7]....
        /*0ec4*/ 	.word	0x000227c0


	//   ....[8]....
        /*0ec8*/ 	.word	0x000228a0


	//   ....[9]....
        /*0ecc*/ 	.word	0x000228f0


	//   ....[10]....
        /*0ed0*/ 	.word	0x00022950


	//   ....[11]....
        /*0ed4*/ 	.word	0x00022a10


	//   ....[12]....
        /*0ed8*/ 	.word	0x00022a70


	//   ....[13]....
        /*0edc*/ 	.word	0x00022b70


	//   ....[14]....
        /*0ee0*/ 	.word	0x00022bd0


	//   ....[15]....
        /*0ee4*/ 	.word	0x00022cd0


	//   ....[16]....
        /*0ee8*/ 	.word	0x00022d30


	//   ....[17]....
        /*0eec*/ 	.word	0x00022e30


	//   ....[18]....
        /*0ef0*/ 	.word	0x00022e90


	//   ....[19]....
        /*0ef4*/ 	.word	0x00022f90


	//   ....[20]....
        /*0ef8*/ 	.word	0x00022ff0


	//   ....[21]....
        /*0efc*/ 	.word	0x000230f0


	//   ....[22]....
        /*0f00*/ 	.word	0x00023150


	//   ....[23]....
        /*0f04*/ 	.word	0x00023200


	//   ....[24]....
        /*0f08*/ 	.word	0x000232b0


	//   ....[25]....
        /*0f0c*/ 	.word	0x000233a0


	//   ....[26]....
        /*0f10*/ 	.word	0x00023400


	//   ....[27]....
        /*0f14*/ 	.word	0x000234f0


	//   ....[28]....
        /*0f18*/ 	.word	0x00023550


	//   ....[29]....
        /*0f1c*/ 	.word	0x00023620


	//   ....[30]....
        /*0f20*/ 	.word	0x00023680


	//   ....[31]....
        /*0f24*/ 	.word	0x00023740


	//   ....[32]....
        /*0f28*/ 	.word	0x00023880


	//   ....[33]....
        /*0f2c*/ 	.word	0x00023930


	//   ....[34]....
        /*0f30*/ 	.word	0x000239a0


	//   ....[35]....
        /*0f34*/ 	.word	0x00023a70


	//   ....[36]....
        /*0f38*/ 	.word	0x00023ad0


	//   ....[37]....
        /*0f3c*/ 	.word	0x00023b80


	//   ....[38]....
        /*0f40*/ 	.word	0x00023be0


	//   ....[39]....
        /*0f44*/ 	.word	0x00023c90


	//   ....[40]....
        /*0f48*/ 	.word	0x00023cf0


	//   ....[41]....
        /*0f4c*/ 	.word	0x00023da0


	//   ....[42]....
        /*0f50*/ 	.word	0x00023e00


	//   ....[43]....
        /*0f54*/ 	.word	0x00023eb0


	//   ....[44]....
        /*0f58*/ 	.word	0x00023f10


	//   ....[45]....
        /*0f5c*/ 	.word	0x00023fc0


	//   ....[46]....
        /*0f60*/ 	.word	0x00024020


	//   ....[47]....
        /*0f64*/ 	.word	0x000240d0


	//   ....[48]....
        /*0f68*/ 	.word	0x000241c0


	//   ....[49]....
        /*0f6c*/ 	.word	0x00024270


	//   ....[50]....
        /*0f70*/ 	.word	0x000242d0


	//   ....[51]....
        /*0f74*/ 	.word	0x00024390


	//   ....[52]....
        /*0f78*/ 	.word	0x000243f0


	//   ....[53]....
        /*0f7c*/ 	.word	0x000244b0


	//   ....[54]....
        /*0f80*/ 	.word	0x00024510


	//   ....[55]....
        /*0f84*/ 	.word	0x000245d0


	//   ....[56]....
        /*0f88*/ 	.word	0x00024630


	//   ....[57]....
        /*0f8c*/ 	.word	0x000246f0


	//   ....[58]....
        /*0f90*/ 	.word	0x00024750


	//   ....[59]....
        /*0f94*/ 	.word	0x00024810


	//   ....[60]....
        /*0f98*/ 	.word	0x00024870


	//   ....[61]....
        /*0f9c*/ 	.word	0x00024930


	//   ....[62]....
        /*0fa0*/ 	.word	0x00024990


	//   ....[63]....
        /*0fa4*/ 	.word	0x00024a40


	//   ....[64]....
        /*0fa8*/ 	.word	0x00024b30


	//   ....[65]....
        /*0fac*/ 	.word	0x00024bf0


	//   ....[66]....
        /*0fb0*/ 	.word	0x00024c50


	//   ....[67]....
        /*0fb4*/ 	.word	0x00024d00


	//   ....[68]....
        /*0fb8*/ 	.word	0x00024d60


	//   ....[69]....
        /*0fbc*/ 	.word	0x00024e10


	//   ....[70]....
        /*0fc0*/ 	.word	0x00024e70


	//   ....[71]....
        /*0fc4*/ 	.word	0x00024f20


	//   ....[72]....
        /*0fc8*/ 	.word	0x00024f80


	//   ....[73]....
        /*0fcc*/ 	.word	0x00025030


	//   ....[74]....
        /*0fd0*/ 	.word	0x00025090


	//   ....[75]....
        /*0fd4*/ 	.word	0x00025140


	//   ....[76]....
        /*0fd8*/ 	.word	0x000251a0


	//   ....[77]....
        /*0fdc*/ 	.word	0x00025250


	//   ....[78]....
        /*0fe0*/ 	.word	0x000252b0


	//   ....[79]....
        /*0fe4*/ 	.word	0x00025350


	//   ....[80]....
        /*0fe8*/ 	.word	0x000253e0


	//   ....[81]....
        /*0fec*/ 	.word	0x00025480


	//   ....[82]....
        /*0ff0*/ 	.word	0x000255a0


	//   ....[83]....
        /*0ff4*/ 	.word	0x00025610


	//   ....[84]....
        /*0ff8*/ 	.word	0x00025680


	//   ....[85]....
        /*0ffc*/ 	.word	0x000256f0


	//   ....[86]....
        /*1000*/ 	.word	0x00025760


	//   ....[87]....
        /*1004*/ 	.word	0x000257e0


	//   ....[88]....
        /*1008*/ 	.word	0x00025870


	//   ....[89]....
        /*100c*/ 	.word	0x00025900


	//   ....[90]....
        /*1010*/ 	.word	0x00025970


	//   ....[91]....
        /*1014*/ 	.word	0x000259e0


	//   ....[92]....
        /*1018*/ 	.word	0x00025a50


	//   ....[93]....
        /*101c*/ 	.word	0x00025ad0


	//   ....[94]....
        /*1020*/ 	.word	0x00025b40


	//   ....[95]....
        /*1024*/ 	.word	0x00025be0


	//   ....[96]....
        /*1028*/ 	.word	0x00025c70


	//   ....[97]....
        /*102c*/ 	.word	0x00025da0


	//----- nvinfo : EIATTR_REG_RECONFIG
	.align		4
.L_233:
        /*1030*/ 	.byte	0x01, 0x54
	.zero		2


	//----- nvinfo : EIATTR_SYSCALL_OFFSETS
	.align		4
        /*1034*/ 	.byte	0x04, 0x46
        /*1036*/ 	.short	(.L_235 - .L_234)


	//   ....[0]....
.L_234:
        /*1038*/ 	.word	0x00001b90


	//   ....[1]....
        /*103c*/ 	.word	0x00001ce0


	//   ....[2]....
        /*1040*/ 	.word	0x00006400


	//   ....[3]....
        /*1044*/ 	.word	0x00006720


	//   ....[4]....
        /*1048*/ 	.word	0x0001b820


	//   ....[5]....
        /*104c*/ 	.word	0x0001b970


	//   ....[6]....
        /*1050*/ 	.word	0x0001ba60


	//   ....[7]....
        /*1054*/ 	.word	0x0001ca30


	//----- nvinfo : EIATTR_MBARRIER_INSTR_OFFSETS
	.align		4
.L_235:
        /*1058*/ 	.byte	0x04, 0x39
        /*105a*/ 	.short	(.L_237 - .L_236)


	//   ....[0]....
.L_236:
        /*105c*/ 	.word	0x00000270
        /*1060*/ 	.word	0x000000ff
        /*1064*/ 	.word	0x00016800
        /*1068*/ 	.short	0x0100
        /*106a*/ 	.byte	0x08
	.zero		1


	//   ....[1]....
        /*106c*/ 	.word	0x00000280
        /*1070*/ 	.word	0x000000ff
        /*1074*/ 	.word	0x00016820
        /*1078*/ 	.short	0x0100
        /*107a*/ 	.byte	0x08
	.zero		1


	//   ....[2]....
        /*107c*/ 	.word	0x00000370
        /*1080*/ 	.word	0x000000ff
        /*1084*/ 	.word	0x00016830
        /*1088*/ 	.short	0x0100
        /*108a*/ 	.byte	0x08
	.zero		1


	//   ....[3]....
        /*108c*/ 	.word	0x00000380
        /*1090*/ 	.word	0x000000ff
        /*1094*/ 	.word	0x00016840
        /*1098*/ 	.short	0x0100
        /*109a*/ 	.byte	0x08
	.zero		1


	//   ....[4]....
        /*109c*/ 	.word	0x00000390
        /*10a0*/ 	.word	0x000000ff
        /*10a4*/ 	.word	0x00016838
        /*10a8*/ 	.short	0x0100
        /*10aa*/ 	.byte	0x08
	.zero		1


	//   ....[5]....
        /*10ac*/ 	.word	0x000003a0
        /*10b0*/ 	.word	0x000000ff
        /*10b4*/ 	.word	0x00016848
        /*10b8*/ 	.short	0x0100
        /*10ba*/ 	.byte	0x08
	.zero		1


	//   ....[6]....
        /*10bc*/ 	.word	0x000004d0
        /*10c0*/ 	.word	0x000000ff
        /*10c4*/ 	.word	0x00016850
        /*10c8*/ 	.short	0x0100
        /*10ca*/ 	.byte	0x08
	.zero		1


	//   ....[7]....
        /*10cc*/ 	.word	0x000004e0
        /*10d0*/ 	.word	0x000000ff
        /*10d4*/ 	.word	0x00016860
        /*10d8*/ 	.short	0x0100
        /*10da*/ 	.byte	0x08
	.zero		1


	//   ....[8]....
        /*10dc*/ 	.word	0x000004f0
        /*10e0*/ 	.word	0x000000ff
        /*10e4*/ 	.word	0x00016858
        /*10e8*/ 	.short	0x0100
        /*10ea*/ 	.byte	0x08
	.zero		1


	//   ....[9]....
        /*10ec*/ 	.word	0x00000500
        /*10f0*/ 	.word	0x000000ff
        /*10f4*/ 	.word	0x00016868
        /*10f8*/ 	.short	0x0100
        /*10fa*/ 	.byte	0x08
	.zero		1


	//   ....[10]....
        /*10fc*/ 	.word	0x000005f0
        /*1100*/ 	.word	0x000000ff
        /*1104*/ 	.word	0x00016870
        /*1108*/ 	.short	0x0100
        /*110a*/ 	.byte	0x06
	.zero		1


	//   ....[11]....
        /*110c*/ 	.word	0x00000600
        /*1110*/ 	.word	0x000000ff
        /*1114*/ 	.word	0x00016880
        /*1118*/ 	.short	0x0100
        /*111a*/ 	.byte	0x06
	.zero		1


	//   ....[12]....
        /*111c*/ 	.word	0x00000610
        /*1120*/ 	.word	0x000000ff
        /*1124*/ 	.word	0x00016878
        /*1128*/ 	.short	0x0100
        /*112a*/ 	.byte	0x06
	.zero		1


	//   ....[13]....
        /*112c*/ 	.word	0x00000620
        /*1130*/ 	.word	0x000000ff
        /*1134*/ 	.word	0x00016888
        /*1138*/ 	.short	0x0100
        /*113a*/ 	.byte	0x06
	.zero		1


	//   ....[14]....
        /*113c*/ 	.word	0x00000750
        /*1140*/ 	.word	0x000000ff
        /*1144*/ 	.word	0x00016890
        /*1148*/ 	.short	0x0100
        /*114a*/ 	.byte	0x08
	.zero		1


	//   ....[15]....
        /*114c*/ 	.word	0x00000760
        /*1150*/ 	.word	0x000000ff
        /*1154*/ 	.word	0x000168a0
        /*1158*/ 	.short	0x0100
        /*115a*/ 	.byte	0x08
	.zero		1


	//   ....[16]....
        /*115c*/ 	.word	0x00000770
        /*1160*/ 	.word	0x000000ff
        /*1164*/ 	.word	0x00016898
        /*1168*/ 	.short	0x0100
        /*116a*/ 	.byte	0x08
	.zero		1


	//   ....[17]....
        /*116c*/ 	.word	0x00000780
        /*1170*/ 	.word	0x000000ff
        /*1174*/ 	.word	0x000168a8
        /*1178*/ 	.short	0x0100
        /*117a*/ 	.byte	0x08
	.zero		1


	//   ....[18]....
        /*117c*/ 	.word	0x000008b0
        /*1180*/ 	.word	0x000000ff
        /*1184*/ 	.word	0x000168b0
        /*1188*/ 	.short	0x0100
        /*118a*/ 	.byte	0x08
	.zero		1


	//   ....[19]....
        /*118c*/ 	.word	0x000008c0
        /*1190*/ 	.word	0x000000ff
        /*1194*/ 	.word	0x000168c0
        /*1198*/ 	.short	0x0100
        /*119a*/ 	.byte	0x08
	.zero		1


	//   ....[20]....
        /*119c*/ 	.word	0x000008d0
        /*11a0*/ 	.word	0x000000ff
        /*11a4*/ 	.word	0x000168b8
        /*11a8*/ 	.short	0x0100
        /*11aa*/ 	.byte	0x08
	.zero		1


	//   ....[21]....
        /*11ac*/ 	.word	0x000008e0
        /*11b0*/ 	.word	0x000000ff
        /*11b4*/ 	.word	0x000168c8
        /*11b8*/ 	.short	0x0100
        /*11ba*/ 	.byte	0x08
	.zero		1


	//   ....[22]....
        /*11bc*/ 	.word	0x00002de0
        /*11c0*/ 	.word	0x00000046
        /*11c4*/ 	.word	0x00016890
        /*11c8*/ 	.short	0x010a
        /*11ca*/ 	.byte	0x3f
	.zero		1


	//   ....[23]....
        /*11cc*/ 	.word	0x00004160
        /*11d0*/ 	.word	0x00000046
        /*11d4*/ 	.word	0x00016890
        /*11d8*/ 	.short	0x010a
        /*11da*/ 	.byte	0x3f
	.zero		1


	//   ....[24]....
        /*11dc*/ 	.word	0x000051b0
        /*11e0*/ 	.word	0x00000046
        /*11e4*/ 	.word	0x00016890
        /*11e8*/ 	.short	0x010a
        /*11ea*/ 	.byte	0x3f
	.zero		1


	//   ....[25]....
        /*11ec*/ 	.word	0x00005680
        /*11f0*/ 	.word	0x00000008
        /*11f4*/ 	.word	0x00000000
        /*11f8*/ 	.short	0x0101
        /*11fa*/ 	.byte	0x3f
	.zero		1


	//   ....[26]....
        /*11fc*/ 	.word	0x000056c0
        /*1200*/ 	.word	0x00000046
        /*1204*/ 	.word	0x000168b0
        /*1208*/ 	.short	0x010a
        /*120a*/ 	.byte	0x3f
	.zero		1


	//   ....[27]....
        /*120c*/ 	.word	0x00005b10
        /*1210*/ 	.word	0x00000046
        /*1214*/ 	.word	0x00000000
        /*1218*/ 	.short	0x0101
        /*121a*/ 	.byte	0x3f
	.zero		1


	//   ....[28]....
        /*121c*/ 	.word	0x000064a0
        /*1220*/ 	.word	0x00000002
        /*1224*/ 	.word	0x00016800
        /*1228*/ 	.short	0x010a
        /*122a*/ 	.byte	0x3f
	.zero		1


	//   ....[29]....
        /*122c*/ 	.word	0x000064f0
        /*1230*/ 	.word	0x00000002
        /*1234*/ 	.word	0x00016800
        /*1238*/ 	.short	0x010a
        /*123a*/ 	.byte	0x3f
	.zero		1


	//   ....[30]....
        /*123c*/ 	.word	0x000070b0
        /*1240*/ 	.word	0x00000002
        /*1244*/ 	.word	0x00016800
        /*1248*/ 	.short	0x010a
        /*124a*/ 	.byte	0x3f
	.zero		1


	//   ....[31]....
        /*124c*/ 	.word	0x00008600
        /*1250*/ 	.word	0x00000002
        /*1254*/ 	.word	0x00016800
        /*1258*/ 	.short	0x010a
        /*125a*/ 	.byte	0x3f
	.zero		1


	//   ....[32]....
        /*125c*/ 	.word	0x00009400
        /*1260*/ 	.word	0x00000000
        /*1264*/ 	.word	0x00016830
        /*1268*/ 	.short	0x010a
        /*126a*/ 	.byte	0x3f
	.zero		1


	//   ....[33]....
        /*126c*/ 	.word	0x000094b0
        /*1270*/ 	.word	0x00000000
        /*1274*/ 	.word	0x00016830
        /*1278*/ 	.short	0x010a
        /*127a*/ 	.byte	0x3f
	.zero		1


	//   ....[34]....
        /*127c*/ 	.word	0x00009ee0
        /*1280*/ 	.word	0x00000004
        /*1284*/ 	.word	0x00000000
        /*1288*/ 	.short	0x0101
        /*128a*/ 	.byte	0x3f
	.zero		1


	//   ....[35]....
        /*128c*/ 	.word	0x0000cf80
        /*1290*/ 	.word	0x0000000b
        /*1294*/ 	.word	0x00016830
        /*1298*/ 	.short	0x010a
        /*129a*/ 	.byte	0x3f
	.zero		1


	//   ....[36]....
        /*129c*/ 	.word	0x0000cfd0
        /*12a0*/ 	.word	0x0000000b
        /*12a4*/ 	.word	0x00016830
        /*12a8*/ 	.short	0x010a
        /*12aa*/ 	.byte	0x3f
	.zero		1


	//   ....[37]....
        /*12ac*/ 	.word	0x0000d300
        /*12b0*/ 	.word	0x0000000b
        /*12b4*/ 	.word	0x00016850
        /*12b8*/ 	.short	0x010a
        /*12ba*/ 	.byte	0x3f
	.zero		1


	//   ....[38]....
        /*12bc*/ 	.word	0x0000d340
        /*12c0*/ 	.word	0x0000000b
        /*12c4*/ 	.word	0x00016850
        /*12c8*/ 	.short	0x010a
        /*12ca*/ 	.byte	0x3f
	.zero		1


	//   ....[39]....
        /*12cc*/ 	.word	0x0000dd10
        /*12d0*/ 	.word	0x0000003a
        /*12d4*/ 	.word	0x00000000
        /*12d8*/ 	.short	0x0101
        /*12da*/ 	.byte	0x3f
	.zero		1


	//   ....[40]....
        /*12dc*/ 	.word	0x00010320
        /*12e0*/ 	.word	0x0000000e
        /*12e4*/ 	.word	0x00000000
        /*12e8*/ 	.short	0x0101
        /*12ea*/ 	.byte	0x3f
	.zero		1


	//   ....[41]....
        /*12ec*/ 	.word	0x00010b10
        /*12f0*/ 	.word	0x00000005
        /*12f4*/ 	.word	0x00016830
        /*12f8*/ 	.short	0x010a
        /*12fa*/ 	.byte	0x3f
	.zero		1


	//   ....[42]....
        /*12fc*/ 	.word	0x00010b60
        /*1300*/ 	.word	0x00000005
        /*1304*/ 	.word	0x00016830
        /*1308*/ 	.short	0x010a
        /*130a*/ 	.byte	0x3f
	.zero		1


	//   ....[43]....
        /*130c*/ 	.word	0x00010ee0
        /*1310*/ 	.word	0x0000000a
        /*1314*/ 	.word	0x00016850
        /*1318*/ 	.short	0x010a
        /*131a*/ 	.byte	0x3f
	.zero		1


	//   ....[44]....
        /*131c*/ 	.word	0x00010f20
        /*1320*/ 	.word	0x0000000a
        /*1324*/ 	.word	0x00016850
        /*1328*/ 	.short	0x010a
        /*132a*/ 	.byte	0x3f
	.zero		1


	//   ....[45]....
        /*132c*/ 	.word	0x00011640
        /*1330*/ 	.word	0x00000005
        /*1334*/ 	.word	0x00000000
        /*1338*/ 	.short	0x0101
        /*133a*/ 	.byte	0x3f
	.zero		1


	//   ....[46]....
        /*133c*/ 	.word	0x00012de0
        /*1340*/ 	.word	0x00000014
        /*1344*/ 	.word	0x00000000
        /*1348*/ 	.short	0x0101
        /*134a*/ 	.byte	0x3f
	.zero		1


	//   ....[47]....
        /*134c*/ 	.word	0x00013320
        /*1350*/ 	.word	0x00000005
        /*1354*/ 	.word	0x00016830
        /*1358*/ 	.short	0x010a
        /*135a*/ 	.byte	0x3f
	.zero		1


	//   ....[48]....
        /*135c*/ 	.word	0x00013370
        /*1360*/ 	.word	0x00000005
        /*1364*/ 	.word	0x00016830
        /*1368*/ 	.short	0x010a
        /*136a*/ 	.byte	0x3f
	.zero		1


	//   ....[49]....
        /*136c*/ 	.word	0x000136f0
        /*1370*/ 	.word	0x0000000a
        /*1374*/ 	.word	0x00016850
        /*1378*/ 	.short	0x010a
        /*137a*/ 	.byte	0x3f
	.zero		1


	//   ....[50]....
        /*137c*/ 	.word	0x00013730
        /*1380*/ 	.word	0x0000000a
        /*1384*/ 	.word	0x00016850
        /*1388*/ 	.short	0x010a
        /*138a*/ 	.byte	0x3f
	.zero		1


	//   ....[51]....
        /*138c*/ 	.word	0x000141a0
        /*1390*/ 	.word	0x00000038
        /*1394*/ 	.word	0x00000000
        /*1398*/ 	.short	0x0101
        /*139a*/ 	.byte	0x3f
	.zero		1


	//   ....[52]....
        /*139c*/ 	.word	0x00016680
        /*13a0*/ 	.word	0x00000015
        /*13a4*/ 	.word	0x00000000
        /*13a8*/ 	.short	0x0101
        /*13aa*/ 	.byte	0x3f
	.zero		1


	//   ....[53]....
        /*13ac*/ 	.word	0x00016ad0
        /*13b0*/ 	.word	0x0000000b
        /*13b4*/ 	.word	0x00016850
        /*13b8*/ 	.short	0x010a
        /*13ba*/ 	.byte	0x3f
	.zero		1


	//   ....[54]....
        /*13bc*/ 	.word	0x00016b40
        /*13c0*/ 	.word	0x0000000b
        /*13c4*/ 	.word	0x00016850
        /*13c8*/ 	.short	0x010a
        /*13ca*/ 	.byte	0x3f
	.zero		1


	//   ....[55]....
        /*13cc*/ 	.word	0x00017160
        /*13d0*/ 	.word	0x00000002
        /*13d4*/ 	.word	0x00000000
        /*13d8*/ 	.short	0x0101
        /*13da*/ 	.byte	0x3f
	.zero		1


	//   ....[56]....
        /*13dc*/ 	.word	0x00018270
        /*13e0*/ 	.word	0x00000000
        /*13e4*/ 	.word	0x00000000
        /*13e8*/ 	.short	0x0101
        /*13ea*/ 	.byte	0x3f
	.zero		1


	//   ....[57]....
        /*13ec*/ 	.word	0x0001a5d0
        /*13f0*/ 	.word	0x00000016
        /*13f4*/ 	.word	0x00016820
        /*13f8*/ 	.short	0x010a
        /*13fa*/ 	.byte	0x3f
	.zero		1


	//   ....[58]....
        /*13fc*/ 	.word	0x0001a690
        /*1400*/ 	.word	0x0000000a
        /*1404*/ 	.word	0x000168a0
        /*1408*/ 	.short	0x010a
        /*140a*/ 	.byte	0x3f
	.zero		1


	//   ....[59]....
        /*140c*/ 	.word	0x0001a8d0
        /*1410*/ 	.word	0x0000000a
        /*1414*/ 	.word	0x000168c0
        /*1418*/ 	.short	0x010a
        /*141a*/ 	.byte	0x3f
	.zero		1


	//   ....[60]....
        /*141c*/ 	.word	0x0001ac60
        /*1420*/ 	.word	0x00000005
        /*1424*/ 	.word	0x000168a0
        /*1428*/ 	.short	0x010a
        /*142a*/ 	.byte	0x3f
	.zero		1


	//   ....[61]....
        /*142c*/ 	.word	0x0001ae80
        /*1430*/ 	.word	0x00000005
        /*1434*/ 	.word	0x000168c0
        /*1438*/ 	.short	0x010a
        /*143a*/ 	.byte	0x3f
	.zero		1


	//   ....[62]....
        /*143c*/ 	.word	0x0001bf40
        /*1440*/ 	.word	0x00000003
        /*1444*/ 	.word	0x00016840
        /*1448*/ 	.short	0x010a
        /*144a*/ 	.byte	0x3f
	.zero		1


	//   ....[63]....
        /*144c*/ 	.word	0x0001c700
        /*1450*/ 	.word	0x00000003
        /*1454*/ 	.word	0x00016830
        /*1458*/ 	.short	0x0107
        /*145a*/ 	.byte	0x3f
	.zero		1


	//   ....[64]....
        /*145c*/ 	.word	0x0001c7d0
        /*1460*/ 	.word	0x00000003
        /*1464*/ 	.word	0x00016830
        /*1468*/ 	.short	0x0101
        /*146a*/ 	.byte	0x3f
	.zero		1


	//   ....[65]....
        /*146c*/ 	.word	0x0001d650
        /*1470*/ 	.word	0x00000016
        /*1474*/ 	.word	0x00016800
        /*1478*/ 	.short	0x0107
        /*147a*/ 	.byte	0x3f
	.zero		1


	//   ....[66]....
        /*147c*/ 	.word	0x0001d740
        /*1480*/ 	.word	0x00000016
        /*1484*/ 	.word	0x00016800
        /*1488*/ 	.short	0x0101
        /*148a*/ 	.byte	0x3f
	.zero		1


	//   ....[67]....
        /*148c*/ 	.word	0x0001d760
        /*1490*/ 	.word	0x00000016
        /*1494*/ 	.word	0x00016820
        /*1498*/ 	.short	0x010a
        /*149a*/ 	.byte	0x3f
	.zero		1


	//   ....[68]....
        /*149c*/ 	.word	0x0001db30
        /*14a0*/ 	.word	0x00000005
        /*14a4*/ 	.word	0x00016840
        /*14a8*/ 	.short	0x010a
        /*14aa*/ 	.byte	0x3f
	.zero		1


	//   ....[69]....
        /*14ac*/ 	.word	0x0001e070
        /*14b0*/ 	.word	0x00000005
        /*14b4*/ 	.word	0x00016830
        /*14b8*/ 	.short	0x0107
        /*14ba*/ 	.byte	0x3f
	.zero		1


	//   ....[70]....
        /*14bc*/ 	.word	0x0001e130
        /*14c0*/ 	.word	0x00000005
        /*14c4*/ 	.word	0x00016830
        /*14c8*/ 	.short	0x0101
        /*14ca*/ 	.byte	0x3f
	.zero		1


	//   ....[71]....
        /*14cc*/ 	.word	0x0001e190
        /*14d0*/ 	.word	0x00000005
        /*14d4*/ 	.word	0x00016860
        /*14d8*/ 	.short	0x010a
        /*14da*/ 	.byte	0x3f
	.zero		1


	//   ....[72]....
        /*14dc*/ 	.word	0x0001e670
        /*14e0*/ 	.word	0x00000005
        /*14e4*/ 	.word	0x00016850
        /*14e8*/ 	.short	0x0107
        /*14ea*/ 	.byte	0x3f
	.zero		1


	//   ....[73]....
        /*14ec*/ 	.word	0x0001e820
        /*14f0*/ 	.word	0x00000005
        /*14f4*/ 	.word	0x00016850
        /*14f8*/ 	.short	0x0101
        /*14fa*/ 	.byte	0x3f
	.zero		1


	//   ....[74]....
        /*14fc*/ 	.word	0x0001ea40
        /*1500*/ 	.word	0x00000000
        /*1504*/ 	.word	0x00016860
        /*1508*/ 	.short	0x010a
        /*150a*/ 	.byte	0x3f
	.zero		1


	//   ....[75]....
        /*150c*/ 	.word	0x0001eee0
        /*1510*/ 	.word	0x00000000
        /*1514*/ 	.word	0x00016850
        /*1518*/ 	.short	0x0107
        /*151a*/ 	.byte	0x3f
	.zero		1


	//   ....[76]....
        /*151c*/ 	.word	0x0001efb0
        /*1520*/ 	.word	0x00000000
        /*1524*/ 	.word	0x00016850
        /*1528*/ 	.short	0x0101
        /*152a*/ 	.byte	0x3f
	.zero		1


	//   ....[77]....
        /*152c*/ 	.word	0x0001fcd0
        /*1530*/ 	.word	0x00000005
        /*1534*/ 	.word	0x00016820
        /*1538*/ 	.short	0x010a
        /*153a*/ 	.byte	0x3f
	.zero		1


	//   ....[78]....
        /*153c*/ 	.word	0x0001fe40
        /*1540*/ 	.word	0x00000003
        /*1544*/ 	.word	0x00016840
        /*1548*/ 	.short	0x010a
        /*154a*/ 	.byte	0x3f
	.zero		1


	//   ....[79]....
        /*154c*/ 	.word	0x0001fee0
        /*1550*/ 	.word	0x00000019
        /*1554*/ 	.word	0x00016840
        /*1558*/ 	.short	0x010a
        /*155a*/ 	.byte	0x3f
	.zero		1


	//   ....[80]....
        /*155c*/ 	.word	0x0001ff20
        /*1560*/ 	.word	0x00000003
        /*1564*/ 	.word	0x00016860
        /*1568*/ 	.short	0x010a
        /*156a*/ 	.byte	0x3f
	.zero		1


	//   ....[81]....
        /*156c*/ 	.word	0x0001ff60
        /*1570*/ 	.word	0x00000019
        /*1574*/ 	.word	0x00016860
        /*1578*/ 	.short	0x010a
        /*157a*/ 	.byte	0x3f
	.zero		1


	//   ....[82]....
        /*157c*/ 	.word	0x0001ffc0
        /*1580*/ 	.word	0x00000046
        /*1584*/ 	.word	0x00016890
        /*1588*/ 	.short	0x010a
        /*158a*/ 	.byte	0x3f
	.zero		1


	//   ....[83]....
        /*158c*/ 	.word	0x00020250
        /*1590*/ 	.word	0x00000046
        /*1594*/ 	.word	0x00016890
        /*1598*/ 	.short	0x010a
        /*159a*/ 	.byte	0x3f
	.zero		1


	//   ....[84]....
        /*159c*/ 	.word	0x00020500
        /*15a0*/ 	.word	0x00000046
        /*15a4*/ 	.word	0x00016890
        /*15a8*/ 	.short	0x010a
        /*15aa*/ 	.byte	0x3f
	.zero		1


	//   ....[85]....
        /*15ac*/ 	.word	0x000207b0
        /*15b0*/ 	.word	0x00000046
        /*15b4*/ 	.word	0x000168b0
        /*15b8*/ 	.short	0x010a
        /*15ba*/ 	.byte	0x3f
	.zero		1


	//   ....[86]....
        /*15bc*/ 	.word	0x00020c80
        /*15c0*/ 	.word	0x00000002
        /*15c4*/ 	.word	0x00016800
        /*15c8*/ 	.short	0x010a
        /*15ca*/ 	.byte	0x3f
	.zero		1


	//   ....[87]....
        /*15cc*/ 	.word	0x00021270
        /*15d0*/ 	.word	0x00000002
        /*15d4*/ 	.word	0x00016800
        /*15d8*/ 	.short	0x010a
        /*15da*/ 	.byte	0x3f
	.zero		1


	//   ....[88]....
        /*15dc*/ 	.word	0x000212c0
        /*15e0*/ 	.word	0x00000000
        /*15e4*/ 	.word	0x00016830
        /*15e8*/ 	.short	0x010a
        /*15ea*/ 	.byte	0x3f
	.zero		1


	//   ....[89]....
        /*15ec*/ 	.word	0x00021310
        /*15f0*/ 	.word	0x0000000b
        /*15f4*/ 	.word	0x00016830
        /*15f8*/ 	.short	0x010a
        /*15fa*/ 	.byte	0x3f
	.zero		1


	//   ....[90]....
        /*15fc*/ 	.word	0x00021360
        /*1600*/ 	.word	0x0000000b
        /*1604*/ 	.word	0x00016850
        /*1608*/ 	.short	0x010a
        /*160a*/ 	.byte	0x3f
	.zero		1


	//   ....[91]....
        /*160c*/ 	.word	0x000213b0
        /*1610*/ 	.word	0x00000005
        /*1614*/ 	.word	0x00016830
        /*1618*/ 	.short	0x010a
        /*161a*/ 	.byte	0x3f
	.zero		1


	//   ....[92]....
        /*161c*/ 	.word	0x00021400
        /*1620*/ 	.word	0x0000000a
        /*1624*/ 	.word	0x00016850
        /*1628*/ 	.short	0x010a
        /*162a*/ 	.byte	0x3f
	.zero		1


	//   ....[93]....
        /*162c*/ 	.word	0x00021450
        /*1630*/ 	.word	0x00000005
        /*1634*/ 	.word	0x00016830
        /*1638*/ 	.short	0x010a
        /*163a*/ 	.byte	0x3f
	.zero		1


	//   ....[94]....
        /*163c*/ 	.word	0x000214a0
        /*1640*/ 	.word	0x0000000a
        /*1644*/ 	.word	0x00016850
        /*1648*/ 	.short	0x010a
        /*164a*/ 	.byte	0x3f
	.zero		1


	//   ....[95]....
        /*164c*/ 	.word	0x000214f0
        /*1650*/ 	.word	0x0000000b
        /*1654*/ 	.word	0x00016850
        /*1658*/ 	.short	0x010a
        /*165a*/ 	.byte	0x3f
	.zero		1


	//   ....[96]....
        /*165c*/ 	.word	0x00021a90
        /*1660*/ 	.word	0x00000016
        /*1664*/ 	.word	0x00016820
        /*1668*/ 	.short	0x010a
        /*166a*/ 	.byte	0x3f
	.zero		1


	//   ....[97]....
        /*166c*/ 	.word	0x00021ae0
        /*1670*/ 	.word	0x0000000a
        /*1674*/ 	.word	0x000168a0
        /*1678*/ 	.short	0x010a
        /*167a*/ 	.byte	0x3f
	.zero		1


	//   ....[98]....
        /*167c*/ 	.word	0x00021b30
        /*1680*/ 	.word	0x0000000a
        /*1684*/ 	.word	0x000168c0
        /*1688*/ 	.short	0x010a
        /*168a*/ 	.byte	0x3f
	.zero		1


	//   ....[99]....
        /*168c*/ 	.word	0x00021b80
        /*1690*/ 	.word	0x00000005
        /*1694*/ 	.word	0x000168a0
        /*1698*/ 	.short	0x010a
        /*169a*/ 	.byte	0x3f
	.zero		1


	//   ....[100]....
        /*169c*/ 	.word	0x00021bd0
        /*16a0*/ 	.word	0x00000005
        /*16a4*/ 	.word	0x000168c0
        /*16a8*/ 	.short	0x010a
        /*16aa*/ 	.byte	0x3f
	.zero		1


	//   ....[101]....
        /*16ac*/ 	.word	0x00021cf0
        /*16b0*/ 	.word	0x00000003
        /*16b4*/ 	.word	0x00016840
        /*16b8*/ 	.short	0x010a
        /*16ba*/ 	.byte	0x3f
	.zero		1


	//   ....[102]....
        /*16bc*/ 	.word	0x00023780
        /*16c0*/ 	.word	0x00000016
        /*16c4*/ 	.word	0x00016820
        /*16c8*/ 	.short	0x010a
        /*16ca*/ 	.byte	0x3f
	.zero		1


	//   ....[103]....
        /*16cc*/ 	.word	0x000237d0
        /*16d0*/ 	.word	0x00000005
        /*16d4*/ 	.word	0x00016840
        /*16d8*/ 	.short	0x010a
        /*16da*/ 	.byte	0x3f
	.zero		1


	//   ....[104]....
        /*16dc*/ 	.word	0x00024110
        /*16e0*/ 	.word	0x00000005
        /*16e4*/ 	.word	0x00016860
        /*16e8*/ 	.short	0x010a
        /*16ea*/ 	.byte	0x3f
	.zero		1


	//   ....[105]....
        /*16ec*/ 	.word	0x00024a80
        /*16f0*/ 	.word	0x00000000
        /*16f4*/ 	.word	0x00016860
        /*16f8*/ 	.short	0x010a
        /*16fa*/ 	.byte	0x3f
	.zero		1


	//   ....[106]....
        /*16fc*/ 	.word	0x00025cc0
        /*1700*/ 	.word	0x00000005
        /*1704*/ 	.word	0x00016820
        /*1708*/ 	.short	0x010a
        /*170a*/ 	.byte	0x3f
	.zero		1


	//   ....[107]....
        /*170c*/ 	.word	0x00025e60
        /*1710*/ 	.word	0x00000003
        /*1714*/ 	.word	0x00016840
        /*1718*/ 	.short	0x010a
        /*171a*/ 	.byte	0x3f
	.zero		1


	//   ....[108]....
        /*171c*/ 	.word	0x00025eb0
        /*1720*/ 	.word	0x00000019
        /*1724*/ 	.word	0x00016840
        /*1728*/ 	.short	0x010a
        /*172a*/ 	.byte	0x3f
	.zero		1


	//   ....[109]....
        /*172c*/ 	.word	0x00025f00
        /*1730*/ 	.word	0x00000003
        /*1734*/ 	.word	0x00016860
        /*1738*/ 	.short	0x010a
        /*173a*/ 	.byte	0x3f
	.zero		1


	//----- nvinfo : EIATTR_NUM_MBARRIERS
	.align		4
.L_237:
        /*173c*/ 	.byte	0x03, 0x38
        /*173e*/ 	.short	0x0016


	//----- nvinfo : EIATTR_EXIT_INSTR_OFFSETS
	.align		4
        /*1740*/ 	.byte	0x04, 0x1c
        /*1742*/ 	.short	(.L_239 - .L_238)


	//   ....[0]....
.L_238:
        /*1744*/ 	.word	0x0001ffb0


	//----- nvinfo : EIATTR_MAX_THREADS
	.align		4
.L_239:
        /*1748*/ 	.byte	0x04, 0x05
        /*174a*/ 	.short	(.L_241 - .L_240)
.L_240:
        /*174c*/ 	.word	0x00000200
        /*1750*/ 	.word	0x00000001
        /*1754*/ 	.word	0x00000001


	//----- nvinfo : EIATTR_CRS_STACK_SIZE
	.align		4
.L_241:
        /*1758*/ 	.byte	0x04, 0x1e
        /*175a*/ 	.short	(.L_243 - .L_242)
.L_242:
        /*175c*/ 	.word	0x00000000


	//----- nvinfo : EIATTR_CBANK_PARAM_SIZE
	.align		4
.L_243:
        /*1760*/ 	.byte	0x03, 0x19
        /*1762*/ 	.short	0x0af0


	//----- nvinfo : EIATTR_PARAM_CBANK
	.align		4
        /*1764*/ 	.byte	0x04, 0x0a
        /*1766*/ 	.short	(.L_245 - .L_244)
	.align		4
.L_244:
        /*1768*/ 	.word	index@(.nv.constant0._ZN7cutlass13device_kernelIN5flash11enable_sm90INS1_16FlashAttnFwdSm90INS1_25CollectiveMainloopFwdSm90ILi2EN4cute5tupleIJNS5_1CILi1EEES8_S8_EEENS6_IJNS7_ILi192EEENS7_ILi128EEENS7_ILi64EEEEEELi64ENS_6half_tEfNS_4arch4Sm90ELb0ELb1ELb1ELb1ELb1ELb1ELb0ELb1ELb1ELb1ELb0ELb0EEENS1_21CollectiveEpilogueFwdINS6_IJSA_SC_SB_EEES9_SE_SG_Li384ELb1ELb1ELb0ELb0EEENS1_36VarlenDynamicPersistentTileSchedulerILi192ELi128ELi384ELi128ELb0ELb1ELb1ELb1ELb0ELb1EEEEEEEEEvNT_6ParamsE)
        /*176c*/ 	.short	0x0210
        /*176e*/ 	.short	0x0af0


	//----- nvinfo : EIATTR_SW_WAR
	.align		4
.L_245:
        /*1770*/ 	.byte	0x04, 0x36
        /*1772*/ 	.short	(.L_247 - .L_246)
.L_246:
        /*1774*/ 	.word	0x00000008
.L_247:


//--------------------- .nv.info._ZN7cutlass13device_kernelIN5flash11enable_sm90INS1_16FlashAttnFwdSm90INS1_25CollectiveMainloopFwdSm90ILi2EN4cute5tupleIJNS5_1CILi1EEES8_S8_EEENS6_IJNS7_ILi192EEENS7_ILi128EEENS7_ILi64EEEEEELi64ENS_6half_tEfNS_4arch4Sm90ELb1ELb0ELb1ELb0ELb1ELb0ELb0ELb1ELb1ELb1ELb0ELb0EEENS1_21CollectiveEpilogueFwdINS6_IJSA_SC_SB_EEES9_SE_SG_Li384ELb0ELb1ELb0ELb0EEENS1_30DynamicPersistentTileSchedulerILi384ELi128ELb0ELb1ELb1EEEEEEEEEvNT_6ParamsE --------------------------
	.section	.nv.info._ZN7cutlass13device_kernelIN5flash11enable_sm90INS1_16FlashAttnFwdSm90INS1_25CollectiveMainloopFwdSm90ILi2EN4cute5tupleIJNS5_1CILi1EEES8_S8_EEENS6_IJNS7_ILi192EEENS7_ILi128EEENS7_ILi64EEEEEELi64ENS_6half_tEfNS_4arch4Sm90ELb1ELb0ELb1ELb0ELb1ELb0ELb0ELb1ELb1ELb1ELb0ELb0EEENS1_21CollectiveEpilogueFwdINS6_IJSA_SC_SB_EEES9_SE_SG_Li384ELb0ELb1ELb0ELb0EEENS1_30DynamicPersistentTileSchedulerILi384ELi128ELb0ELb1ELb1EEEEEEEEEvNT_6ParamsE,"",@"SHT_CUDA_INFO"
	.sectionflags	@""
	.align	4


	//----- nvinfo : EIATTR_CUDA_API_VERSION
	.align		4
        /*0000*/ 	.byte	0x04, 0x37
        /*0002*/ 	.short	(.L_249 - .L_248)
.L_248:
        /*0004*/ 	.word	0x00000082


	//----- nvinfo : EIATTR_KPARAM_INFO
	.align		4
.L_249:
        /*0008*/ 	.byte	0x04, 0x17
        /*000a*/ 	.short	(.L_251 - .L_250)
.L_250:
        /*000c*/ 	.word	0x00000000
        /*0010*/ 	.short	0x0000
        /*0012*/ 	.short	0x0070
        /*0014*/ 	.byte	0x00, 0xf0, 0x01, 0x2a


	//----- nvinfo : EIATTR_SPARSE_MMA_MASK
	.align		4
.L_251:
        /*0018*/ 	.byte	0x03, 0x50
        /*001a*/ 	.short	0x0000


	//----- nvinfo : EIATTR_MAXREG_COUNT
	.align		4
        /*001c*/ 	.byte	0x03, 0x1b
        /*001e*/ 	.short	0x0080


	//----- nvinfo : EIATTR_NUM_BARRIERS
	.align		4
        /*0020*/ 	.byte	0x02, 0x4c
        /*0022*/ 	.byte	0x10
	.zero		1


	//----- nvinfo : EIATTR_EXTERNS
	.align		4
        /*0024*/ 	.byte	0x04, 0x0f
        /*0026*/ 	.short	(.L_253 - .L_252)


	//   ....[0]....
	.align		4
.L_252:
        /*0028*/ 	.word	index@(__assertfail)


	//----- nvinfo : EIATTR_ANNOTATIONS
	.align		4
.L_253:
        /*002c*/ 	.byte	0x04, 0x55
        /*002e*/ 	.short	(.L_255 - .L_254)


	//   ....[0]....
.L_254:
        /* <DEDUP_REMOVED lines=11> */


	//----- nvinfo : EIATTR_MERCURY_ISA_VERSION
	.align		4
.L_255:
        /*00c8*/ 	.byte	0x03, 0x5f
        /*00ca*/ 	.short	0x0101


	//----- nvinfo : EIATTR_INT_WARP_WIDE_INSTR_OFFSETS
	.align		4
        /*00cc*/ 	.byte	0x04, 0x31
        /*00ce*/ 	.short	(.L_257 - .L_256)


	//   ....[0]....
.L_256:
        /*00d0*/ 	.word	0x000000c0


	//   ....[1]....
        /*00d4*/ 	.word	0x000000d0


	//   ....[2]....
        /*00d8*/ 	.word	0x00000170


	//   ....[3]....
        /*00dc*/ 	.word	0x0000b840


	//   ....[4]....
        /*00e0*/ 	.word	0x0000b8d0


	//   ....[5]....
        /*00e4*/ 	.word	0x0000e980


	//   ....[6]....
        /*00e8*/ 	.word	0x0000ea10


	//----- nvinfo : EIATTR_COOP_GROUP_MASK_REGIDS
	.align		4
.L_257:
        /*00ec*/ 	.byte	0x04, 0x29
        /*00ee*/ 	.short	(.L_259 - .L_258)


	//   ....[0]....
.L_258:
        /*00f0*/ 	.word	0xffffffff


	//   ....[1]....
        /*00f4*/ 	.word	0xffffffff


	//   ....[2]....
        /*00f8*/ 	.word	0xffffffff


	//   ....[3]....
        /*00fc*/ 	.word	0xffffffff


	//   ....[4]....
        /*0100*/ 	.word	0xffffffff


	//   ....[5]....
        /*0104*/ 	.word	0xffffffff


	//   ....[6]....
        /*0108*/ 	.word	0xffffffff


	//   ....[7]....
        /*010c*/ 	.word	0xffffffff


	//   ....[8]....
        /*0110*/ 	.word	0xffffffff


	//   ....[9]....
        /*0114*/ 	.word	0xffffffff


	//   ....[10]....
        /*0118*/ 	.word	0xffffffff


	//   ....[11]....
        /*011c*/ 	.word	0xffffffff


	//   ....[12]....
        /*0120*/ 	.word	0xffffffff


	//   ....[13]....
        /*0124*/ 	.word	0xffffffff


	//   ....[14]....
        /*0128*/ 	.word	0xffffffff


	//   ....[15]....
        /*012c*/ 	.word	0xffffffff


	//   ....[16]....
        /*0130*/ 	.word	0xffffffff


	//   ....[17]....
        /*0134*/ 	.word	0xffffffff


	//   ....[18]....
        /*0138*/ 	.word	0xffffffff


	//   ....[19]....
        /*013c*/ 	.word	0xffffffff


	//   ....[20]....
        /*0140*/ 	.word	0xffffffff


	//   ....[21]....
        /*0144*/ 	.word	0xffffffff


	//   ....[22]....
        /*0148*/ 	.word	0xffffffff


	//   ....[23]....
        /*014c*/ 	.word	0xffffffff


	//   ....[24]....
        /*0150*/ 	.word	0xffffffff


	//   ....[25]....
        /*0154*/ 	.word	0xffffffff


	//   ....[26]....
        /*0158*/ 	.word	0xffffffff


	//   ....[27]....
        /*015c*/ 	.word	0xffffffff


	//   ....[28]....
        /*0160*/ 	.word	0xffffffff


	//   ....[29]....
        /*0164*/ 	.word	0xffffffff


	//   ....[30]....
        /*0168*/ 	.word	0xffffffff


	//   ....[31]....
        /*016c*/ 	.word	0xffffffff


	//   ....[32]....
        /*0170*/ 	.word	0xffffffff


	//   ....[33]....
        /*0174*/ 	.word	0xffffffff


	//   ....[34]....
        /*0178*/ 	.word	0xffffffff


	//   ....[35]....
        /*017c*/ 	.word	0xffffffff


	//   ....[36]....
        /*0180*/ 	.word	0xffffffff


	//   ....[37]....
        /*0184*/ 	.word	0xffffffff


	//   ....[38]....
        /*0188*/ 	.word	0xffffffff


	//   ....[39]....
        /*018c*/ 	.word	0xffffffff


	//   ....[40]....
        /*0190*/ 	.word	0xffffffff


	//   ....[41]....
        /*0194*/ 	.word	0xffffffff


	//   ....[42]....
        /*0198*/ 	.word	0xffffffff


	//   ....[43]....
        /*019c*/ 	.word	0xffffffff


	//   ....[44]....
        /*01a0*/ 	.word	0xffffffff


	//   ....[45]....
        /*01a4*/ 	.word	0xffffffff


	//   ....[46]....
        /*01a8*/ 	.word	0xffffffff


	//   ....[47]....
        /*01ac*/ 	.word	0xffffffff


	//   ....[48]....
        /*01b0*/ 	.word	0xffffffff


	//   ....[49]....
        /*01b4*/ 	.word	0xffffffff


	//   ....[50]....
        /*01b8*/ 	.word	0xffffffff


	//   ....[51]....
        /*01bc*/ 	.word	0xffffffff


	//   ....[52]....
        /*01c0*/ 	.word	0xffffffff


	//   ....[53]....
        /*01c4*/ 	.word	0xffffffff


	//   ....[54]....
        /*01c8*/ 	.word	0xffffffff


	//   ....[55]....
        /*01cc*/ 	.word	0xffffffff


	//   ....[56]....
        /*01d0*/ 	.word	0xffffffff


	//   ....[57]....
        /*01d4*/ 	.word	0xffffffff


	//   ....[58]....
        /*01d8*/ 	.word	0xffffffff


	//   ....[59]....
        /*01dc*/ 	.word	0xffffffff


	//   ....[60]....
        /*01e0*/ 	.word	0xffffffff


	//   ....[61]....
        /*01e4*/ 	.word	0xffffffff


	//   ....[62]....
        /*01e8*/ 	.word	0xffffffff


	//   ....[63]....
        /*01ec*/ 	.word	0xffffffff


	//   ....[64]....
        /*01f0*/ 	.word	0xffffffff


	//   ....[65]....
        /*01f4*/ 	.word	0xffffffff


	//   ....[66]....
        /*01f8*/ 	.word	0xffffffff


	//   ....[67]....
        /*01fc*/ 	.word	0xffffffff


	//   ....[68]....
        /*0200*/ 	.word	0xffffffff


	//   ....[69]....
        /*0204*/ 	.word	0xffffffff


	//   ....[70]....
        /*0208*/ 	.word	0xffffffff


	//   ....[71]....
        /*020c*/ 	.word	0xffffffff


	//   ....[72]....
        /*0210*/ 	.word	0xffffffff


	//   ....[73]....
        /*0214*/ 	.word	0xffffffff


	//   ....[74]....
        /*0218*/ 	.word	0xffffffff


	//   ....[75]....
        /*021c*/ 	.word	0xffffffff


	//   ....[76]....
        /*0220*/ 	.word	0xffffffff


	//   ....[77]....
        /*0224*/ 	.word	0xffffffff


	//   ....[78]....
        /*0228*/ 	.word	0xffffffff


	//   ....[79]....
        /*022c*/ 	.word	0xffffffff


	//   ....[80]....
        /*0230*/ 	.word	0xffffffff


	//   ....[81]....
        /*0234*/ 	.word	0xffffffff


	//   ....[82]....
        /*0238*/ 	.word	0xffffffff


	//   ....[83]....
        /*023c*/ 	.word	0xffffffff


	//   ....[84]....
        /*0240*/ 	.word	0xffffffff


	//   ....[85]....
        /*0244*/ 	.word	0xffffffff


	//   ....[86]....
        /*0248*/ 	.word	0xffffffff


	//   ....[87]....
        /*024c*/ 	.word	0xffffffff


	//   ....[88]....
        /*0250*/ 	.word	0xffffffff


	//   ....[89]....
        /*0254*/ 	.word	0xffffffff


	//   ....[90]....
        /*0258*/ 	.word	0xffffffff


	//   ....[91]....
        /*025c*/ 	.word	0xffffffff


	//   ....[92]....
        /*0260*/ 	.word	0xffffffff


	//   ....[93]....
        /*0264*/ 	.word	0xffffffff


	//   ....[94]....
        /*0268*/ 	.word	0xffffffff


	//   ....[95]....
        /*026c*/ 	.word	0xffffffff


	//   ....[96]....
        /*0270*/ 	.word	0xffffffff


	//   ....[97]....
        /*0274*/ 	.word	0xffffffff


	//   ....[98]....
        /*0278*/ 	.word	0xffffffff


	//   ....[99]....
        /*027c*/ 	.word	0xffffffff


	//   ....[100]....
        /*0280*/ 	.word	0xffffffff


	//   ....[101]....
        /*0284*/ 	.word	0xffffffff


	//   ....[102]....
        /*0288*/ 	.word	0xffffffff


	//   ....[103]....
        /*028c*/ 	.word	0xffffffff


	//   ....[104]....
        /*0290*/ 	.word	0xffffffff


	//   ....[105]....
        /*0294*/ 	.word	0xffffffff


	//   ....[106]....
        /*0298*/ 	.word	0xffffffff


	//   ....[107]....
        /*029c*/ 	.word	0xffffffff


	//   ....[108]....
        /*02a0*/ 	.word	0xffffffff


	//   ....[109]....
        /*02a4*/ 	.word	0xffffffff


	//   ....[110]....
        /*02a8*/ 	.word	0xffffffff


	//   ....[111]....
        /*02ac*/ 	.word	0xffffffff


	//   ....[112]....
        /*02b0*/ 	.word	0xffffffff


	//   ....[113]....
        /*02b4*/ 	.word	0xffffffff


	//   ....[114]....
        /*02b8*/ 	.word	0xffffffff


	//   ....[115]....
        /*02bc*/ 	.word	0xffffffff


	//   ....[116]....
        /*02c0*/ 	.word	0xffffffff


	//   ....[117]....
        /*02c4*/ 	.word	0xffffffff


	//   ....[118]....
        /*02c8*/ 	.word	0xffffffff


	//   ....[119]....
        /*02cc*/ 	.word	0xffffffff


	//   ....[120]....
        /*02d0*/ 	.word	0xffffffff


	//   ....[121]....
        /*02d4*/ 	.word	0xffffffff


	//   ....[122]....
        /*02d8*/ 	.word	0xffffffff


	//   ....[123]....
        /*02dc*/ 	.word	0xffffffff


	//   ....[124]....
        /*02e0*/ 	.word	0xffffffff


	//   ....[125]....
        /*02e4*/ 	.word	0xffffffff


	//   ....[126]....
        /*02e8*/ 	.word	0xffffffff


	//   ....[127]....
        /*02ec*/ 	.word	0xffffffff


	//   ....[128]....
        /*02f0*/ 	.word	0xffffffff


	//   ....[129]....
        /*02f4*/ 	.word	0xffffffff


	//   ....[130]....
        /*02f8*/ 	.word	0xffffffff


	//   ....[131]....
        /*02fc*/ 	.word	0xffffffff


	//   ....[132]....
        /*0300*/ 	.word	0xffffffff


	//   ....[133]....
        /*0304*/ 	.word	0xffffffff


	//   ....[134]....
        /*0308*/ 	.word	0xffffffff


	//   ....[135]....
        /*030c*/ 	.word	0xffffffff


	//   ....[136]....
        /*0310*/ 	.word	0xffffffff


	//   ....[137]....
        /*0314*/ 	.word	0xffffffff


	//   ....[138]....
        /*0318*/ 	.word	0x0500000f


	//   ....[139]....
        /*031c*/ 	.word	0x0500000f


	//   ....[140]....
        /*0320*/ 	.word	0x0500000f


	//   ....[141]....
        /*0324*/ 	.word	0x0500000f


	//   ....[142]....
        /*0328*/ 	.word	0x0500000f


	//   ....[143]....
        /*032c*/ 	.word	0x0500000f


	//   ....[144]....
        /*0330*/ 	.word	0x0500000f


	//   ....[145]....
        /*0334*/ 	.word	0x0500000f


	//   ....[146]....
        /*0338*/ 	.word	0x0500000f


	//   ....[147]....
        /*033c*/ 	.word	0x0500000f


	//   ....[148]....
        /*0340*/ 	.word	0x0500000f


	//   ....[149]....
        /*0344*/ 	.word	0x0500000f


	//   ....[150]....
        /*0348*/ 	.word	0x0500000f


	//   ....[151]....
        /*034c*/ 	.word	0x0500000f


	//   ....[152]....
        /*0350*/ 	.word	0x0500000f


	//   ....[153]....
        /*0354*/ 	.word	0x0500000f


	//   ....[154]....
        /*0358*/ 	.word	0x0500000f


	//   ....[155]....
        /*035c*/ 	.word	0x0500000f


	//   ....[156]....
        /*0360*/ 	.word	0x0500000f


	//   ....[157]....
        /*0364*/ 	.word	0x0500000f


	//   ....[158]....
        /*0368*/ 	.word	0x0500000f


	//   ....[159]....
        /*036c*/ 	.word	0x0500000f


	//   ....[160]....
        /*0370*/ 	.word	0x0500000f


	//   ....[161]....
        /*0374*/ 	.word	0x0500000f


	//   ....[162]....
        /*0378*/ 	.word	0x0500000f


	//   ....[163]....
        /*037c*/ 	.word	0x0500000f


	//   ....[164]....
        /*0380*/ 	.word	0x0500000f


	//   ....[165]....
        /*0384*/ 	.word	0x0500000f


	//   ....[166]....
        /*0388*/ 	.word	0x0500000f


	//   ....[167]....
        /*038c*/ 	.word	0x0500000f


	//   ....[168]....
        /*0390*/ 	.word	0x0500000f


	//   ....[169]....
        /*0394*/ 	.word	0x0500000f


	//   ....[170]....
        /*0398*/ 	.word	0x0500000f


	//   ....[171]....
        /*039c*/ 	.word	0x0500000f


	//   ....[172]....
        /*03a0*/ 	.word	0x0500000f


	//   ....[173]....
        /*03a4*/ 	.word	0x0500000f


	//   ....[174]....
        /*03a8*/ 	.word	0x0500000f


	//   ....[175]....
        /*03ac*/ 	.word	0x0500000f


	//   ....[176]....
        /*03b0*/ 	.word	0x0500000f


	//   ....[177]....
        /*03b4*/ 	.word	0x0500000f


	//   ....[178]....
        /*03b8*/ 	.word	0x0500000f


	//   ....[179]....
        /*03bc*/ 	.word	0x0500000f


	//   ....[180]....
        /*03c0*/ 	.word	0x0500000f


	//   ....[181]....
        /*03c4*/ 	.word	0x0500000f


	//   ....[182]....
        /*03c8*/ 	.word	0x0500000f


	//   ....[183]....
        /*03cc*/ 	.word	0x0500000f


	//   ....[184]....
        /*03d0*/ 	.word	0x0500000f


	//   ....[185]....
        /*03d4*/ 	.word	0x0500000f


	//   ....[186]....
        /*03d8*/ 	.word	0x0500000f


	//   ....[187]....
        /*03dc*/ 	.word	0x0500000f


	//   ....[188]....
        /*03e0*/ 	.word	0x0500000f


	//   ....[189]....
        /*03e4*/ 	.word	0x0500000f


	//   ....[190]....
        /*03e8*/ 	.word	0x0500000f


	//   ....[191]....
        /*03ec*/ 	.word	0x0500000f


	//   ....[192]....
        /*03f0*/ 	.word	0x0500000f


	//   ....[193]....
        /*03f4*/ 	.word	0x0500000f


	//   ....[194]....
        /*03f8*/ 	.word	0x0500000f


	//   ....[195]....
        /*03fc*/ 	.word	0x0500000f


	//   ....[196]....
        /*0400*/ 	.word	0x0500000f


	//   ....[197]....
        /*0404*/ 	.word	0x0500000f


	//   ....[198]....
        /*0408*/ 	.word	0x0500000f


	//   ....[199]....
        /*040c*/ 	.word	0x0500000f


	//   ....[200]....
        /*0410*/ 	.word	0x0500000f


	//   ....[201]....
        /*0414*/ 	.word	0x0500000f


	//   ....[202]....
        /*0418*/ 	.word	0x0500000f


	//   ....[203]....
        /*041c*/ 	.word	0x0500000f


	//   ....[204]....
        /*0420*/ 	.word	0x0500000f


	//   ....[205]....
        /*0424*/ 	.word	0x0500000f


	//   ....[206]....
        /*0428*/ 	.word	0x0500000f


	//   ....[207]....
        /*042c*/ 	.word	0x0500000f


	//   ....[208]....
        /*0430*/ 	.word	0x0500000f


	//   ....[209]....
        /*0434*/ 	.word	0x0500000f


	//   ....[210]....
        /*0438*/ 	.word	0x0500000f


	//   ....[211]....
        /*043c*/ 	.word	0x0500000f


	//   ....[212]....
        /*0440*/ 	.word	0x0500000f


	//   ....[213]....
        /*0444*/ 	.word	0x0500000f


	//   ....[214]....
        /*0448*/ 	.word	0x0500000f


	//   ....[215]....
        /*044c*/ 	.word	0x0500000f


	//   ....[216]....
        /*0450*/ 	.word	0x0500000f


	//   ....[217]....
        /*0454*/ 	.word	0x0500000f


	//   ....[218]....
        /*0458*/ 	.word	0x0500000f


	//   ....[219]....
        /*045c*/ 	.word	0x0500000f


	//   ....[220]....
        /*0460*/ 	.word	0x0500000f


	//   ....[221]....
        /*0464*/ 	.word	0x0500000f


	//   ....[222]....
        /*0468*/ 	.word	0x0500000f


	//   ....[223]....
        /*046c*/ 	.word	0x0500000f


	//   ....[224]....
        /*0470*/ 	.word	0x0500000f


	//   ....[225]....
        /*0474*/ 	.word	0x0500000f


	//   ....[226]....
        /*0478*/ 	.word	0x0500000f


	//   ....[227]....
        /*047c*/ 	.word	0x0500000f


	//   ....[228]....
        /*0480*/ 	.word	0x0500000f


	//----- nvinfo : EIATTR_COOP_GROUP_INSTR_OFFSETS
	.align		4
.L_259:
        /*0484*/ 	.byte	0x04, 0x28
        /*0486*/ 	.short	(.L_261 - .L_260)


	//   ....[0]....
.L_260:
        /*0488*/ 	.word	0x00000080


	//   ....[1]....
        /*048c*/ 	.word	0x00000090


	//   ....[2]....
        /*0490*/ 	.word	0x000002d0


	//   ....[3]....
        /*0494*/ 	.word	0x00000430


	//   ....[4]....
        /*0498*/ 	.word	0x00000550


	//   ....[5]....
        /*049c*/ 	.word	0x000006b0


	//   ....[6]....
        /*04a0*/ 	.word	0x000012a0


	//   ....[7]....
        /*04a4*/ 	.word	0x000019e0


	//   ....[8]....
        /*04a8*/ 	.word	0x00001ed0


	//   ....[9]....
        /*04ac*/ 	.word	0x000026a0


	//   ....[10]....
        /*04b0*/ 	.word	0x00002710


	//   ....[11]....
        /*04b4*/ 	.word	0x000031c0


	//   ....[12]....
        /*04b8*/ 	.word	0x00003230


	//   ....[13]....
        /*04bc*/ 	.word	0x000047b0


	//   ....[14]....
        /*04c0*/ 	.word	0x00004b00


	//   ....[15]....
        /*04c4*/ 	.word	0x000053a0


	//   ....[16]....
        /*04c8*/ 	.word	0x000054b0


	//   ....[17]....
        /*04cc*/ 	.word	0x00005e10


	//   ....[18]....
        /*04d0*/ 	.word	0x00005e60


	//   ....[19]....
        /*04d4*/ 	.word	0x000080f0


	//   ....[20]....
        /*04d8*/ 	.word	0x00008130


	//   ....[21]....
        /*04dc*/ 	.word	0x00008160


	//   ....[22]....
        /*04e0*/ 	.word	0x00008170


	//   ....[23]....
        /*04e4*/ 	.word	0x000093f0


	//   ....[24]....
        /*04e8*/ 	.word	0x00009420


	//   ....[25]....
        /*04ec*/ 	.word	0x000094c0


	//   ....[26]....
        /*04f0*/ 	.word	0x000094e0


	//   ....[27]....
        /*04f4*/ 	.word	0x0000a0d0


	//   ....[28]....
        /*04f8*/ 	.word	0x0000a100


	//   ....[29]....
        /*04fc*/ 	.word	0x0000a130


	//   ....[30]....
        /*0500*/ 	.word	0x0000a160


	//   ....[31]....
        /*0504*/ 	.word	0x0000a5e0


	//   ....[32]....
        /*0508*/ 	.word	0x0000a620


	//   ....[33]....
        /*050c*/ 	.word	0x0000a640


	//   ....[34]....
        /*0510*/ 	.word	0x0000a680


	//   ....[35]....
        /*0514*/ 	.word	0x0000a6a0


	//   ....[36]....
        /*0518*/ 	.word	0x0000a6b0


	//   ....[37]....
        /*051c*/ 	.word	0x0000a6d0


	//   ....[38]....
        /*0520*/ 	.word	0x0000a6f0


	//   ....[39]....
        /*0524*/ 	.word	0x0000ad50


	//   ....[40]....
        /*0528*/ 	.word	0x0000ad90


	//   ....[41]....
        /*052c*/ 	.word	0x0000adc0


	//   ....[42]....
        /*0530*/ 	.word	0x0000adf0


	//   ....[43]....
        /*0534*/ 	.word	0x0000ae10


	//   ....[44]....
        /*0538*/ 	.word	0x0000ae20


	//   ....[45]....
        /*053c*/ 	.word	0x0000ae30


	//   ....[46]....
        /*0540*/ 	.word	0x0000ae50


	//   ....[47]....
        /*0544*/ 	.word	0x0000aff0


	//   ....[48]....
        /*0548*/ 	.word	0x0000c440


	//   ....[49]....
        /*054c*/ 	.word	0x0000c460


	//   ....[50]....
        /*0550*/ 	.word	0x0000c470


	//   ....[51]....
        /*0554*/ 	.word	0x0000c4f0


	//   ....[52]....
        /*0558*/ 	.word	0x0000c510


	//   ....[53]....
        /*055c*/ 	.word	0x0000c590


	//   ....[54]....
        /*0560*/ 	.word	0x0000c5b0


	//   ....[55]....
        /*0564*/ 	.word	0x0000c630


	//   ....[56]....
        /*0568*/ 	.word	0x0000c650


	//   ....[57]....
        /*056c*/ 	.word	0x0000c6d0


	//   ....[58]....
        /*0570*/ 	.word	0x0000c6f0


	//   ....[59]....
        /*0574*/ 	.word	0x0000c770


	//   ....[60]....
        /*0578*/ 	.word	0x0000c790


	//   ....[61]....
        /*057c*/ 	.word	0x0000c810


	//   ....[62]....
        /*0580*/ 	.word	0x0000c830


	//   ....[63]....
        /*0584*/ 	.word	0x0000c840


	//   ....[64]....
        /*0588*/ 	.word	0x0000d090


	//   ....[65]....
        /*058c*/ 	.word	0x0000d0b0


	//   ....[66]....
        /*0590*/ 	.word	0x0000d0d0


	//   ....[67]....
        /*0594*/ 	.word	0x0000d170


	//   ....[68]....
        /*0598*/ 	.word	0x0000d190


	//   ....[69]....
        /*059c*/ 	.word	0x0000d210


	//   ....[70]....
        /*05a0*/ 	.word	0x0000d230


	//   ....[71]....
        /*05a4*/ 	.word	0x0000d2b0


	//   ....[72]....
        /*05a8*/ 	.word	0x0000d2d0


	//   ....[73]....
        /*05ac*/ 	.word	0x0000d350


	//   ....[74]....
        /*05b0*/ 	.word	0x0000d370


	//   ....[75]....
        /*05b4*/ 	.word	0x0000d3f0


	//   ....[76]....
        /*05b8*/ 	.word	0x0000d410


	//   ....[77]....
        /*05bc*/ 	.word	0x0000d490


	//   ....[78]....
        /*05c0*/ 	.word	0x0000d4b0


	//   ....[79]....
        /*05c4*/ 	.word	0x0000d4c0


	//   ....[80]....
        /*05c8*/ 	.word	0x0000d4d0


	//   ....[81]....
        /*05cc*/ 	.word	0x0000d570


	//   ....[82]....
        /*05d0*/ 	.word	0x0000d5c0


	//   ....[83]....
        /*05d4*/ 	.word	0x0000d5e0


	//   ....[84]....
        /*05d8*/ 	.word	0x0000d600


	//   ....[85]....
        /*05dc*/ 	.word	0x0000d650


	//   ....[86]....
        /*05e0*/ 	.word	0x0000d670


	//   ....[87]....
        /*05e4*/ 	.word	0x0000d680


	//   ....[88]....
        /*05e8*/ 	.word	0x0000de20


	//   ....[89]....
        /*05ec*/ 	.word	0x0000de40


	//   ....[90]....
        /*05f0*/ 	.word	0x0000deb0


	//   ....[91]....
        /*05f4*/ 	.word	0x0000dec0


	//   ....[92]....
        /*05f8*/ 	.word	0x0000df00


	//   ....[93]....
        /*05fc*/ 	.word	0x0000df10


	//   ....[94]....
        /*0600*/ 	.word	0x0000df50


	//   ....[95]....
        /*0604*/ 	.word	0x0000df60


	//   ....[96]....
        /*0608*/ 	.word	0x0000dfa0


	//   ....[97]....
        /*060c*/ 	.word	0x0000dfb0


	//   ....[98]....
        /*0610*/ 	.word	0x0000dff0


	//   ....[99]....
        /*0614*/ 	.word	0x0000e000


	//   ....[100]....
        /*0618*/ 	.word	0x0000e040


	//   ....[101]....
        /*061c*/ 	.word	0x0000e050


	//   ....[102]....
        /*0620*/ 	.word	0x0000e060


	//   ....[103]....
        /*0624*/ 	.word	0x0000e0a0


	//   ....[104]....
        /*0628*/ 	.word	0x0000e360


	//   ....[105]....
        /*062c*/ 	.word	0x0000e380


	//   ....[106]....
        /*0630*/ 	.word	0x0000e3e0


	//   ....[107]....
        /*0634*/ 	.word	0x0000e3f0


	//   ....[108]....
        /*0638*/ 	.word	0x0000e440


	//   ....[109]....
        /*063c*/ 	.word	0x0000e450


	//   ....[110]....
        /*0640*/ 	.word	0x0000e4a0


	//   ....[111]....
        /*0644*/ 	.word	0x0000e4b0


	//   ....[112]....
        /*0648*/ 	.word	0x0000e500


	//   ....[113]....
        /*064c*/ 	.word	0x0000e510


	//   ....[114]....
        /*0650*/ 	.word	0x0000e560


	//   ....[115]....
        /*0654*/ 	.word	0x0000e570


	//   ....[116]....
        /*0658*/ 	.word	0x0000e5c0


	//   ....[117]....
        /*065c*/ 	.word	0x0000e5d0


	//   ....[118]....
        /*0660*/ 	.word	0x0000e5e0


	//   ....[119]....
        /*0664*/ 	.word	0x0000e630


	//   ....[120]....
        /*0668*/ 	.word	0x0000ec00


	//   ....[121]....
        /*066c*/ 	.word	0x0000ec10


	//   ....[122]....
        /*0670*/ 	.word	0x0000ec20


	//   ....[123]....
        /*0674*/ 	.word	0x0000ec30


	//   ....[124]....
        /*0678*/ 	.word	0x0000ec40


	//   ....[125]....
        /*067c*/ 	.word	0x0000ec90


	//   ....[126]....
        /*0680*/ 	.word	0x0000ece0


	//   ....[127]....
        /*0684*/ 	.word	0x0000ed10


	//   ....[128]....
        /*0688*/ 	.word	0x0000ed40


	//   ....[129]....
        /*068c*/ 	.word	0x0000ed70


	//   ....[130]....
        /*0690*/ 	.word	0x0000eda0


	//   ....[131]....
        /*0694*/ 	.word	0x0000edd0


	//   ....[132]....
        /*0698*/ 	.word	0x0000ee00


	//   ....[133]....
        /*069c*/ 	.word	0x0000ee30


	//   ....[134]....
        /*06a0*/ 	.word	0x0000ee60


	//   ....[135]....
        /*06a4*/ 	.word	0x0000ee90


	//   ....[136]....
        /*06a8*/ 	.word	0x0000f190


	//   ....[137]....
        /*06ac*/ 	.word	0x0000f380


	//   ....[138]....
        /*06b0*/ 	.word	0x0000f910


	//   ....[139]....
        /*06b4*/ 	.word	0x0000f9f0


	//   ....[140]....
        /*06b8*/ 	.word	0x0000fa90


	//   ....[141]....
        /*06bc*/ 	.word	0x0000faf0


	//   ....[142]....
        /*06c0*/ 	.word	0x0000fbe0


	//   ....[143]....
        /*06c4*/ 	.word	0x0000fc50


	//   ....[144]....
        /*06c8*/ 	.word	0x0000fd40


	//   ....[145]....
        /*06cc*/ 	.word	0x0000fdb0


	//   ....[146]....
        /*06d0*/ 	.word	0x0000fea0


	//   ....[147]....
        /*06d4*/ 	.word	0x0000ff10


	//   ....[148]....
        /*06d8*/ 	.word	0x00010000


	//   ....[149]....
        /*06dc*/ 	.word	0x00010070


	//   ....[150]....
        /*06e0*/ 	.word	0x00010160


	//   ....[151]....
        /*06e4*/ 	.word	0x000101d0


	//   ....[152]....
        /*06e8*/ 	.word	0x000102c0


	//   ....[153]....
        /*06ec*/ 	.word	0x00010330


	//   ....[154]....
        /*06f0*/ 	.word	0x00010410


	//   ....[155]....
        /*06f4*/ 	.word	0x000104a0


	//   ....[156]....
        /*06f8*/ 	.word	0x00010510


	//   ....[157]....
        /*06fc*/ 	.word	0x00010570


	//   ....[158]....
        /*0700*/ 	.word	0x00010670


	//   ....[159]....
        /*0704*/ 	.word	0x000106d0


	//   ....[160]....
        /*0708*/ 	.word	0x000107d0


	//   ....[161]....
        /*070c*/ 	.word	0x00010830


	//   ....[162]....
        /*0710*/ 	.word	0x00010930


	//   ....[163]....
        /*0714*/ 	.word	0x00010990


	//   ....[164]....
        /*0718*/ 	.word	0x00010a90


	//   ....[165]....
        /*071c*/ 	.word	0x00010af0


	//   ....[166]....
        /*0720*/ 	.word	0x00010bf0


	//   ....[167]....
        /*0724*/ 	.word	0x00010c50


	//   ....[168]....
        /*0728*/ 	.word	0x00010d50


	//   ....[169]....
        /*072c*/ 	.word	0x00010db0


	//   ....[170]....
        /*0730*/ 	.word	0x00010e50


	//   ....[171]....
        /*0734*/ 	.word	0x00010f10


	//   ....[172]....
        /*0738*/ 	.word	0x00010fe0


	//   ....[173]....
        /*073c*/ 	.word	0x00011040


	//   ....[174]....
        /*0740*/ 	.word	0x00011100


	//   ....[175]....
        /*0744*/ 	.word	0x00011160


	//   ....[176]....
        /*0748*/ 	.word	0x00011210


	//   ....[177]....
        /*074c*/ 	.word	0x00011290


	//   ....[178]....
        /*0750*/ 	.word	0x00011340


	//   ....[179]....
        /*0754*/ 	.word	0x00011470


	//   ....[180]....
        /*0758*/ 	.word	0x00011520


	//   ....[181]....
        /*075c*/ 	.word	0x000115a0


	//   ....[182]....
        /*0760*/ 	.word	0x00011660


	//   ....[183]....
        /*0764*/ 	.word	0x000116c0


	//   ....[184]....
        /*0768*/ 	.word	0x00011770


	//   ....[185]....
        /*076c*/ 	.word	0x000117d0


	//   ....[186]....
        /*0770*/ 	.word	0x00011880


	//   ....[187]....
        /*0774*/ 	.word	0x000118e0


	//   ....[188]....
        /*0778*/ 	.word	0x00011990


	//   ....[189]....
        /*077c*/ 	.word	0x000119f0


	//   ....[190]....
        /*0780*/ 	.word	0x00011aa0


	//   ....[191]....
        /*0784*/ 	.word	0x00011b00


	//   ....[192]....
        /*0788*/ 	.word	0x00011bb0


	//   ....[193]....
        /*078c*/ 	.word	0x00011c10


	//   ....[194]....
        /*0790*/ 	.word	0x00011cc0


	//   ....[195]....
        /*0794*/ 	.word	0x00011db0


	//   ....[196]....
        /*0798*/ 	.word	0x00011e50


	//   ....[197]....
        /*079c*/ 	.word	0x00011eb0


	//   ....[198]....
        /*07a0*/ 	.word	0x00011f70


	//   ....[199]....
        /*07a4*/ 	.word	0x00011fd0


	//   ....[200]....
        /*07a8*/ 	.word	0x00012090


	//   ....[201]....
        /*07ac*/ 	.word	0x000120f0


	//   ....[202]....
        /*07b0*/ 	.word	0x000121b0


	//   ....[203]....
        /*07b4*/ 	.word	0x00012210


	//   ....[204]....
        /*07b8*/ 	.word	0x000122d0


	//   ....[205]....
        /*07bc*/ 	.word	0x00012330


	//   ....[206]....
        /*07c0*/ 	.word	0x000123f0


	//   ....[207]....
        /*07c4*/ 	.word	0x00012450


	//   ....[208]....
        /*07c8*/ 	.word	0x00012510


	//   ....[209]....
        /*07cc*/ 	.word	0x00012570


	//   ....[210]....
        /*07d0*/ 	.word	0x00012630


	//   ....[211]....
        /*07d4*/ 	.word	0x00012720


	//   ....[212]....
        /*07d8*/ 	.word	0x000127d0


	//   ....[213]....
        /*07dc*/ 	.word	0x00012860


	//   ....[214]....
        /*07e0*/ 	.word	0x00012910


	//   ....[215]....
        /*07e4*/ 	.word	0x00012970


	//   ....[216]....
        /*07e8*/ 	.word	0x00012a20


	//   ....[217]....
        /*07ec*/ 	.word	0x00012a80


	//   ....[218]....
        /*07f0*/ 	.word	0x00012b40


	//   ....[219]....
        /*07f4*/ 	.word	0x00012ba0


	//   ....[220]....
        /*07f8*/ 	.word	0x00012c50


	//   ....[221]....
        /*07fc*/ 	.word	0x00012cb0


	//   ....[222]....
        /*0800*/ 	.word	0x00012d70


	//   ....[223]....
        /*0804*/ 	.word	0x00012dd0


	//   ....[224]....
        /*0808*/ 	.word	0x00012e80


	//   ....[225]....
        /*080c*/ 	.word	0x00012ee0


	//   ....[226]....
        /*0810*/ 	.word	0x00012fa0


	//   ....[227]....
        /*0814*/ 	.word	0x00013030


	//   ....[228]....
        /*0818*/ 	.word	0x00013150


	//----- nvinfo : EIATTR_REG_RECONFIG
	.align		4
.L_261:
        /*081c*/ 	.byte	0x01, 0x54
	.zero		2


	//----- nvinfo : EIATTR_SYSCALL_OFFSETS
	.align		4
        /*0820*/ 	.byte	0x04, 0x46
        /*0822*/ 	.short	(.L_263 - .L_262)


	//   ....[0]....
.L_262:
        /*0824*/ 	.word	0x00001480


	//   ....[1]....
        /*0828*/ 	.word	0x0000ba40


	//   ....[2]....
        /*082c*/ 	.word	0x0000bb90


	//   ....[3]....
        /*0830*/ 	.word	0x0000bc80


	//   ....[4]....
        /*0834*/ 	.word	0x0000cb60


	//----- nvinfo : EIATTR_MBARRIER_INSTR_OFFSETS
	.align		4
.L_263:
        /*0838*/ 	.byte	0x04, 0x39
        /*083a*/ 	.short	(.L_265 - .L_264)


	//   ....[0]....
.L_264:
        /*083c*/ 	.word	0x00000180
        /*0840*/ 	.word	0x000000ff
        /*0844*/ 	.word	0x00016800
        /*0848*/ 	.short	0x0100
        /*084a*/ 	.byte	0x08
	.zero		1


	//   ....[1]....
        /*084c*/ 	.word	0x00000190
        /*0850*/ 	.word	0x000000ff
        /*0854*/ 	.word	0x00016820
        /*0858*/ 	.short	0x0100
        /*085a*/ 	.byte	0x08
	.zero		1


	//   ....[2]....
        /*085c*/ 	.word	0x00000280
        /*0860*/ 	.word	0x000000ff
        /*0864*/ 	.word	0x00016830
        /*0868*/ 	.short	0x0100
        /*086a*/ 	.byte	0x08
	.zero		1


	//   ....[3]....
        /*086c*/ 	.word	0x00000290
        /*0870*/ 	.word	0x000000ff
        /*0874*/ 	.word	0x00016840
        /*0878*/ 	.short	0x0100
        /*087a*/ 	.byte	0x08
	.zero		1


	//   ....[4]....
        /*087c*/ 	.word	0x000002a0
        /*0880*/ 	.word	0x000000ff
        /*0884*/ 	.word	0x00016838
        /*0888*/ 	.short	0x0100
        /*088a*/ 	.byte	0x08
	.zero		1


	//   ....[5]....
        /*088c*/ 	.word	0x000002b0
        /*0890*/ 	.word	0x000000ff
        /*0894*/ 	.word	0x00016848
        /*0898*/ 	.short	0x0100
        /*089a*/ 	.byte	0x08
	.zero		1


	//   ....[6]....
        /*089c*/ 	.word	0x000003e0
        /*08a0*/ 	.word	0x000000ff
        /*08a4*/ 	.word	0x00016850
        /*08a8*/ 	.short	0x0100
        /*08aa*/ 	.byte	0x08
	.zero		1


	//   ....[7]....
        /*08ac*/ 	.word	0x000003f0
        /*08b0*/ 	.word	0x000000ff
        /*08b4*/ 	.word	0x00016860
        /*08b8*/ 	.short	0x0100
        /*08ba*/ 	.byte	0x08
	.zero		1


	//   ....[8]....
        /*08bc*/ 	.word	0x00000400
        /*08c0*/ 	.word	0x000000ff
        /*08c4*/ 	.word	0x00016858
        /*08c8*/ 	.short	0x0100
        /*08ca*/ 	.byte	0x08
	.zero		1


	//   ....[9]....
        /*08cc*/ 	.word	0x00000410
        /*08d0*/ 	.word	0x000000ff
        /*08d4*/ 	.word	0x00016868
        /*08d8*/ 	.short	0x0100
        /*08da*/ 	.byte	0x08
	.zero		1


	//   ....[10]....
        /*08dc*/ 	.word	0x00000500
        /*08e0*/ 	.word	0x000000ff
        /*08e4*/ 	.word	0x00016870
        /*08e8*/ 	.short	0x0100
        /*08ea*/ 	.byte	0x06
	.zero		1


	//   ....[11]....
        /*08ec*/ 	.word	0x00000510
        /*08f0*/ 	.word	0x000000ff
        /*08f4*/ 	.word	0x00016880
        /*08f8*/ 	.short	0x0100
        /*08fa*/ 	.byte	0x06
	.zero		1


	//   ....[12]....
        /*08fc*/ 	.word	0x00000520
        /*0900*/ 	.word	0x000000ff
        /*0904*/ 	.word	0x00016878
        /*0908*/ 	.short	0x0100
        /*090a*/ 	.byte	0x06
	.zero		1


	//   ....[13]....
        /*090c*/ 	.word	0x00000530
        /*0910*/ 	.word	0x000000ff
        /*0914*/ 	.word	0x00016888
        /*0918*/ 	.short	0x0100
        /*091a*/ 	.byte	0x06
	.zero		1


	//   ....[14]....
        /*091c*/ 	.word	0x00000660
        /*0920*/ 	.word	0x000000ff
        /*0924*/ 	.word	0x00016890
        /*0928*/ 	.short	0x0100
        /*092a*/ 	.byte	0x08
	.zero		1


	//   ....[15]....
        /*092c*/ 	.word	0x00000670
        /*0930*/ 	.word	0x000000ff
        /*0934*/ 	.word	0x000168a0
        /*0938*/ 	.short	0x0100
        /*093a*/ 	.byte	0x08
	.zero		1


	//   ....[16]....
        /*093c*/ 	.word	0x00000680
        /*0940*/ 	.word	0x000000ff
        /*0944*/ 	.word	0x00016898
        /*0948*/ 	.short	0x0100
        /*094a*/ 	.byte	0x08
	.zero		1


	//   ....[17]....
        /*094c*/ 	.word	0x00000690
        /*0950*/ 	.word	0x000000ff
        /*0954*/ 	.word	0x000168a8
        /*0958*/ 	.short	0x0100
        /*095a*/ 	.byte	0x08
	.zero		1


	//   ....[18]....
        /*095c*/ 	.word	0x000007d0
        /*0960*/ 	.word	0x000000ff
        /*0964*/ 	.word	0x000168b0
        /*0968*/ 	.short	0x0100
        /*096a*/ 	.byte	0x08
	.zero		1


	//   ....[19]....
        /*096c*/ 	.word	0x000007e0
        /*0970*/ 	.word	0x000000ff
        /*0974*/ 	.word	0x000168c0
        /*0978*/ 	.short	0x0100
        /*097a*/ 	.byte	0x08
	.zero		1


	//   ....[20]....
        /*097c*/ 	.word	0x000007f0
        /*0980*/ 	.word	0x000000ff
        /*0984*/ 	.word	0x000168b8
        /*0988*/ 	.short	0x0100
        /*098a*/ 	.byte	0x08
	.zero		1


	//   ....[21]....
        /*098c*/ 	.word	0x00000800
        /*0990*/ 	.word	0x000000ff
        /*0994*/ 	.word	0x000168c8
        /*0998*/ 	.short	0x0100
        /*099a*/ 	.byte	0x08
	.zero		1


	//   ....[22]....
        /*099c*/ 	.word	0x00001500
        /*09a0*/ 	.word	0x000000ff
        /*09a4*/ 	.word	0x00016800
        /*09a8*/ 	.short	0x010a
        /*09aa*/ 	.byte	0x2d
	.zero		1


	//   ....[23]....
        /*09ac*/ 	.word	0x00001580
        /*09b0*/ 	.word	0x00000000
        /*09b4*/ 	.word	0x00016830
        /*09b8*/ 	.short	0x010a
        /*09ba*/ 	.byte	0x3f
	.zero		1


	//   ....[24]....
        /*09bc*/ 	.word	0x000015c0
        /*09c0*/ 	.word	0x00000000
        /*09c4*/ 	.word	0x00016830
        /*09c8*/ 	.short	0x010a
        /*09ca*/ 	.byte	0x3f
	.zero		1


	//   ....[25]....
        /*09cc*/ 	.word	0x00002eb0
        /*09d0*/ 	.word	0x000000ff
        /*09d4*/ 	.word	0x00000000
        /*09d8*/ 	.short	0x0101
        /*09da*/ 	.byte	0x06
	.zero		1


	//   ....[26]....
        /*09dc*/ 	.word	0x00004000
        /*09e0*/ 	.word	0x000000ff
        /*09e4*/ 	.word	0x00016830
        /*09e8*/ 	.short	0x010a
        /*09ea*/ 	.byte	0x06
	.zero		1


	//   ....[27]....
        /*09ec*/ 	.word	0x00004040
        /*09f0*/ 	.word	0x000000ff
        /*09f4*/ 	.word	0x00016830
        /*09f8*/ 	.short	0x010a
        /*09fa*/ 	.byte	0x06
	.zero		1


	//   ....[28]....
        /*09fc*/ 	.word	0x00004250
        /*0a00*/ 	.word	0x000000ff
        /*0a04*/ 	.word	0x00016850
        /*0a08*/ 	.short	0x010a
        /*0a0a*/ 	.byte	0x06
	.zero		1


	//   ....[29]....
        /*0a0c*/ 	.word	0x00004290
        /*0a10*/ 	.word	0x000000ff
        /*0a14*/ 	.word	0x00016850
        /*0a18*/ 	.short	0x010a
        /*0a1a*/ 	.byte	0x06
	.zero		1


	//   ....[30]....
        /*0a1c*/ 	.word	0x00004f20
        /*0a20*/ 	.word	0x000000ff
        /*0a24*/ 	.word	0x00000000
        /*0a28*/ 	.short	0x0101
        /*0a2a*/ 	.byte	0x06
	.zero		1


	//   ....[31]....
        /*0a2c*/ 	.word	0x00006a00
        /*0a30*/ 	.word	0x000000ff
        /*0a34*/ 	.word	0x00000000
        /*0a38*/ 	.short	0x0101
        /*0a3a*/ 	.byte	0x06
	.zero		1


	//   ....[32]....
        /*0a3c*/ 	.word	0x00006ef0
        /*0a40*/ 	.word	0x000000ff
        /*0a44*/ 	.word	0x00016830
        /*0a48*/ 	.short	0x010a
        /*0a4a*/ 	.byte	0x06
	.zero		1


	//   ....[33]....
        /*0a4c*/ 	.word	0x00006f30
        /*0a50*/ 	.word	0x000000ff
        /*0a54*/ 	.word	0x00016830
        /*0a58*/ 	.short	0x010a
        /*0a5a*/ 	.byte	0x06
	.zero		1


	//   ....[34]....
        /*0a5c*/ 	.word	0x00007140
        /*0a60*/ 	.word	0x000000ff
        /*0a64*/ 	.word	0x00016850
        /*0a68*/ 	.short	0x010a
        /*0a6a*/ 	.byte	0x06
	.zero		1


	//   ....[35]....
        /*0a6c*/ 	.word	0x00007180
        /*0a70*/ 	.word	0x000000ff
        /*0a74*/ 	.word	0x00016850
        /*0a78*/ 	.short	0x010a
        /*0a7a*/ 	.byte	0x06
	.zero		1


	//   ....[36]....
        /*0a7c*/ 	.word	0x00007a60
        /*0a80*/ 	.word	0x000000ff
        /*0a84*/ 	.word	0x00000000
        /*0a88*/ 	.short	0x0101
        /*0a8a*/ 	.byte	0x06
	.zero		1


	//   ....[37]....
        /*0a8c*/ 	.word	0x00008f50
        /*0a90*/ 	.word	0x000000ff
        /*0a94*/ 	.word	0x00000000
        /*0a98*/ 	.short	0x0101
        /*0a9a*/ 	.byte	0x06
	.zero		1


	//   ....[38]....
        /*0a9c*/ 	.word	0x00009360
        /*0aa0*/ 	.word	0x000000ff
        /*0aa4*/ 	.word	0x00016850
        /*0aa8*/ 	.short	0x010a
        /*0aaa*/ 	.byte	0x05
	.zero		1


	//   ....[39]....
        /*0aac*/ 	.word	0x000093a0
        /*0ab0*/ 	.word	0x000000ff
        /*0ab4*/ 	.word	0x00016850
        /*0ab8*/ 	.short	0x010a
        /*0aba*/ 	.byte	0x05
	.zero		1


	//   ....[40]....
        /*0abc*/ 	.word	0x00009900
        /*0ac0*/ 	.word	0x000000ff
        /*0ac4*/ 	.word	0x00000000
        /*0ac8*/ 	.short	0x0101
        /*0aca*/ 	.byte	0x04
	.zero		1


	//   ....[41]....
        /*0acc*/ 	.word	0x0000a580
        /*0ad0*/ 	.word	0x0000001a
        /*0ad4*/ 	.word	0x00000000
        /*0ad8*/ 	.short	0x0101
        /*0ada*/ 	.byte	0x3f
	.zero		1


	//   ....[42]....
        /*0adc*/ 	.word	0x0000c1e0
        /*0ae0*/ 	.word	0x00000000
        /*0ae4*/ 	.word	0x00016840
        /*0ae8*/ 	.short	0x010a
        /*0aea*/ 	.byte	0x3f
	.zero		1


	//   ....[43]....
        /*0aec*/ 	.word	0x0000c940
        /*0af0*/ 	.word	0x00000000
        /*0af4*/ 	.word	0x00016830
        /*0af8*/ 	.short	0x0107
        /*0afa*/ 	.byte	0x3f
	.zero		1


	//   ....[44]....
        /*0afc*/ 	.word	0x0000ca00
        /*0b00*/ 	.word	0x00000000
        /*0b04*/ 	.word	0x00016830
        /*0b08*/ 	.short	0x0101
        /*0b0a*/ 	.byte	0x3f
	.zero		1


	//   ....[45]....
        /*0b0c*/ 	.word	0x0000d770
        /*0b10*/ 	.word	0x00000010
        /*0b14*/ 	.word	0x00016800
        /*0b18*/ 	.short	0x0107
        /*0b1a*/ 	.byte	0x3f
	.zero		1


	//   ....[46]....
        /*0b1c*/ 	.word	0x0000d860
        /*0b20*/ 	.word	0x00000010
        /*0b24*/ 	.word	0x00016800
        /*0b28*/ 	.short	0x0101
        /*0b2a*/ 	.byte	0x3f
	.zero		1


	//   ....[47]....
        /*0b2c*/ 	.word	0x0000d880
        /*0b30*/ 	.word	0x00000010
        /*0b34*/ 	.word	0x00016820
        /*0b38*/ 	.short	0x010a
        /*0b3a*/ 	.byte	0x3f
	.zero		1


	//   ....[48]....
        /*0b3c*/ 	.word	0x0000dc00
        /*0b40*/ 	.word	0x00000005
        /*0b44*/ 	.word	0x00016840
        /*0b48*/ 	.short	0x010a
        /*0b4a*/ 	.byte	0x3f
	.zero		1


	//   ....[49]....
        /*0b4c*/ 	.word	0x0000e120
        /*0b50*/ 	.word	0x00000005
        /*0b54*/ 	.word	0x00016830
        /*0b58*/ 	.short	0x0107
        /*0b5a*/ 	.byte	0x3f
	.zero		1


	//   ....[50]....
        /*0b5c*/ 	.word	0x0000e1e0
        /*0b60*/ 	.word	0x00000005
        /*0b64*/ 	.word	0x00016830
        /*0b68*/ 	.short	0x0101
        /*0b6a*/ 	.byte	0x3f
	.zero		1


	//   ....[51]....
        /*0b6c*/ 	.word	0x0000e240
        /*0b70*/ 	.word	0x00000005
        /*0b74*/ 	.word	0x00016860
        /*0b78*/ 	.short	0x010a
        /*0b7a*/ 	.byte	0x3f
	.zero		1


	//   ....[52]....
        /*0b7c*/ 	.word	0x0000e750
        /*0b80*/ 	.word	0x00000005
        /*0b84*/ 	.word	0x00016850
        /*0b88*/ 	.short	0x0107
        /*0b8a*/ 	.byte	0x3f
	.zero		1


	//   ....[53]....
        /*0b8c*/ 	.word	0x0000e8b0
        /*0b90*/ 	.word	0x00000005
        /*0b94*/ 	.word	0x00016850
        /*0b98*/ 	.short	0x0101
        /*0b9a*/ 	.byte	0x3f
	.zero		1


	//   ....[54]....
        /*0b9c*/ 	.word	0x0000eac0
        /*0ba0*/ 	.word	0x00000004
        /*0ba4*/ 	.word	0x00016860
        /*0ba8*/ 	.short	0x010a
        /*0baa*/ 	.byte	0x3f
	.zero		1


	//   ....[55]....
        /*0bac*/ 	.word	0x0000ef70
        /*0bb0*/ 	.word	0x00000004
        /*0bb4*/ 	.word	0x00016850
        /*0bb8*/ 	.short	0x0107
        /*0bba*/ 	.byte	0x3f
	.zero		1


	//   ....[56]....
        /*0bbc*/ 	.word	0x0000f030
        /*0bc0*/ 	.word	0x00000004
        /*0bc4*/ 	.word	0x00016850
        /*0bc8*/ 	.short	0x0101
        /*0bca*/ 	.byte	0x3f
	.zero		1


	//   ....[57]....
        /*0bcc*/ 	.word	0x0000f300
        /*0bd0*/ 	.word	0x00000005
        /*0bd4*/ 	.word	0x00016820
        /*0bd8*/ 	.short	0x010a
        /*0bda*/ 	.byte	0x3f
	.zero		1


	//   ....[58]....
        /*0bdc*/ 	.word	0x0000f480
        /*0be0*/ 	.word	0x00000003
        /*0be4*/ 	.word	0x00016840
        /*0be8*/ 	.short	0x010a
        /*0bea*/ 	.byte	0x3f
	.zero		1


	//   ....[59]....
        /*0bec*/ 	.word	0x0000f520
        /*0bf0*/ 	.word	0x00000005
        /*0bf4*/ 	.word	0x00016840
        /*0bf8*/ 	.short	0x010a
        /*0bfa*/ 	.byte	0x3f
	.zero		1


	//   ....[60]....
        /*0bfc*/ 	.word	0x0000f560
        /*0c00*/ 	.word	0x00000003
        /*0c04*/ 	.word	0x00016860
        /*0c08*/ 	.short	0x010a
        /*0c0a*/ 	.byte	0x3f
	.zero		1


	//   ....[61]....
        /*0c0c*/ 	.word	0x0000f5a0
        /*0c10*/ 	.word	0x00000005
        /*0c14*/ 	.word	0x00016860
        /*0c18*/ 	.short	0x010a
        /*0c1a*/ 	.byte	0x3f
	.zero		1


	//   ....[62]....
        /*0c1c*/ 	.word	0x0000f610
        /*0c20*/ 	.word	0x00000003
        /*0c24*/ 	.word	0x00016800
        /*0c28*/ 	.short	0x010a
        /*0c2a*/ 	.byte	0x3f
	.zero		1


	//   ....[63]....
        /*0c2c*/ 	.word	0x0000f660
        /*0c30*/ 	.word	0x00000000
        /*0c34*/ 	.word	0x00016830
        /*0c38*/ 	.short	0x010a
        /*0c3a*/ 	.byte	0x3f
	.zero		1


	//   ....[64]....
        /*0c3c*/ 	.word	0x0000f6c0
        /*0c40*/ 	.word	0x00000006
        /*0c44*/ 	.word	0x00016830
        /*0c48*/ 	.short	0x010a
        /*0c4a*/ 	.byte	0x3f
	.zero		1


	//   ....[65]....
        /*0c4c*/ 	.word	0x0000f720
        /*0c50*/ 	.word	0x00000006
        /*0c54*/ 	.word	0x00016850
        /*0c58*/ 	.short	0x010a
        /*0c5a*/ 	.byte	0x3f
	.zero		1


	//   ....[66]....
        /*0c5c*/ 	.word	0x0000f780
        /*0c60*/ 	.word	0x00000006
        /*0c64*/ 	.word	0x00016830
        /*0c68*/ 	.short	0x010a
        /*0c6a*/ 	.byte	0x3f
	.zero		1


	//   ....[67]....
        /*0c6c*/ 	.word	0x0000f7e0
        /*0c70*/ 	.word	0x00000006
        /*0c74*/ 	.word	0x00016850
        /*0c78*/ 	.short	0x010a
        /*0c7a*/ 	.byte	0x3f
	.zero		1


	//   ....[68]....
        /*0c7c*/ 	.word	0x0000f840
        /*0c80*/ 	.word	0x00000004
        /*0c84*/ 	.word	0x00016850
        /*0c88*/ 	.short	0x010a
        /*0c8a*/ 	.byte	0x3f
	.zero		1


	//   ....[69]....
        /*0c8c*/ 	.word	0x0000f940
        /*0c90*/ 	.word	0x00000000
        /*0c94*/ 	.word	0x00016840
        /*0c98*/ 	.short	0x010a
        /*0c9a*/ 	.byte	0x3f
	.zero		1


	//   ....[70]....
        /*0c9c*/ 	.word	0x00011370
        /*0ca0*/ 	.word	0x00000010
        /*0ca4*/ 	.word	0x00016820
        /*0ca8*/ 	.short	0x010a
        /*0caa*/ 	.byte	0x3f
	.zero		1


	//   ....[71]....
        /*0cac*/ 	.word	0x000113c0
        /*0cb0*/ 	.word	0x00000005
        /*0cb4*/ 	.word	0x00016840
        /*0cb8*/ 	.short	0x010a
        /*0cba*/ 	.byte	0x3f
	.zero		1


	//   ....[72]....
        /*0cbc*/ 	.word	0x00011d00
        /*0cc0*/ 	.word	0x00000005
        /*0cc4*/ 	.word	0x00016860
        /*0cc8*/ 	.short	0x010a
        /*0cca*/ 	.byte	0x3f
	.zero		1


	//   ....[73]....
        /*0ccc*/ 	.word	0x00012670
        /*0cd0*/ 	.word	0x00000004
        /*0cd4*/ 	.word	0x00016860
        /*0cd8*/ 	.short	0x010a
        /*0cda*/ 	.byte	0x3f
	.zero		1


	//   ....[74]....
        /*0cdc*/ 	.word	0x00013070
        /*0ce0*/ 	.word	0x00000005
        /*0ce4*/ 	.word	0x00016820
        /*0ce8*/ 	.short	0x010a
        /*0cea*/ 	.byte	0x3f
	.zero		1


	//   ....[75]....
        /*0cec*/ 	.word	0x00013210
        /*0cf0*/ 	.word	0x00000003
        /*0cf4*/ 	.word	0x00016840
        /*0cf8*/ 	.short	0x010a
        /*0cfa*/ 	.byte	0x3f
	.zero		1


	//   ....[76]....
        /*0cfc*/ 	.word	0x00013260
        /*0d00*/ 	.word	0x00000005
        /*0d04*/ 	.word	0x00016840
        /*0d08*/ 	.short	0x010a
        /*0d0a*/ 	.byte	0x3f
	.zero		1


	//   ....[77]....
        /*0d0c*/ 	.word	0x000132b0
        /*0d10*/ 	.word	0x00000003
        /*0d14*/ 	.word	0x00016860
        /*0d18*/ 	.short	0x010a
        /*0d1a*/ 	.byte	0x3f
	.zero		1


	//----- nvinfo : EIATTR_NUM_MBARRIERS
	.align		4
.L_265:
        /*0d1c*/ 	.byte	0x03, 0x38
        /*0d1e*/ 	.short	0x0016


	//----- nvinfo : EIATTR_EXIT_INSTR_OFFSETS
	.align		4
        /*0d20*/ 	.byte	0x04, 0x1c
        /*0d22*/ 	.short	(.L_267 - .L_266)


	//   ....[0]....
.L_266:
        /*0d24*/ 	.word	0x00000970


	//   ....[1]....
        /*0d28*/ 	.word	0x0000af60


	//   ....[2]....
        /*0d2c*/ 	.word	0x0000f5f0


	//----- nvinfo : EIATTR_MAX_THREADS
	.align		4
.L_267:
        /*0d30*/ 	.byte	0x04, 0x05
        /*0d32*/ 	.short	(.L_269 - .L_268)
.L_268:
        /*0d34*/ 	.word	0x00000200
        /*0d38*/ 	.word	0x00000001
        /*0d3c*/ 	.word	0x00000001


	//----- nvinfo : EIATTR_CRS_STACK_SIZE
	.align		4
.L_269:
        /*0d40*/ 	.byte	0x04, 0x1e
        /*0d42*/ 	.short	(.L_271 - .L_270)
.L_270:
        /*0d44*/ 	.word	0x00000000


	//----- nvinfo : EIATTR_CBANK_PARAM_SIZE
	.align		4
.L_271:
        /*0d48*/ 	.byte	0x03, 0x19
        /*0d4a*/ 	.short	0x0af0


	//----- nvinfo : EIATTR_PARAM_CBANK
	.align		4
        /*0d4c*/ 	.byte	0x04, 0x0a
        /*0d4e*/ 	.short	(.L_273 - .L_272)
	.align		4
.L_272:
        /*0d50*/ 	.word	index@(.nv.constant0._ZN7cutlass13device_kernelIN5flash11enable_sm90INS1_16FlashAttnFwdSm90INS1_25CollectiveMainloopFwdSm90ILi2EN4cute5tupleIJNS5_1CILi1EEES8_S8_EEENS6_IJNS7_ILi192EEENS7_ILi128EEENS7_ILi64EEEEEELi64ENS_6half_tEfNS_4arch4Sm90ELb1ELb0ELb1ELb0ELb1ELb0ELb0ELb1ELb1ELb1ELb0ELb0EEENS1_21CollectiveEpilogueFwdINS6_IJSA_SC_SB_EEES9_SE_SG_Li384ELb0ELb1ELb0ELb0EEENS1_30DynamicPersistentTileSchedulerILi384ELi128ELb0ELb1ELb1EEEEEEEEEvNT_6ParamsE)
        /*0d54*/ 	.short	0x0210
        /*0d56*/ 	.short	0x0af0


	//----- nvinfo : EIATTR_SW_WAR
	.align		4
.L_273:
        /*0d58*/ 	.byte	0x04, 0x36
        /*0d5a*/ 	.short	(.L_275 - .L_274)
.L_274:
        /*0d5c*/ 	.word	0x00000008
.L_275:


//--------------------- .nv.info._ZN7cutlass13device_kernelIN5flash11enable_sm90INS1_16FlashAttnFwdSm90INS1_25CollectiveMainloopFwdSm90ILi2EN4cute5tupleIJNS5_1CILi1EEES8_S8_EEENS6_IJNS7_ILi192EEENS7_ILi128EEENS7_ILi64EEEEEELi64ENS_6half_tEfNS_4arch4Sm90ELb1ELb0ELb1ELb1ELb1ELb0ELb0ELb1ELb1ELb1ELb0ELb0EEENS1_21CollectiveEpilogueFwdINS6_IJSA_SC_SB_EEES9_SE_SG_Li384ELb1ELb1ELb0ELb0EEENS1_36VarlenDynamicPersistentTileSchedulerILi192ELi128ELi384ELi128ELb0ELb1ELb1ELb1ELb1ELb1EEEEEEEEEvNT_6ParamsE --------------------------
	.section	.nv.info._ZN7cutlass13device_kernelIN5flash11enable_sm90INS1_16FlashAttnFwdSm90INS1_25CollectiveMainloopFwdSm90ILi2EN4cute5tupleIJNS5_1CILi1EEES8_S8_EEENS6_IJNS7_ILi192EEENS7_ILi128EEENS7_ILi64EEEEEELi64ENS_6half_tEfNS_4arch4Sm90ELb1ELb0ELb1ELb1ELb1ELb0ELb0ELb1ELb1ELb1ELb0ELb0EEENS1_21CollectiveEpilogueFwdINS6_IJSA_SC_SB_EEES9_SE_SG_Li384ELb1ELb1ELb0ELb0EEENS1_36VarlenDynamicPersistentTileSchedulerILi192ELi128ELi384ELi128ELb0ELb1ELb1ELb1ELb1ELb1EEEEEEEEEvNT_6ParamsE,"",@"SHT_CUDA_INFO"
	.sectionflags	@""
	.align	4


	//----- nvinfo : EIATTR_CUDA_API_VERSION
	.align		4
        /*0000*/ 	.byte	0x04, 0x37
        /*0002*/ 	.short	(.L_277 - .L_276)
.L_276:
        /*0004*/ 	.word	0x00000082


	//----- nvinfo : EIATTR_KPARAM_INFO
	.align		4
.L_277:
        /*0008*/ 	.byte	0x04, 0x17
        /*000a*/ 	.short	(.L_279 - .L_278)
.L_278:
        /*000c*/ 	.word	0x00000000
        /*0010*/ 	.short	0x0000
        /*0012*/ 	.short	0x0070
        /*0014*/ 	.byte	0x00, 0xf0, 0x01, 0x2a


	//----- nvinfo : EIATTR_SPARSE_MMA_MASK
	.align		4
.L_279:
        /*0018*/ 	.byte	0x03, 0x50
        /*001a*/ 	.short	0x0000


	//----- nvinfo : EIATTR_MAXREG_COUNT
	.align		4
        /*001c*/ 	.byte	0x03, 0x1b
        /*001e*/ 	.short	0x0080


	//----- nvinfo : EIATTR_NUM_BARRIERS
	.align		4
        /*0020*/ 	.byte	0x02, 0x4c
        /*0022*/ 	.byte	0x10
	.zero		1


	//----- nvinfo : EIATTR_EXTERNS
	.align		4
        /*0024*/ 	.byte	0x04, 0x0f
        /*0026*/ 	.short	(.L_281 - .L_280)


	//   ....[0]....
	.align		4
.L_280:
        /*0028*/ 	.word	index@(__assertfail)


	//----- nvinfo : EIATTR_ANNOTATIONS
	.align		4
.L_281:
        /*002c*/ 	.byte	0x04, 0x55
        /*002e*/ 	.short	(.L_283 - .L_282)


	//   ....[0]....
.L_282:
        /* <DEDUP_REMOVED lines=30> */


	//----- nvinfo : EIATTR_MERCURY_ISA_VERSION
	.align		4
.L_283:
        /*01f8*/ 	.byte	0x03, 0x5f
        /*01fa*/ 	.short	0x0101


	//----- nvinfo : EIATTR_UNUSED_LOAD_BYTE_OFFSET
	.align		4
        /*01fc*/ 	.byte	0x04, 0x44
        /*01fe*/ 	.short	(.L_285 - .L_284)


	//   ....[0]....
.L_284:
        /*0200*/ 	.word	0x00000970
        /*0204*/ 	.word	0x0000fff0


	//   ....[1]....
        /*0208*/ 	.word	0x00009c50
        /*020c*/ 	.word	0x0000fff0


	//----- nvinfo : EIATTR_INT_WARP_WIDE_INSTR_OFFSETS
	.align		4
.L_285:
        /*0210*/ 	.byte	0x04, 0x31
        /*0212*/ 	.short	(.L_287 - .L_286)


	//   ....[0]....
.L_286:
        /*0214*/ 	.word	0x000000c0


	//   ....[1]....
        /*0218*/ 	.word	0x000000d0


	//   ....[2]....
        /*021c*/ 	.word	0x00000170


	//   ....[3]....
        /*0220*/ 	.word	0x0000c8b0


	//   ....[4]....
        /*0224*/ 	.word	0x0000c940


	//   ....[5]....
        /*0228*/ 	.word	0x0000fb30


	//   ....[6]....
        /*022c*/ 	.word	0x0000fbc0


	//----- nvinfo : EIATTR_COOP_GROUP_MASK_REGIDS
	.align		4
.L_287:
        /*0230*/ 	.byte	0x04, 0x29
        /*0232*/ 	.short	(.L_289 - .L_288)


	//   ....[0]....
.L_288:
        /*0234*/ 	.word	0xffffffff


	//   ....[1]....
        /*0238*/ 	.word	0xffffffff


	//   ....[2]....
        /*023c*/ 	.word	0xffffffff


	//   ....[3]....
        /*0240*/ 	.word	0xffffffff


	//   ....[4]....
        /*0244*/ 	.word	0xffffffff


	//   ....[5]....
        /*0248*/ 	.word	0xffffffff


	//   ....[6]....
        /*024c*/ 	.word	0xffffffff


	//   ....[7]....
        /*0250*/ 	.word	0xffffffff


	//   ....[8]....
        /*0254*/ 	.word	0xffffffff


	//   ....[9]....
        /*0258*/ 	.word	0xffffffff


	//   ....[10]....
        /*025c*/ 	.word	0xffffffff


	//   ....[11]....
        /*0260*/ 	.word	0xffffffff


	//   ....[12]....
        /*0264*/ 	.word	0xffffffff


	//   ....[13]....
        /*0268*/ 	.word	0xffffffff


	//   ....[14]....
        /*026c*/ 	.word	0xffffffff


	//   ....[15]....
        /*0270*/ 	.word	0xffffffff


	//   ....[16]....
        /*0274*/ 	.word	0xffffffff


	//   ....[17]....
        /*0278*/ 	.word	0xffffffff


	//   ....[18]....
        /*027c*/ 	.word	0xffffffff


	//   ....[19]....
        /*0280*/ 	.word	0xffffffff


	//   ....[20]....
        /*0284*/ 	.word	0xffffffff


	//   ....[21]....
        /*0288*/ 	.word	0xffffffff


	//   ....[22]....
        /*028c*/ 	.word	0xffffffff


	//   ....[23]....
        /*0290*/ 	.word	0xffffffff


	//   ....[24]....
        /*0294*/ 	.word	0xffffffff


	//   ....[25]....
        /*0298*/ 	.word	0xffffffff


	//   ....[26]....
        /*029c*/ 	.word	0xffffffff


	//   ....[27]....
        /*02a0*/ 	.word	0xffffffff


	//   ....[28]....
        /*02a4*/ 	.word	0xffffffff


	//   ....[29]....
        /*02a8*/ 	.word	0xffffffff


	//   ....[30]....
        /*02ac*/ 	.word	0xffffffff


	//   ....[31]....
        /*02b0*/ 	.word	0xffffffff


	//   ....[32]....
        /*02b4*/ 	.word	0xffffffff


	//   ....[33]....
        /*02b8*/ 	.word	0xffffffff


	//   ....[34]....
        /*02bc*/ 	.word	0xffffffff


	//   ....[35]....
        /*02c0*/ 	.word	0xffffffff


	//   ....[36]....
        /*02c4*/ 	.word	0xffffffff


	//   ....[37]....
        /*02c8*/ 	.word	0xffffffff


	//   ....[38]....
        /*02cc*/ 	.word	0xffffffff


	//   ....[39]....
        /*02d0*/ 	.word	0xffffffff


	//   ....[40]....
        /*02d4*/ 	.word	0xffffffff


	//   ....[41]....
        /*02d8*/ 	.word	0xffffffff


	//   ....[42]....
        /*02dc*/ 	.word	0xffffffff


	//   ....[43]....
        /*02e0*/ 	.word	0xffffffff


	//   ....[44]....
        /*02e4*/ 	.word	0xffffffff


	//   ....[45]....
        /*02e8*/ 	.word	0xffffffff


	//   ....[46]....
        /*02ec*/ 	.word	0xffffffff


	//   ....[47]....
        /*02f0*/ 	.word	0xffffffff


	//   ....[48]....
        /*02f4*/ 	.word	0xffffffff


	//   ....[49]....
        /*02f8*/ 	.word	0xffffffff


	//   ....[50]....
        /*02fc*/ 	.word	0xffffffff


	//   ....[51]....
        /*0300*/ 	.word	0xffffffff


	//   ....[52]....
        /*0304*/ 	.word	0xffffffff


	//   ....[53]....
        /*0308*/ 	.word	0xffffffff


	//   ....[54]....
        /*030c*/ 	.word	0xffffffff


	//   ....[55]....
        /*0310*/ 	.word	0xffffffff


	//   ....[56]....
        /*0314*/ 	.word	0xffffffff


	//   ....[57]....
        /*0318*/ 	.word	0xffffffff


	//   ....[58]....
        /*031c*/ 	.word	0xffffffff


	//   ....[59]....
        /*0320*/ 	.word	0xffffffff


	//   ....[60]....
        /*0324*/ 	.word	0xffffffff


	//   ....[61]....
        /*0328*/ 	.word	0xffffffff


	//   ....[62]....
        /*032c*/ 	.word	0xffffffff


	//   ....[63]....
        /*0330*/ 	.word	0xffffffff


	//   ....[64]....
        /*0334*/ 	.word	0xffffffff


	//   ....[65]....
        /*0338*/ 	.word	0xffffffff


	//   ....[66]....
        /*033c*/ 	.word	0xffffffff


	//   ....[67]....
        /*0340*/ 	.word	0xffffffff


	//   ....[68]....
        /*0344*/ 	.word	0xffffffff


	//   ....[69]....
        /*0348*/ 	.word	0xffffffff


	//   ....[70]....
        /*034c*/ 	.word	0xffffffff


	//   ....[71]....
        /*0350*/ 	.word	0xffffffff


	//   ....[72]....
        /*0354*/ 	.word	0xffffffff


	//   ....[73]....
        /*0358*/ 	.word	0xffffffff


	//   ....[74]....
        /*035c*/ 	.word	0xffffffff


	//   ....[75]....
        /*0360*/ 	.word	0xffffffff


	//   ....[76]....
        /*0364*/ 	.word	0xffffffff


	//   ....[77]....
        /*0368*/ 	.word	0xffffffff


	//   ....[78]....
        /*036c*/ 	.word	0xffffffff


	//   ....[79]....
        /*0370*/ 	.word	0xffffffff


	//   ....[80]....
        /*0374*/ 	.word	0xffffffff


	//   ....[81]....
        /*0378*/ 	.word	0xffffffff


	//   ....[82]....
        /*037c*/ 	.word	0xffffffff


	//   ....[83]....
        /*0380*/ 	.word	0xffffffff


	//   ....[84]....
        /*0384*/ 	.word	0xffffffff


	//   ....[85]....
        /*0388*/ 	.word	0xffffffff


	//   ....[86]....
        /*038c*/ 	.word	0xffffffff


	//   ....[87]....
        /*0390*/ 	.word	0xffffffff


	//   ....[88]....
        /*0394*/ 	.word	0xffffffff


	//   ....[89]....
        /*0398*/ 	.word	0xffffffff


	//   ....[90]....
        /*039c*/ 	.word	0xffffffff


	//   ....[91]....
        /*03a0*/ 	.word	0xffffffff


	//   ....[92]....
        /*03a4*/ 	.word	0xffffffff


	//   ....[93]....
        /*03a8*/ 	.word	0xffffffff


	//   ....[94]....
        /*03ac*/ 	.word	0xffffffff


	//   ....[95]....
        /*03b0*/ 	.word	0xffffffff


	//   ....[96]....
        /*03b4*/ 	.word	0xffffffff


	//   ....[97]....
        /*03b8*/ 	.word	0xffffffff


	//   ....[98]....
        /*03bc*/ 	.word	0xffffffff


	//   ....[99]....
        /*03c0*/ 	.word	0xffffffff


	//   ....[100]....
        /*03c4*/ 	.word	0xffffffff


	//   ....[101]....
        /*03c8*/ 	.word	0xffffffff


	//   ....[102]....
        /*03cc*/ 	.word	0xffffffff


	//   ....[103]....
        /*03d0*/ 	.word	0xffffffff


	//   ....[104]....
        /*03d4*/ 	.word	0xffffffff


	//   ....[105]....
        /*03d8*/ 	.word	0xffffffff


	//   ....[106]....
        /*03dc*/ 	.word	0xffffffff


	//   ....[107]....
        /*03e0*/ 	.word	0xffffffff


	//   ....[108]....
        /*03e4*/ 	.word	0xffffffff


	//   ....[109]....
        /*03e8*/ 	.word	0xffffffff


	//   ....[110]....
        /*03ec*/ 	.word	0xffffffff


	//   ....[111]....
        /*03f0*/ 	.word	0xffffffff


	//   ....[112]....
        /*03f4*/ 	.word	0xffffffff


	//   ....[113]....
        /*03f8*/ 	.word	0xffffffff


	//   ....[114]....
        /*03fc*/ 	.word	0xffffffff


	//   ....[115]....
        /*0400*/ 	.word	0xffffffff


	//   ....[116]....
        /*0404*/ 	.word	0xffffffff


	//   ....[117]....
        /*0408*/ 	.word	0xffffffff


	//   ....[118]....
        /*040c*/ 	.word	0xffffffff


	//   ....[119]....
        /*0410*/ 	.word	0xffffffff


	//   ....[120]....
        /*0414*/ 	.word	0xffffffff


	//   ....[121]....
        /*0418*/ 	.word	0xffffffff


	//   ....[122]....
        /*041c*/ 	.word	0xffffffff


	//   ....[123]....
        /*0420*/ 	.word	0xffffffff


	//   ....[124]....
        /*0424*/ 	.word	0xffffffff


	//   ....[125]....
        /*0428*/ 	.word	0xffffffff


	//   ....[126]....
        /*042c*/ 	.word	0xffffffff


	//   ....[127]....
        /*0430*/ 	.word	0xffffffff


	//   ....[128]....
        /*0434*/ 	.word	0xffffffff


	//   ....[129]....
        /*0438*/ 	.word	0xffffffff


	//   ....[130]....
        /*043c*/ 	.word	0xffffffff


	//   ....[131]....
        /*0440*/ 	.word	0xffffffff


	//   ....[132]....
        /*0444*/ 	.word	0xffffffff


	//   ....[133]....
        /*0448*/ 	.word	0xffffffff


	//   ....[134]....
        /*044c*/ 	.word	0xffffffff


	//   ....[135]....
        /*0450*/ 	.word	0xffffffff


	//   ....[136]....
        /*0454*/ 	.word	0xffffffff


	//   ....[137]....
        /*0458*/ 	.word	0xffffffff


	//   ....[138]....
        /*045c*/ 	.word	0xffffffff


	//   ....[139]....
        /*0460*/ 	.word	0xffffffff


	//   ....[140]....
        /*0464*/ 	.word	0xffffffff


	//   ....[141]....
        /*0468*/ 	.word	0xffffffff


	//   ....[142]....
        /*046c*/ 	.word	0xffffffff


	//   ....[143]....
        /*0470*/ 	.word	0xffffffff


	//   ....[144]....
        /*0474*/ 	.word	0xffffffff


	//   ....[145]....
        /*0478*/ 	.word	0xffffffff


	//   ....[146]....
        /*047c*/ 	.word	0xffffffff


	//   ....[147]....
        /*0480*/ 	.word	0xffffffff


	//   ....[148]....
        /*0484*/ 	.word	0xffffffff


	//   ....[149]....
        /*0488*/ 	.word	0xffffffff


	//   ....[150]....
        /*048c*/ 	.word	0xffffffff


	//   ....[151]....
        /*0490*/ 	.word	0xffffffff


	//   ....[152]....
        /*0494*/ 	.word	0xffffffff


	//   ....[153]....
        /*0498*/ 	.word	0xffffffff


	//   ....[154]....
        /*049c*/ 	.word	0xffffffff


	//   ....[155]....
        /*04a0*/ 	.word	0xffffffff


	//   ....[156]....
        /*04a4*/ 	.word	0xffffffff


	//   ....[157]....
        /*04a8*/ 	.word	0xffffffff


	//   ....[158]....
        /*04ac*/ 	.word	0xffffffff


	//   ....[159]....
        /*04b0*/ 	.word	0xffffffff


	//   ....[160]....
        /*04b4*/ 	.word	0xffffffff


	//   ....[161]....
        /*04b8*/ 	.word	0xffffffff


	//   ....[162]....
        /*04bc*/ 	.word	0xffffffff


	//   ....[163]....
        /*04c0*/ 	.word	0xffffffff


	//   ....[164]....
        /*04c4*/ 	.word	0xffffffff


	//   ....[165]....
        /*04c8*/ 	.word	0xffffffff


	//   ....[166]....
        /*04cc*/ 	.word	0xffffffff


	//   ....[167]....
        /*04d0*/ 	.word	0xffffffff


	//   ....[168]....
        /*04d4*/ 	.word	0xffffffff


	//   ....[169]....
        /*04d8*/ 	.word	0x0500000f


	//   ....[170]....
        /*04dc*/ 	.word	0x0500000f


	//   ....[171]....
        /*04e0*/ 	.word	0x0500000f


	//   ....[172]....
        /*04e4*/ 	.word	0x0500000f


	//   ....[173]....
        /*04e8*/ 	.word	0x0500000f


	//   ....[174]....
        /*04ec*/ 	.word	0x0500000f


	//   ....[175]....
        /*04f0*/ 	.word	0x0500000f


	//   ....[176]....
        /*04f4*/ 	.word	0x0500000f


	//   ....[177]....
        /*04f8*/ 	.word	0x0500000f


	//   ....[178]....
        /*04fc*/ 	.word	0x0500000f


	//   ....[179]....
        /*0500*/ 	.word	0x0500000f


	//   ....[180]....
        /*0504*/ 	.word	0x0500000f


	//   ....[181]....
        /*0508*/ 	.word	0x0500000f


	//   ....[182]....
        /*050c*/ 	.word	0x0500000f


	//   ....[183]....
        /*0510*/ 	.word	0x0500000f


	//   ....[184]....
        /*0514*/ 	.word	0x0500000f


	//   ....[185]....
        /*0518*/ 	.word	0x0500000f


	//   ....[186]....
        /*051c*/ 	.word	0x0500000f


	//   ....[187]....
        /*0520*/ 	.word	0x0500000f


	//   ....[188]....
        /*0524*/ 	.word	0x0500000f


	//   ....[189]....
        /*0528*/ 	.word	0x0500000f


	//   ....[190]....
        /*052c*/ 	.word	0x0500000f


	//   ....[191]....
        /*0530*/ 	.word	0x0500000f


	//   ....[192]....
        /*0534*/ 	.word	0x0500000f


	//   ....[193]....
        /*0538*/ 	.word	0x0500000f


	//   ....[194]....
        /*053c*/ 	.word	0x0500000f


	//   ....[195]....
        /*0540*/ 	.word	0x0500000f


	//   ....[196]....
        /*0544*/ 	.word	0x0500000f


	//   ....[197]....
        /*0548*/ 	.word	0x0500000f


	//   ....[198]....
        /*054c*/ 	.word	0x0500000f


	//   ....[199]....
        /*0550*/ 	.word	0x0500000f


	//   ....[200]....
        /*0554*/ 	.word	0x0500000f


	//   ....[201]....
        /*0558*/ 	.word	0x0500000f


	//   ....[202]....
        /*055c*/ 	.word	0x0500000f


	//   ....[203]....
        /*0560*/ 	.word	0x0500000f


	//   ....[204]....
        /*0564*/ 	.word	0x0500000f


	//   ....[205]....
        /*0568*/ 	.word	0x0500000f


	//   ....[206]....
        /*056c*/ 	.word	0x0500000f


	//   ....[207]....
        /*0570*/ 	.word	0x0500000f


	//   ....[208]....
        /*0574*/ 	.word	0x0500000f


	//   ....[209]....
        /*0578*/ 	.word	0x0500000f


	//   ....[210]....
        /*057c*/ 	.word	0x0500000f


	//   ....[211]....
        /*0580*/ 	.word	0x0500000f


	//   ....[212]....
        /*0584*/ 	.word	0x0500000f


	//   ....[213]....
        /*0588*/ 	.word	0x0500000f


	//   ....[214]....
        /*058c*/ 	.word	0x0500000f


	//   ....[215]....
        /*0590*/ 	.word	0x0500000f


	//   ....[216]....
        /*0594*/ 	.word	0x0500000f


	//   ....[217]....
        /*0598*/ 	.word	0x0500000f


	//   ....[218]....
        /*059c*/ 	.word	0x0500000f


	//   ....[219]....
        /*05a0*/ 	.word	0x0500000f


	//   ....[220]....
        /*05a4*/ 	.word	0x0500000f


	//   ....[221]....
        /*05a8*/ 	.word	0x0500000f


	//   ....[222]....
        /*05ac*/ 	.word	0x0500000f


	//   ....[223]....
        /*05b0*/ 	.word	0x0500000f


	//   ....[224]....
        /*05b4*/ 	.word	0x0500000f


	//   ....[225]....
        /*05b8*/ 	.word	0x0500000f


	//   ....[226]....
        /*05bc*/ 	.word	0x0500000f


	//   ....[227]....
        /*05c0*/ 	.word	0x0500000f


	//   ....[228]....
        /*05c4*/ 	.word	0x0500000f


	//   ....[229]....
        /*05c8*/ 	.word	0x0500000f


	//   ....[230]....
        /*05cc*/ 	.word	0x0500000f


	//   ....[231]....
        /*05d0*/ 	.word	0x0500000f


	//   ....[232]....
        /*05d4*/ 	.word	0x0500000f


	//   ....[233]....
        /*05d8*/ 	.word	0x0500000f


	//   ....[234]....
        /*05dc*/ 	.word	0x0500000f


	//   ....[235]....
        /*05e0*/ 	.word	0x0500000f


	//   ....[236]....
        /*05e4*/ 	.word	0x0500000f


	//   ....[237]....
        /*05e8*/ 	.word	0x0500000f


	//   ....[238]....
        /*05ec*/ 	.word	0x0500000f


	//   ....[239]....
        /*05f0*/ 	.word	0x0500000f


	//   ....[240]....
        /*05f4*/ 	.word	0x0500000f


	//   ....[241]....
        /*05f8*/ 	.word	0x0500000f


	//   ....[242]....
        /*05fc*/ 	.word	0x0500000f


	//   ....[243]....
        /*0600*/ 	.word	0x0500000f


	//   ....[244]....
        /*0604*/ 	.word	0x0500000f


	//   ....[245]....
        /*0608*/ 	.word	0x0500000f


	//   ....[246]....
        /*060c*/ 	.word	0x0500000f


	//   ....[247]....
        /*0610*/ 	.word	0x0500000f


	//   ....[248]....
        /*0614*/ 	.word	0x0500000f


	//   ....[249]....
        /*0618*/ 	.word	0x0500000f


	//   ....[250]....
        /*061c*/ 	.word	0x0500000f


	//   ....[251]....
        /*0620*/ 	.word	0x0500000f


	//   ....[252]....
        /*0624*/ 	.word	0x0500000f


	//   ....[253]....
        /*0628*/ 	.word	0x0500000f


	//   ....[254]....
        /*062c*/ 	.word	0x0500000f


	//   ....[255]....
        /*0630*/ 	.word	0x0500000f


	//   ....[0]....
        /*0634*/ 	.word	0x0500000f


	//   ....[1]....
        /*0638*/ 	.word	0x0500000f


	//   ....[2]....
        /*063c*/ 	.word	0x0500000f


	//   ....[3]....
        /*0640*/ 	.word	0x0500000f


	//   ....[4]....
        /*0644*/ 	.word	0x0500000f


	//   ....[5]....
        /*0648*/ 	.word	0x0500000f


	//   ....[6]....
        /*064c*/ 	.word	0x0500000f


	//   ....[7]....
        /*0650*/ 	.word	0x0500000f


	//   ....[8]....
        /*0654*/ 	.word	0x0500000f


	//   ....[9]....
        /*0658*/ 	.word	0x0500000f


	//   ....[10]....
        /*065c*/ 	.word	0x0500000f


	//   ....[11]....
        /*0660*/ 	.word	0x0500000f


	//   ....[12]....
        /*0664*/ 	.word	0x0500000f


	//   ....[13]....
        /*0668*/ 	.word	0x0500000f


	//   ....[14]....
        /*066c*/ 	.word	0x0500000f


	//   ....[15]....
        /*0670*/ 	.word	0x0500000f


	//   ....[16]....
        /*0674*/ 	.word	0x0500000f


	//   ....[17]....
        /*0678*/ 	.word	0x0500000f


	//   ....[18]....
        /*067c*/ 	.word	0x0500000f


	//   ....[19]....
        /*0680*/ 	.word	0x0500000f


	//----- nvinfo : EIATTR_COOP_GROUP_INSTR_OFFSETS
	.align		4
.L_289:
        /*0684*/ 	.byte	0x04, 0x28
        /*0686*/ 	.short	(.L_291 - .L_290)


	//   ....[0]....
.L_290:
        /*0688*/ 	.word	0x00000080


	//   ....[1]....
        /*068c*/ 	.word	0x00000090


	//   ....[2]....
        /*0690*/ 	.word	0x000002d0


	//   ....[3]....
        /*0694*/ 	.word	0x00000430


	//   ....[4]....
        /*0698*/ 	.word	0x00000550


	//   ....[5]....
        /*069c*/ 	.word	0x000006b0


	//   ....[6]....
        /*06a0*/ 	.word	0x00001470


	//   ....[7]....
        /*06a4*/ 	.word	0x00001bb0


	//   ....[8]....
        /*06a8*/ 	.word	0x00002060


	//   ....[9]....
        /*06ac*/ 	.word	0x00002820


	//   ....[10]....
        /*06b0*/ 	.word	0x000028a0


	//   ....[11]....
        /*06b4*/ 	.word	0x00003340


	//   ....[12]....
        /*06b8*/ 	.word	0x000033b0


	//   ....[13]....
        /*06bc*/ 	.word	0x00004920


	//   ....[14]....
        /*06c0*/ 	.word	0x00004c60


	//   ....[15]....
        /*06c4*/ 	.word	0x00005510


	//   ....[16]....
        /*06c8*/ 	.word	0x00005620


	//   ....[17]....
        /*06cc*/ 	.word	0x00005f80


	//   ....[18]....
        /*06d0*/ 	.word	0x00005fd0


	//   ....[19]....
        /*06d4*/ 	.word	0x00008220


	//   ....[20]....
        /*06d8*/ 	.word	0x00008260


	//   ....[21]....
        /*06dc*/ 	.word	0x00008290


	//   ....[22]....
        /*06e0*/ 	.word	0x000082a0


	//   ....[23]....
        /*06e4*/ 	.word	0x00009520


	//   ....[24]....
        /*06e8*/ 	.word	0x00009550


	//   ....[25]....
        /*06ec*/ 	.word	0x000095f0


	//   ....[26]....
        /*06f0*/ 	.word	0x00009610


	//   ....[27]....
        /*06f4*/ 	.word	0x0000a3d0


	//   ....[28]....
        /*06f8*/ 	.word	0x0000a410


	//   ....[29]....
        /*06fc*/ 	.word	0x0000a450


	//   ....[30]....
        /*0700*/ 	.word	0x0000a480


	//   ....[31]....
        /*0704*/ 	.word	0x0000a940


	//   ....[32]....
        /*0708*/ 	.word	0x0000a980


	//   ....[33]....
        /*070c*/ 	.word	0x0000a9a0


	//   ....[34]....
        /*0710*/ 	.word	0x0000a9d0


	//   ....[35]....
        /*0714*/ 	.word	0x0000a9f0


	//   ....[36]....
        /*0718*/ 	.word	0x0000aa10


	//   ....[37]....
        /*071c*/ 	.word	0x0000aa40


	//   ....[38]....
        /*0720*/ 	.word	0x0000aa70


	//   ....[39]....
        /*0724*/ 	.word	0x0000b300


	//   ....[40]....
        /*0728*/ 	.word	0x0000b330


	//   ....[41]....
        /*072c*/ 	.word	0x0000b370


	//   ....[42]....
        /*0730*/ 	.word	0x0000b3a0


	//   ....[43]....
        /*0734*/ 	.word	0x0000b3b0


	//   ....[44]....
        /*0738*/ 	.word	0x0000b3c0


	//   ....[45]....
        /*073c*/ 	.word	0x0000b3d0


	//   ....[46]....
        /*0740*/ 	.word	0x0000b3f0


	//   ....[47]....
        /*0744*/ 	.word	0x0000b540


	//   ....[48]....
        /*0748*/ 	.word	0x0000b730


	//   ....[49]....
        /*074c*/ 	.word	0x0000b760


	//   ....[50]....
        /*0750*/ 	.word	0x0000b790


	//   ....[51]....
        /*0754*/ 	.word	0x0000b7c0


	//   ....[52]....
        /*0758*/ 	.word	0x0000b7f0


	//   ....[53]....
        /*075c*/ 	.word	0x0000b820


	//   ....[54]....
        /*0760*/ 	.word	0x0000b970


	//   ....[55]....
        /*0764*/ 	.word	0x0000b9a0


	//   ....[56]....
        /*0768*/ 	.word	0x0000b9d0


	//   ....[57]....
        /*076c*/ 	.word	0x0000ba00


	//   ....[58]....
        /*0770*/ 	.word	0x0000ba30


	//   ....[59]....
        /*0774*/ 	.word	0x0000ba60


	//   ....[60]....
        /*0778*/ 	.word	0x0000baf0


	//   ....[61]....
        /*077c*/ 	.word	0x0000bb50


	//   ....[62]....
        /*0780*/ 	.word	0x0000bbe0


	//   ....[63]....
        /*0784*/ 	.word	0x0000d4c0


	//   ....[64]....
        /*0788*/ 	.word	0x0000d4e0


	//   ....[65]....
        /*078c*/ 	.word	0x0000d570


	//   ....[66]....
        /*0790*/ 	.word	0x0000d590


	//   ....[67]....
        /*0794*/ 	.word	0x0000d610


	//   ....[68]....
        /*0798*/ 	.word	0x0000d630


	//   ....[69]....
        /*079c*/ 	.word	0x0000d6b0


	//   ....[70]....
        /*07a0*/ 	.word	0x0000d6d0


	//   ....[71]....
        /*07a4*/ 	.word	0x0000d750


	//   ....[72]....
        /*07a8*/ 	.word	0x0000d770


	//   ....[73]....
        /*07ac*/ 	.word	0x0000d7f0


	//   ....[74]....
        /*07b0*/ 	.word	0x0000d810


	//   ....[75]....
        /*07b4*/ 	.word	0x0000d890


	//   ....[76]....
        /*07b8*/ 	.word	0x0000d8b0


	//   ....[77]....
        /*07bc*/ 	.word	0x0000d8c0


	//   ....[78]....
        /*07c0*/ 	.word	0x0000d8d0


	//   ....[79]....
        /*07c4*/ 	.word	0x0000e1d0


	//   ....[80]....
        /*07c8*/ 	.word	0x0000e200


	//   ....[81]....
        /*07cc*/ 	.word	0x0000e2a0


	//   ....[82]....
        /*07d0*/ 	.word	0x0000e2c0


	//   ....[83]....
        /*07d4*/ 	.word	0x0000e340


	//   ....[84]....
        /*07d8*/ 	.word	0x0000e360


	//   ....[85]....
        /*07dc*/ 	.word	0x0000e3e0


	//   ....[86]....
        /*07e0*/ 	.word	0x0000e400


	//   ....[87]....
        /*07e4*/ 	.word	0x0000e480


	//   ....[88]....
        /*07e8*/ 	.word	0x0000e4a0


	//   ....[89]....
        /*07ec*/ 	.word	0x0000e520


	//   ....[90]....
        /*07f0*/ 	.word	0x0000e540


	//   ....[91]....
        /*07f4*/ 	.word	0x0000e5c0


	//   ....[92]....
        /*07f8*/ 	.word	0x0000e5e0


	//   ....[93]....
        /*07fc*/ 	.word	0x0000e5f0


	//   ....[94]....
        /*0800*/ 	.word	0x0000e660


	//   ....[95]....
        /*0804*/ 	.word	0x0000e6b0


	//   ....[96]....
        /*0808*/ 	.word	0x0000e6e0


	//   ....[97]....
        /*080c*/ 	.word	0x0000e770


	//   ....[98]....
        /*0810*/ 	.word	0x0000e780


	//   ....[99]....
        /*0814*/ 	.word	0x0000e7f0


	//   ....[100]....
        /*0818*/ 	.word	0x0000e800


	//   ....[101]....
        /*081c*/ 	.word	0x0000e840


	//   ....[102]....
        /*0820*/ 	.word	0x0000e860


	//   ....[103]....
        /*0824*/ 	.word	0x0000efe0


	//   ....[104]....
        /*0828*/ 	.word	0x0000f010


	//   ....[105]....
        /*082c*/ 	.word	0x0000f060


	//   ....[106]....
        /*0830*/ 	.word	0x0000f070


	//   ....[107]....
        /*0834*/ 	.word	0x0000f0b0


	//   ....[108]....
        /*0838*/ 	.word	0x0000f0c0


	//   ....[109]....
        /*083c*/ 	.word	0x0000f100


	//   ....[110]....
        /*0840*/ 	.word	0x0000f110


	//   ....[111]....
        /*0844*/ 	.word	0x0000f150


	//   ....[112]....
        /*0848*/ 	.word	0x0000f160


	//   ....[113]....
        /*084c*/ 	.word	0x0000f1a0


	//   ....[114]....
        /*0850*/ 	.word	0x0000f1b0


	//   ....[115]....
        /*0854*/ 	.word	0x0000f1f0


	//   ....[116]....
        /*0858*/ 	.word	0x0000f200


	//   ....[117]....
        /*085c*/ 	.word	0x0000f210


	//   ....[118]....
        /*0860*/ 	.word	0x0000f250


	//   ....[119]....
        /*0864*/ 	.word	0x0000f500


	//   ....[120]....
        /*0868*/ 	.word	0x0000f530


	//   ....[121]....
        /*086c*/ 	.word	0x0000f590


	//   ....[122]....
        /*0870*/ 	.word	0x0000f5a0


	//   ....[123]....
        /*0874*/ 	.word	0x0000f5f0


	//   ....[124]....
        /*0878*/ 	.word	0x0000f600


	//   ....[125]....
        /*087c*/ 	.word	0x0000f650


	//   ....[126]....
        /*0880*/ 	.word	0x0000f660


	//   ....[127]....
        /*0884*/ 	.word	0x0000f6b0


	//   ....[128]....
        /*0888*/ 	.word	0x0000f6c0


	//   ....[129]....
        /*088c*/ 	.word	0x0000f710


	//   ....[130]....
        /*0890*/ 	.word	0x0000f720


	//   ....[131]....
        /*0894*/ 	.word	0x0000f770


	//   ....[132]....
        /*0898*/ 	.word	0x0000f780


	//   ....[133]....
        /*089c*/ 	.word	0x0000f790


	//   ....[134]....
        /*08a0*/ 	.word	0x0000f7d0


	//   ....[135]....
        /*08a4*/ 	.word	0x0000fd90


	//   ....[136]....
        /*08a8*/ 	.word	0x0000fdc0


	//   ....[137]....
        /*08ac*/ 	.word	0x0000fde0


	//   ....[138]....
        /*08b0*/ 	.word	0x0000fdf0


	//   ....[139]....
        /*08b4*/ 	.word	0x0000fe00


	//   ....[140]....
        /*08b8*/ 	.word	0x0000fe10


	//   ....[141]....
        /*08bc*/ 	.word	0x0000fe30


	//   ....[142]....
        /*08c0*/ 	.word	0x0000fe80


	//   ....[143]....
        /*08c4*/ 	.word	0x0000fea0


	//   ....[144]....
        /*08c8*/ 	.word	0x0000fee0


	//   ....[145]....
        /*08cc*/ 	.word	0x0000ff00


	//   ....[146]....
        /*08d0*/ 	.word	0x0000ff40


	//   ....[147]....
        /*08d4*/ 	.word	0x0000ff60


	//   ....[148]....
        /*08d8*/ 	.word	0x0000ffb0


	//   ....[149]....
        /*08dc*/ 	.word	0x0000ffe0


	//   ....[150]....
        /*08e0*/ 	.word	0x00010040


	//   ....[151]....
        /*08e4*/ 	.word	0x000103b0


	//   ....[152]....
        /*08e8*/ 	.word	0x00010410


	//   ....[153]....
        /*08ec*/ 	.word	0x00010440


	//   ....[154]....
        /*08f0*/ 	.word	0x00010470


	//   ....[155]....
        /*08f4*/ 	.word	0x00010480


	//   ....[156]....
        /*08f8*/ 	.word	0x000104b0


	//   ....[157]....
        /*08fc*/ 	.word	0x000104e0


	//   ....[158]....
        /*0900*/ 	.word	0x00010510


	//   ....[159]....
        /*0904*/ 	.word	0x00010690


	//   ....[160]....
        /*0908*/ 	.word	0x000106c0


	//   ....[161]....
        /*090c*/ 	.word	0x000106f0


	//   ....[162]....
        /*0910*/ 	.word	0x00010720


	//   ....[163]....
        /*0914*/ 	.word	0x00010750


	//   ....[164]....
        /*0918*/ 	.word	0x00010780


	//   ....[165]....
        /*091c*/ 	.word	0x00010840


	//   ....[166]....
        /*0920*/ 	.word	0x00010860


	//   ....[167]....
        /*0924*/ 	.word	0x000108d0


	//   ....[168]....
        /*0928*/ 	.word	0x00010f70


	//   ....[169]....
        /*092c*/ 	.word	0x00011510


	//   ....[170]....
        /*0930*/ 	.word	0x00011600


	//   ....[171]....
        /*0934*/ 	.word	0x000116a0


	//   ....[172]....
        /*0938*/ 	.word	0x00011700


	//   ....[173]....
        /*093c*/ 	.word	0x000117f0


	//   ....[174]....
        /*0940*/ 	.word	0x00011860


	//   ....[175]....
        /*0944*/ 	.word	0x00011950


	//   ....[176]....
        /*0948*/ 	.word	0x000119c0


	//   ....[177]....
        /*094c*/ 	.word	0x00011ab0


	//   ....[178]....
        /*0950*/ 	.word	0x00011b20


	//   ....[179]....
        /*0954*/ 	.word	0x00011c10


	//   ....[180]....
        /*0958*/ 	.word	0x00011c80


	//   ....[181]....
        /*095c*/ 	.word	0x00011d70


	//   ....[182]....
        /*0960*/ 	.word	0x00011de0


	//   ....[183]....
        /*0964*/ 	.word	0x00011ed0


	//   ....[184]....
        /*0968*/ 	.word	0x00011f40


	//   ....[185]....
        /*096c*/ 	.word	0x00012020


	//   ....[186]....
        /*0970*/ 	.word	0x000120d0


	//   ....[187]....
        /*0974*/ 	.word	0x00012140


	//   ....[188]....
        /*0978*/ 	.word	0x000121a0


	//   ....[189]....
        /*097c*/ 	.word	0x00012290


	//   ....[190]....
        /*0980*/ 	.word	0x000122f0


	//   ....[191]....
        /*0984*/ 	.word	0x000123f0


	//   ....[192]....
        /*0988*/ 	.word	0x00012450


	//   ....[193]....
        /*098c*/ 	.word	0x00012550


	//   ....[194]....
        /*0990*/ 	.word	0x000125b0


	//   ....[195]....
        /*0994*/ 	.word	0x000126b0


	//   ....[196]....
        /*0998*/ 	.word	0x00012710


	//   ....[197]....
        /*099c*/ 	.word	0x00012810


	//   ....[198]....
        /*09a0*/ 	.word	0x00012870


	//   ....[199]....
        /*09a4*/ 	.word	0x00012970


	//   ....[200]....
        /*09a8*/ 	.word	0x000129d0


	//   ....[201]....
        /*09ac*/ 	.word	0x00012ae0


	//   ....[202]....
        /*09b0*/ 	.word	0x00012b40


	//   ....[203]....
        /*09b4*/ 	.word	0x00012c00


	//   ....[204]....
        /*09b8*/ 	.word	0x00012c60


	//   ....[205]....
        /*09bc*/ 	.word	0x00012d60


	//   ....[206]....
        /*09c0*/ 	.word	0x00012dc0


	//   ....[207]....
        /*09c4*/ 	.word	0x00012e90


	//   ....[208]....
        /*09c8*/ 	.word	0x00012ef0


	//   ....[209]....
        /*09cc*/ 	.word	0x00012fb0


	//   ....[210]....
        /*09d0*/ 	.word	0x000130f0


	//   ....[211]....
        /*09d4*/ 	.word	0x00013190


	//   ....[212]....
        /*09d8*/ 	.word	0x00013200


	//   ....[213]....
        /*09dc*/ 	.word	0x000132b0


	//   ....[214]....
        /*09e0*/ 	.word	0x00013310


	//   ....[215]....
        /*09e4*/ 	.word	0x000133c0


	//   ....[216]....
        /*09e8*/ 	.word	0x00013420


	//   ....[217]....
        /*09ec*/ 	.word	0x000134d0


	//   ....[218]....
        /*09f0*/ 	.word	0x00013530


	//   ....[219]....
        /*09f4*/ 	.word	0x000135e0


	//   ....[220]....
        /*09f8*/ 	.word	0x00013640


	//   ....[221]....
        /*09fc*/ 	.word	0x000136f0


	//   ....[222]....
        /*0a00*/ 	.word	0x00013750


	//   ....[223]....
        /*0a04*/ 	.word	0x00013800


	//   ....[224]....
        /*0a08*/ 	.word	0x00013860


	//   ....[225]....
        /*0a0c*/ 	.word	0x00013910


	//   ....[226]....
        /*0a10*/ 	.word	0x00013a00


	//   ....[227]....
        /*0a14*/ 	.word	0x00013ab0


	//   ....[228]....
        /*0a18*/ 	.word	0x00013b10


	//   ....[229]....
        /*0a1c*/ 	.word	0x00013bd0


	//   ....[230]....
        /*0a20*/ 	.word	0x00013c30


	//   ....[231]....
        /*0a24*/ 	.word	0x00013cf0


	//   ....[232]....
        /*0a28*/ 	.word	0x00013d50


	//   ....[233]....
        /*0a2c*/ 	.word	0x00013e10


	//   ....[234]....
        /*0a30*/ 	.word	0x00013e70


	//   ....[235]....
        /*0a34*/ 	.word	0x00013f30


	//   ....[236]....
        /*0a38*/ 	.word	0x00013f90


	//   ....[237]....
        /*0a3c*/ 	.word	0x00014050


	//   ....[238]....
        /*0a40*/ 	.word	0x000140b0


	//   ....[239]....
        /*0a44*/ 	.word	0x00014170


	//   ....[240]....
        /*0a48*/ 	.word	0x000141d0


	//   ....[241]....
        /*0a4c*/ 	.word	0x00014280


	//   ....[242]....
        /*0a50*/ 	.word	0x00014370


	//   ....[243]....
        /*0a54*/ 	.word	0x00014430


	//   ....[244]....
        /*0a58*/ 	.word	0x00014490


	//   ....[245]....
        /*0a5c*/ 	.word	0x00014540


	//   ....[246]....
        /*0a60*/ 	.word	0x000145a0


	//   ....[247]....
        /*0a64*/ 	.word	0x00014660


	//   ....[248]....
        /*0a68*/ 	.word	0x000146c0


	//   ....[249]....
        /*0a6c*/ 	.word	0x00014780


	//   ....[250]....
        /*0a70*/ 	.word	0x000147e0


	//   ....[251]....
        /*0a74*/ 	.word	0x000148a0


	//   ....[252]....
        /*0a78*/ 	.word	0x00014900


	//   ....[253]....
        /*0a7c*/ 	.word	0x000149c0


	//   ....[254]....
        /*0a80*/ 	.word	0x00014a20


	//   ....[255]....
        /*0a84*/ 	.word	0x00014ae0


	//   ....[0]....
        /*0a88*/ 	.word	0x00014b40


	//   ....[1]....
        /*0a8c*/ 	.word	0x00014be0


	//   ....[2]....
        /*0a90*/ 	.word	0x00014c70


	//   ....[3]....
        /*0a94*/ 	.word	0x00014d10


	//   ....[4]....
        /*0a98*/ 	.word	0x00014e30


	//   ....[5]....
        /*0a9c*/ 	.word	0x00014ea0


	//   ....[6]....
        /*0aa0*/ 	.word	0x00014f10


	//   ....[7]....
        /*0aa4*/ 	.word	0x00014f80


	//   ....[8]....
        /*0aa8*/ 	.word	0x00014ff0


	//   ....[9]....
        /*0aac*/ 	.word	0x00015070


	//   ....[10]....
        /*0ab0*/ 	.word	0x00015100


	//   ....[11]....
        /*0ab4*/ 	.word	0x00015190


	//   ....[12]....
        /*0ab8*/ 	.word	0x00015200


	//   ....[13]....
        /*0abc*/ 	.word	0x00015270


	//   ....[14]....
        /*0ac0*/ 	.word	0x000152e0


	//   ....[15]....
        /*0ac4*/ 	.word	0x00015360


	//   ....[16]....
        /*0ac8*/ 	.word	0x000153d0


	//   ....[17]....
        /*0acc*/ 	.word	0x00015470


	//   ....[18]....
        /*0ad0*/ 	.word	0x00015500


	//   ....[19]....
        /*0ad4*/ 	.word	0x00015620


	//----- nvinfo : EIATTR_REG_RECONFIG
	.align		4
.L_291:
        /*0ad8*/ 	.byte	0x01, 0x54
	.zero		2


	//----- nvinfo : EIATTR_SYSCALL_OFFSETS
	.align		4
        /*0adc*/ 	.byte	0x04, 0x46
        /*0ade*/ 	.short	(.L_293 - .L_292)


	//   ....[0]....
.L_292:
        /*0ae0*/ 	.word	0x00001650


	//   ....[1]....
        /*0ae4*/ 	.word	0x0000caa0


	//   ....[2]....
        /*0ae8*/ 	.word	0x0000cbf0


	//   ....[3]....
        /*0aec*/ 	.word	0x0000cce0


	//   ....[4]....
        /*0af0*/ 	.word	0x0000dce0


	//----- nvinfo : EIATTR_MBARRIER_INSTR_OFFSETS
	.align		4
.L_293:
        /*0af4*/ 	.byte	0x04, 0x39
        /*0af6*/ 	.short	(.L_295 - .L_294)


	//   ....[0]....
.L_294:
        /*0af8*/ 	.word	0x00000180
        /*0afc*/ 	.word	0x000000ff
        /*0b00*/ 	.word	0x00016800
        /*0b04*/ 	.short	0x0100
        /*0b06*/ 	.byte	0x08
	.zero		1


	//   ....[1]....
        /*0b08*/ 	.word	0x00000190
        /*0b0c*/ 	.word	0x000000ff
        /*0b10*/ 	.word	0x00016820
        /*0b14*/ 	.short	0x0100
        /*0b16*/ 	.byte	0x08
	.zero		1


	//   ....[2]....
        /*0b18*/ 	.word	0x00000280
        /*0b1c*/ 	.word	0x000000ff
        /*0b20*/ 	.word	0x00016830
        /*0b24*/ 	.short	0x0100
        /*0b26*/ 	.byte	0x08
	.zero		1


	//   ....[3]....
        /*0b28*/ 	.word	0x00000290
        /*0b2c*/ 	.word	0x000000ff
        /*0b30*/ 	.word	0x00016840
        /*0b34*/ 	.short	0x0100
        /*0b36*/ 	.byte	0x08
	.zero		1


	//   ....[4]....
        /*0b38*/ 	.word	0x000002a0
        /*0b3c*/ 	.word	0x000000ff
        /*0b40*/ 	.word	0x00016838
        /*0b44*/ 	.short	0x0100
        /*0b46*/ 	.byte	0x08
	.zero		1


	//   ....[5]....
        /*0b48*/ 	.word	0x000002b0
        /*0b4c*/ 	.word	0x000000ff
        /*0b50*/ 	.word	0x00016848
        /*0b54*/ 	.short	0x0100
        /*0b56*/ 	.byte	0x08
	.zero		1


	//   ....[6]....
        /*0b58*/ 	.word	0x000003e0
        /*0b5c*/ 	.word	0x000000ff
        /*0b60*/ 	.word	0x00016850
        /*0b64*/ 	.short	0x0100
        /*0b66*/ 	.byte	0x08
	.zero		1


	//   ....[7]....
        /*0b68*/ 	.word	0x000003f0
        /*0b6c*/ 	.word	0x000000ff
        /*0b70*/ 	.word	0x00016860
        /*0b74*/ 	.short	0x0100
        /*0b76*/ 	.byte	0x08
	.zero		1


	//   ....[8]....
        /*0b78*/ 	.word	0x00000400
        /*0b7c*/ 	.word	0x000000ff
        /*0b80*/ 	.word	0x00016858
        /*0b84*/ 	.short	0x0100
        /*0b86*/ 	.byte	0x08
	.zero		1


	//   ....[9]....
        /*0b88*/ 	.word	0x00000410
        /*0b8c*/ 	.word	0x000000ff
        /*0b90*/ 	.word	0x00016868
        /*0b94*/ 	.short	0x0100
        /*0b96*/ 	.byte	0x08
	.zero		1


	//   ....[10]....
        /*0b98*/ 	.word	0x00000500
        /*0b9c*/ 	.word	0x000000ff
        /*0ba0*/ 	.word	0x00016870
        /*0ba4*/ 	.short	0x0100
        /*0ba6*/ 	.byte	0x06
	.zero		1


	//   ....[11]....
        /*0ba8*/ 	.word	0x00000510
        /*0bac*/ 	.word	0x000000ff
        /*0bb0*/ 	.word	0x00016880
        /*0bb4*/ 	.short	0x0100
        /*0bb6*/ 	.byte	0x06
	.zero		1


	//   ....[12]....
        /*0bb8*/ 	.word	0x00000520
        /*0bbc*/ 	.word	0x000000ff
        /*0bc0*/ 	.word	0x00016878
        /*0bc4*/ 	.short	0x0100
        /*0bc6*/ 	.byte	0x06
	.zero		1


	//   ....[13]....
        /*0bc8*/ 	.word	0x00000530
        /*0bcc*/ 	.word	0x000000ff
        /*0bd0*/ 	.word	0x00016888
        /*0bd4*/ 	.short	0x0100
        /*0bd6*/ 	.byte	0x06
	.zero		1


	//   ....[14]....
        /*0bd8*/ 	.word	0x00000660
        /*0bdc*/ 	.word	0x000000ff
        /*0be0*/ 	.word	0x00016890
        /*0be4*/ 	.short	0x0100
        /*0be6*/ 	.byte	0x08
	.zero		1


	//   ....[15]....
        /*0be8*/ 	.word	0x00000670
        /*0bec*/ 	.word	0x000000ff
        /*0bf0*/ 	.word	0x000168a0
        /*0bf4*/ 	.short	0x0100
        /*0bf6*/ 	.byte	0x08
	.zero		1


	//   ....[16]....
        /*0bf8*/ 	.word	0x00000680
        /*0bfc*/ 	.word	0x000000ff
        /*0c00*/ 	.word	0x00016898
        /*0c04*/ 	.short	0x0100
        /*0c06*/ 	.byte	0x08
	.zero		1


	//   ....[17]....
        /*0c08*/ 	.word	0x00000690
        /*0c0c*/ 	.word	0x000000ff
        /*0c10*/ 	.word	0x000168a8
        /*0c14*/ 	.short	0x0100
        /*0c16*/ 	.byte	0x08
	.zero		1


	//   ....[18]....
        /*0c18*/ 	.word	0x000007d0
        /*0c1c*/ 	.word	0x000000ff
        /*0c20*/ 	.word	0x000168b0
        /*0c24*/ 	.short	0x0100
        /*0c26*/ 	.byte	0x08
	.zero		1


	//   ....[19]....
        /*0c28*/ 	.word	0x000007e0
        /*0c2c*/ 	.word	0x000000ff
        /*0c30*/ 	.word	0x000168c0
        /*0c34*/ 	.short	0x0100
        /*0c36*/ 	.byte	0x08
	.zero		1


	//   ....[20]....
        /*0c38*/ 	.word	0x000007f0
        /*0c3c*/ 	.word	0x000000ff
        /*0c40*/ 	.word	0x000168b8
        /*0c44*/ 	.short	0x0100
        /*0c46*/ 	.byte	0x08
	.zero		1


	//   ....[21]....
        /*0c48*/ 	.word	0x00000800
        /*0c4c*/ 	.word	0x000000ff
        /*0c50*/ 	.word	0x000168c8
        /*0c54*/ 	.short	0x0100
        /*0c56*/ 	.byte	0x08
	.zero		1


	//   ....[22]....
        /*0c58*/ 	.word	0x000016d0
        /*0c5c*/ 	.word	0x000000ff
        /*0c60*/ 	.word	0x00016800
        /*0c64*/ 	.short	0x010a
        /*0c66*/ 	.byte	0x2d
	.zero		1


	//   ....[23]....
        /*0c68*/ 	.word	0x00001750
        /*0c6c*/ 	.word	0x00000000
        /*0c70*/ 	.word	0x00016830
        /*0c74*/ 	.short	0x010a
        /*0c76*/ 	.byte	0x3f
	.zero		1


	//   ....[24]....
        /*0c78*/ 	.word	0x00001790
        /*0c7c*/ 	.word	0x00000000
        /*0c80*/ 	.word	0x00016830
        /*0c84*/ 	.short	0x010a
        /*0c86*/ 	.byte	0x3f
	.zero		1


	//   ....[25]....
        /*0c88*/ 	.word	0x00003060
        /*0c8c*/ 	.word	0x000000ff
        /*0c90*/ 	.word	0x00000000
        /*0c94*/ 	.short	0x0101
        /*0c96*/ 	.byte	0x06
	.zero		1


	//   ....[26]....
        /*0c98*/ 	.word	0x00004170
        /*0c9c*/ 	.word	0x000000ff
        /*0ca0*/ 	.word	0x00016830
        /*0ca4*/ 	.short	0x010a
        /*0ca6*/ 	.byte	0x06
	.zero		1


	//   ....[27]....
        /*0ca8*/ 	.word	0x000041b0
        /*0cac*/ 	.word	0x000000ff
        /*0cb0*/ 	.word	0x00016830
        /*0cb4*/ 	.short	0x010a
        /*0cb6*/ 	.byte	0x06
	.zero		1


	//   ....[28]....
        /*0cb8*/ 	.word	0x000043c0
        /*0cbc*/ 	.word	0x000000ff
        /*0cc0*/ 	.word	0x00016850
        /*0cc4*/ 	.short	0x010a
        /*0cc6*/ 	.byte	0x06
	.zero		1


	//   ....[29]....
        /*0cc8*/ 	.word	0x00004400
        /*0ccc*/ 	.word	0x000000ff
        /*0cd0*/ 	.word	0x00016850
        /*0cd4*/ 	.short	0x010a
        /*0cd6*/ 	.byte	0x06
	.zero		1


	//   ....[30]....
        /*0cd8*/ 	.word	0x00005080
        /*0cdc*/ 	.word	0x000000ff
        /*0ce0*/ 	.word	0x00000000
        /*0ce4*/ 	.short	0x0101
        /*0ce6*/ 	.byte	0x06
	.zero		1


	//   ....[31]....
        /*0ce8*/ 	.word	0x00006b70
        /*0cec*/ 	.word	0x000000ff
        /*0cf0*/ 	.word	0x00000000
        /*0cf4*/ 	.short	0x0101
        /*0cf6*/ 	.byte	0x06
	.zero		1


	//   ....[32]....
        /*0cf8*/ 	.word	0x00007050
        /*0cfc*/ 	.word	0x000000ff
        /*0d00*/ 	.word	0x00016830
        /*0d04*/ 	.short	0x010a
        /*0d06*/ 	.byte	0x06
	.zero		1


	//   ....[33]....
        /*0d08*/ 	.word	0x00007090
        /*0d0c*/ 	.word	0x000000ff
        /*0d10*/ 	.word	0x00016830
        /*0d14*/ 	.short	0x010a
        /*0d16*/ 	.byte	0x06
	.zero		1


	//   ....[34]....
        /*0d18*/ 	.word	0x00007270
        /*0d1c*/ 	.word	0x000000ff
        /*0d20*/ 	.word	0x00016850
        /*0d24*/ 	.short	0x010a
        /*0d26*/ 	.byte	0x06
	.zero		1


	//   ....[35]....
        /*0d28*/ 	.word	0x000072b0
        /*0d2c*/ 	.word	0x000000ff
        /*0d30*/ 	.word	0x00016850
        /*0d34*/ 	.short	0x010a
        /*0d36*/ 	.byte	0x06
	.zero		1


	//   ....[36]....
        /*0d38*/ 	.word	0x00007b90
        /*0d3c*/ 	.word	0x000000ff
        /*0d40*/ 	.word	0x00000000
        /*0d44*/ 	.short	0x0101
        /*0d46*/ 	.byte	0x06
	.zero		1


	//   ....[37]....
        /*0d48*/ 	.word	0x00009080
        /*0d4c*/ 	.word	0x000000ff
        /*0d50*/ 	.word	0x00000000
        /*0d54*/ 	.short	0x0101
        /*0d56*/ 	.byte	0x06
	.zero		1


	//   ....[38]....
        /*0d58*/ 	.word	0x00009490
        /*0d5c*/ 	.word	0x000000ff
        /*0d60*/ 	.word	0x00016850
        /*0d64*/ 	.short	0x010a
        /*0d66*/ 	.byte	0x05
	.zero		1


	//   ....[39]....
        /*0d68*/ 	.word	0x000094d0
        /*0d6c*/ 	.word	0x000000ff
        /*0d70*/ 	.word	0x00016850
        /*0d74*/ 	.short	0x010a
        /*0d76*/ 	.byte	0x05
	.zero		1


	//   ....[40]....
        /*0d78*/ 	.word	0x00009a30
        /*0d7c*/ 	.word	0x000000ff
        /*0d80*/ 	.word	0x00000000
        /*0d84*/ 	.short	0x0101
        /*0d86*/ 	.byte	0x04
	.zero		1


	//   ....[41]....
        /*0d88*/ 	.word	0x0000aa00
        /*0d8c*/ 	.word	0x00000000
        /*0d90*/ 	.word	0x00000000
        /*0d94*/ 	.short	0x0101
        /*0d96*/ 	.byte	0x3f
	.zero		1


	//   ....[42]....
        /*0d98*/ 	.word	0x0000d210
        /*0d9c*/ 	.word	0x00000003
        /*0da0*/ 	.word	0x00016840
        /*0da4*/ 	.short	0x010a
        /*0da6*/ 	.byte	0x3f
	.zero		1


	//   ....[43]....
        /*0da8*/ 	.word	0x0000d9d0
        /*0dac*/ 	.word	0x00000003
        /*0db0*/ 	.word	0x00016830
        /*0db4*/ 	.short	0x0107
        /*0db6*/ 	.byte	0x3f
	.zero		1


	//   ....[44]....
        /*0db8*/ 	.word	0x0000daa0
        /*0dbc*/ 	.word	0x00000003
        /*0dc0*/ 	.word	0x00016830
        /*0dc4*/ 	.short	0x0101
        /*0dc6*/ 	.byte	0x3f
	.zero		1


	//   ....[45]....
        /*0dc8*/ 	.word	0x0000e900
        /*0dcc*/ 	.word	0x00000016
        /*0dd0*/ 	.word	0x00016800
        /*0dd4*/ 	.short	0x0107
        /*0dd6*/ 	.byte	0x3f
	.zero		1


	//   ....[46]....
        /*0dd8*/ 	.word	0x0000ea00
        /*0ddc*/ 	.word	0x00000016
        /*0de0*/ 	.word	0x00016800
        /*0de4*/ 	.short	0x0101
        /*0de6*/ 	.byte	0x3f
	.zero		1


	//   ....[47]....
        /*0de8*/ 	.word	0x0000ea20
        /*0dec*/ 	.word	0x00000016
        /*0df0*/ 	.word	0x00016820
        /*0df4*/ 	.short	0x010a
        /*0df6*/ 	.byte	0x3f
	.zero		1


	//   ....[48]....
        /*0df8*/ 	.word	0x0000edc0
        /*0dfc*/ 	.word	0x00000005
        /*0e00*/ 	.word	0x00016840
        /*0e04*/ 	.short	0x010a
        /*0e06*/ 	.byte	0x3f
	.zero		1


	//   ....[49]....
        /*0e08*/ 	.word	0x0000f2d0
        /*0e0c*/ 	.word	0x00000005
        /*0e10*/ 	.word	0x00016830
        /*0e14*/ 	.short	0x0107
        /*0e16*/ 	.byte	0x3f
	.zero		1


	//   ....[50]....
        /*0e18*/ 	.word	0x0000f390
        /*0e1c*/ 	.word	0x00000005
        /*0e20*/ 	.word	0x00016830
        /*0e24*/ 	.short	0x0101
        /*0e26*/ 	.byte	0x3f
	.zero		1


	//   ....[51]....
        /*0e28*/ 	.word	0x0000f3f0
        /*0e2c*/ 	.word	0x00000005
        /*0e30*/ 	.word	0x00016860
        /*0e34*/ 	.short	0x010a
        /*0e36*/ 	.byte	0x3f
	.zero		1


	//   ....[52]....
        /*0e38*/ 	.word	0x0000f8c0
        /*0e3c*/ 	.word	0x00000005
        /*0e40*/ 	.word	0x00016850
        /*0e44*/ 	.short	0x0107
        /*0e46*/ 	.byte	0x3f
	.zero		1


	//   ....[53]....
        /*0e48*/ 	.word	0x0000fa60
        /*0e4c*/ 	.word	0x00000005
        /*0e50*/ 	.word	0x00016850
        /*0e54*/ 	.short	0x0101
        /*0e56*/ 	.byte	0x3f
	.zero		1


	//   ....[54]....
        /*0e58*/ 	.word	0x0000fc70
        /*0e5c*/ 	.word	0x00000000
        /*0e60*/ 	.word	0x00016860
        /*0e64*/ 	.short	0x010a
        /*0e66*/ 	.byte	0x3f
	.zero		1


	//   ....[55]....
        /*0e68*/ 	.word	0x000100f0
        /*0e6c*/ 	.word	0x00000000
        /*0e70*/ 	.word	0x00016850
        /*0e74*/ 	.short	0x0107
        /*0e76*/ 	.byte	0x3f
	.zero		1


	//   ....[56]....
        /*0e78*/ 	.word	0x000101c0
        /*0e7c*/ 	.word	0x00000000
        /*0e80*/ 	.word	0x00016850
        /*0e84*/ 	.short	0x0101
        /*0e86*/ 	.byte	0x3f
	.zero		1


	//   ....[57]....
        /*0e88*/ 	.word	0x00010ef0
        /*0e8c*/ 	.word	0x00000005
        /*0e90*/ 	.word	0x00016820
        /*0e94*/ 	.short	0x010a
        /*0e96*/ 	.byte	0x3f
	.zero		1


	//   ....[58]....
        /*0e98*/ 	.word	0x00011070
        /*0e9c*/ 	.word	0x00000003
        /*0ea0*/ 	.word	0x00016840
        /*0ea4*/ 	.short	0x010a
        /*0ea6*/ 	.byte	0x3f
	.zero		1


	//   ....[59]....
        /*0ea8*/ 	.word	0x00011110
        /*0eac*/ 	.word	0x00000019
        /*0eb0*/ 	.word	0x00016840
        /*0eb4*/ 	.short	0x010a
        /*0eb6*/ 	.byte	0x3f
	.zero		1


	//   ....[60]....
        /*0eb8*/ 	.word	0x00011150
        /*0ebc*/ 	.word	0x00000003
        /*0ec0*/ 	.word	0x00016860
        /*0ec4*/ 	.short	0x010a
        /*0ec6*/ 	.byte	0x3f
	.zero		1


	//   ....[61]....
        /*0ec8*/ 	.word	0x00011190
        /*0ecc*/ 	.word	0x00000019
        /*0ed0*/ 	.word	0x00016860
        /*0ed4*/ 	.short	0x010a
        /*0ed6*/ 	.byte	0x3f
	.zero		1


	//   ....[62]....
        /*0ed8*/ 	.word	0x00011200
        /*0edc*/ 	.word	0x00000003
        /*0ee0*/ 	.word	0x00016800
        /*0ee4*/ 	.short	0x010a
        /*0ee6*/ 	.byte	0x3f
	.zero		1


	//   ....[63]....
        /*0ee8*/ 	.word	0x00011250
        /*0eec*/ 	.word	0x00000000
        /*0ef0*/ 	.word	0x00016830
        /*0ef4*/ 	.short	0x010a
        /*0ef6*/ 	.byte	0x3f
	.zero		1


	//   ....[64]....
        /*0ef8*/ 	.word	0x000112b0
        /*0efc*/ 	.word	0x00000006
        /*0f00*/ 	.word	0x00016830
        /*0f04*/ 	.short	0x010a
        /*0f06*/ 	.byte	0x3f
	.zero		1


	//   ....[65]....
        /*0f08*/ 	.word	0x00011310
        /*0f0c*/ 	.word	0x00000006
        /*0f10*/ 	.word	0x00016850
        /*0f14*/ 	.short	0x010a
        /*0f16*/ 	.byte	0x3f
	.zero		1


	//   ....[66]....
        /*0f18*/ 	.word	0x00011370
        /*0f1c*/ 	.word	0x00000006
        /*0f20*/ 	.word	0x00016830
        /*0f24*/ 	.short	0x010a
        /*0f26*/ 	.byte	0x3f
	.zero		1


	//   ....[67]....
        /*0f28*/ 	.word	0x000113d0
        /*0f2c*/ 	.word	0x00000006
        /*0f30*/ 	.word	0x00016850
        /*0f34*/ 	.short	0x010a
        /*0f36*/ 	.byte	0x3f
	.zero		1


	//   ....[68]....
        /*0f38*/ 	.word	0x00011430
        /*0f3c*/ 	.word	0x00000004
        /*0f40*/ 	.word	0x00016850
        /*0f44*/ 	.short	0x010a
        /*0f46*/ 	.byte	0x3f
	.zero		1


	//   ....[69]....
        /*0f48*/ 	.word	0x00011550
        /*0f4c*/ 	.word	0x00000003
        /*0f50*/ 	.word	0x00016840
        /*0f54*/ 	.short	0x010a
        /*0f56*/ 	.byte	0x3f
	.zero		1


	//   ....[70]....
        /*0f58*/ 	.word	0x00012ff0
        /*0f5c*/ 	.word	0x00000016
        /*0f60*/ 	.word	0x00016820
        /*0f64*/ 	.short	0x010a
        /*0f66*/ 	.byte	0x3f
	.zero		1


	//   ....[71]....
        /*0f68*/ 	.word	0x00013040
        /*0f6c*/ 	.word	0x00000005
        /*0f70*/ 	.word	0x00016840
        /*0f74*/ 	.short	0x010a
        /*0f76*/ 	.byte	0x3f
	.zero		1


	//   ....[72]....
        /*0f78*/ 	.word	0x00013950
        /*0f7c*/ 	.word	0x00000005
        /*0f80*/ 	.word	0x00016860
        /*0f84*/ 	.short	0x010a
        /*0f86*/ 	.byte	0x3f
	.zero		1


	//   ....[73]....
        /*0f88*/ 	.word	0x000142c0
        /*0f8c*/ 	.word	0x00000000
        /*0f90*/ 	.word	0x00016860
        /*0f94*/ 	.short	0x010a
        /*0f96*/ 	.byte	0x3f
	.zero		1


	//   ....[74]....
        /*0f98*/ 	.word	0x00015540
        /*0f9c*/ 	.word	0x00000005
        /*0fa0*/ 	.word	0x00016820
        /*0fa4*/ 	.short	0x010a
        /*0fa6*/ 	.byte	0x3f
	.zero		1


	//   ....[75]....
        /*0fa8*/ 	.word	0x000156e0
        /*0fac*/ 	.word	0x00000003
        /*0fb0*/ 	.word	0x00016840
        /*0fb4*/ 	.short	0x010a
        /*0fb6*/ 	.byte	0x3f
	.zero		1


	//   ....[76]....
        /*0fb8*/ 	.word	0x00015730
        /*0fbc*/ 	.word	0x00000019
        /*0fc0*/ 	.word	0x00016840
        /*0fc4*/ 	.short	0x010a
        /*0fc6*/ 	.byte	0x3f
	.zero		1


	//   ....[77]....
        /*0fc8*/ 	.word	0x00015780
        /*0fcc*/ 	.word	0x00000003
        /*0fd0*/ 	.word	0x00016860
        /*0fd4*/ 	.short	0x010a
        /*0fd6*/ 	.byte	0x3f
	.zero		1


	//----- nvinfo : EIATTR_NUM_MBARRIERS
	.align		4
.L_295:
        /*0fd8*/ 	.byte	0x03, 0x38
        /*0fda*/ 	.short	0x0016


	//----- nvinfo : EIATTR_EXIT_INSTR_OFFSETS
	.align		4
        /*0fdc*/ 	.byte	0x04, 0x1c
        /*0fde*/ 	.short	(.L_297 - .L_296)


	//   ....[0]....
.L_296:
        /*0fe0*/ 	.word	0x000009b0


	//   ....[1]....
        /*0fe4*/ 	.word	0x0000b4f0


	//   ....[2]....
        /*0fe8*/ 	.word	0x000111e0


	//----- nvinfo : EIATTR_MAX_THREADS
	.align		4
.L_297:
        /*0fec*/ 	.byte	0x04, 0x05
        /*0fee*/ 	.short	(.L_299 - .L_298)
.L_298:
        /*0ff0*/ 	.word	0x00000200
        /*0ff4*/ 	.word	0x00000001
        /*0ff8*/ 	.word	0x00000001


	//----- nvinfo : EIATTR_CRS_STACK_SIZE
	.align		4
.L_299:
        /*0ffc*/ 	.byte	0x04, 0x1e
        /*0ffe*/ 	.short	(.L_301 - .L_300)
.L_300:
        /*1000*/ 	.word	0x00000000


	//----- nvinfo : EIATTR_CBANK_PARAM_SIZE
	.align		4
.L_301:
        /*1004*/ 	.byte	0x03, 0x19
        /*1006*/ 	.short	0x0af0


	//----- nvinfo : EIATTR_PARAM_CBANK
	.align		4
        /*1008*/ 	.byte	0x04, 0x0a
        /*100a*/ 	.short	(.L_303 - .L_302)
	.align		4
.L_302:
        /*100c*/ 	.word	index@(.nv.constant0._ZN7cutlass13device_kernelIN5flash11enable_sm90INS1_16FlashAttnFwdSm90INS1_25CollectiveMainloopFwdSm90ILi2EN4cute5tupleIJNS5_1CILi1EEES8_S8_EEENS6_IJNS7_ILi192EEENS7_ILi128EEENS7_ILi64EEEEEELi64ENS_6half_tEfNS_4arch4Sm90ELb1ELb0ELb1ELb1ELb1ELb0ELb0ELb1ELb1ELb1ELb0ELb0EEENS1_21CollectiveEpilogueFwdINS6_IJSA_SC_SB_EEES9_SE_SG_Li384ELb1ELb1ELb0ELb0EEENS1_36VarlenDynamicPersistentTileSchedulerILi192ELi128ELi384ELi128ELb0ELb1ELb1ELb1ELb1ELb1EEEEEEEEEvNT_6ParamsE)
        /*1010*/ 	.short	0x0210
        /*1012*/ 	.short	0x0af0


	//----- nvinfo : EIATTR_SW_WAR
	.align		4
.L_303:
        /*1014*/ 	.byte	0x04, 0x36
        /*1016*/ 	.short	(.L_305 - .L_304)
.L_304:
        /*1018*/ 	.word	0x00000008
.L_305:


//--------------------- .nv.info._ZN7cutlass13device_kernelIN5flash11enable_sm90INS1_16FlashAttnFwdSm90INS1_25CollectiveMainloopFwdSm90ILi2EN4cute5tupleIJNS5_1CILi1EEES8_S8_EEENS6_IJNS7_ILi192EEENS7_ILi128EEENS7_ILi64EEEEEELi64ENS_6half_tEfNS_4arch4Sm90ELb1ELb0ELb1ELb1ELb1ELb1ELb0ELb1ELb1ELb1ELb0ELb0EEENS1_21CollectiveEpilogueFwdINS6_IJSA_SC_SB_EEES9_SE_SG_Li384ELb1ELb1ELb0ELb0EEENS1_36VarlenDynamicPersistentTileSchedulerILi192ELi128ELi384ELi128ELb0ELb1ELb1ELb1ELb1ELb1EEEEEEEEEvNT_6ParamsE --------------------------
	.section	.nv.info._ZN7cutlass13device_kernelIN5flash11enable_sm90INS1_16FlashAttnFwdSm90INS1_25CollectiveMainloopFwdSm90ILi2EN4cute5tupleIJNS5_1CILi1EEES8_S8_EEENS6_IJNS7_ILi192EEENS7_ILi128EEENS7_ILi64EEEEEELi64ENS_6half_tEfNS_4arch4Sm90ELb1ELb0ELb1ELb1ELb1ELb1ELb0ELb1ELb1ELb1ELb0ELb0EEENS1_21CollectiveEpilogueFwdINS6_IJSA_SC_SB_EEES9_SE_SG_Li384ELb1ELb1ELb0ELb0EEENS1_36VarlenDynamicPersistentTileSchedulerILi192ELi128ELi384ELi128ELb0ELb1ELb1ELb1ELb1ELb1EEEEEEEEEvNT_6ParamsE,"",@"SHT_CUDA_INFO"
	.sectionflags	@""
	.align	4


	//----- nvinfo : EIATTR_CUDA_API_VERSION
	.align		4
        /*0000*/ 	.byte	0x04, 0x37
        /*0002*/ 	.short	(.L_307 - .L_306)
.L_306:
        /*0004*/ 	.word	0x00000082


	//----- nvinfo : EIATTR_KPARAM_INFO
	.align		4
.L_307:
        /*0008*/ 	.byte	0x04, 0x17
        /*000a*/ 	.short	(.L_309 - .L_308)
.L_308:
        /*000c*/ 	.word	0x00000000
        /*0010*/ 	.short	0x0000
        /*0012*/ 	.short	0x0070
        /*0014*/ 	.byte	0x00, 0xf0, 0x01, 0x2a


	//----- nvinfo : EIATTR_SPARSE_MMA_MASK
	.align		4
.L_309:
        /*0018*/ 	.byte	0x03, 0x50
        /*001a*/ 	.short	0x0000


	//----- nvinfo : EIATTR_MAXREG_COUNT
	.align		4
        /*001c*/ 	.byte	0x03, 0x1b
        /*001e*/ 	.short	0x0080


	//----- nvinfo : EIATTR_NUM_BARRIERS
	.align		4
        /*0020*/ 	.byte	0x02, 0x4c
        /*0022*/ 	.byte	0x10
	.zero		1


	//----- nvinfo : EIATTR_EXTERNS
	.align		4
        /*0024*/ 	.byte	0x04, 0x0f
        /*0026*/ 	.short	(.L_311 - .L_310)


	//   ....[0]....
	.align		4
.L_310:
        /*0028*/ 	.word	index@(__assertfail)


	//----- nvinfo : EIATTR_ANNOTATIONS
	.align		4
.L_311:
        /*002c*/ 	.byte	0x04, 0x55
        /*002e*/ 	.short	(.L_313 - .L_312)


	//   ....[0]....
.L_312:
        /* <DEDUP_REMOVED lines=84> */


	//----- nvinfo : EIATTR_MERCURY_ISA_VERSION
	.align		4
.L_313:
        /*0558*/ 	.byte	0x03, 0x5f
        /*055a*/ 	.short	0x0101


	//----- nvinfo : EIATTR_UNUSED_LOAD_BYTE_OFFSET
	.align		4
        /*055c*/ 	.byte	0x04, 0x44
        /*055e*/ 	.short	(.L_315 - .L_314)


	//   ....[0]....
.L_314:
        /*0560*/ 	.word	0x00000a60
        /*0564*/ 	.word	0x0000fff0


	//   ....[1]....
        /*0568*/ 	.word	0x00011a80
        /*056c*/ 	.word	0x0000fff0


	//----- nvinfo : EIATTR_INT_WARP_WIDE_INSTR_OFFSETS
	.align		4
.L_315:
        /*0570*/ 	.byte	0x04, 0x31
        /*0572*/ 	.short	(.L_317 - .L_316)


	//   ....[0]....
.L_316:
        /*0574*/ 	.word	0x00000120


	//   ....[1]....
        /*0578*/ 	.word	0x000001c0


	//   ....[2]....
        /*057c*/ 	.word	0x00000230


	//   ....[3]....
        /*0580*/ 	.word	0x000155b0


	//   ....[4]....
        /*0584*/ 	.word	0x00015640


	//   ....[5]....
        /*0588*/ 	.word	0x00018930


	//   ....[6]....
        /*058c*/ 	.word	0x000189c0


	//----- nvinfo : EIATTR_COOP_GROUP_MASK_REGIDS
	.align		4
.L_317:
        /*0590*/ 	.byte	0x04, 0x29
        /*0592*/ 	.short	(.L_319 - .L_318)


	//   ....[0]....
.L_318:
        /*0594*/ 	.word	0xffffffff


	//   ....[1]....
        /*0598*/ 	.word	0xffffffff


	//   ....[2]....
        /*059c*/ 	.word	0xffffffff


	//   ....[3]....
        /*05a0*/ 	.word	0xffffffff


	//   ....[4]....
        /*05a4*/ 	.word	0xffffffff


	//   ....[5]....
        /*05a8*/ 	.word	0xffffffff


	//   ....[6]....
        /*05ac*/ 	.word	0xffffffff


	//   ....[7]....
        /*05b0*/ 	.word	0xffffffff


	//   ....[8]....
        /*05b4*/ 	.word	0xffffffff


	//   ....[9]....
        /*05b8*/ 	.word	0xffffffff


	//   ....[10]....
        /*05bc*/ 	.word	0xffffffff


	//   ....[11]....
        /*05c0*/ 	.word	0xffffffff


	//   ....[12]....
        /*05c4*/ 	.word	0xffffffff


	//   ....[13]....
        /*05c8*/ 	.word	0xffffffff


	//   ....[14]....
        /*05cc*/ 	.word	0xffffffff


	//   ....[15]....
        /*05d0*/ 	.word	0xffffffff


	//   ....[16]....
        /*05d4*/ 	.word	0xffffffff


	//   ....[17]....
        /*05d8*/ 	.word	0xffffffff


	//   ....[18]....
        /*05dc*/ 	.word	0xffffffff


	//   ....[19]....
        /*05e0*/ 	.word	0xffffffff


	//   ....[20]....
        /*05e4*/ 	.word	0xffffffff


	//   ....[21]....
        /*05e8*/ 	.word	0xffffffff


	//   ....[22]....
        /*05ec*/ 	.word	0xffffffff


	//   ....[23]....
        /*05f0*/ 	.word	0xffffffff


	//   ....[24]....
        /*05f4*/ 	.word	0xffffffff


	//   ....[25]....
        /*05f8*/ 	.word	0xffffffff


	//   ....[26]....
        /*05fc*/ 	.word	0xffffffff


	//   ....[27]....
        /*0600*/ 	.word	0xffffffff


	//   ....[28]....
        /*0604*/ 	.word	0xffffffff


	//   ....[29]....
        /*0608*/ 	.word	0xffffffff


	//   ....[30]....
        /*060c*/ 	.word	0xffffffff


	//   ....[31]....
        /*0610*/ 	.word	0xffffffff


	//   ....[32]....
        /*0614*/ 	.word	0xffffffff


	//   ....[33]....
        /*0618*/ 	.word	0xffffffff


	//   ....[34]....
        /*061c*/ 	.word	0xffffffff


	//   ....[35]....
        /*0620*/ 	.word	0xffffffff


	//   ....[36]....
        /*0624*/ 	.word	0xffffffff


	//   ....[37]....
        /*0628*/ 	.word	0xffffffff


	//   ....[38]....
        /*062c*/ 	.word	0xffffffff


	//   ....[39]....
        /*0630*/ 	.word	0xffffffff


	//   ....[40]....
        /*0634*/ 	.word	0xffffffff


	//   ....[41]....
        /*0638*/ 	.word	0xffffffff


	//   ....[42]....
        /*063c*/ 	.word	0xffffffff


	//   ....[43]....
        /*0640*/ 	.word	0xffffffff


	//   ....[44]....
        /*0644*/ 	.word	0xffffffff


	//   ....[45]....
        /*0648*/ 	.word	0xffffffff


	//   ....[46]....
        /*064c*/ 	.word	0xffffffff


	//   ....[47]....
        /*0650*/ 	.word	0xffffffff


	//   ....[48]....
        /*0654*/ 	.word	0xffffffff


	//   ....[49]....
        /*0658*/ 	.word	0xffffffff


	//   ....[50]....
        /*065c*/ 	.word	0xffffffff


	//   ....[51]....
        /*0660*/ 	.word	0xffffffff


	//   ....[52]....
        /*0664*/ 	.word	0xffffffff


	//   ....[53]....
        /*0668*/ 	.word	0xffffffff


	//   ....[54]....
        /*066c*/ 	.word	0xffffffff


	//   ....[55]....
        /*0670*/ 	.word	0xffffffff


	//   ....[56]....
        /*0674*/ 	.word	0xffffffff


	//   ....[57]....
        /*0678*/ 	.word	0xffffffff


	//   ....[58]....
        /*067c*/ 	.word	0xffffffff


	//   ....[59]....
        /*0680*/ 	.word	0xffffffff


	//   ....[60]....
        /*0684*/ 	.word	0xffffffff


	//   ....[61]....
        /*0688*/ 	.word	0xffffffff


	//   ....[62]....
        /*068c*/ 	.word	0xffffffff


	//   ....[63]....
        /*0690*/ 	.word	0xffffffff


	//   ....[64]....
        /*0694*/ 	.word	0xffffffff


	//   ....[65]....
        /*0698*/ 	.word	0xffffffff


	//   ....[66]....
        /*069c*/ 	.word	0xffffffff


	//   ....[67]....
        /*06a0*/ 	.word	0xffffffff


	//   ....[68]....
        /*06a4*/ 	.word	0xffffffff


	//   ....[69]....
        /*06a8*/ 	.word	0xffffffff


	//   ....[70]....
        /*06ac*/ 	.word	0xffffffff


	//   ....[71]....
        /*06b0*/ 	.word	0xffffffff


	//   ....[72]....
        /*06b4*/ 	.word	0xffffffff


	//   ....[73]....
        /*06b8*/ 	.word	0xffffffff


	//   ....[74]....
        /*06bc*/ 	.word	0xffffffff


	//   ....[75]....
        /*06c0*/ 	.word	0xffffffff


	//   ....[76]....
        /*06c4*/ 	.word	0xffffffff


	//   ....[77]....
        /*06c8*/ 	.word	0xffffffff


	//   ....[78]....
        /*06cc*/ 	.word	0xffffffff


	//   ....[79]....
        /*06d0*/ 	.word	0xffffffff


	//   ....[80]....
        /*06d4*/ 	.word	0xffffffff


	//   ....[81]....
        /*06d8*/ 	.word	0xffffffff


	//   ....[82]....
        /*06dc*/ 	.word	0xffffffff


	//   ....[83]....
        /*06e0*/ 	.word	0xffffffff


	//   ....[84]....
        /*06e4*/ 	.word	0xffffffff


	//   ....[85]....
        /*06e8*/ 	.word	0xffffffff


	//   ....[86]....
        /*06ec*/ 	.word	0xffffffff


	//   ....[87]....
        /*06f0*/ 	.word	0xffffffff


	//   ....[88]....
        /*06f4*/ 	.word	0xffffffff


	//   ....[89]....
        /*06f8*/ 	.word	0xffffffff


	//   ....[90]....
        /*06fc*/ 	.word	0xffffffff


	//   ....[91]....
        /*0700*/ 	.word	0xffffffff


	//   ....[92]....
        /*0704*/ 	.word	0xffffffff


	//   ....[93]....
        /*0708*/ 	.word	0xffffffff


	//   ....[94]....
        /*070c*/ 	.word	0xffffffff


	//   ....[95]....
        /*0710*/ 	.word	0xffffffff


	//   ....[96]....
        /*0714*/ 	.word	0xffffffff


	//   ....[97]....
        /*0718*/ 	.word	0xffffffff


	//   ....[98]....
        /*071c*/ 	.word	0xffffffff


	//   ....[99]....
        /*0720*/ 	.word	0xffffffff


	//   ....[100]....
        /*0724*/ 	.word	0xffffffff


	//   ....[101]....
        /*0728*/ 	.word	0xffffffff


	//   ....[102]....
        /*072c*/ 	.word	0xffffffff


	//   ....[103]....
        /*0730*/ 	.word	0xffffffff


	//   ....[104]....
        /*0734*/ 	.word	0xffffffff


	//   ....[105]....
        /*0738*/ 	.word	0xffffffff


	//   ....[106]....
        /*073c*/ 	.word	0xffffffff


	//   ....[107]....
        /*0740*/ 	.word	0xffffffff


	//   ....[108]....
        /*0744*/ 	.word	0xffffffff


	//   ....[109]....
        /*0748*/ 	.word	0xffffffff


	//   ....[110]....
        /*074c*/ 	.word	0xffffffff


	//   ....[111]....
        /*0750*/ 	.word	0xffffffff


	//   ....[112]....
        /*0754*/ 	.word	0xffffffff


	//   ....[113]....
        /*0758*/ 	.word	0xffffffff


	//   ....[114]....
        /*075c*/ 	.word	0xffffffff


	//   ....[115]....
        /*0760*/ 	.word	0xffffffff


	//   ....[116]....
        /*0764*/ 	.word	0xffffffff


	//   ....[117]....
        /*0768*/ 	.word	0xffffffff


	//   ....[118]....
        /*076c*/ 	.word	0xffffffff


	//   ....[119]....
        /*0770*/ 	.word	0xffffffff


	//   ....[120]....
        /*0774*/ 	.word	0xffffffff


	//   ....[121]....
        /*0778*/ 	.word	0xffffffff


	//   ....[122]....
        /*077c*/ 	.word	0xffffffff


	//   ....[123]....
        /*0780*/ 	.word	0xffffffff


	//   ....[124]....
        /*0784*/ 	.word	0xffffffff


	//   ....[125]....
        /*0788*/ 	.word	0xffffffff


	//   ....[126]....
        /*078c*/ 	.word	0xffffffff


	//   ....[127]....
        /*0790*/ 	.word	0xffffffff


	//   ....[128]....
        /*0794*/ 	.word	0xffffffff


	//   ....[129]....
        /*0798*/ 	.word	0xffffffff


	//   ....[130]....
        /*079c*/ 	.word	0xffffffff


	//   ....[131]....
        /*07a0*/ 	.word	0xffffffff


	//   ....[132]....
        /*07a4*/ 	.word	0xffffffff


	//   ....[133]....
        /*07a8*/ 	.word	0xffffffff


	//   ....[134]....
        /*07ac*/ 	.word	0xffffffff


	//   ....[135]....
        /*07b0*/ 	.word	0xffffffff


	//   ....[136]....
        /*07b4*/ 	.word	0xffffffff


	//   ....[137]....
        /*07b8*/ 	.word	0xffffffff


	//   ....[138]....
        /*07bc*/ 	.word	0xffffffff


	//   ....[139]....
        /*07c0*/ 	.word	0xffffffff


	//   ....[140]....
        /*07c4*/ 	.word	0xffffffff


	//   ....[141]....
        /*07c8*/ 	.word	0xffffffff


	//   ....[142]....
        /*07cc*/ 	.word	0xffffffff


	//   ....[143]....
        /*07d0*/ 	.word	0xffffffff


	//   ....[144]....
        /*07d4*/ 	.word	0xffffffff


	//   ....[145]....
        /*07d8*/ 	.word	0xffffffff


	//   ....[146]....
        /*07dc*/ 	.word	0xffffffff


	//   ....[147]....
        /*07e0*/ 	.word	0xffffffff


	//   ....[148]....
        /*07e4*/ 	.word	0xffffffff


	//   ....[149]....
        /*07e8*/ 	.word	0xffffffff


	//   ....[150]....
        /*07ec*/ 	.word	0xffffffff


	//   ....[151]....
        /*07f0*/ 	.word	0xffffffff


	//   ....[152]....
        /*07f4*/ 	.word	0xffffffff


	//   ....[153]....
        /*07f8*/ 	.word	0xffffffff


	//   ....[154]....
        /*07fc*/ 	.word	0xffffffff


	//   ....[155]....
        /*0800*/ 	.word	0xffffffff


	//   ....[156]....
        /*0804*/ 	.word	0xffffffff


	//   ....[157]....
        /*0808*/ 	.word	0xffffffff


	//   ....[158]....
        /*080c*/ 	.word	0xffffffff


	//   ....[159]....
        /*0810*/ 	.word	0xffffffff


	//   ....[160]....
        /*0814*/ 	.word	0xffffffff


	//   ....[161]....
        /*0818*/ 	.word	0xffffffff


	//   ....[162]....
        /*081c*/ 	.word	0xffffffff


	//   ....[163]....
        /*0820*/ 	.word	0xffffffff


	//   ....[164]....
        /*0824*/ 	.word	0xffffffff


	//   ....[165]....
        /*0828*/ 	.word	0xffffffff


	//   ....[166]....
        /*082c*/ 	.word	0xffffffff


	//   ....[167]....
        /*0830*/ 	.word	0xffffffff


	//   ....[168]....
        /*0834*/ 	.word	0xffffffff


	//   ....[169]....
        /*0838*/ 	.word	0xffffffff


	//   ....[170]....
        /*083c*/ 	.word	0xffffffff


	//   ....[171]....
        /*0840*/ 	.word	0xffffffff


	//   ....[172]....
        /*0844*/ 	.word	0xffffffff


	//   ....[173]....
        /*0848*/ 	.word	0xffffffff


	//   ....[174]....
        /*084c*/ 	.word	0xffffffff


	//   ....[175]....
        /*0850*/ 	.word	0xffffffff


	//   ....[176]....
        /*0854*/ 	.word	0xffffffff


	//   ....[177]....
        /*0858*/ 	.word	0xffffffff


	//   ....[178]....
        /*085c*/ 	.word	0xffffffff


	//   ....[179]....
        /*0860*/ 	.word	0xffffffff


	//   ....[180]....
        /*0864*/ 	.word	0xffffffff


	//   ....[181]....
        /*0868*/ 	.word	0xffffffff


	//   ....[182]....
        /*086c*/ 	.word	0xffffffff


	//   ....[183]....
        /*0870*/ 	.word	0xffffffff


	//   ....[184]....
        /*0874*/ 	.word	0xffffffff


	//   ....[185]....
        /*0878*/ 	.word	0xffffffff


	//   ....[186]....
        /*087c*/ 	.word	0xffffffff


	//   ....[187]....
        /*0880*/ 	.word	0xffffffff


	//   ....[188]....
        /*0884*/ 	.word	0xffffffff


	//   ....[189]....
        /*0888*/ 	.word	0xffffffff


	//   ....[190]....
        /*088c*/ 	.word	0xffffffff


	//   ....[191]....
        /*0890*/ 	.word	0xffffffff


	//   ....[192]....
        /*0894*/ 	.word	0xffffffff


	//   ....[193]....
        /*0898*/ 	.word	0xffffffff


	//   ....[194]....
        /*089c*/ 	.word	0xffffffff


	//   ....[195]....
        /*08a0*/ 	.word	0xffffffff


	//   ....[196]....
        /*08a4*/ 	.word	0xffffffff


	//   ....[197]....
        /*08a8*/ 	.word	0xffffffff


	//   ....[198]....
        /*08ac*/ 	.word	0xffffffff


	//   ....[199]....
        /*08b0*/ 	.word	0xffffffff


	//   ....[200]....
        /*08b4*/ 	.word	0xffffffff


	//   ....[201]....
        /*08b8*/ 	.word	0xffffffff


	//   ....[202]....
        /*08bc*/ 	.word	0xffffffff


	//   ....[203]....
        /*08c0*/ 	.word	0x0500000f


	//   ....[204]....
        /*08c4*/ 	.word	0x0500000f


	//   ....[205]....
        /*08c8*/ 	.word	0x0500000f


	//   ....[206]....
        /*08cc*/ 	.word	0x0500000f


	//   ....[207]....
        /*08d0*/ 	.word	0x0500000f


	//   ....[208]....
        /*08d4*/ 	.word	0x0500000f


	//   ....[209]....
        /*08d8*/ 	.word	0x0500000f


	//   ....[210]....
        /*08dc*/ 	.word	0x0500000f


	//   ....[211]....
        /*08e0*/ 	.word	0x0500000f


	//   ....[212]....
        /*08e4*/ 	.word	0x0500000f


	//   ....[213]....
        /*08e8*/ 	.word	0x0500000f


	//   ....[214]....
        /*08ec*/ 	.word	0x0500000f


	//   ....[215]....
        /*08f0*/ 	.word	0x0500000f


	//   ....[216]....
        /*08f4*/ 	.word	0x0500000f


	//   ....[217]....
        /*08f8*/ 	.word	0x0500000f


	//   ....[218]....
        /*08fc*/ 	.word	0x0500000f


	//   ....[219]....
        /*0900*/ 	.word	0x0500000f


	//   ....[220]....
        /*0904*/ 	.word	0x0500000f


	//   ....[221]....
        /*0908*/ 	.word	0x0500000f


	//   ....[222]....
        /*090c*/ 	.word	0x0500000f


	//   ....[223]....
        /*0910*/ 	.word	0x0500000f


	//   ....[224]....
        /*0914*/ 	.word	0x0500000f


	//   ....[225]....
        /*0918*/ 	.word	0x0500000f


	//   ....[226]....
        /*091c*/ 	.word	0x0500000f


	//   ....[227]....
        /*0920*/ 	.word	0x0500000f


	//   ....[228]....
        /*0924*/ 	.word	0x0500000f


	//   ....[229]....
        /*0928*/ 	.word	0x0500000f


	//   ....[230]....
        /*092c*/ 	.word	0x0500000f


	//   ....[231]....
        /*0930*/ 	.word	0x0500000f


	//   ....[232]....
        /*0934*/ 	.word	0x0500000f


	//   ....[233]....
        /*0938*/ 	.word	0x0500000f


	//   ....[234]....
        /*093c*/ 	.word	0x0500000f


	//   ....[235]....
        /*0940*/ 	.word	0x0500000f


	//   ....[236]....
        /*0944*/ 	.word	0x0500000f


	//   ....[237]....
        /*0948*/ 	.word	0x0500000f


	//   ....[238]....
        /*094c*/ 	.word	0x0500000f


	//   ....[239]....
        /*0950*/ 	.word	0x0500000f


	//   ....[240]....
        /*0954*/ 	.word	0x0500000f


	//   ....[241]....
        /*0958*/ 	.word	0x0500000f


	//   ....[242]....
        /*095c*/ 	.word	0x0500000f


	//   ....[243]....
        /*0960*/ 	.word	0x0500000f


	//   ....[244]....
        /*0964*/ 	.word	0x0500000f


	//   ....[245]....
        /*0968*/ 	.word	0x0500000f


	//   ....[246]....
        /*096c*/ 	.word	0x0500000f


	//   ....[247]....
        /*0970*/ 	.word	0x0500000f


	//   ....[248]....
        /*0974*/ 	.word	0x0500000f


	//   ....[249]....
        /*0978*/ 	.word	0x0500000f


	//   ....[250]....
        /*097c*/ 	.word	0x0500000f


	//   ....[251]....
        /*0980*/ 	.word	0x0500000f


	//   ....[252]....
        /*0984*/ 	.word	0x0500000f


	//   ....[253]....
        /*0988*/ 	.word	0x0500000f


	//   ....[254]....
        /*098c*/ 	.word	0x0500000f


	//   ....[255]....
        /*0990*/ 	.word	0x0500000f


	//   ....[0]....
        /*0994*/ 	.word	0x0500000f


	//   ....[1]....
        /*0998*/ 	.word	0x0500000f


	//   ....[2]....
        /*099c*/ 	.word	0x0500000f


	//   ....[3]....
        /*09a0*/ 	.word	0x0500000f


	//   ....[4]....
        /*09a4*/ 	.word	0x0500000f


	//   ....[5]....
        /*09a8*/ 	.word	0x0500000f


	//   ....[6]....
        /*09ac*/ 	.word	0x0500000f


	//   ....[7]....
        /*09b0*/ 	.word	0x0500000f


	//   ....[8]....
        /*09b4*/ 	.word	0x0500000f


	//   ....[9]....
        /*09b8*/ 	.word	0x0500000f


	//   ....[10]....
        /*09bc*/ 	.word	0x0500000f


	//   ....[11]....
        /*09c0*/ 	.word	0x0500000f


	//   ....[12]....
        /*09c4*/ 	.word	0x0500000f


	//   ....[13]....
        /*09c8*/ 	.word	0x0500000f


	//   ....[14]....
        /*09cc*/ 	.word	0x0500000f


	//   ....[15]....
        /*09d0*/ 	.word	0x0500000f


	//   ....[16]....
        /*09d4*/ 	.word	0x0500000f


	//   ....[17]....
        /*09d8*/ 	.word	0x0500000f


	//   ....[18]....
        /*09dc*/ 	.word	0x0500000f


	//   ....[19]....
        /*09e0*/ 	.word	0x0500000f


	//   ....[20]....
        /*09e4*/ 	.word	0x0500000f


	//   ....[21]....
        /*09e8*/ 	.word	0x0500000f


	//   ....[22]....
        /*09ec*/ 	.word	0x0500000f


	//   ....[23]....
        /*09f0*/ 	.word	0x0500000f


	//   ....[24]....
        /*09f4*/ 	.word	0x0500000f


	//   ....[25]....
        /*09f8*/ 	.word	0x0500000f


	//   ....[26]....
        /*09fc*/ 	.word	0x0500000f


	//   ....[27]....
        /*0a00*/ 	.word	0x0500000f


	//   ....[28]....
        /*0a04*/ 	.word	0x0500000f


	//   ....[29]....
        /*0a08*/ 	.word	0x0500000f


	//   ....[30]....
        /*0a0c*/ 	.word	0x0500000f


	//   ....[31]....
        /*0a10*/ 	.word	0x0500000f


	//   ....[32]....
        /*0a14*/ 	.word	0x0500000f


	//   ....[33]....
        /*0a18*/ 	.word	0x0500000f


	//   ....[34]....
        /*0a1c*/ 	.word	0x0500000f


	//   ....[35]....
        /*0a20*/ 	.word	0x0500000f


	//   ....[36]....
        /*0a24*/ 	.word	0x0500000f


	//   ....[37]....
        /*0a28*/ 	.word	0x0500000f


	//   ....[38]....
        /*0a2c*/ 	.word	0x0500000f


	//   ....[39]....
        /*0a30*/ 	.word	0x0500000f


	//   ....[40]....
        /*0a34*/ 	.word	0x0500000f


	//   ....[41]....
        /*0a38*/ 	.word	0x0500000f


	//   ....[42]....
        /*0a3c*/ 	.word	0x0500000f


	//   ....[43]....
        /*0a40*/ 	.word	0x0500000f


	//   ....[44]....
        /*0a44*/ 	.word	0x0500000f


	//   ....[45]....
        /*0a48*/ 	.word	0x0500000f


	//   ....[46]....
        /*0a4c*/ 	.word	0x0500000f


	//   ....[47]....
        /*0a50*/ 	.word	0x0500000f


	//   ....[48]....
        /*0a54*/ 	.word	0x0500000f


	//   ....[49]....
        /*0a58*/ 	.word	0x0500000f


	//   ....[50]....
        /*0a5c*/ 	.word	0x0500000f


	//   ....[51]....
        /*0a60*/ 	.word	0x0500000f


	//   ....[52]....
        /*0a64*/ 	.word	0x0500000f


	//   ....[53]....
        /*0a68*/ 	.word	0x0500000f


	//   ....[54]....
        /*0a6c*/ 	.word	0x0500000f


	//   ....[55]....
        /*0a70*/ 	.word	0x0500000f


	//   ....[56]....
        /*0a74*/ 	.word	0x0500000f


	//   ....[57]....
        /*0a78*/ 	.word	0x0500000f


	//   ....[58]....
        /*0a7c*/ 	.word	0x0500000f


	//   ....[59]....
        /*0a80*/ 	.word	0x0500000f


	//   ....[60]....
        /*0a84*/ 	.word	0x0500000f


	//   ....[61]....
        /*0a88*/ 	.word	0x0500000f


	//   ....[62]....
        /*0a8c*/ 	.word	0x0500000f


	//   ....[63]....
        /*0a90*/ 	.word	0x0500000f


	//   ....[64]....
        /*0a94*/ 	.word	0x0500000f


	//   ....[65]....
        /*0a98*/ 	.word	0x0500000f


	//   ....[66]....
        /*0a9c*/ 	.word	0x0500000f


	//   ....[67]....
        /*0aa0*/ 	.word	0x0500000f


	//   ....[68]....
        /*0aa4*/ 	.word	0x0500000f


	//   ....[69]....
        /*0aa8*/ 	.word	0x0500000f


	//   ....[70]....
        /*0aac*/ 	.word	0x0500000f


	//   ....[71]....
        /*0ab0*/ 	.word	0x0500000f


	//   ....[72]....
        /*0ab4*/ 	.word	0x0500000f


	//   ....[73]....
        /*0ab8*/ 	.word	0x0500000f


	//   ....[74]....
        /*0abc*/ 	.word	0x0500000f


	//   ....[75]....
        /*0ac0*/ 	.word	0x0500000f


	//   ....[76]....
        /*0ac4*/ 	.word	0x0500000f


	//   ....[77]....
        /*0ac8*/ 	.word	0x0500000f


	//   ....[78]....
        /*0acc*/ 	.word	0x0500000f


	//   ....[79]....
        /*0ad0*/ 	.word	0x0500000f


	//   ....[80]....
        /*0ad4*/ 	.word	0x0500000f


	//   ....[81]....
        /*0ad8*/ 	.word	0x0500000f


	//   ....[82]....
        /*0adc*/ 	.word	0x0500000f


	//   ....[83]....
        /*0ae0*/ 	.word	0x0500000f


	//   ....[84]....
        /*0ae4*/ 	.word	0x0500000f


	//   ....[85]....
        /*0ae8*/ 	.word	0x0500000f


	//   ....[86]....
        /*0aec*/ 	.word	0x0500000f


	//   ....[87]....
        /*0af0*/ 	.word	0x0500000f


	//   ....[88]....
        /*0af4*/ 	.word	0x0500000f


	//   ....[89]....
        /*0af8*/ 	.word	0x0500000f


	//   ....[90]....
        /*0afc*/ 	.word	0x0500000f


	//   ....[91]....
        /*0b00*/ 	.word	0x0500000f


	//----- nvinfo : EIATTR_COOP_GROUP_INSTR_OFFSETS
	.align		4
.L_319:
        /*0b04*/ 	.byte	0x04, 0x28
        /*0b06*/ 	.short	(.L_321 - .L_320)


	//   ....[0]....
.L_320:
        /*0b08*/ 	.word	0x00000060


	//   ....[1]....
        /*0b0c*/ 	.word	0x00000130


	//   ....[2]....
        /*0b10*/ 	.word	0x000001e0


	//   ....[3]....
        /*0b14*/ 	.word	0x000003a0


	//   ....[4]....
        /*0b18*/ 	.word	0x00000500


	//   ....[5]....
        /*0b1c*/ 	.word	0x00000620


	//   ....[6]....
        /*0b20*/ 	.word	0x00000780


	//   ....[7]....
        /*0b24*/ 	.word	0x00002b70


	//   ....[8]....
        /*0b28*/ 	.word	0x00002b80


	//   ....[9]....
        /*0b2c*/ 	.word	0x00003250


	//   ....[10]....
        /*0b30*/ 	.word	0x00003260


	//   ....[11]....
        /*0b34*/ 	.word	0x00003ec0


	//   ....[12]....
        /*0b38*/ 	.word	0x00003ed0


	//   ....[13]....
        /*0b3c*/ 	.word	0x00004640


	//   ....[14]....
        /*0b40*/ 	.word	0x00004650


	//   ....[15]....
        /*0b44*/ 	.word	0x00005060


	//   ....[16]....
        /*0b48*/ 	.word	0x00005070


	//   ....[17]....
        /*0b4c*/ 	.word	0x00005180


	//   ....[18]....
        /*0b50*/ 	.word	0x00005190


	//   ....[19]....
        /*0b54*/ 	.word	0x00005520


	//   ....[20]....
        /*0b58*/ 	.word	0x00005540


	//   ....[21]....
        /*0b5c*/ 	.word	0x00005620


	//   ....[22]....
        /*0b60*/ 	.word	0x00005640


	//   ....[23]....
        /*0b64*/ 	.word	0x00005b80


	//   ....[24]....
        /*0b68*/ 	.word	0x00006330


	//   ....[25]....
        /*0b6c*/ 	.word	0x00006340


	//   ....[26]....
        /*0b70*/ 	.word	0x00006350


	//   ....[27]....
        /*0b74*/ 	.word	0x00006360


	//   ....[28]....
        /*0b78*/ 	.word	0x000066a0


	//   ....[29]....
        /*0b7c*/ 	.word	0x000066b0


	//   ....[30]....
        /*0b80*/ 	.word	0x000066c0


	//   ....[31]....
        /*0b84*/ 	.word	0x000066d0


	//   ....[32]....
        /*0b88*/ 	.word	0x000079f0


	//   ....[33]....
        /*0b8c*/ 	.word	0x00007a00


	//   ....[34]....
        /*0b90*/ 	.word	0x00007a10


	//   ....[35]....
        /*0b94*/ 	.word	0x00007a20


	//   ....[36]....
        /*0b98*/ 	.word	0x00007b20


	//   ....[37]....
        /*0b9c*/ 	.word	0x00007b40


	//   ....[38]....
        /*0ba0*/ 	.word	0x00007bf0


	//   ....[39]....
        /*0ba4*/ 	.word	0x00007c20


	//   ....[40]....
        /*0ba8*/ 	.word	0x00009660


	//   ....[41]....
        /*0bac*/ 	.word	0x00009ec0


	//   ....[42]....
        /*0bb0*/ 	.word	0x00009ee0


	//   ....[43]....
        /*0bb4*/ 	.word	0x00009f00


	//   ....[44]....
        /*0bb8*/ 	.word	0x0000aa30


	//   ....[45]....
        /*0bbc*/ 	.word	0x0000aa50


	//   ....[46]....
        /*0bc0*/ 	.word	0x0000c4d0


	//   ....[47]....
        /*0bc4*/ 	.word	0x0000c500


	//   ....[48]....
        /*0bc8*/ 	.word	0x0000cdb0


	//   ....[49]....
        /*0bcc*/ 	.word	0x0000ce20


	//   ....[50]....
        /*0bd0*/ 	.word	0x0000d930


	//   ....[51]....
        /*0bd4*/ 	.word	0x0000d950


	//   ....[52]....
        /*0bd8*/ 	.word	0x0000fae0


	//   ....[53]....
        /*0bdc*/ 	.word	0x0000fb40


	//   ....[54]....
        /*0be0*/ 	.word	0x0000ff10


	//   ....[55]....
        /*0be4*/ 	.word	0x0000ff30


	//   ....[56]....
        /*0be8*/ 	.word	0x00011210


	//   ....[57]....
        /*0bec*/ 	.word	0x000114e0


	//   ....[58]....
        /*0bf0*/ 	.word	0x00011560


	//   ....[59]....
        /*0bf4*/ 	.word	0x00011570


	//   ....[60]....
        /*0bf8*/ 	.word	0x00012240


	//   ....[61]....
        /*0bfc*/ 	.word	0x00012270


	//   ....[62]....
        /*0c00*/ 	.word	0x00012290


	//   ....[63]....
        /*0c04*/ 	.word	0x000122b0


	//   ....[64]....
        /*0c08*/ 	.word	0x00012710


	//   ....[65]....
        /*0c0c*/ 	.word	0x00012730


	//   ....[66]....
        /*0c10*/ 	.word	0x00012740


	//   ....[67]....
        /*0c14*/ 	.word	0x00012750


	//   ....[68]....
        /*0c18*/ 	.word	0x00012770


	//   ....[69]....
        /*0c1c*/ 	.word	0x000127a0


	//   ....[70]....
        /*0c20*/ 	.word	0x000128a0


	//   ....[71]....
        /*0c24*/ 	.word	0x000128b0


	//   ....[72]....
        /*0c28*/ 	.word	0x000130e0


	//   ....[73]....
        /*0c2c*/ 	.word	0x00013110


	//   ....[74]....
        /*0c30*/ 	.word	0x00013130


	//   ....[75]....
        /*0c34*/ 	.word	0x00013160


	//   ....[76]....
        /*0c38*/ 	.word	0x00013190


	//   ....[77]....
        /*0c3c*/ 	.word	0x000131a0


	//   ....[78]....
        /*0c40*/ 	.word	0x000131d0


	//   ....[79]....
        /*0c44*/ 	.word	0x00013210


	//   ....[80]....
        /*0c48*/ 	.word	0x00013360


	//   ....[81]....
        /*0c4c*/ 	.word	0x00013550


	//   ....[82]....
        /*0c50*/ 	.word	0x00013580


	//   ....[83]....
        /*0c54*/ 	.word	0x000135b0


	//   ....[84]....
        /*0c58*/ 	.word	0x000135e0


	//   ....[85]....
        /*0c5c*/ 	.word	0x00013610


	//   ....[86]....
        /*0c60*/ 	.word	0x00013640


	//   ....[87]....
        /*0c64*/ 	.word	0x000137b0


	//   ....[88]....
        /*0c68*/ 	.word	0x000137e0


	//   ....[89]....
        /*0c6c*/ 	.word	0x00013810


	//   ....[90]....
        /*0c70*/ 	.word	0x00013840


	//   ....[91]....
        /*0c74*/ 	.word	0x00013870


	//   ....[92]....
        /*0c78*/ 	.word	0x000138a0


	//   ....[93]....
        /*0c7c*/ 	.word	0x00013950


	//   ....[94]....
        /*0c80*/ 	.word	0x000139b0


	//   ....[95]....
        /*0c84*/ 	.word	0x00013a50


	//   ....[96]....
        /*0c88*/ 	.word	0x00014820


	//   ....[97]....
        /*0c8c*/ 	.word	0x000161c0


	//   ....[98]....
        /*0c90*/ 	.word	0x000161e0


	//   ....[99]....
        /*0c94*/ 	.word	0x00016270


	//   ....[100]....
        /*0c98*/ 	.word	0x00016290


	//   ....[101]....
        /*0c9c*/ 	.word	0x00016310


	//   ....[102]....
        /*0ca0*/ 	.word	0x00016330


	//   ....[103]....
        /*0ca4*/ 	.word	0x000163b0


	//   ....[104]....
        /*0ca8*/ 	.word	0x000163d0


	//   ....[105]....
        /*0cac*/ 	.word	0x00016450


	//   ....[106]....
        /*0cb0*/ 	.word	0x00016470


	//   ....[107]....
        /*0cb4*/ 	.word	0x000164f0


	//   ....[108]....
        /*0cb8*/ 	.word	0x00016510


	//   ....[109]....
        /*0cbc*/ 	.word	0x00016590


	//   ....[110]....
        /*0cc0*/ 	.word	0x000165b0


	//   ....[111]....
        /*0cc4*/ 	.word	0x000165c0


	//   ....[112]....
        /*0cc8*/ 	.word	0x000165d0


	//   ....[113]....
        /*0ccc*/ 	.word	0x00016f50


	//   ....[114]....
        /*0cd0*/ 	.word	0x00016f60


	//   ....[115]....
        /*0cd4*/ 	.word	0x00016f80


	//   ....[116]....
        /*0cd8*/ 	.word	0x00017010


	//   ....[117]....
        /*0cdc*/ 	.word	0x00017030


	//   ....[118]....
        /*0ce0*/ 	.word	0x000170b0


	//   ....[119]....
        /*0ce4*/ 	.word	0x000170d0


	//   ....[120]....
        /*0ce8*/ 	.word	0x00017150


	//   ....[121]....
        /*0cec*/ 	.word	0x00017170


	//   ....[122]....
        /*0cf0*/ 	.word	0x000171f0


	//   ....[123]....
        /*0cf4*/ 	.word	0x00017210


	//   ....[124]....
        /*0cf8*/ 	.word	0x00017290


	//   ....[125]....
        /*0cfc*/ 	.word	0x000172b0


	//   ....[126]....
        /*0d00*/ 	.word	0x00017330


	//   ....[127]....
        /*0d04*/ 	.word	0x00017350


	//   ....[128]....
        /*0d08*/ 	.word	0x00017360


	//   ....[129]....
        /*0d0c*/ 	.word	0x000173f0


	//   ....[130]....
        /*0d10*/ 	.word	0x00017420


	//   ....[131]....
        /*0d14*/ 	.word	0x00017480


	//   ....[132]....
        /*0d18*/ 	.word	0x00017500


	//   ....[133]....
        /*0d1c*/ 	.word	0x00017510


	//   ....[134]....
        /*0d20*/ 	.word	0x00017580


	//   ....[135]....
        /*0d24*/ 	.word	0x00017590


	//   ....[136]....
        /*0d28*/ 	.word	0x000175a0


	//   ....[137]....
        /*0d2c*/ 	.word	0x00017db0


	//   ....[138]....
        /*0d30*/ 	.word	0x00017dd0


	//   ....[139]....
        /*0d34*/ 	.word	0x00017e40


	//   ....[140]....
        /*0d38*/ 	.word	0x00017e50


	//   ....[141]....
        /*0d3c*/ 	.word	0x00017e90


	//   ....[142]....
        /*0d40*/ 	.word	0x00017ea0


	//   ....[143]....
        /*0d44*/ 	.word	0x00017ee0


	//   ....[144]....
        /*0d48*/ 	.word	0x00017ef0


	//   ....[145]....
        /*0d4c*/ 	.word	0x00017f30


	//   ....[146]....
        /*0d50*/ 	.word	0x00017f40


	//   ....[147]....
        /*0d54*/ 	.word	0x00017f80


	//   ....[148]....
        /*0d58*/ 	.word	0x00017f90


	//   ....[149]....
        /*0d5c*/ 	.word	0x00017fd0


	//   ....[150]....
        /*0d60*/ 	.word	0x00017fe0


	//   ....[151]....
        /*0d64*/ 	.word	0x00017ff0


	//   ....[152]....
        /*0d68*/ 	.word	0x00018030


	//   ....[153]....
        /*0d6c*/ 	.word	0x000182f0


	//   ....[154]....
        /*0d70*/ 	.word	0x00018320


	//   ....[155]....
        /*0d74*/ 	.word	0x00018380


	//   ....[156]....
        /*0d78*/ 	.word	0x00018390


	//   ....[157]....
        /*0d7c*/ 	.word	0x000183e0


	//   ....[158]....
        /*0d80*/ 	.word	0x000183f0


	//   ....[159]....
        /*0d84*/ 	.word	0x00018440


	//   ....[160]....
        /*0d88*/ 	.word	0x00018450


	//   ....[161]....
        /*0d8c*/ 	.word	0x000184a0


	//   ....[162]....
        /*0d90*/ 	.word	0x000184b0


	//   ....[163]....
        /*0d94*/ 	.word	0x00018500


	//   ....[164]....
        /*0d98*/ 	.word	0x00018510


	//   ....[165]....
        /*0d9c*/ 	.word	0x00018560


	//   ....[166]....
        /*0da0*/ 	.word	0x00018570


	//   ....[167]....
        /*0da4*/ 	.word	0x00018580


	//   ....[168]....
        /*0da8*/ 	.word	0x000185c0


	//   ....[169]....
        /*0dac*/ 	.word	0x00018bb0


	//   ....[170]....
        /*0db0*/ 	.word	0x00018bf0


	//   ....[171]....
        /*0db4*/ 	.word	0x00018c10


	//   ....[172]....
        /*0db8*/ 	.word	0x00018c50


	//   ....[173]....
        /*0dbc*/ 	.word	0x00018c70


	//   ....[174]....
        /*0dc0*/ 	.word	0x00018cb0


	//   ....[175]....
        /*0dc4*/ 	.word	0x00018cd0


	//   ....[176]....
        /*0dc8*/ 	.word	0x00018d10


	//   ....[177]....
        /*0dcc*/ 	.word	0x00018d30


	//   ....[178]....
        /*0dd0*/ 	.word	0x00018d70


	//   ....[179]....
        /*0dd4*/ 	.word	0x00018d90


	//   ....[180]....
        /*0dd8*/ 	.word	0x00018dd0


	//   ....[181]....
        /*0ddc*/ 	.word	0x00018df0


	//   ....[182]....
        /*0de0*/ 	.word	0x00018e30


	//   ....[183]....
        /*0de4*/ 	.word	0x00018e50


	//   ....[184]....
        /*0de8*/ 	.word	0x00018e60


	//   ....[185]....
        /*0dec*/ 	.word	0x000191d0


	//   ....[186]....
        /*0df0*/ 	.word	0x00019200


	//   ....[187]....
        /*0df4*/ 	.word	0x00019240


	//   ....[188]....
        /*0df8*/ 	.word	0x00019270


	//   ....[189]....
        /*0dfc*/ 	.word	0x000192a0


	//   ....[190]....
        /*0e00*/ 	.word	0x000192d0


	//   ....[191]....
        /*0e04*/ 	.word	0x00019300


	//   ....[192]....
        /*0e08*/ 	.word	0x00019330


	//   ....[193]....
        /*0e0c*/ 	.word	0x000194b0


	//   ....[194]....
        /*0e10*/ 	.word	0x000194e0


	//   ....[195]....
        /*0e14*/ 	.word	0x00019510


	//   ....[196]....
        /*0e18*/ 	.word	0x00019540


	//   ....[197]....
        /*0e1c*/ 	.word	0x00019570


	//   ....[198]....
        /*0e20*/ 	.word	0x000195a0


	//   ....[199]....
        /*0e24*/ 	.word	0x00019660


	//   ....[200]....
        /*0e28*/ 	.word	0x00019680


	//   ....[201]....
        /*0e2c*/ 	.word	0x000196f0


	//   ....[202]....
        /*0e30*/ 	.word	0x00019d90


	//   ....[203]....
        /*0e34*/ 	.word	0x0001a0b0


	//   ....[204]....
        /*0e38*/ 	.word	0x0001a140


	//   ....[205]....
        /*0e3c*/ 	.word	0x0001a1d0


	//   ....[206]....
        /*0e40*/ 	.word	0x0001a260


	//   ....[207]....
        /*0e44*/ 	.word	0x0001a340


	//   ....[208]....
        /*0e48*/ 	.word	0x0001a3d0


	//   ....[209]....
        /*0e4c*/ 	.word	0x0001a470


	//   ....[210]....
        /*0e50*/ 	.word	0x0001a500


	//   ....[211]....
        /*0e54*/ 	.word	0x0001a5f0


	//   ....[212]....
        /*0e58*/ 	.word	0x0001a680


	//   ....[213]....
        /*0e5c*/ 	.word	0x0001a720


	//   ....[214]....
        /*0e60*/ 	.word	0x0001a7b0


	//   ....[215]....
        /*0e64*/ 	.word	0x0001a8f0


	//   ....[216]....
        /*0e68*/ 	.word	0x0001a9a0


	//   ....[217]....
        /*0e6c*/ 	.word	0x0001aa30


	//   ....[218]....
        /*0e70*/ 	.word	0x0001aa80


	//   ....[219]....
        /*0e74*/ 	.word	0x0001aad0


	//   ....[220]....
        /*0e78*/ 	.word	0x0001ab60


	//   ....[221]....
        /*0e7c*/ 	.word	0x0001abf0


	//   ....[222]....
        /*0e80*/ 	.word	0x0001ac40


	//   ....[223]....
        /*0e84*/ 	.word	0x0001ac90


	//   ....[224]....
        /*0e88*/ 	.word	0x0001ad80


	//   ....[225]....
        /*0e8c*/ 	.word	0x0001ae30


	//   ....[226]....
        /*0e90*/ 	.word	0x0001ae80


	//   ....[227]....
        /*0e94*/ 	.word	0x0001aed0


	//   ....[228]....
        /*0e98*/ 	.word	0x0001b080


	//   ....[229]....
        /*0e9c*/ 	.word	0x0001b1d0


	//   ....[230]....
        /*0ea0*/ 	.word	0x0001b240


	//   ....[231]....
        /*0ea4*/ 	.word	0x0001b290


	//   ....[232]....
        /*0ea8*/ 	.word	0x0001b560


	//   ....[233]....
        /*0eac*/ 	.word	0x0001b600


	//   ....[234]....
        /*0eb0*/ 	.word	0x0001b660


	//   ....[235]....
        /*0eb4*/ 	.word	0x0001b6d0


	//   ....[236]....
        /*0eb8*/ 	.word	0x0001b730


	//   ....[237]....
        /*0ebc*/ 	.word	0x0001b7a0


	//   ....[238]....
        /*0ec0*/ 	.word	0x0001b870


	//   ....[239]....
        /*0ec4*/ 	.word	0x0001b8c0


	//   ....[240]....
        /*0ec8*/ 	.word	0x0001b980


	//   ....[241]....
        /*0ecc*/ 	.word	0x0001bc60


	//   ....[242]....
        /*0ed0*/ 	.word	0x0001bd50


	//   ....[243]....
        /*0ed4*/ 	.word	0x0001bdf0


	//   ....[244]....
        /*0ed8*/ 	.word	0x0001be50


	//   ....[245]....
        /*0edc*/ 	.word	0x0001bf40


	//   ....[246]....
        /*0ee0*/ 	.word	0x0001bfb0


	//   ....[247]....
        /*0ee4*/ 	.word	0x0001c0a0


	//   ....[248]....
        /*0ee8*/ 	.word	0x0001c110


	//   ....[249]....
        /*0eec*/ 	.word	0x0001c200


	//   ....[250]....
        /*0ef0*/ 	.word	0x0001c270


	//   ....[251]....
        /*0ef4*/ 	.word	0x0001c360


	//   ....[252]....
        /*0ef8*/ 	.word	0x0001c3d0


	//   ....[253]....
        /*0efc*/ 	.word	0x0001c4c0


	//   ....[254]....
        /*0f00*/ 	.word	0x0001c530


	//   ....[255]....
        /*0f04*/ 	.word	0x0001c620


	//   ....[0]....
        /*0f08*/ 	.word	0x0001c690


	//   ....[1]....
        /*0f0c*/ 	.word	0x0001c770


	//   ....[2]....
        /*0f10*/ 	.word	0x0001c850


	//   ....[3]....
        /*0f14*/ 	.word	0x0001c8a0


	//   ....[4]....
        /*0f18*/ 	.word	0x0001c900


	//   ....[5]....
        /*0f1c*/ 	.word	0x0001c9f0


	//   ....[6]....
        /*0f20*/ 	.word	0x0001ca50


	//   ....[7]....
        /*0f24*/ 	.word	0x0001cb50


	//   ....[8]....
        /*0f28*/ 	.word	0x0001cbb0


	//   ....[9]....
        /*0f2c*/ 	.word	0x0001ccb0


	//   ....[10]....
        /*0f30*/ 	.word	0x0001cd10


	//   ....[11]....
        /*0f34*/ 	.word	0x0001ce10


	//   ....[12]....
        /*0f38*/ 	.word	0x0001ce70


	//   ....[13]....
        /*0f3c*/ 	.word	0x0001cf70


	//   ....[14]....
        /*0f40*/ 	.word	0x0001cfd0


	//   ....[15]....
        /*0f44*/ 	.word	0x0001d0d0


	//   ....[16]....
        /*0f48*/ 	.word	0x0001d140


	//   ....[17]....
        /*0f4c*/ 	.word	0x0001d240


	//   ....[18]....
        /*0f50*/ 	.word	0x0001d2a0


	//   ....[19]....
        /*0f54*/ 	.word	0x0001d390


	//   ....[20]....
        /*0f58*/ 	.word	0x0001d3f0


	//   ....[21]....
        /*0f5c*/ 	.word	0x0001d4e0


	//   ....[22]....
        /*0f60*/ 	.word	0x0001d540


	//   ....[23]....
        /*0f64*/ 	.word	0x0001d610


	//   ....[24]....
        /*0f68*/ 	.word	0x0001d670


	//   ....[25]....
        /*0f6c*/ 	.word	0x0001d730


	//   ....[26]....
        /*0f70*/ 	.word	0x0001d870


	//   ....[27]....
        /*0f74*/ 	.word	0x0001d920


	//   ....[28]....
        /*0f78*/ 	.word	0x0001d990


	//   ....[29]....
        /*0f7c*/ 	.word	0x0001da60


	//   ....[30]....
        /*0f80*/ 	.word	0x0001dac0


	//   ....[31]....
        /*0f84*/ 	.word	0x0001db70


	//   ....[32]....
        /*0f88*/ 	.word	0x0001dbd0


	//   ....[33]....
        /*0f8c*/ 	.word	0x0001dc80


	//   ....[34]....
        /*0f90*/ 	.word	0x0001dce0


	//   ....[35]....
        /*0f94*/ 	.word	0x0001dd90


	//   ....[36]....
        /*0f98*/ 	.word	0x0001ddf0


	//   ....[37]....
        /*0f9c*/ 	.word	0x0001dea0


	//   ....[38]....
        /*0fa0*/ 	.word	0x0001df00


	//   ....[39]....
        /*0fa4*/ 	.word	0x0001dfb0


	//   ....[40]....
        /*0fa8*/ 	.word	0x0001e010


	//   ....[41]....
        /*0fac*/ 	.word	0x0001e0c0


	//   ....[42]....
        /*0fb0*/ 	.word	0x0001e1b0


	//   ....[43]....
        /*0fb4*/ 	.word	0x0001e260


	//   ....[44]....
        /*0fb8*/ 	.word	0x0001e2c0


	//   ....[45]....
        /*0fbc*/ 	.word	0x0001e380


	//   ....[46]....
        /*0fc0*/ 	.word	0x0001e3e0


	//   ....[47]....
        /*0fc4*/ 	.word	0x0001e4a0


	//   ....[48]....
        /*0fc8*/ 	.word	0x0001e500


	//   ....[49]....
        /*0fcc*/ 	.word	0x0001e5c0


	//   ....[50]....
        /*0fd0*/ 	.word	0x0001e620


	//   ....[51]....
        /*0fd4*/ 	.word	0x0001e6e0


	//   ....[52]....
        /*0fd8*/ 	.word	0x0001e740


	//   ....[53]....
        /*0fdc*/ 	.word	0x0001e800


	//   ....[54]....
        /*0fe0*/ 	.word	0x0001e860


	//   ....[55]....
        /*0fe4*/ 	.word	0x0001e920


	//   ....[56]....
        /*0fe8*/ 	.word	0x0001e980


	//   ....[57]....
        /*0fec*/ 	.word	0x0001ea30


	//   ....[58]....
        /*0ff0*/ 	.word	0x0001eb20


	//   ....[59]....
        /*0ff4*/ 	.word	0x0001ebe0


	//   ....[60]....
        /*0ff8*/ 	.word	0x0001ec40


	//   ....[61]....
        /*0ffc*/ 	.word	0x0001ecf0


	//   ....[62]....
        /*1000*/ 	.word	0x0001ed50


	//   ....[63]....
        /*1004*/ 	.word	0x0001ee00


	//   ....[64]....
        /*1008*/ 	.word	0x0001ee60


	//   ....[65]....
        /*100c*/ 	.word	0x0001ef10


	//   ....[66]....
        /*1010*/ 	.word	0x0001ef70


	//   ....[67]....
        /*1014*/ 	.word	0x0001f020


	//   ....[68]....
        /*1018*/ 	.word	0x0001f080


	//   ....[69]....
        /*101c*/ 	.word	0x0001f130


	//   ....[70]....
        /*1020*/ 	.word	0x0001f190


	//   ....[71]....
        /*1024*/ 	.word	0x0001f240


	//   ....[72]....
        /*1028*/ 	.word	0x0001f2a0


	//   ....[73]....
        /*102c*/ 	.word	0x0001f340


	//   ....[74]....
        /*1030*/ 	.word	0x0001f3d0


	//   ....[75]....
        /*1034*/ 	.word	0x0001f470


	//   ....[76]....
        /*1038*/ 	.word	0x0001f590


	//   ....[77]....
        /*103c*/ 	.word	0x0001f600


	//   ....[78]....
        /*1040*/ 	.word	0x0001f670


	//   ....[79]....
        /*1044*/ 	.word	0x0001f6e0


	//   ....[80]....
        /*1048*/ 	.word	0x0001f750


	//   ....[81]....
        /*104c*/ 	.word	0x0001f7d0


	//   ....[82]....
        /*1050*/ 	.word	0x0001f860


	//   ....[83]....
        /*1054*/ 	.word	0x0001f8f0


	//   ....[84]....
        /*1058*/ 	.word	0x0001f960


	//   ....[85]....
        /*105c*/ 	.word	0x0001f9d0


	//   ....[86]....
        /*1060*/ 	.word	0x0001fa40


	//   ....[87]....
        /*1064*/ 	.word	0x0001fac0


	//   ....[88]....
        /*1068*/ 	.word	0x0001fb30


	//   ....[89]....
        /*106c*/ 	.word	0x0001fbd0


	//   ....[90]....
        /*1070*/ 	.word	0x0001fc60


	//   ....[91]....
        /*1074*/ 	.word	0x0001fd90


	//----- nvinfo : EIATTR_REG_RECONFIG
	.align		4
.L_321:
        /*1078*/ 	.byte	0x01, 0x54
	.zero		2


	//----- nvinfo : EIATTR_SYSCALL_OFFSETS
	.align		4
        /*107c*/ 	.byte	0x04, 0x46
        /*107e*/ 	.short	(.L_323 - .L_322)


	//   ....[0]....
.L_322:
        /*1080*/ 	.word	0x000018d0


	//   ....[1]....
        /*1084*/ 	.word	0x00001a20


	//   ....[2]....
        /*1088*/ 	.word	0x00005d50


	//   ....[3]....
        /*108c*/ 	.word	0x00006070


	//   ....[4]....
        /*1090*/ 	.word	0x000157a0


	//   ....[5]....
        /*1094*/ 	.word	0x000158f0


	//   ....[6]....
        /*1098*/ 	.word	0x000159e0


	//   ....[7]....
        /*109c*/ 	.word	0x00016a10


	//----- nvinfo : EIATTR_MBARRIER_INSTR_OFFSETS
	.align		4
.L_323:
        /*10a0*/ 	.byte	0x04, 0x39
        /*10a2*/ 	.short	(.L_325 - .L_324)


	//   ....[0]....
.L_324:
        /*10a4*/ 	.word	0x00000250
        /*10a8*/ 	.word	0x000000ff
        /*10ac*/ 	.word	0x00016800
        /*10b0*/ 	.short	0x0100
        /*10b2*/ 	.byte	0x08
	.zero		1


	//   ....[1]....
        /*10b4*/ 	.word	0x00000260
        /*10b8*/ 	.word	0x000000ff
        /*10bc*/ 	.word	0x00016820
        /*10c0*/ 	.short	0x0100
        /*10c2*/ 	.byte	0x08
	.zero		1


	//   ....[2]....
        /*10c4*/ 	.word	0x00000350
        /*10c8*/ 	.word	0x000000ff
        /*10cc*/ 	.word	0x00016830
        /*10d0*/ 	.short	0x0100
        /*10d2*/ 	.byte	0x08
	.zero		1


	//   ....[3]....
        /*10d4*/ 	.word	0x00000360
        /*10d8*/ 	.word	0x000000ff
        /*10dc*/ 	.word	0x00016840
        /*10e0*/ 	.short	0x0100
        /*10e2*/ 	.byte	0x08
	.zero		1


	//   ....[4]....
        /*10e4*/ 	.word	0x00000370
        /*10e8*/ 	.word	0x000000ff
        /*10ec*/ 	.word	0x00016838
        /*10f0*/ 	.short	0x0100
        /*10f2*/ 	.byte	0x08
	.zero		1


	//   ....[5]....
        /*10f4*/ 	.word	0x00000380
        /*10f8*/ 	.word	0x000000ff
        /*10fc*/ 	.word	0x00016848
        /*1100*/ 	.short	0x0100
        /*1102*/ 	.byte	0x08
	.zero		1


	//   ....[6]....
        /*1104*/ 	.word	0x000004b0
        /*1108*/ 	.word	0x000000ff
        /*110c*/ 	.word	0x00016850
        /*1110*/ 	.short	0x0100
        /*1112*/ 	.byte	0x08
	.zero		1


	//   ....[7]....
        /*1114*/ 	.word	0x000004c0
        /*1118*/ 	.word	0x000000ff
        /*111c*/ 	.word	0x00016860
        /*1120*/ 	.short	0x0100
        /*1122*/ 	.byte	0x08
	.zero		1


	//   ....[8]....
        /*1124*/ 	.word	0x000004d0
        /*1128*/ 	.word	0x000000ff
        /*112c*/ 	.word	0x00016858
        /*1130*/ 	.short	0x0100
        /*1132*/ 	.byte	0x08
	.zero		1


	//   ....[9]....
        /*1134*/ 	.word	0x000004e0
        /*1138*/ 	.word	0x000000ff
        /*113c*/ 	.word	0x00016868
        /*1140*/ 	.short	0x0100
        /*1142*/ 	.byte	0x08
	.zero		1


	//   ....[10]....
        /*1144*/ 	.word	0x000005d0
        /*1148*/ 	.word	0x000000ff
        /*114c*/ 	.word	0x00016870
        /*1150*/ 	.short	0x0100
        /*1152*/ 	.byte	0x06
	.zero		1


	//   ....[11]....
        /*1154*/ 	.word	0x000005e0
        /*1158*/ 	.word	0x000000ff
        /*115c*/ 	.word	0x00016880
        /*1160*/ 	.short	0x0100
        /*1162*/ 	.byte	0x06
	.zero		1


	//   ....[12]....
        /*1164*/ 	.word	0x000005f0
        /*1168*/ 	.word	0x000000ff
        /*116c*/ 	.word	0x00016878
        /*1170*/ 	.short	0x0100
        /*1172*/ 	.byte	0x06
	.zero		1


	//   ....[13]....
        /*1174*/ 	.word	0x00000600
        /*1178*/ 	.word	0x000000ff
        /*117c*/ 	.word	0x00016888
        /*1180*/ 	.short	0x0100
        /*1182*/ 	.byte	0x06
	.zero		1


	//   ....[14]....
        /*1184*/ 	.word	0x00000730
        /*1188*/ 	.word	0x000000ff
        /*118c*/ 	.word	0x00016890
        /*1190*/ 	.short	0x0100
        /*1192*/ 	.byte	0x08
	.zero		1


	//   ....[15]....
        /*1194*/ 	.word	0x00000740
        /*1198*/ 	.word	0x000000ff
        /*119c*/ 	.word	0x000168a0
        /*11a0*/ 	.short	0x0100
        /*11a2*/ 	.byte	0x08
	.zero		1


	//   ....[16]....
        /*11a4*/ 	.word	0x00000750
        /*11a8*/ 	.word	0x000000ff
        /*11ac*/ 	.word	0x00016898
        /*11b0*/ 	.short	0x0100
        /*11b2*/ 	.byte	0x08
	.zero		1


	//   ....[17]....
        /*11b4*/ 	.word	0x00000760
        /*11b8*/ 	.word	0x000000ff
        /*11bc*/ 	.word	0x000168a8
        /*11c0*/ 	.short	0x0100
        /*11c2*/ 	.byte	0x08
	.zero		1


	//   ....[18]....
        /*11c4*/ 	.word	0x00000890
        /*11c8*/ 	.word	0x000000ff
        /*11cc*/ 	.word	0x000168b0
        /*11d0*/ 	.short	0x0100
        /*11d2*/ 	.byte	0x08
	.zero		1


	//   ....[19]....
        /*11d4*/ 	.word	0x000008a0
        /*11d8*/ 	.word	0x000000ff
        /*11dc*/ 	.word	0x000168c0
        /*11e0*/ 	.short	0x0100
        /*11e2*/ 	.byte	0x08
	.zero		1


	//   ....[20]....
        /*11e4*/ 	.word	0x000008b0
        /*11e8*/ 	.word	0x000000ff
        /*11ec*/ 	.word	0x000168b8
        /*11f0*/ 	.short	0x0100
        /*11f2*/ 	.byte	0x08
	.zero		1


	//   ....[21]....
        /*11f4*/ 	.word	0x000008c0
        /*11f8*/ 	.word	0x000000ff
        /*11fc*/ 	.word	0x000168c8
        /*1200*/ 	.short	0x0100
        /*1202*/ 	.byte	0x08
	.zero		1


	//   ....[22]....
        /*1204*/ 	.word	0x00002b20
        /*1208*/ 	.word	0x00000045
        /*120c*/ 	.word	0x00016890
        /*1210*/ 	.short	0x010a
        /*1212*/ 	.byte	0x3f
	.zero		1


	//   ....[23]....
        /*1214*/ 	.word	0x00003e60
        /*1218*/ 	.word	0x00000045
        /*121c*/ 	.word	0x00016890
        /*1220*/ 	.short	0x010a
        /*1222*/ 	.byte	0x3f
	.zero		1


	//   ....[24]....
        /*1224*/ 	.word	0x00004ea0
        /*1228*/ 	.word	0x00000045
        /*122c*/ 	.word	0x00016890
        /*1230*/ 	.short	0x010a
        /*1232*/ 	.byte	0x3f
	.zero		1


	//   ....[25]....
        /*1234*/ 	.word	0x00005350
        /*1238*/ 	.word	0x00000008
        /*123c*/ 	.word	0x00000000
        /*1240*/ 	.short	0x0101
        /*1242*/ 	.byte	0x3f
	.zero		1


	//   ....[26]....
        /*1244*/ 	.word	0x00005390
        /*1248*/ 	.word	0x00000045
        /*124c*/ 	.word	0x000168b0
        /*1250*/ 	.short	0x010a
        /*1252*/ 	.byte	0x3f
	.zero		1


	//   ....[27]....
        /*1254*/ 	.word	0x000057c0
        /*1258*/ 	.word	0x00000045
        /*125c*/ 	.word	0x00000000
        /*1260*/ 	.short	0x0101
        /*1262*/ 	.byte	0x3f
	.zero		1


	//   ....[28]....
        /*1264*/ 	.word	0x00005df0
        /*1268*/ 	.word	0x00000002
        /*126c*/ 	.word	0x00016800
        /*1270*/ 	.short	0x010a
        /*1272*/ 	.byte	0x3f
	.zero		1


	//   ....[29]....
        /*1274*/ 	.word	0x00005e40
        /*1278*/ 	.word	0x00000002
        /*127c*/ 	.word	0x00016800
        /*1280*/ 	.short	0x010a
        /*1282*/ 	.byte	0x3f
	.zero		1


	//   ....[30]....
        /*1284*/ 	.word	0x00006960
        /*1288*/ 	.word	0x00000002
        /*128c*/ 	.word	0x00016800
        /*1290*/ 	.short	0x010a
        /*1292*/ 	.byte	0x3f
	.zero		1


	//   ....[31]....
        /*1294*/ 	.word	0x00007e70
        /*1298*/ 	.word	0x00000002
        /*129c*/ 	.word	0x00016800
        /*12a0*/ 	.short	0x010a
        /*12a2*/ 	.byte	0x3f
	.zero		1


	//   ....[32]....
        /*12a4*/ 	.word	0x00008d60
        /*12a8*/ 	.word	0x00000000
        /*12ac*/ 	.word	0x00016830
        /*12b0*/ 	.short	0x010a
        /*12b2*/ 	.byte	0x3f
	.zero		1


	//   ....[33]....
        /*12b4*/ 	.word	0x00008e10
        /*12b8*/ 	.word	0x00000000
        /*12bc*/ 	.word	0x00016830
        /*12c0*/ 	.short	0x010a
        /*12c2*/ 	.byte	0x3f
	.zero		1


	//   ....[34]....
        /*12c4*/ 	.word	0x0000a990
        /*12c8*/ 	.word	0x00000000
        /*12cc*/ 	.word	0x00000000
        /*12d0*/ 	.short	0x0101
        /*12d2*/ 	.byte	0x3f
	.zero		1


	//   ....[35]....
        /*12d4*/ 	.word	0x0000b910
        /*12d8*/ 	.word	0x00000007
        /*12dc*/ 	.word	0x00016830
        /*12e0*/ 	.short	0x010a
        /*12e2*/ 	.byte	0x3f
	.zero		1


	//   ....[36]....
        /*12e4*/ 	.word	0x0000b960
        /*12e8*/ 	.word	0x00000007
        /*12ec*/ 	.word	0x00016830
        /*12f0*/ 	.short	0x010a
        /*12f2*/ 	.byte	0x3f
	.zero		1


	//   ....[37]....
        /*12f4*/ 	.word	0x0000bcb0
        /*12f8*/ 	.word	0x00000007
        /*12fc*/ 	.word	0x00016850
        /*1300*/ 	.short	0x010a
        /*1302*/ 	.byte	0x3f
	.zero		1


	//   ....[38]....
        /*1304*/ 	.word	0x0000bcf0
        /*1308*/ 	.word	0x00000007
        /*130c*/ 	.word	0x00016850
        /*1310*/ 	.short	0x010a
        /*1312*/ 	.byte	0x3f
	.zero		1


	//   ....[39]....
        /*1314*/ 	.word	0x0000dce0
        /*1318*/ 	.word	0x00000037
        /*131c*/ 	.word	0x00000000
        /*1320*/ 	.short	0x0101
        /*1322*/ 	.byte	0x3f
	.zero		1


	//   ....[40]....
        /*1324*/ 	.word	0x0000e4d0
        /*1328*/ 	.word	0x0000000d
        /*132c*/ 	.word	0x00000000
        /*1330*/ 	.short	0x0101
        /*1332*/ 	.byte	0x3f
	.zero		1


	//   ....[41]....
        /*1334*/ 	.word	0x0000ea60
        /*1338*/ 	.word	0x00000007
        /*133c*/ 	.word	0x00016830
        /*1340*/ 	.short	0x010a
        /*1342*/ 	.byte	0x3f
	.zero		1


	//   ....[42]....
        /*1344*/ 	.word	0x0000eab0
        /*1348*/ 	.word	0x00000007
        /*134c*/ 	.word	0x00016830
        /*1350*/ 	.short	0x010a
        /*1352*/ 	.byte	0x3f
	.zero		1


	//   ....[43]....
        /*1354*/ 	.word	0x0000edd0
        /*1358*/ 	.word	0x00000007
        /*135c*/ 	.word	0x00016850
        /*1360*/ 	.short	0x010a
        /*1362*/ 	.byte	0x3f
	.zero		1


	//   ....[44]....
        /*1364*/ 	.word	0x0000ee10
        /*1368*/ 	.word	0x00000007
        /*136c*/ 	.word	0x00016850
        /*1370*/ 	.short	0x010a
        /*1372*/ 	.byte	0x3f
	.zero		1


	//   ....[45]....
        /*1374*/ 	.word	0x0000f4b0
        /*1378*/ 	.word	0x00000007
        /*137c*/ 	.word	0x00000000
        /*1380*/ 	.short	0x0101
        /*1382*/ 	.byte	0x3f
	.zero		1


	//   ....[46]....
        /*1384*/ 	.word	0x00010e30
        /*1388*/ 	.word	0x0000000d
        /*138c*/ 	.word	0x00000000
        /*1390*/ 	.short	0x0101
        /*1392*/ 	.byte	0x3f
	.zero		1


	//   ....[47]....
        /*1394*/ 	.word	0x00011110
        /*1398*/ 	.word	0x0000000b
        /*139c*/ 	.word	0x00016850
        /*13a0*/ 	.short	0x010a
        /*13a2*/ 	.byte	0x3f
	.zero		1


	//   ....[48]....
        /*13a4*/ 	.word	0x00011180
        /*13a8*/ 	.word	0x0000000b
        /*13ac*/ 	.word	0x00016850
        /*13b0*/ 	.short	0x010a
        /*13b2*/ 	.byte	0x3f
	.zero		1


	//   ....[49]....
        /*13b4*/ 	.word	0x00011770
        /*13b8*/ 	.word	0x00000002
        /*13bc*/ 	.word	0x00000000
        /*13c0*/ 	.short	0x0101
        /*13c2*/ 	.byte	0x3f
	.zero		1


	//   ....[50]....
        /*13c4*/ 	.word	0x00012870
        /*13c8*/ 	.word	0x00000000
        /*13cc*/ 	.word	0x00000000
        /*13d0*/ 	.short	0x0101
        /*13d2*/ 	.byte	0x3f
	.zero		1


	//   ....[51]....
        /*13d4*/ 	.word	0x00014900
        /*13d8*/ 	.word	0x00000016
        /*13dc*/ 	.word	0x00016820
        /*13e0*/ 	.short	0x010a
        /*13e2*/ 	.byte	0x3f
	.zero		1


	//   ....[52]....
        /*13e4*/ 	.word	0x000149b0
        /*13e8*/ 	.word	0x00000005
        /*13ec*/ 	.word	0x000168a0
        /*13f0*/ 	.short	0x010a
        /*13f2*/ 	.byte	0x3f
	.zero		1


	//   ....[53]....
        /*13f4*/ 	.word	0x00014bf0
        /*13f8*/ 	.word	0x00000005
        /*13fc*/ 	.word	0x000168c0
        /*1400*/ 	.short	0x010a
        /*1402*/ 	.byte	0x3f
	.zero		1


	//   ....[54]....
        /*1404*/ 	.word	0x00014f50
        /*1408*/ 	.word	0x00000005
        /*140c*/ 	.word	0x000168a0
        /*1410*/ 	.short	0x010a
        /*1412*/ 	.byte	0x3f
	.zero		1


	//   ....[55]....
        /*1414*/ 	.word	0x00015170
        /*1418*/ 	.word	0x00000005
        /*141c*/ 	.word	0x000168c0
        /*1420*/ 	.short	0x010a
        /*1422*/ 	.byte	0x3f
	.zero		1


	//   ....[56]....
        /*1424*/ 	.word	0x00015ef0
        /*1428*/ 	.word	0x00000003
        /*142c*/ 	.word	0x00016840
        /*1430*/ 	.short	0x010a
        /*1432*/ 	.byte	0x3f
	.zero		1


	//   ....[57]....
        /*1434*/ 	.word	0x000166d0
        /*1438*/ 	.word	0x00000003
        /*143c*/ 	.word	0x00016830
        /*1440*/ 	.short	0x0107
        /*1442*/ 	.byte	0x3f
	.zero		1


	//   ....[58]....
        /*1444*/ 	.word	0x000167a0
        /*1448*/ 	.word	0x00000003
        /*144c*/ 	.word	0x00016830
        /*1450*/ 	.short	0x0101
        /*1452*/ 	.byte	0x3f
	.zero		1


	//   ....[59]....
        /*1454*/ 	.word	0x00017680
        /*1458*/ 	.word	0x00000016
        /*145c*/ 	.word	0x00016800
        /*1460*/ 	.short	0x0107
        /*1462*/ 	.byte	0x3f
	.zero		1


	//   ....[60]....
        /*1464*/ 	.word	0x00017770
        /*1468*/ 	.word	0x00000016
        /*146c*/ 	.word	0x00016800
        /*1470*/ 	.short	0x0101
        /*1472*/ 	.byte	0x3f
	.zero		1


	//   ....[61]....
        /*1474*/ 	.word	0x00017790
        /*1478*/ 	.word	0x00000016
        /*147c*/ 	.word	0x00016820
        /*1480*/ 	.short	0x010a
        /*1482*/ 	.byte	0x3f
	.zero		1


	//   ....[62]....
        /*1484*/ 	.word	0x00017b50
        /*1488*/ 	.word	0x00000005
        /*148c*/ 	.word	0x00016840
        /*1490*/ 	.short	0x010a
        /*1492*/ 	.byte	0x3f
	.zero		1


	//   ....[63]....
        /*1494*/ 	.word	0x000180b0
        /*1498*/ 	.word	0x00000005
        /*149c*/ 	.word	0x00016830
        /*14a0*/ 	.short	0x0107
        /*14a2*/ 	.byte	0x3f
	.zero		1


	//   ....[64]....
        /*14a4*/ 	.word	0x00018170
        /*14a8*/ 	.word	0x00000005
        /*14ac*/ 	.word	0x00016830
        /*14b0*/ 	.short	0x0101
        /*14b2*/ 	.byte	0x3f
	.zero		1


	//   ....[65]....
        /*14b4*/ 	.word	0x000181d0
        /*14b8*/ 	.word	0x00000005
        /*14bc*/ 	.word	0x00016860
        /*14c0*/ 	.short	0x010a
        /*14c2*/ 	.byte	0x3f
	.zero		1


	//   ....[66]....
        /*14c4*/ 	.word	0x000186b0
        /*14c8*/ 	.word	0x00000005
        /*14cc*/ 	.word	0x00016850
        /*14d0*/ 	.short	0x0107
        /*14d2*/ 	.byte	0x3f
	.zero		1


	//   ....[67]....
        /*14d4*/ 	.word	0x00018870
        /*14d8*/ 	.word	0x00000005
        /*14dc*/ 	.word	0x00016850
        /*14e0*/ 	.short	0x0101
        /*14e2*/ 	.byte	0x3f
	.zero		1


	//   ....[68]....
        /*14e4*/ 	.word	0x00018a70
        /*14e8*/ 	.word	0x00000000
        /*14ec*/ 	.word	0x00016860
        /*14f0*/ 	.short	0x010a
        /*14f2*/ 	.byte	0x3f
	.zero		1


	//   ....[69]....
        /*14f4*/ 	.word	0x00018f10
        /*14f8*/ 	.word	0x00000000
        /*14fc*/ 	.word	0x00016850
        /*1500*/ 	.short	0x0107
        /*1502*/ 	.byte	0x3f
	.zero		1


	//   ....[70]....
        /*1504*/ 	.word	0x00018fd0
        /*1508*/ 	.word	0x00000000
        /*150c*/ 	.word	0x00016850
        /*1510*/ 	.short	0x0101
        /*1512*/ 	.byte	0x3f
	.zero		1


	//   ....[71]....
        /*1514*/ 	.word	0x00019d10
        /*1518*/ 	.word	0x00000004
        /*151c*/ 	.word	0x00016820
        /*1520*/ 	.short	0x010a
        /*1522*/ 	.byte	0x3f
	.zero		1


	//   ....[72]....
        /*1524*/ 	.word	0x00019e80
        /*1528*/ 	.word	0x00000005
        /*152c*/ 	.word	0x00016840
        /*1530*/ 	.short	0x010a
        /*1532*/ 	.byte	0x3f
	.zero		1


	//   ....[73]....
        /*1534*/ 	.word	0x00019f20
        /*1538*/ 	.word	0x00000019
        /*153c*/ 	.word	0x00016840
        /*1540*/ 	.short	0x010a
        /*1542*/ 	.byte	0x3f
	.zero		1


	//   ....[74]....
        /*1544*/ 	.word	0x00019f60
        /*1548*/ 	.word	0x00000005
        /*154c*/ 	.word	0x00016860
        /*1550*/ 	.short	0x010a
        /*1552*/ 	.byte	0x3f
	.zero		1


	//   ....[75]....
        /*1554*/ 	.word	0x00019fa0
        /*1558*/ 	.word	0x00000019
        /*155c*/ 	.word	0x00016860
        /*1560*/ 	.short	0x010a
        /*1562*/ 	.byte	0x3f
	.zero		1


	//   ....[76]....
        /*1564*/ 	.word	0x0001a000
        /*1568*/ 	.word	0x00000045
        /*156c*/ 	.word	0x00016890
        /*1570*/ 	.short	0x010a
        /*1572*/ 	.byte	0x3f
	.zero		1


	//   ....[77]....
        /*1574*/ 	.word	0x0001a290
        /*1578*/ 	.word	0x00000045
        /*157c*/ 	.word	0x00016890
        /*1580*/ 	.short	0x010a
        /*1582*/ 	.byte	0x3f
	.zero		1


	//   ....[78]....
        /*1584*/ 	.word	0x0001a540
        /*1588*/ 	.word	0x00000045
        /*158c*/ 	.word	0x00016890
        /*1590*/ 	.short	0x010a
        /*1592*/ 	.byte	0x3f
	.zero		1


	//   ....[79]....
        /*1594*/ 	.word	0x0001a7f0
        /*1598*/ 	.word	0x00000045
        /*159c*/ 	.word	0x000168b0
        /*15a0*/ 	.short	0x010a
        /*15a2*/ 	.byte	0x3f
	.zero		1


	//   ....[80]....
        /*15a4*/ 	.word	0x0001acc0
        /*15a8*/ 	.word	0x00000002
        /*15ac*/ 	.word	0x00016800
        /*15b0*/ 	.short	0x010a
        /*15b2*/ 	.byte	0x3f
	.zero		1


	//   ....[81]....
        /*15b4*/ 	.word	0x0001b2c0
        /*15b8*/ 	.word	0x00000002
        /*15bc*/ 	.word	0x00016800
        /*15c0*/ 	.short	0x010a
        /*15c2*/ 	.byte	0x3f
	.zero		1


	//   ....[82]....
        /*15c4*/ 	.word	0x0001b310
        /*15c8*/ 	.word	0x00000000
        /*15cc*/ 	.word	0x00016830
        /*15d0*/ 	.short	0x010a
        /*15d2*/ 	.byte	0x3f
	.zero		1


	//   ....[83]....
        /*15d4*/ 	.word	0x0001b360
        /*15d8*/ 	.word	0x00000007
        /*15dc*/ 	.word	0x00016830
        /*15e0*/ 	.short	0x010a
        /*15e2*/ 	.byte	0x3f
	.zero		1


	//   ....[84]....
        /*15e4*/ 	.word	0x0001b3b0
        /*15e8*/ 	.word	0x00000007
        /*15ec*/ 	.word	0x00016850
        /*15f0*/ 	.short	0x010a
        /*15f2*/ 	.byte	0x3f
	.zero		1


	//   ....[85]....
        /*15f4*/ 	.word	0x0001b400
        /*15f8*/ 	.word	0x00000007
        /*15fc*/ 	.word	0x00016830
        /*1600*/ 	.short	0x010a
        /*1602*/ 	.byte	0x3f
	.zero		1


	//   ....[86]....
        /*1604*/ 	.word	0x0001b450
        /*1608*/ 	.word	0x00000007
        /*160c*/ 	.word	0x00016850
        /*1610*/ 	.short	0x010a
        /*1612*/ 	.byte	0x3f
	.zero		1


	//   ....[87]....
        /*1614*/ 	.word	0x0001b4a0
        /*1618*/ 	.word	0x0000000b
        /*161c*/ 	.word	0x00016850
        /*1620*/ 	.short	0x010a
        /*1622*/ 	.byte	0x3f
	.zero		1


	//   ....[88]....
        /*1624*/ 	.word	0x0001ba40
        /*1628*/ 	.word	0x00000016
        /*162c*/ 	.word	0x00016820
        /*1630*/ 	.short	0x010a
        /*1632*/ 	.byte	0x3f
	.zero		1


	//   ....[89]....
        /*1634*/ 	.word	0x0001ba90
        /*1638*/ 	.word	0x00000005
        /*163c*/ 	.word	0x000168a0
        /*1640*/ 	.short	0x010a
        /*1642*/ 	.byte	0x3f
	.zero		1


	//   ....[90]....
        /*1644*/ 	.word	0x0001bae0
        /*1648*/ 	.word	0x00000005
        /*164c*/ 	.word	0x000168c0
        /*1650*/ 	.short	0x010a
        /*1652*/ 	.byte	0x3f
	.zero		1


	//   ....[91]....
        /*1654*/ 	.word	0x0001bb30
        /*1658*/ 	.word	0x00000005
        /*165c*/ 	.word	0x000168a0
        /*1660*/ 	.short	0x010a
        /*1662*/ 	.byte	0x3f
	.zero		1


	//   ....[92]....
        /*1664*/ 	.word	0x0001bb80
        /*1668*/ 	.word	0x00000005
        /*166c*/ 	.word	0x000168c0
        /*1670*/ 	.short	0x010a
        /*1672*/ 	.byte	0x3f
	.zero		1


	//   ....[93]....
        /*1674*/ 	.word	0x0001bca0
        /*1678*/ 	.word	0x00000003
        /*167c*/ 	.word	0x00016840
        /*1680*/ 	.short	0x010a
        /*1682*/ 	.byte	0x3f
	.zero		1


	//   ....[94]....
        /*1684*/ 	.word	0x0001d770
        /*1688*/ 	.word	0x00000016
        /*168c*/ 	.word	0x00016820
        /*1690*/ 	.short	0x010a
        /*1692*/ 	.byte	0x3f
	.zero		1


	//   ....[95]....
        /*1694*/ 	.word	0x0001d7c0
        /*1698*/ 	.word	0x00000005
        /*169c*/ 	.word	0x00016840
        /*16a0*/ 	.short	0x010a
        /*16a2*/ 	.byte	0x3f
	.zero		1


	//   ....[96]....
        /*16a4*/ 	.word	0x0001e100
        /*16a8*/ 	.word	0x00000005
        /*16ac*/ 	.word	0x00016860
        /*16b0*/ 	.short	0x010a
        /*16b2*/ 	.byte	0x3f
	.zero		1


	//   ....[97]....
        /*16b4*/ 	.word	0x0001ea70
        /*16b8*/ 	.word	0x00000000
        /*16bc*/ 	.word	0x00016860
        /*16c0*/ 	.short	0x010a
        /*16c2*/ 	.byte	0x3f
	.zero		1


	//   ....[98]....
        /*16c4*/ 	.word	0x0001fcb0
        /*16c8*/ 	.word	0x00000004
        /*16cc*/ 	.word	0x00016820
        /*16d0*/ 	.short	0x010a
        /*16d2*/ 	.byte	0x3f
	.zero		1


	//   ....[99]....
        /*16d4*/ 	.word	0x0001fe50
        /*16d8*/ 	.word	0x00000005
        /*16dc*/ 	.word	0x00016840
        /*16e0*/ 	.short	0x010a
        /*16e2*/ 	.byte	0x3f
	.zero		1


	//   ....[100]....
        /*16e4*/ 	.word	0x0001fea0
        /*16e8*/ 	.word	0x00000019
        /*16ec*/ 	.word	0x00016840
        /*16f0*/ 	.short	0x010a
        /*16f2*/ 	.byte	0x3f
	.zero		1


	//   ....[101]....
        /*16f4*/ 	.word	0x0001fef0
        /*16f8*/ 	.word	0x00000005
        /*16fc*/ 	.word	0x00016860
        /*1700*/ 	.short	0x010a
        /*1702*/ 	.byte	0x3f
	.zero		1


	//----- nvinfo : EIATTR_NUM_MBARRIERS
	.align		4
.L_325:
        /*1704*/ 	.byte	0x03, 0x38
        /*1706*/ 	.short	0x0016


	//----- nvinfo : EIATTR_EXIT_INSTR_OFFSETS
	.align		4
        /*1708*/ 	.byte	0x04, 0x1c
        /*170a*/ 	.short	(.L_327 - .L_326)


	//   ....[0]....
.L_326:
        /*170c*/ 	.word	0x00019ff0


	//----- nvinfo : EIATTR_MAX_THREADS
	.align		4
.L_327:
        /*1710*/ 	.byte	0x04, 0x05
        /*1712*/ 	.short	(.L_329 - .L_328)
.L_328:
        /*1714*/ 	.word	0x00000200
        /*1718*/ 	.word	0x00000001
        /*171c*/ 	.word	0x00000001


	//----- nvinfo : EIATTR_CRS_STACK_SIZE
	.align		4
.L_329:
        /*1720*/ 	.byte	0x04, 0x1e
        /*1722*/ 	.short	(.L_331 - .L_330)
.L_330:
        /*1724*/ 	.word	0x00000000


	//----- nvinfo : EIATTR_CBANK_PARAM_SIZE
	.align		4
.L_331:
        /*1728*/ 	.byte	0x03, 0x19
        /*172a*/ 	.short	0x0af0


	//----- nvinfo : EIATTR_PARAM_CBANK
	.align		4
        /*172c*/ 	.byte	0x04, 0x0a
        /*172e*/ 	.short	(.L_333 - .L_332)
	.align		4
.L_332:
        /*1730*/ 	.word	index@(.nv.constant0._ZN7cutlass13device_kernelIN5flash11enable_sm90INS1_16FlashAttnFwdSm90INS1_25CollectiveMainloopFwdSm90ILi2EN4cute5tupleIJNS5_1CILi1EEES8_S8_EEENS6_IJNS7_ILi192EEENS7_ILi128EEENS7_ILi64EEEEEELi64ENS_6half_tEfNS_4arch4Sm90ELb1ELb0ELb1ELb1ELb1ELb1ELb0ELb1ELb1ELb1ELb0ELb0EEENS1_21CollectiveEpilogueFwdINS6_IJSA_SC_SB_EEES9_SE_SG_Li384ELb1ELb1ELb0ELb0EEENS1_36VarlenDynamicPersistentTileSchedulerILi192ELi128ELi384ELi128ELb0ELb1ELb1ELb1ELb1ELb1EEEEEEEEEvNT_6ParamsE)
        /*1734*/ 	.short	0x0210
        /*1736*/ 	.short	0x0af0


	//----- nvinfo : EIATTR_SW_WAR
	.align		4
.L_333:
        /*1738*/ 	.byte	0x04, 0x36
        /*173a*/ 	.short	(.L_335 - .L_334)
.L_334:
        /*173c*/ 	.word	0x00000008
.L_335:


//--------------------- .nv.callgraph             --------------------------
	.section	.nv.callgraph,"",@"SHT_CUDA_CALLGRAPH"
	.align	4
	.sectionentsize	8
	.align		4
        /*0000*/ 	.word	0x00000000
	.align		4
        /*0004*/ 	.word	0xffffffff
	.align		4
        /*0008*/ 	.word	index@(_ZN7cutlass13device_kernelIN5flash11enable_sm90INS1_16FlashAttnFwdSm90INS1_25CollectiveMainloopFwdSm90ILi2EN4cute5tupleIJNS5_1CILi1EEES8_S8_EEENS6_IJNS7_ILi192EEENS7_ILi128EEENS7_ILi64EEEEEELi64ENS_6half_tEfNS_4arch4Sm90ELb0ELb0ELb1ELb0ELb1ELb0ELb0ELb1ELb1ELb1ELb0ELb0EEENS1_21CollectiveEpilogueFwdINS6_IJSA_SC_SB_EEES9_SE_SG_Li384ELb0ELb1ELb0ELb0EEENS1_29StaticPersistentTileSchedulerILb0EEEEEEEEEvNT_6ParamsE)
	.align		4
        /*000c*/ 	.word	index@(__assertfail)
	.align		4
        /*0010*/ 	.word	index@(_ZN7cutlass13device_kernelIN5flash11enable_sm90INS1_16FlashAttnFwdSm90INS1_25CollectiveMainloopFwdSm90ILi2EN4cute5tupleIJNS5_1CILi1EEES8_S8_EEENS6_IJNS7_ILi192EEENS7_ILi128EEENS7_ILi64EEEEEELi64ENS_6half_tEfNS_4arch4Sm90ELb0ELb0ELb1ELb1ELb1ELb0ELb0ELb1ELb1ELb1ELb0ELb0EEENS1_21CollectiveEpilogueFwdINS6_IJSA_SC_SB_EEES9_SE_SG_Li384ELb1ELb1ELb0ELb0EEENS1_36VarlenDynamicPersistentTileSchedulerILi192ELi128ELi384ELi128ELb0ELb1ELb1ELb0ELb1ELb1EEEEEEEEEvNT_6ParamsE)
	.align		4
        /*0014*/ 	.word	index@(__assertfail)
	.align		4
        /*0018*/ 	.word	index@(_ZN7cutlass13device_kernelIN5flash11enable_sm90INS1_16FlashAttnFwdSm90INS1_25CollectiveMainloopFwdSm90ILi2EN4cute5tupleIJNS5_1CILi1EEES8_S8_EEENS6_IJNS7_ILi192EEENS7_ILi128EEENS7_ILi64EEEEEELi64ENS_6half_tEfNS_4arch4Sm90ELb0ELb0ELb1ELb1ELb1ELb1ELb0ELb1ELb1ELb1ELb0ELb0EEENS1_21CollectiveEpilogueFwdINS6_IJSA_SC_SB_EEES9_SE_SG_Li384ELb1ELb1ELb0ELb0EEENS1_36VarlenDynamicPersistentTileSchedulerILi192ELi128ELi384ELi128ELb0ELb1ELb1ELb0ELb1ELb1EEEEEEEEEvNT_6ParamsE)
	.align		4
        /*001c*/ 	.word	index@(__assertfail)
	.align		4
        /*0020*/ 	.word	index@(_ZN7cutlass13device_kernelIN5flash11enable_sm90INS1_16FlashAttnFwdSm90INS1_25CollectiveMainloopFwdSm90ILi2EN4cute5tupleIJNS5_1CILi1EEES8_S8_EEENS6_IJNS7_ILi192EEENS7_ILi128EEENS7_ILi64EEEEEELi64ENS_6half_tEfNS_4arch4Sm90ELb0ELb1ELb1ELb0ELb1ELb0ELb0ELb1ELb1ELb1ELb0ELb0EEENS1_21CollectiveEpilogueFwdINS6_IJSA_SC_SB_EEES9_SE_SG_Li384ELb0ELb1ELb0ELb0EEENS1_30DynamicPersistentTileSchedulerILi384ELi128ELb0ELb1ELb1EEEEEEEEEvNT_6ParamsE)
	.align		4
        /*0024*/ 	.word	index@(__assertfail)
	.align		4
        /*0028*/ 	.word	index@(_ZN7cutlass13device_kernelIN5flash11enable_sm90INS1_16FlashAttnFwdSm90INS1_25CollectiveMainloopFwdSm90ILi2EN4cute5tupleIJNS5_1CILi1EEES8_S8_EEENS6_IJNS7_ILi192EEENS7_ILi128EEENS7_ILi64EEEEEELi64ENS_6half_tEfNS_4arch4Sm90ELb0ELb1ELb1ELb1ELb1ELb0ELb0ELb1ELb1ELb1ELb0ELb0EEENS1_21CollectiveEpilogueFwdINS6_IJSA_SC_SB_EEES9_SE_SG_Li384ELb1ELb1ELb0ELb0EEENS1_36VarlenDynamicPersistentTileSchedulerILi192ELi128ELi384ELi128ELb0ELb1ELb1ELb1ELb0ELb1EEEEEEEEEvNT_6ParamsE)
	.align		4
        /*002c*/ 	.word	index@(__assertfail)
	.align		4
        /*0030*/ 	.word	index@(_ZN7cutlass13device_kernelIN5flash11enable_sm90INS1_16FlashAttnFwdSm90INS1_25CollectiveMainloopFwdSm90ILi2EN4cute5tupleIJNS5_1CILi1EEES8_S8_EEENS6_IJNS7_ILi192EEENS7_ILi128EEENS7_ILi64EEEEEELi64ENS_6half_tEfNS_4arch4Sm90ELb0ELb1ELb1ELb1ELb1ELb1ELb0ELb1ELb1ELb1ELb0ELb0EEENS1_21CollectiveEpilogueFwdINS6_IJSA_SC_SB_EEES9_SE_SG_Li384ELb1ELb1ELb0ELb0EEENS1_36VarlenDynamicPersistentTileSchedulerILi192ELi128ELi384ELi128ELb0ELb1ELb1ELb1ELb0ELb1EEEEEEEEEvNT_6ParamsE)
	.align		4
        /*0034*/ 	.word	index@(__assertfail)
	.align		4
        /*0038*/ 	.word	index@(_ZN7cutlass13device_kernelIN5flash11enable_sm90INS1_16FlashAttnFwdSm90INS1_25CollectiveMainloopFwdSm90ILi2EN4cute5tupleIJNS5_1CILi1EEES8_S8_EEENS6_IJNS7_ILi192EEENS7_ILi128EEENS7_ILi64EEEEEELi64ENS_6half_tEfNS_4arch4Sm90ELb1ELb0ELb1ELb0ELb1ELb0ELb0ELb1ELb1ELb1ELb0ELb0EEENS1_21CollectiveEpilogueFwdINS6_IJSA_SC_SB_EEES9_SE_SG_Li384ELb0ELb1ELb0ELb0EEENS1_30DynamicPersistentTileSchedulerILi384ELi128ELb0ELb1ELb1EEEEEEEEEvNT_6ParamsE)
	.align		4
        /*003c*/ 	.word	index@(__assertfail)
	.align		4
        /*0040*/ 	.word	index@(_ZN7cutlass13device_kernelIN5flash11enable_sm90INS1_16FlashAttnFwdSm90INS1_25CollectiveMainloopFwdSm90ILi2EN4cute5tupleIJNS5_1CILi1EEES8_S8_EEENS6_IJNS7_ILi192EEENS7_ILi128EEENS7_ILi64EEEEEELi64ENS_6half_tEfNS_4arch4Sm90ELb1ELb0ELb1ELb1ELb1ELb0ELb0ELb1ELb1ELb1ELb0ELb0EEENS1_21CollectiveEpilogueFwdINS6_IJSA_SC_SB_EEES9_SE_SG_Li384ELb1ELb1ELb0ELb0EEENS1_36VarlenDynamicPersistentTileSchedulerILi192ELi128ELi384ELi128ELb0ELb1ELb1ELb1ELb1ELb1EEEEEEEEEvNT_6ParamsE)
	.align		4
        /*0044*/ 	.word	index@(__assertfail)
	.align		4
        /*0048*/ 	.word	index@(_ZN7cutlass13device_kernelIN5flash11enable_sm90INS1_16FlashAttnFwdSm90INS1_25CollectiveMainloopFwdSm90ILi2EN4cute5tupleIJNS5_1CILi1EEES8_S8_EEENS6_IJNS7_ILi192EEENS7_ILi128EEENS7_ILi64EEEEEELi64ENS_6half_tEfNS_4arch4Sm90ELb1ELb0ELb1ELb1ELb1ELb1ELb0ELb1ELb1ELb1ELb0ELb0EEENS1_21CollectiveEpilogueFwdINS6_IJSA_SC_SB_EEES9_SE_SG_Li384ELb1ELb1ELb0ELb0EEENS1_36VarlenDynamicPersistentTileSchedulerILi192ELi128ELi384ELi128ELb0ELb1ELb1ELb1ELb1ELb1EEEEEEEEEvNT_6ParamsE)
	.align		4
        /*004c*/ 	.word	index@(__assertfail)
	.align		4
        /*0050*/ 	.word	0x00000000
	.align		4
        /*0054*/ 	.word	0xfffffffe
	.align		4
        /*0058*/ 	.word	0x00000000
	.align		4
        /*005c*/ 	.word	0xfffffffd
	.align		4
        /*0060*/ 	.word	0x00000000
	.align		4
        /*0064*/ 	.word	0xfffffffc


//--------------------- .nv.constant4             --------------------------
	.section	.nv.constant4,"a",@progbits
	.align	8
	.align		8
.nv.constant4:
        /*0000*/ 	.dword	__assertfail
	.align		8
        /*0008*/ 	.dword	__unnamed_1
	.align		8
        /*0010*/ 	.dword	__unnamed_2
	.align		8
        /*0018*/ 	.dword	__unnamed_3
	.align		8
        /*0020*/ 	.dword	__unnamed_4
	.align		8
        /*0028*/ 	.dword	__unnamed_5
	.align		8
        /*0030*/ 	.dword	_ZN79_INTERNAL_cae65edb_43_flash_fwd_hdim64_fp16_paged_softcap_sm90_cu_882f9858_33724cuda3std3__45__cpo5beginE
	.align		8
        /*0038*/ 	.dword	_ZN79_INTERNAL_cae65edb_43_flash_fwd_hdim64_fp16_paged_softcap_sm90_cu_882f9858_33724cuda3std3__45__cpo3endE
	.align		8
        /*0040*/ 	.dword	_ZN79_INTERNAL_cae65edb_43_flash_fwd_hdim64_fp16_paged_softcap_sm90_cu_882f9858_33724cuda3std3__45__cpo6cbeginE
	.align		8
        /*0048*/ 	.dword	_ZN79_INTERNAL_cae65edb_43_flash_fwd_hdim64_fp16_paged_softcap_sm90_cu_882f9858_33724cuda3std3__45__cpo4cendE
	.align		8
        /*0050*/ 	.dword	_ZN79_INTERNAL_cae65edb_43_flash_fwd_hdim64_fp16_paged_softcap_sm90_cu_882f9858_33724cuda3std3__481_GLOBAL__N__cae65edb_43_flash_fwd_hdim64_fp16_paged_softcap_sm90_cu_882f9858_33726ignoreE
	.align		8
        /*0058*/ 	.dword	_ZN79_INTERNAL_cae65edb_43_flash_fwd_hdim64_fp16_paged_softcap_sm90_cu_882f9858_33724cuda3std3__419piecewise_constructE
	.align		8
        /*0060*/ 	.dword	_ZN79_INTERNAL_cae65edb_43_flash_fwd_hdim64_fp16_paged_softcap_sm90_cu_882f9858_33724cuda3std3__48in_placeE
	.align		8
        /*0068*/ 	.dword	_ZN79_INTERNAL_cae65edb_43_flash_fwd_hdim64_fp16_paged_softcap_sm90_cu_882f9858_33724cuda3std6ranges3__45__cpo4swapE
	.align		8
        /*0070*/ 	.dword	_ZN79_INTERNAL_cae65edb_43_flash_fwd_hdim64_fp16_paged_softcap_sm90_cu_882f9858_33724cuda3std6ranges3__45__cpo9iter_moveE
	.align		8
        /*0078*/ 	.dword	_ZN79_INTERNAL_cae65edb_43_flash_fwd_hdim64_fp16_paged_softcap_sm90_cu_882f9858_33724cute7productE
	.align		8
        /*0080*/ 	.dword	_ZN79_INTERNAL_cae65edb_43_flash_fwd_hdim64_fp16_paged_softcap_sm90_cu_882f9858_33724cute1_E
	.align		8
        /*0088*/ 	.dword	$str$23
	.align		8
        /*0090*/ 	.dword	$str$24


//--------------------- .text._ZN7cutlass13device_kernelIN5flash11enable_sm90INS1_16FlashAttnFwdSm90INS1_25CollectiveMainloopFwdSm90ILi2EN4cute5tupleIJNS5_1CILi1EEES8_S8_EEENS6_IJNS7_ILi192EEENS7_ILi128EEENS7_ILi64EEEEEELi64ENS_6half_tEfNS_4arch4Sm90ELb0ELb0ELb1ELb0ELb1ELb0ELb0ELb1ELb1ELb1ELb0ELb0EEENS1_21CollectiveEpilogueFwdINS6_IJSA_SC_SB_EEES9_SE_SG_Li384ELb0ELb1ELb0ELb0EEENS1_29StaticPersistentTileSchedulerILb0EEEEEEEEEvNT_6ParamsE --------------------------
	.section	.text._ZN7cutlass13device_kernelIN5flash11enable_sm90INS1_16FlashAttnFwdSm90INS1_25CollectiveMainloopFwdSm90ILi2EN4cute5tupleIJNS5_1CILi1EEES8_S8_EEENS6_IJNS7_ILi192EEENS7_ILi128EEENS7_ILi64EEEEEELi64ENS_6half_tEfNS_4arch4Sm90ELb0ELb0ELb1ELb0ELb1ELb0ELb0ELb1ELb1ELb1ELb0ELb0EEENS1_21CollectiveEpilogueFwdINS6_IJSA_SC_SB_EEES9_SE_SG_Li384ELb0ELb1ELb0ELb0EEENS1_29StaticPersistentTileSchedulerILb0EEEEEEEEEvNT_6ParamsE,"ax",@progbits
	.align	128
.text._ZN7cutlass13device_kernelIN5flash11enable_sm90INS1_16FlashAttnFwdSm90INS1_25CollectiveMainloopFwdSm90ILi2EN4cute5tupleIJNS5_1CILi1EEES8_S8_EEENS6_IJNS7_ILi192EEENS7_ILi128EEENS7_ILi64EEEEEELi64ENS_6half_tEfNS_4arch4Sm90ELb0ELb0ELb1ELb0ELb1ELb0ELb0ELb1ELb1ELb1ELb0ELb0EEENS1_21CollectiveEpilogueFwdINS6_IJSA_SC_SB_EEES9_SE_SG_Li384ELb0ELb1ELb0ELb0EEENS1_29StaticPersistentTileSchedulerILb0EEEEEEEEEvNT_6ParamsE:
        .type           _ZN7cutlass13device_kernelIN5flash11enable_sm90INS1_16FlashAttnFwdSm90INS1_25CollectiveMainloopFwdSm90ILi2EN4cute5tupleIJNS5_1CILi1EEES8_S8_EEENS6_IJNS7_ILi192EEENS7_ILi128EEENS7_ILi64EEEEEELi64ENS_6half_tEfNS_4arch4Sm90ELb0ELb0ELb1ELb0ELb1ELb0ELb0ELb1ELb1ELb1ELb0ELb0EEENS1_21CollectiveEpilogueFwdINS6_IJSA_SC_SB_EEES9_SE_SG_Li384ELb0ELb1ELb0ELb0EEENS1_29StaticPersistentTileSchedulerILb0EEEEEEEEEvNT_6ParamsE,@function
        .size           _ZN7cutlass13device_kernelIN5flash11enable_sm90INS1_16FlashAttnFwdSm90INS1_25CollectiveMainloopFwdSm90ILi2EN4cute5tupleIJNS5_1CILi1EEES8_S8_EEENS6_IJNS7_ILi192EEENS7_ILi128EEENS7_ILi64EEEEEELi64ENS_6half_tEfNS_4arch4Sm90ELb0ELb0ELb1ELb0ELb1ELb0ELb0ELb1ELb1ELb1ELb0ELb0EEENS1_21CollectiveEpilogueFwdINS6_IJSA_SC_SB_EEES9_SE_SG_Li384ELb0ELb1ELb0ELb0EEENS1_29StaticPersistentTileSchedulerILb0EEEEEEEEEvNT_6ParamsE,(.L_x_3105 - _ZN7cutlass13device_kernelIN5flash11enable_sm90INS1_16FlashAttnFwdSm90INS1_25CollectiveMainloopFwdSm90ILi2EN4cute5tupleIJNS5_1CILi1EEES8_S8_EEENS6_IJNS7_ILi192EEENS7_ILi128EEENS7_ILi64EEEEEELi64ENS_6half_tEfNS_4arch4Sm90ELb0ELb0ELb1ELb0ELb1ELb0ELb0ELb1ELb1ELb1ELb0ELb0EEENS1_21CollectiveEpilogueFwdINS6_IJSA_SC_SB_EEES9_SE_SG_Li384ELb0ELb1ELb0ELb0EEENS1_29StaticPersistentTileSchedulerILb0EEEEEEEEEvNT_6ParamsE)
        .other          _ZN7cutlass13device_kernelIN5flash11enable_sm90INS1_16FlashAttnFwdSm90INS1_25CollectiveMainloopFwdSm90ILi2EN4cute5tupleIJNS5_1CILi1EEES8_S8_EEENS6_IJNS7_ILi192EEENS7_ILi128EEENS7_ILi64EEEEEELi64ENS_6half_tEfNS_4arch4Sm90ELb0ELb0ELb1ELb0ELb1ELb0ELb0ELb1ELb1ELb1ELb0ELb0EEENS1_21CollectiveEpilogueFwdINS6_IJSA_SC_SB_EEES9_SE_SG_Li384ELb0ELb1ELb0ELb0EEENS1_29StaticPersistentTileSchedulerILb0EEEEEEEEEvNT_6ParamsE,@"STO_CUDA_ENTRY STV_DEFAULT"
_ZN7cutlass13device_kernelIN5flash11enable_sm90INS1_16FlashAttnFwdSm90INS1_25CollectiveMainloopFwdSm90ILi2EN4cute5tupleIJNS5_1CILi1EEES8_S8_EEENS6_IJNS7_ILi192EEENS7_ILi128EEENS7_ILi64EEEEEELi64ENS_6half_tEfNS_4arch4Sm90ELb0ELb0ELb1ELb0ELb1ELb0ELb0ELb1ELb1ELb1ELb0ELb0EEENS1_21CollectiveEpilogueFwdINS6_IJSA_SC_SB_EEES9_SE_SG_Li384ELb0ELb1ELb0ELb0EEENS1_29StaticPersistentTileSchedulerILb0EEEEEEEEEvNT_6ParamsE:
[----:B------:R-:W0:Y:S02]  /*0000*/  LDC R1, c[0x0][0x28] ;  /* 0x00000a00ff017b82 */ /* 0x000e240000000800 */
[----:B0-----:R-:W-:Y:S01]  /*0010*/  VIADD R1, R1, 0xfffffff0 ;  /* 0xfffffff001017836 */ /* 0x001fe20000000000 */
[----:B------:R-:W0:Y:S01]  /*0020*/  S2R R3, SR_TID.X ;  /* 0x0000000000037919 */ /* 0x000e220000002100 */
[----:B------:R-:W-:Y:S01]  /*0030*/  ELECT P0, URZ, PT ;  /* 0x00000000003f782f */ /* 0x000fe20003800000 */
[----:B------:R-:W-:Y:S01]  /*0040*/  UMOV UR4, 0x80 ;  /* 0x0000008000047882 */ /* 0x000fe20000000000 */
[----:B------:R-:W-:Y:S01]  /*0050*/  UMOV UR7, 0x180 ;  /* 0x0000018000077882 */ /* 0x000fe20000000000 */
[--C-:B0-----:R-:W-:Y:S02]  /*0060*/  SHF.R.U32.HI R0, RZ, 0x5, R3.reuse ;  /* 0x00000005ff007819 */ /* 0x101fe40000011603 */
[----:B------:R-:W-:-:S03]  /*0070*/  SHF.R.U32.HI R18, RZ, 0x7, R3 ;  /* 0x00000007ff127819 */ /* 0x000fc60000011603 */
[----:B------:R-:W0:Y:S04]  /*0080*/  SHFL.IDX PT, R2, R0, RZ, 0x1f ;  /* 0x00001fff00027589 */ /* 0x000e2800000e0000 */
[----:B------:R1:W2:Y:S01]  /*0090*/  SHFL.IDX PT, R3, R18, RZ, 0x1f ;  /* 0x00001fff12037589 */ /* 0x0002a200000e0000 */
[C---:B0-----:R-:W-:Y:S02]  /*00a0*/  ISETP.NE.OR P0, PT, R2.reuse, RZ, !P0 ;  /* 0x000000ff0200720c */ /* 0x041fe40004705670 */
[----:B------:R-:W-:-:S11]  /*00b0*/  ISETP.NE.AND P1, PT, R2, RZ, PT ;  /* 0x000000ff0200720c */ /* 0x000fd60003f25270 */
[----:B------:R-:W-:Y:S01]  /*00c0*/  VOTEU.ALL UP0, P0 ;  /* 0x00000000003f7886 */ /* 0x000fe20000000000 */
[----:B------:R-:W-:-:S04]  /*00d0*/  VOTEU.ALL UP1, P0 ;  /* 0x00000000003f7886 */ /* 0x000fc80000020000 */
[----:B------:R-:W0:Y:S01]  /*00e0*/  @!UP0 S2UR UR8, SR_CgaCtaId ;  /* 0x00000000000889c3 */ /* 0x000e220000008800 */
[----:B------:R-:W-:Y:S01]  /*00f0*/  @!UP0 UMOV UR6, 0x400 ;  /* 0x0000040000068882 */ /* 0x000fe20000000000 */
[----:B------:R-:W-:-:S04]  /*0100*/  @!UP0 UIADD3 UR4, -UR4, 0x100000, URZ ;  /* 0x0010000004048890 */ /* 0x000fc8000fffe13f */
[----:B------:R-:W-:Y:S02]  /*0110*/  @!UP0 USHF.L.U32 UR5, UR4, 0xb, URZ ;  /* 0x0000000b04058899 */ /* 0x000fe4000800063f */
[----:B------:R-:W-:Y:S02]  /*0120*/  @!UP0 USHF.L.U32 UR4, UR4, 0x1, URZ ;  /* 0x0000000104048899 */ /* 0x000fe4000800063f */
[----:B0-----:R-:W-:Y:S02]  /*0130*/  @!UP0 ULEA UR8, UR8, UR6, 0x18 ;  /* 0x0000000608088291 */ /* 0x001fe4000f8ec03f */
[----:B------:R-:W-:-:S04]  /*0140*/  @!UP0 UIADD3 UR6, -UR7, 0x100000, URZ ;  /* 0x0010000007068890 */ /* 0x000fc8000fffe13f */
[----:B------:R-:W-:Y:S02]  /*0150*/  @!UP0 USHF.L.U32 UR7, UR6, 0xb, URZ ;  /* 0x0000000b06078899 */ /* 0x000fe4000800063f */
[----:B------:R-:W-:Y:S01]  /*0160*/  @!UP0 USHF.L.U32 UR6, UR6, 0x1, URZ ;  /* 0x0000000106068899 */ /* 0x000fe2000800063f */
[----:B------:R-:W-:-:S05]  /*0170*/  VOTEU.ALL UP0, P0 ;  /* 0x00000000003f7886 */ /* 0x000fca0000000000 */
[----:B------:R1:W0:Y:S06]  /*0180*/  @!UP0 SYNCS.EXCH.64 URZ, [UR8+0x16800], UR4 ;  /* 0x01680004083f85b2 */ /* 0x00022c0008000100 */
[----:B------:R1:W3:Y:S02]  /*0190*/  @!UP1 SYNCS.EXCH.64 URZ, [UR8+0x16820], UR6 ;  /* 0x01682006083f95b2 */ /* 0x0002e40008000100 */
[----:B-12---:R-:W-:Y:S05]  /*01a0*/  @P1 BRA `(.L_x_0) ;  /* 0x0000000000481947 */ /* 0x006fea0003800000 */
[----:B------:R-:W1:Y:S01]  /*01b0*/  S2UR UR5, SR_CgaCtaId ;  /* 0x00000000000579c3 */ /* 0x000e620000008800 */
[----:B------:R-:W-:Y:S01]  /*01c0*/  UMOV UR4, 0x400 ;  /* 0x0000040000047882 */ /* 0x000fe20000000000 */
[----:B------:R-:W-:Y:S01]  /*01d0*/  UMOV UR6, 0x80 ;  /* 0x0000008000067882 */ /* 0x000fe20000000000 */
[----:B------:R-:W-:Y:S01]  /*01e0*/  UMOV UR7, 0x180 ;  /* 0x0000018000077882 */ /* 0x000fe20000000000 */
[----:B------:R-:W-:Y:S01]  /*01f0*/  ELECT P0, URZ, PT ;  /* 0x00000000003f782f */ /* 0x000fe20003800000 */
[----:B-1----:R-:W-:Y:S02]  /*0200*/  ULEA UR8, UR5, UR4, 0x18 ;  /* 0x0000000405087291 */ /* 0x002fe4000f8ec03f */
[----:B------:R-:W-:-:S04]  /*0210*/  UIADD3 UR4, -UR6, 0x100000, URZ ;  /* 0x0010000006047890 */ /* 0x000fc8000fffe13f */
[----:B------:R-:W-:Y:S02]  /*0220*/  USHF.L.U32 UR5, UR4, 0xb, URZ ;  /* 0x0000000b04057899 */ /* 0x000fe4000800063f */
[----:B------:R-:W-:Y:S02]  /*0230*/  USHF.L.U32 UR4, UR4, 0x1, URZ ;  /* 0x0000000104047899 */ /* 0x000fe4000800063f */
[----:B------:R-:W-:-:S04]  /*0240*/  UIADD3 UR6, -UR7, 0x100000, URZ ;  /* 0x0010000007067890 */ /* 0x000fc8000fffe13f */
[----:B------:R-:W-:Y:S02]  /*0250*/  USHF.L.U32 UR7, UR6, 0xb, URZ ;  /* 0x0000000b06077899 */ /* 0x000fe4000800063f */
[----:B------:R-:W-:Y:S01]  /*0260*/  USHF.L.U32 UR6, UR6, 0x1, URZ ;  /* 0x0000000106067899 */ /* 0x000fe2000800063f */
[----:B------:R-:W1:Y:S03]  /*0270*/  FENCE.VIEW.ASYNC.S ;  /* 0x00000000000073c6 */ /* 0x000e660000000000 */
[----:B-1----:R1:W2:Y:S08]  /*0280*/  SYNCS.EXCH.64 URZ, [UR8+0x16830], UR4 ;  /* 0x01683004083f75b2 */ /* 0x0022b00008000100 */
[----:B------:R1:W4:Y:S01]  /*0290*/  SYNCS.EXCH.64 URZ, [UR8+0x16840], UR6 ;  /* 0x01684006083f75b2 */ /* 0x0003220008000100 */
[----:B------:R1:W0:Y:S01]  /*02a0*/  SYNCS.EXCH.64 URZ, [UR8+0x16838], UR4 ;  /* 0x01683804083f75b2 */ /* 0x0002220008000100 */
[----:B------:R1:W0:Y:S01]  /*02b0*/  SYNCS.EXCH.64 URZ, [UR8+0x16848], UR6 ;  /* 0x01684806083f75b2 */ /* 0x0002220008000100 */
[----:B------:R-:W-:Y:S01]  /*02c0*/  NOP ;  /* 0x0000000000007918 */ /* 0x000fe20000000000 */
.L_x_0:
[----:B------:R-:W5:Y:S01]  /*02d0*/  SHFL.IDX PT, R2, R0, RZ, 0x1f ;  /* 0x00001fff00027589 */ /* 0x000f6200000e0000 */
[----:B------:R-:W-:Y:S01]  /*02e0*/  NOP ;  /* 0x0000000000007918 */ /* 0x000fe20000000000 */
[----:B-----5:R-:W-:-:S13]  /*02f0*/  ISETP.NE.AND P0, PT, R2, RZ, PT ;  /* 0x000000ff0200720c */ /* 0x020fda0003f05270 */
[----:B------:R-:W-:Y:S05]  /*0300*/  @P0 BRA `(.L_x_1) ;  /* 0x0000000000480947 */ /* 0x000fea0003800000 */
[----:B-1----:R-:W1:Y:S01]  /*0310*/  S2UR UR5, SR_CgaCtaId ;  /* 0x00000000000579c3 */ /* 0x002e620000008800 */
        /* <DEDUP_REMOVED lines=12> */
[----:B-1----:R1:W0:Y:S08]  /*03e0*/  SYNCS.EXCH.64 URZ, [UR8+0x16850], UR4 ;  /* 0x01685004083f75b2 */ /* 0x0022300008000100 */
[----:B------:R1:W0:Y:S01]  /*03f0*/  SYNCS.EXCH.64 URZ, [UR8+0x16860], UR6 ;  /* 0x01686006083f75b2 */ /* 0x0002220008000100 */
[----:B------:R1:W0:Y:S01]  /*0400*/  SYNCS.EXCH.64 URZ, [UR8+0x16858], UR4 ;  /* 0x01685804083f75b2 */ /* 0x0002220008000100 */
[----:B------:R1:W0:Y:S01]  /*0410*/  SYNCS.EXCH.64 URZ, [UR8+0x16868], UR6 ;  /* 0x01686806083f75b2 */ /* 0x0002220008000100 */
[----:B------:R-:W-:Y:S01]  /*0420*/  NOP ;  /* 0x0000000000007918 */ /* 0x000fe20000000000 */
.L_x_1:
[----:B------:R-:W5:Y:S01]  /*0430*/  SHFL.IDX PT, R2, R0, RZ, 0x1f ;  /* 0x00001fff00027589 */ /* 0x000f6200000e0000 */
[----:B------:R-:W-:Y:S01]  /*0440*/  NOP ;  /* 0x0000000000007918 */ /* 0x000fe20000000000 */
[----:B-----5:R-:W-:-:S13]  /*0450*/  ISETP.NE.AND P0, PT, R2, RZ, PT ;  /* 0x000000ff0200720c */ /* 0x020fda0003f05270 */
[----:B------:R-:W-:Y:S05]  /*0460*/  @P0 BRA `(.L_x_2) ;  /* 0x0000000000380947 */ /* 0x000fea0003800000 */
[----:B-1----:R-:W1:Y:S01]  /*0470*/  S2UR UR5, SR_CgaCtaId ;  /* 0x00000000000579c3 */ /* 0x002e620000008800 */
[----:B------:R-:W-:Y:S01]  /*0480*/  UMOV UR4, 0x400 ;  /* 0x0000040000047882 */ /* 0x000fe20000000000 */
[----:B------:R-:W-:Y:S01]  /*0490*/  UMOV UR7, 0x80 ;  /* 0x0000008000077882 */ /* 0x000fe20000000000 */
[----:B------:R-:W-:Y:S01]  /*04a0*/  ELECT P0, URZ, PT ;  /* 0x00000000003f782f */ /* 0x000fe20003800000 */
[----:B-1----:R-:W-:Y:S02]  /*04b0*/  ULEA UR6, UR5, UR4, 0x18 ;  /* 0x0000000405067291 */ /* 0x002fe4000f8ec03f */
[----:B------:R-:W-:-:S04]  /*04c0*/  UIADD3 UR4, -UR7, 0x100000, URZ ;  /* 0x0010000007047890 */ /* 0x000fc8000fffe13f */
[----:B------:R-:W-:Y:S02]  /*04d0*/  USHF.L.U32 UR5, UR4, 0xb, URZ ;  /* 0x0000000b04057899 */ /* 0x000fe4000800063f */
[----:B------:R-:W-:Y:S01]  /*04e0*/  USHF.L.U32 UR4, UR4, 0x1, URZ ;  /* 0x0000000104047899 */ /* 0x000fe2000800063f */
[----:B------:R-:W1:Y:S11]  /*04f0*/  FENCE.VIEW.ASYNC.S ;  /* 0x00000000000073c6 */ /* 0x000e760000000000 */
[----:B-1----:R1:W0:Y:S01]  /*0500*/  SYNCS.EXCH.64 URZ, [UR6+0x16870], UR4 ;  /* 0x01687004063f75b2 */ /* 0x0022220008000100 */
[----:B------:R1:W0:Y:S01]  /*0510*/  SYNCS.EXCH.64 URZ, [UR6+0x16880], UR4 ;  /* 0x01688004063f75b2 */ /* 0x0002220008000100 */
[----:B------:R1:W0:Y:S01]  /*0520*/  SYNCS.EXCH.64 URZ, [UR6+0x16878], UR4 ;  /* 0x01687804063f75b2 */ /* 0x0002220008000100 */
[----:B------:R1:W0:Y:S01]  /*0530*/  SYNCS.EXCH.64 URZ, [UR6+0x16888], UR4 ;  /* 0x01688804063f75b2 */ /* 0x0002220008000100 */
[----:B------:R-:W-:Y:S01]  /*0540*/  NOP ;  /* 0x0000000000007918 */ /* 0x000fe20000000000 */
.L_x_2:
        /* <DEDUP_REMOVED lines=22> */
.L_x_3:
[----:B------:R-:W5:Y:S01]  /*06b0*/  SHFL.IDX PT, R2, R0, RZ, 0x1f ;  /* 0x00001fff00027589 */ /* 0x000f6200000e0000 */
[----:B------:R-:W-:Y:S01]  /*06c0*/  R2UR UR9, R3 ;  /* 0x00000000030972ca */ /* 0x000fe200000e0000 */
        /* <DEDUP_REMOVED lines=21> */
.L_x_4:
[----:B------:R-:W-:Y:S01]  /*0820*/  UISETP.NE.AND UP0, UPT, UR9, URZ, UPT ;  /* 0x0000003f0900728c */ /* 0x000fe2000bf05270 */
[----:B------:R-:W-:Y:S01]  /*0830*/  NOP ;  /* 0x0000000000007918 */ /* 0x000fe20000000000 */
[----:B------:R-:W-:Y:S01]  /*0840*/  UMOV UR39, 0x1 ;  /* 0x0000000100277882 */ /* 0x000fe20000000000 */
[----:B------:R-:W-:Y:S01]  /*0850*/  ULDC.64 UR50, c[0x0][0x208] ;  /* 0x0000820000327ab9 */ /* 0x000fe20000000a00 */
[----:B------:R-:W-:Y:S01]  /*0860*/  USEL UR39, UR39, 0x2, !UP0 ;  /* 0x0000000227277887 */ /* 0x000fe2000c000000 */
[----:B0-234-:R-:W-:Y:S01]  /*0870*/  BAR.SYNC.DEFER_BLOCKING 0x0 ;  /* 0x0000000000007b1d */ /* 0x01dfe20000010000 */
[----:B------:R-:W-:-:S13]  /*0880*/  PLOP3.LUT P0, PT, PT, PT, UP0, 0x80, 0x0 ;  /* 0x000000000000781c */ /* 0x000fda0003f0f008 */
[----:B------:R-:W-:Y:S05]  /*0890*/  @!P0 BRA `(.L_x_5) ;  /* 0x00000068005c8947 */ /* 0x000fea0003800000 */
.L_x_6:
[----:B------:R-:W-:-:S08]  /*08a0*/  NOP ;  /* 0x0000000000007918 */ /* 0x000fd00000000000 */
[----:B------:R-:W0:Y:S02]  /*08b0*/  USETMAXREG.TRY_ALLOC.CTAPOOL UP0, 0xa0 ;  /* 0x000000a0000079c8 */ /* 0x000e240008000600 */
[----:B0-----:R-:W-:-:S13]  /*08c0*/  PLOP3.LUT P0, PT, PT, PT, UP0, 0x80, 0x0 ;  /* 0x000000000000781c */ /* 0x001fda0003f0f008 */
[----:B------:R-:W-:Y:S05]  /*08d0*/  @!P0 BRA `(.L_x_6) ;  /* 0xfffffffc00f08947 */ /* 0x000fea000383ffff */
[----:B------:R-:W0:Y:S01]  /*08e0*/  S2R R2, SR_TID.X ;  /* 0x0000000000027919 */ /* 0x000e220000002100 */
[----:B------:R-:W2:Y:S08]  /*08f0*/  S2UR UR46, SR_CTAID.X ;  /* 0x00000000002e79c3 */ /* 0x000eb00000002500 */
[----:B------:R-:W-:Y:S06]  /*0900*/  BAR.ARV 0x8, 0x200 ;  /* 0x0208000000007b1d */ /* 0x000fec0000002000 */
[----:B0-----:R-:W-:-:S04]  /*0910*/  LOP3.LUT R0, R2, 0xffffff80, RZ, 0xc0, !PT ;  /* 0xffffff8002007812 */ /* 0x001fc800078ec0ff */
[----:B------:R-:W-:Y:S02]  /*0920*/  ISETP.NE.AND P0, PT, R0, 0x80, PT ;  /* 0x000000800000780c */ /* 0x000fe40003f05270 */
[----:B------:R-:W2:Y:S11]  /*0930*/  LDC R0, c[0x0][0xc34] ;  /* 0x00030d00ff007b82 */ /* 0x000eb60000000800 */
[----:B------:R-:W-:Y:S06]  /*0940*/  @!P0 BAR.ARV 0x9, 0x100 ;  /* 0x0244000000008b1d */ /* 0x000fec0000002000 */
[----:B--2---:R-:W-:-:S13]  /*0950*/  ISETP.LE.AND P0, PT, R0, UR46, PT ;  /* 0x0000002e00007c0c */ /* 0x004fda000bf03270 */
[----:B-1----:R-:W-:Y:S05]  /*0960*/  @P0 EXIT ;  /* 0x000000000000094d */ /* 0x002fea0003800000 */
[----:B------:R-:W-:Y:S01]  /*0970*/  VIADD R2, R2, 0xffffff80 ;  /* 0xffffff8002027836 */ /* 0x000fe20000000000 */
[----:B------:R-:W-:Y:S01]  /*0980*/  ULOP3.LUT UR40, UR39, 0x1, URZ, 0xfc, !UPT ;  /* 0x0000000127287892 */ /* 0x000fe2000f8efc3f */
[----:B------:R-:W-:Y:S01]  /*0990*/  IMAD.MOV.U32 R153, RZ, RZ, -0x2 ;  /* 0xfffffffeff997424 */ /* 0x000fe200078e00ff */
[----:B------:R-:W-:Y:S01]  /*09a0*/  UMOV UR36, URZ ;  /* 0x0000003f00247c82 */ /* 0x000fe20008000000 */
[----:B------:R-:W-:Y:S01]  /*09b0*/  UMOV UR37, URZ ;  /* 0x0000003f00257c82 */ /* 0x000fe20008000000 */
[----:B------:R-:W-:Y:S01]  /*09c0*/  SHF.R.S32.HI R3, RZ, 0x1f, R2 ;  /* 0x0000001fff037819 */ /* 0x000fe20000011402 */
[----:B------:R-:W-:-:S03]  /*09d0*/  UMOV UR38, URZ ;  /* 0x0000003f00267c82 */ /* 0x000fc60008000000 */
[CC--:B------:R-:W-:Y:S02]  /*09e0*/  LEA.HI R19, R3.reuse, R2.reuse, RZ, 0x7 ;  /* 0x0000000203137211 */ /* 0x0c0fe400078f38ff */
[-C--:B------:R-:W-:Y:S02]  /*09f0*/  LEA.HI R7, R3, R2.reuse, RZ, 0x2 ;  /* 0x0000000203077211 */ /* 0x080fe400078f10ff */
[----:B------:R-:W-:Y:S02]  /*0a00*/  LOP3.LUT R17, R19, 0xffffff80, RZ, 0xc0, !PT ;  /* 0xffffff8013117812 */ /* 0x000fe400078ec0ff */
[CC--:B------:R-:W-:Y:S02]  /*0a10*/  LEA.HI R0, R3.reuse, R2.reuse, RZ, 0x4 ;  /* 0x0000000203007211 */ /* 0x0c0fe400078f20ff */
[----:B------:R-:W-:Y:S01]  /*0a20*/  LEA.HI R5, R3, R2, RZ, 0x5 ;  /* 0x0000000203057211 */ /* 0x000fe200078f28ff */
[----:B------:R-:W-:Y:S01]  /*0a30*/  IMAD.IADD R17, R2, 0x1, -R17 ;  /* 0x0000000102117824 */ /* 0x000fe200078e0a11 */
[----:B------:R-:W-:-:S02]  /*0a40*/  LOP3.LUT R11, R7, 0xfffffffc, RZ, 0xc0, !PT ;  /* 0xfffffffc070b7812 */ /* 0x000fc400078ec0ff */
[----:B------:R-:W-:Y:S01]  /*0a50*/  SHF.R.S32.HI R7, RZ, 0x4, R0 ;  /* 0x00000004ff077819 */ /* 0x000fe20000011400 */
[----:B------:R-:W-:Y:S01]  /*0a60*/  IMAD.SHL.U32 R6, R5, 0x20, RZ ;  /* 0x0000002005067824 */ /* 0x000fe200078e00ff */
[----:B------:R-:W-:Y:S01]  /*0a70*/  SHF.R.S32.HI R4, RZ, 0x1f, R17 ;  /* 0x0000001fff047819 */ /* 0x000fe20000011411 */
[----:B------:R-:W-:Y:S01]  /*0a80*/  IMAD.IADD R11, R2, 0x1, -R11 ;  /* 0x00000001020b7824 */ /* 0x000fe200078e0a0b */
[----:B------:R-:W-:Y:S02]  /*0a90*/  LEA.HI R16, R3, R2, RZ, 0x3 ;  /* 0x0000000203107211 */ /* 0x000fe400078f18ff */
[----:B------:R-:W-:Y:S02]  /*0aa0*/  LEA.HI R3, R4, R17, RZ, 0x2 ;  /* 0x0000001104037211 */ /* 0x000fe400078f10ff */
[C---:B------:R-:W-:Y:S02]  /*0ab0*/  LOP3.LUT R5, R0.reuse, 0x3fffff0, RZ, 0xc0, !PT ;  /* 0x03fffff000057812 */ /* 0x040fe400078ec0ff */
[----:B------:R-:W-:-:S02]  /*0ac0*/  LEA.HI R0, R0, R7, RZ, 0x1 ;  /* 0x0000000700007211 */ /* 0x000fc400078f08ff */
[--C-:B------:R-:W-:Y:S02]  /*0ad0*/  SHF.R.S32.HI R8, RZ, 0x2, R3.reuse ;  /* 0x00000002ff087819 */ /* 0x100fe40000011403 */
[----:B------:R-:W-:Y:S02]  /*0ae0*/  SHF.R.S32.HI R9, RZ, 0x1f, R3 ;  /* 0x0000001fff097819 */ /* 0x000fe40000011403 */
[----:B------:R-:W-:Y:S02]  /*0af0*/  LOP3.LUT R0, R0, 0x1ffffffe, RZ, 0xc0, !PT ;  /* 0x1ffffffe00007812 */ /* 0x000fe400078ec0ff */
[----:B------:R-:W-:Y:S02]  /*0b00*/  SHF.R.S32.HI R19, RZ, 0x7, R19 ;  /* 0x00000007ff137819 */ /* 0x000fe40000011413 */
[----:B------:R-:W-:Y:S01]  /*0b10*/  LOP3.LUT R6, R6, 0xfffffc00, RZ, 0xc0, !PT ;  /* 0xfffffc0006067812 */ /* 0x000fe200078ec0ff */
[----:B------:R-:W-:Y:S01]  /*0b20*/  IMAD.IADD R152, R7, 0x1, -R0 ;  /* 0x0000000107987824 */ /* 0x000fe200078e0a00 */
[----:B------:R-:W-:Y:S01]  /*0b30*/  IADD3 R5, R2, -R5, RZ ;  /* 0x8000000502057210 */ /* 0x000fe20007ffe0ff */
[----:B------:R-:W-:Y:S01]  /*0b40*/  IMAD.HI R0, R19, 0x55555556, RZ ;  /* 0x5555555613007827 */ /* 0x000fe200078e02ff */
[----:B------:R-:W-:-:S02]  /*0b50*/  LEA.HI R9, R9, R8, RZ, 0x3 ;  /* 0x0000000809097211 */ /* 0x000fc400078f18ff */
[----:B------:R-:W-:Y:S01]  /*0b60*/  LEA.HI R7, R11, R11, RZ, 0x1 ;  /* 0x0000000b0b077211 */ /* 0x000fe200078f08ff */
[----:B------:R-:W-:Y:S01]  /*0b70*/  IMAD R5, R5, 0x40, R6 ;  /* 0x0000004005057824 */ /* 0x000fe200078e0206 */
[----:B------:R-:W-:Y:S02]  /*0b80*/  LOP3.LUT R9, R9, 0xfffffff8, RZ, 0xc0, !PT ;  /* 0xfffffff809097812 */ /* 0x000fe400078ec0ff */
[----:B------:R-:W-:Y:S01]  /*0b90*/  LEA.HI R6, R4, R17, RZ, 0x5 ;  /* 0x0000001104067211 */ /* 0x000fe200078f28ff */
[----:B------:R-:W-:Y:S01]  /*0ba0*/  IMAD R152, R152, 0x8, R5 ;  /* 0x0000000898987824 */ /* 0x000fe200078e0205 */
[----:B------:R-:W-:Y:S02]  /*0bb0*/  IADD3 R9, R8, -R9, RZ ;  /* 0x8000000908097210 */ /* 0x000fe40007ffe0ff */
[----:B------:R-:W-:Y:S02]  /*0bc0*/  LEA.HI R0, R0, R0, RZ, 0x1 ;  /* 0x0000000000007211 */ /* 0x000fe400078f08ff */
[----:B------:R-:W-:-:S02]  /*0bd0*/  SHF.R.S32.HI R6, RZ, 0x5, R6 ;  /* 0x00000005ff067819 */ /* 0x000fc40000011406 */
[----:B------:R-:W-:Y:S01]  /*0be0*/  LOP3.LUT R4, R3, 0x7ffffffc, RZ, 0xc0, !PT ;  /* 0x7ffffffc03047812 */ /* 0x000fe200078ec0ff */
[----:B------:R-:W-:Y:S01]  /*0bf0*/  IMAD R0, R0, -0x3, R19 ;  /* 0xfffffffd00007824 */ /* 0x000fe200078e0213 */
[----:B------:R-:W-:Y:S01]  /*0c00*/  LOP3.LUT R8, R7, 0x1ffffffe, RZ, 0xc0, !PT ;  /* 0x1ffffffe07087812 */ /* 0x000fe200078ec0ff */
[----:B------:R-:W-:Y:S01]  /*0c10*/  IMAD R9, R6, 0x10, R9 ;  /* 0x0000001006097824 */ /* 0x000fe200078e0209 */
[----:B------:R-:W-:Y:S01]  /*0c20*/  LOP3.LUT R13, R16, 0xfffffff8, RZ, 0xc0, !PT ;  /* 0xfffffff8100d7812 */ /* 0x000fe200078ec0ff */
[----:B------:R-:W-:Y:S01]  /*0c30*/  IMAD.IADD R4, R17, 0x1, -R4 ;  /* 0x0000000111047824 */ /* 0x000fe200078e0a04 */
[----:B------:R-:W-:Y:S01]  /*0c40*/  IADD3 R23, R11, -R8, RZ ;  /* 0x800000080b177210 */ /* 0x000fe20007ffe0ff */
[----:B------:R-:W-:Y:S01]  /*0c50*/  IMAD R22, R0, 0x40, R9 ;  /* 0x0000004000167824 */ /* 0x000fe200078e0209 */
[----:B------:R-:W-:Y:S01]  /*0c60*/  SHF.R.S32.HI R16, RZ, 0x3, R16 ;  /* 0x00000003ff107819 */ /* 0x000fe20000011410 */
[----:B------:R-:W-:Y:S02]  /*0c70*/  IMAD.IADD R2, R2, 0x1, -R13 ;  /* 0x0000000102027824 */ /* 0x000fe400078e0a0d */
[----:B------:R-:W-:-:S02]  /*0c80*/  IMAD R153, R4, R153, 0x80 ;  /* 0x0000008004997424 */ /* 0x000fc400078e0299 */
[----:B------:R-:W-:-:S07]  /*0c90*/  IMAD R23, R23, 0x8, R22 ;  /* 0x0000000817177824 */ /* 0x000fce00078e0216 */
.L_x_31:
[----:B0-----:R-:W0:Y:S01]  /*0ca0*/  SHFL.IDX PT, R0, R19, RZ, 0x1f ;  /* 0x00001fff13007589 */ /* 0x001e2200000e0000 */
[----:B------:R-:W1:Y:S01]  /*0cb0*/  S2UR UR41, SR_CgaCtaId ;  /* 0x00000000002979c3 */ /* 0x000e620000008800 */
[----:B------:R-:W-:Y:S01]  /*0cc0*/  ULDC UR4, c[0x0][0xc38] ;  /* 0x00030e0000047ab9 */ /* 0x000fe20000000800 */
[----:B------:R-:W-:Y:S01]  /*0cd0*/  ULDC.64 UR6, c[0x0][0x418] ;  /* 0x0001060000067ab9 */ /* 0x000fe20000000a00 */
[----:B------:R-:W-:Y:S02]  /*0ce0*/  UISETP.NE.AND UP2, UPT, UR4, 0x1, UPT ;  /* 0x000000010400788c */ /* 0x000fe4000bf45270 */
[----:B------:R-:W-:Y:S01]  /*0cf0*/  UISETP.NE.U32.AND UP0, UPT, UR6, URZ, UPT ;  /* 0x0000003f0600728c */ /* 0x000fe2000bf05070 */
[----:B------:R-:W-:Y:S01]  /*0d00*/  ULDC UR4, c[0x0][0xc44] ;  /* 0x0003110000047ab9 */ /* 0x000fe20000000800 */
[----:B------:R-:W-:Y:S01]  /*0d10*/  UMOV UR43, UR46 ;  /* 0x0000002e002b7c82 */ /* 0x000fe20008000000 */
[----:B------:R-:W-:Y:S01]  /*0d20*/  UISETP.NE.AND UP1, UPT, UR4, 0x1, UPT ;  /* 0x000000010400788c */ /* 0x000fe2000bf25270 */
[----:B------:R-:W-:Y:S01]  /*0d30*/  UMOV UR44, 0x400 ;  /* 0x00000400002c7882 */ /* 0x000fe20000000000 */
[----:B------:R-:W-:-:S04]  /*0d40*/  UISETP.NE.AND.EX UP0, UPT, UR7, URZ, UPT, UP0 ;  /* 0x0000003f0700728c */ /* 0x000fc8000bf05300 */
[----:B------:R-:W-:Y:S01]  /*0d50*/  @UP2 ULDC UR4, c[0x0][0xc3c] ;  /* 0x00030f0000042ab9 */ /* 0x000fe20000000800 */
[----:B------:R-:W-:Y:S01]  /*0d60*/  @UP2 ULDC UR6, c[0x0][0xc40] ;  /* 0x0003100000062ab9 */ /* 0x000fe20000000800 */
[----:B------:R-:W-:Y:S01]  /*0d70*/  UIMAD.WIDE.U32 UR4, UR46, UR4, URZ ;  /* 0x000000042e0472a5 */ /* 0x000fe2000f8e003f */
[----:B------:R-:W-:-:S03]  /*0d80*/  ULDC UR48, c[0x0][0x424] ;  /* 0x0001090000307ab9 */ /* 0x000fc60000000800 */
[----:B------:R-:W-:Y:S01]  /*0d90*/  @UP2 USHF.R.U32.HI UR43, URZ, UR6, UR5 ;  /* 0x000000063f2b2299 */ /* 0x000fe20008011605 */
[----:B------:R-:W-:Y:S01]  /*0da0*/  @UP1 ULDC.64 UR8, c[0x0][0xc48] ;  /* 0x0003120000081ab9 */ /* 0x000fe20000000a00 */
[----:B0-----:R-:W-:Y:S01]  /*0db0*/  R2UR UR42, R0 ;  /* 0x00000000002a72ca */ /* 0x001fe200000e0000 */
[----:B-1----:R-:W-:Y:S02]  /*0dc0*/  ULEA UR44, UR41, UR44, 0x18 ;  /* 0x0000002c292c7291 */ /* 0x002fe4000f8ec03f */
[----:B------:R-:W-:Y:S02]  /*0dd0*/  UIMAD.WIDE.U32 UR4, UR43, UR8, URZ ;  /* 0x000000082b0472a5 */ /* 0x000fe4000f8e003f */
[----:B------:R-:W-:Y:S02]  /*0de0*/  UIADD3 UR8, UR44, 0x8400, URZ ;  /* 0x000084002c087890 */ /* 0x000fe4000fffe03f */
[----:B------:R-:W-:Y:S02]  /*0df0*/  USEL UR48, UR48, 0x1, UP0 ;  /* 0x0000000130307887 */ /* 0x000fe40008000000 */
[----:B------:R-:W-:Y:S01]  /*0e00*/  ULOP3.LUT UP0, URZ, UR8, 0x3ff, URZ, 0xc0, !UPT ;  /* 0x000003ff083f7892 */ /* 0x000fe2000f80c03f */
[----:B------:R-:W-:Y:S01]  /*0e10*/  ULDC UR4, c[0x0][0x2f0] ;  /* 0x0000bc0000047ab9 */ /* 0x000fe20000000800 */
[----:B------:R-:W-:-:S02]  /*0e20*/  UMOV UR45, UR43 ;  /* 0x0000002b002d7c82 */ /* 0x000fc40008000000 */
[----:B------:R-:W-:Y:S02]  /*0e30*/  UIMAD.WIDE UR6, UR42, 0x55555556, URZ ;  /* 0x555555562a0678a5 */ /* 0x000fe4000f8e023f */
[----:B------:R-:W-:Y:S01]  /*0e40*/  UIMAD UR48, UR48, UR4, URZ ;  /* 0x00000004303072a4 */ /* 0x000fe2000f8e023f */
[----:B------:R-:W-:Y:S01]  /*0e50*/  PLOP3.LUT P0, PT, PT, PT, UP0, 0x80, 0x0 ;  /* 0x000000000000781c */ /* 0x000fe20003f0f008 */
[----:B------:R-:W-:Y:S02]  /*0e60*/  ULEA.HI UR7, UR7, UR7, URZ, 0x1 ;  /* 0x0000000707077291 */ /* 0x000fe4000f8f083f */
[----:B------:R-:W-:Y:S02]  /*0e70*/  UIADD3 UR4, UR48, 0x7f, URZ ;  /* 0x0000007f30047890 */ /* 0x000fe4000fffe03f */
[----:B------:R-:W-:Y:S02]  /*0e80*/  UIMAD UR7, UR7, -0x3, UR42 ;  /* 0xfffffffd070778a4 */ /* 0x000fe4000f8e022a */
[----:B------:R-:W-:-:S02]  /*0e90*/  @UP1 USHF.R.U32.HI UR45, URZ, UR9, UR5 ;  /* 0x000000093f2d1299 */ /* 0x000fc40008011605 */
[----:B------:R-:W-:Y:S02]  /*0ea0*/  USHF.R.S32.HI UR5, URZ, 0x1f, UR4 ;  /* 0x0000001f3f057899 */ /* 0x000fe40008011404 */
[----:B------:R-:W-:Y:S02]  /*0eb0*/  ULEA UR7, UR7, UR8, 0xd ;  /* 0x0000000807077291 */ /* 0x000fe4000f8e683f */
[----:B------:R-:W-:Y:S02]  /*0ec0*/  ULEA.HI UR5, UR5, UR4, URZ, 0x7 ;  /* 0x0000000405057291 */ /* 0x000fe4000f8f383f */
[----:B------:R-:W-:Y:S02]  /*0ed0*/  USHF.R.U32.HI UR7, URZ, 0x4, UR7 ;  /* 0x000000043f077899 */ /* 0x000fe40008011607 */
[----:B------:R-:W-:Y:S02]  /*0ee0*/  USHF.R.S32.HI UR47, URZ, 0x7, UR5 ;  /* 0x000000073f2f7899 */ /* 0x000fe40008011405 */
[----:B------:R-:W-:Y:S01]  /*0ef0*/  ULOP3.LUT UR49, UR7, 0x3fff, URZ, 0xc0, !UPT ;  /* 0x00003fff07317892 */ /* 0x000fe2000f8ec03f */
[----:B------:R-:W-:Y:S11]  /*0f00*/  @!P0 BRA `(.L_x_7) ;  /* 0x0000000000408947 */ /* 0x000ff60003800000 */
[----:B------:R-:W-:Y:S01]  /*0f10*/  MOV R0, 0x0 ;  /* 0x0000000000007802 */ /* 0x000fe20000000f00 */
[----:B------:R-:W-:Y:S01]  /*0f20*/  ULDC.64 UR4, c[0x4][0x88] ;  /* 0x0100220000047ab9 */ /* 0x000fe20000000a00 */
[----:B------:R-:W-:Y:S01]  /*0f30*/  ULDC.64 UR6, c[0x4][0x28] ;  /* 0x01000a0000067ab9 */ /* 0x000fe20000000a00 */
[----:B------:R-:W-:Y:S01]  /*0f40*/  IMAD.U32 R4, RZ, RZ, UR4 ;  /* 0x00000004ff047e24 */ /* 0x000fe2000f8e00ff */
[----:B------:R0:W1:Y:S01]  /*0f50*/  LDC.64 R14, c[0x4][R0] ;  /* 0x01000000000e7b82 */ /* 0x0000620000000a00 */
[----:B------:R-:W-:Y:S01]  /*0f60*/  IMAD.U32 R5, RZ, RZ, UR5 ;  /* 0x00000005ff057e24 */ /* 0x000fe2000f8e00ff */
[----:B------:R-:W-:Y:S01]  /*0f70*/  ULDC.64 UR4, c[0x4][0x90] ;  /* 0x0100240000047ab9 */ /* 0x000fe20000000a00 */
[----:B------:R-:W-:Y:S01]  /*0f80*/  IMAD.U32 R10, RZ, RZ, UR6 ;  /* 0x00000006ff0a7e24 */ /* 0x000fe2000f8e00ff */
[----:B------:R-:W-:Y:S01]  /*0f90*/  MOV R6, UR4 ;  /* 0x0000000400067c02 */ /* 0x000fe20008000f00 */
[----:B------:R-:W-:Y:S01]  /*0fa0*/  IMAD.U32 R7, RZ, RZ, UR5 ;  /* 0x00000005ff077e24 */ /* 0x000fe2000f8e00ff */
[----:B------:R-:W-:Y:S01]  /*0fb0*/  MOV R12, 0x1 ;  /* 0x00000001000c7802 */ /* 0x000fe20000000f00 */
[----:B------:R-:W-:-:S02]  /*0fc0*/  IMAD.U32 R11, RZ, RZ, UR7 ;  /* 0x00000007ff0b7e24 */ /* 0x000fc4000f8e00ff */
[----:B------:R-:W-:Y:S02]  /*0fd0*/  IMAD.MOV.U32 R8, RZ, RZ, 0x70 ;  /* 0x00000070ff087424 */ /* 0x000fe400078e00ff */
[----:B0-----:R-:W-:-:S07]  /*0fe0*/  IMAD.MOV.U32 R13, RZ, RZ, RZ ;  /* 0x000000ffff0d7224 */ /* 0x001fce00078e00ff */
[----:B------:R-:W-:-:S07]  /*0ff0*/  LEPC R20, `(.L_x_7) ;  /* 0x000000001014794e */ /* 0x000fce0000000000 */
[----:B-1----:R-:W-:Y:S05]  /*1000*/  CALL.ABS.NOINC R14 ;  /* 0x000000000e007343 */ /* 0x002fea0003c00000 */
.L_x_7:
[----:B------:R-:W-:Y:S01]  /*1010*/  ULOP3.LUT UR4, UR36, 0x1, URZ, 0xc0, !UPT ;  /* 0x0000000124047892 */ /* 0x000fe2000f8ec03f */
[----:B------:R-:W-:-:S05]  /*1020*/  IMAD.U32 R3, RZ, RZ, UR40 ;  /* 0x00000028ff037e24 */ /* 0x000fca000f8e00ff */
[----:B------:R-:W-:Y:S01]  /*1030*/  IMAD.U32 R0, RZ, RZ, UR4 ;  /* 0x00000004ff007e24 */ /* 0x000fe2000f8e00ff */
[----:B------:R-:W-:-:S04]  /*1040*/  ISETP.NE.AND P0, PT, R3, 0x3, PT ;  /* 0x000000030300780c */ /* 0x000fc80003f05270 */
[----:B------:R-:W-:-:S04]  /*1050*/  SHF.L.U32 R0, R0, 0x1f, RZ ;  /* 0x0000001f00007819 */ /* 0x000fc800000006ff */
[----:B------:R-:W0:Y:S02]  /*1060*/  SYNCS.PHASECHK.TRANS64.TRYWAIT P1, [UR44+0x16800], R0 ;  /* 0x01680000ff0075a7 */ /* 0x000e24000802016c */
[----:B0-----:R-:W-:Y:S05]  /*1070*/  @!P1 BRA `(.L_x_8) ;  /* 0x0000009c009c9947 */ /* 0x001fea0003800000 */
.L_x_81:
[----:B------:R-:W-:Y:S05]  /*1080*/  @!P0 BRA `(.L_x_9) ;  /* 0x0000000000048947 */ /* 0x000fea0003800000 */
[----:B------:R-:W-:Y:S01]  /*1090*/  BPT.TRAP 0x1 ;  /* 0x000000040000795c */ /* 0x000fe20000300000 */
.L_x_9:
[----:B0-----:R-:W-:Y:S01]  /*10a0*/  IMAD.U32 R0, RZ, RZ, UR38 ;  /* 0x00000026ff007e24 */ /* 0x001fe2000f8e00ff */
[----:B------:R-:W-:-:S04]  /*10b0*/  MOV R3, UR37 ;  /* 0x0000002500037c02 */ /* 0x000fc80008000f00 */
[----:B------:R-:W-:Y:S02]  /*10c0*/  LEA R0, R0, UR44, 0x3 ;  /* 0x0000002c00007c11 */ /* 0x000fe4000f8e18ff */
[----:B------:R-:W-:-:S04]  /*10d0*/  SHF.L.U32 R3, R3, 0x1f, RZ ;  /* 0x0000001f03037819 */ /* 0x000fc800000006ff */
[----:B------:R0:W1:Y:S01]  /*10e0*/  SYNCS.PHASECHK.TRANS64.TRYWAIT P1, [R0+URZ+0x16830], R3 ;  /* 0x01683003000075a7 */ /* 0x000062000802017f */
[----:B------:R-:W-:Y:S05]  /*10f0*/  @!P0 BRA `(.L_x_10) ;  /* 0x0000000000048947 */ /* 0x000fea0003800000 */
[----:B------:R-:W-:Y:S01]  /*1100*/  BPT.TRAP 0x1 ;  /* 0x000000040000795c */ /* 0x000fe20000300000 */
.L_x_10:
[----:B------:R-:W-:Y:S01]  /*1110*/  IMAD.MOV.U32 R119, RZ, RZ, RZ ;  /* 0x000000ffff777224 */ /* 0x000fe200078e00ff */
[----:B-1----:R-:W-:Y:S06]  /*1120*/  @P1 BRA `(.L_x_11) ;  /* 0x0000000000081947 */ /* 0x002fec0003800000 */
[----:B------:R-:W1:Y:S02]  /*1130*/  SYNCS.PHASECHK.TRANS64.TRYWAIT P1, [R0+URZ+0x16830], R3 ;  /* 0x01683003000075a7 */ /* 0x000e64000802017f */
[----:B-1----:R-:W-:Y:S05]  /*1140*/  @!P1 BRA `(.L_x_12) ;  /* 0x0000009c00809947 */ /* 0x002fea0003800000 */
.L_x_11:
[----:B------:R-:W-:Y:S05]  /*1150*/  WARPSYNC.ALL ;  /* 0x0000000000007948 */ /* 0x000fea0003800000 */
[----:B------:R-:W-:Y:S01]  /*1160*/  UIADD3 UR4, UR44, 0xe400, URZ ;  /* 0x0000e4002c047890 */ /* 0x000fe2000fffe03f */
[----:B------:R-:W-:Y:S01]  /*1170*/  WARPGROUP.ARRIVE ;  /* 0x00000000000079c5 */ /* 0x000fe20000000000 */
[----:B------:R-:W-:Y:S02]  /*1180*/  ULOP3.LUT UR16, UR49, 0x10000, URZ, 0xfc, !UPT ;  /* 0x0001000031107892 */ /* 0x000fe4000f8efc3f */
[----:B------:R-:W-:Y:S01]  /*1190*/  USHF.R.U32.HI UR4, URZ, 0x4, UR4 ;  /* 0x000000043f047899 */ /* 0x000fe20008011604 */
[----:B------:R-:W-:Y:S01]  /*11a0*/  UMOV UR17, 0x40000040 ;  /* 0x4000004000117882 */ /* 0x000fe20000000000 */
[----:B------:R-:W-:-:S02]  /*11b0*/  UMOV UR19, 0x40000040 ;  /* 0x4000004000137882 */ /* 0x000fc40000000000 */
[----:B------:R-:W-:Y:S01]  /*11c0*/  ULOP3.LUT UR4, UR4, 0x3fff, URZ, 0xc0, !UPT ;  /* 0x00003fff04047892 */ /* 0x000fe2000f8ec03f */
[----:B------:R-:W-:Y:S01]  /*11d0*/  UMOV UR5, 0x40000040 ;  /* 0x4000004000057882 */ /* 0x000fe20000000000 */
[----:B------:R-:W-:Y:S02]  /*11e0*/  UMOV UR7, 0x40000040 ;  /* 0x4000004000077882 */ /* 0x000fe40000000000 */
[----:B------:R-:W-:Y:S02]  /*11f0*/  ULOP3.LUT UR20, UR4, 0x10000, URZ, 0xfc, !UPT ;  /* 0x0001000004147892 */ /* 0x000fe4000f8efc3f */
[----:B------:R-:W-:Y:S02]  /*1200*/  UIADD3 UR4, UR16, 0x2, URZ ;  /* 0x0000000210047890 */ /* 0x000fe4000fffe03f */
[----:B------:R-:W-:Y:S02]  /*1210*/  ULEA UR18, UR38, UR20, 0xa ;  /* 0x0000001426127291 */ /* 0x000fe4000f8e503f */
[----:B------:R-:W-:-:S02]  /*1220*/  UIADD3 UR8, UR16, 0x4, URZ ;  /* 0x0000000410087890 */ /* 0x000fc4000fffe03f */
[----:B------:R-:W-:Y:S02]  /*1230*/  UIADD3 UR6, UR18, 0x2, URZ ;  /* 0x0000000212067890 */ /* 0x000fe4000fffe03f */
[----:B------:R-:W-:Y:S01]  /*1240*/  UIADD3 UR10, UR18, 0x4, URZ ;  /* 0x00000004120a7890 */ /* 0x000fe2000fffe03f */
[----:B------:R-:W-:Y:S02]  /*1250*/  UMOV UR9, 0x40000040 ;  /* 0x4000004000097882 */ /* 0x000fe40000000000 */
[----:B------:R-:W-:Y:S01]  /*1260*/  HGMMA.64x128x16.F32 R24, gdesc[UR16], RZ, !UPT, gsb0 ;  /* 0x01e00000101879f0 */ /* 0x000fe2000c0008ff */
[----:B------:R-:W-:Y:S01]  /*1270*/  UMOV UR11, 0x40000040 ;  /* 0x40000040000b7882 */ /* 0x000fe20000000000 */
[----:B------:R-:W-:Y:S02]  /*1280*/  UIADD3 UR12, UR16, 0x6, URZ ;  /* 0x00000006100c7890 */ /* 0x000fe4000fffe03f */
[----:B------:R-:W-:Y:S01]  /*1290*/  UIADD3 UR14, UR18, 0x6, URZ ;  /* 0x00000006120e7890 */ /* 0x000fe2000fffe03f */
[----:B------:R-:W-:Y:S01]  /*12a0*/  UMOV UR13, 0x40000040 ;  /* 0x40000040000d7882 */ /* 0x000fe20000000000 */
[----:B------:R-:W-:Y:S01]  /*12b0*/  UMOV UR15, 0x40000040 ;  /* 0x40000040000f7882 */ /* 0x000fe20000000000 */
[----:B------:R-:W-:-:S02]  /*12c0*/  WARPGROUP.DEPBAR.LE gsb0, 0x0 ;  /* 0x00008000000079c5 */ /* 0x000fc40000010000 */
[----:B------:R-:W-:-:S06]  /*12d0*/  WARPGROUP.ARRIVE ;  /* 0x00000000000079c5 */ /* 0x000fcc0000000000 */
[----:B------:R-:W-:Y:S03]  /*12e0*/  HGMMA.64x128x16.F32 R24, gdesc[UR4], R24, gsb0 ;  /* 0x01e00000041879f0 */ /* 0x000fe60008000818 */
[----:B------:R-:W-:Y:S02]  /*12f0*/  WARPGROUP.DEPBAR.LE gsb0, 0x0 ;  /* 0x00008000000079c5 */ /* 0x000fe40000010000 */
[----:B------:R-:W-:-:S07]  /*1300*/  WARPGROUP.ARRIVE ;  /* 0x00000000000079c5 */ /* 0x000fce0000000000 */
[----:B------:R-:W-:Y:S03]  /*1310*/  HGMMA.64x128x16.F32 R24, gdesc[UR8], R24, gsb0 ;  /* 0x01e00000081879f0 */ /* 0x000fe60008000818 */
[----:B------:R-:W-:Y:S02]  /*1320*/  WARPGROUP.DEPBAR.LE gsb0, 0x0 ;  /* 0x00008000000079c5 */ /* 0x000fe40000010000 */
[----:B------:R-:W-:-:S07]  /*1330*/  WARPGROUP.ARRIVE ;  /* 0x00000000000079c5 */ /* 0x000fce0000000000 */
[----:B------:R-:W-:Y:S03]  /*1340*/  HGMMA.64x128x16.F32 R24, gdesc[UR12], R24, gsb0 ;  /* 0x01e000000c1879f0 */ /* 0x000fe60008000818 */
[----:B------:R-:W-:Y:S02]  /*1350*/  WARPGROUP.DEPBAR.LE gsb0, 0x0 ;  /* 0x00008000000079c5 */ /* 0x000fe40000010000 */
[----:B------:R-:W-:Y:S05]  /*1360*/  @!P0 BRA `(.L_x_13) ;  /* 0x0000000000048947 */ /* 0x000fea0003800000 */
[----:B------:R-:W-:Y:S01]  /*1370*/  BPT.TRAP 0x1 ;  /* 0x000000040000795c */ /* 0x000fe20000300000 */
.L_x_13:
[----:B------:R-:W-:Y:S01]  /*1380*/  ULDC UR6, c[0x0][0x9d8] ;  /* 0x0002760000067ab9 */ /* 0x000fe20000000800 */
[----:B------:R-:W-:Y:S01]  /*1390*/  ULDC UR7, c[0x0][0x988] ;  /* 0x0002620000077ab9 */ /* 0x000fe20000000800 */
[----:B------:R-:W-:Y:S01]  /*13a0*/  FMUL.FTZ R5, R24, UR6 ;  /* 0x0000000618057c20 */ /* 0x000fe20008410000 */
[----:B------:R-:W-:Y:S01]  /*13b0*/  FMUL.FTZ R6, R25, UR6 ;  /* 0x0000000619067c20 */ /* 0x000fe20008410000 */
[----:B------:R-:W-:Y:S01]  /*13c0*/  FMUL.FTZ R10, R28, UR6 ;  /* 0x000000061c0a7c20 */ /* 0x000fe20008410000 */
[----:B------:R-:W-:Y:S01]  /*13d0*/  FMUL.FTZ R14, R32, UR6 ;  /* 0x00000006200e7c20 */ /* 0x000fe20008410000 */
[----:B------:R-:W-:Y:S01]  /*13e0*/  FMUL.FTZ R15, R33, UR6 ;  /* 0x00000006210f7c20 */ /* 0x000fe20008410000 */
[----:B------:R-:W-:Y:S01]  /*13f0*/  FMUL.FTZ R12, R29, UR6 ;  /* 0x000000061d0c7c20 */ /* 0x000fe20008410000 */
[----:B------:R-:W2:Y:S01]  /*1400*/  MUFU.TANH R5, R5 ;  /* 0x0000000500057308 */ /* 0x000ea20000002400 */
[----:B------:R-:W-:Y:S01]  /*1410*/  FMUL.FTZ R33, R47, UR6 ;  /* 0x000000062f217c20 */ /* 0x000fe20008410000 */
[----:B------:R-:W-:Y:S01]  /*1420*/  FMUL.FTZ R32, R49, UR6 ;  /* 0x0000000631207c20 */ /* 0x000fe20008410000 */
[----:B------:R-:W-:Y:S01]  /*1430*/  FMUL.FTZ R47, R62, UR6 ;  /* 0x000000063e2f7c20 */ /* 0x000fe20008410000 */
[----:B------:R-:W-:Y:S01]  /*1440*/  FMUL.FTZ R49, R63, UR6 ;  /* 0x000000063f317c20 */ /* 0x000fe20008410000 */
[----:B------:R-:W-:-:S02]  /*1450*/  VIADD R62, R153, UR48 ;  /* 0x00000030993e7c36 */ /* 0x000fc40008000000 */
[----:B01----:R-:W-:Y:S01]  /*1460*/  FMUL.FTZ R3, R26, UR6 ;  /* 0x000000061a037c20 */ /* 0x003fe20008410000 */
[----:B------:R-:W-:Y:S01]  /*1470*/  IMAD.U32 R63, RZ, RZ, UR47 ;  /* 0x0000002fff3f7e24 */ /* 0x000fe2000f8e00ff */
[----:B------:R-:W0:Y:S01]  /*1480*/  MUFU.TANH R6, R6 ;  /* 0x0000000600067308 */ /* 0x000e220000002400 */
[----:B------:R-:W-:Y:S01]  /*1490*/  FMUL.FTZ R4, R27, UR6 ;  /* 0x000000061b047c20 */ /* 0x000fe20008410000 */
[----:B------:R-:W-:Y:S01]  /*14a0*/  FMUL.FTZ R24, R36, UR6 ;  /* 0x0000000624187c20 */ /* 0x000fe20008410000 */
[----:B------:R-:W-:Y:S02]  /*14b0*/  IMAD R62, R63, -0x80, R62 ;  /* 0xffffff803f3e7824 */ /* 0x000fe400078e023e */
[----:B------:R-:W-:Y:S01]  /*14c0*/  FMUL.FTZ R8, R31, UR6 ;  /* 0x000000061f087c20 */ /* 0x000fe20008410000 */
[----:B------:R-:W-:Y:S01]  /*14d0*/  FMUL.FTZ R31, R44, UR6 ;  /* 0x000000062c1f7c20 */ /* 0x000fe20008410000 */
[----:B------:R-:W-:Y:S01]  /*14e0*/  FMUL.FTZ R7, R30, UR6 ;  /* 0x000000061e077c20 */ /* 0x000fe20008410000 */
[----:B------:R-:W-:Y:S01]  /*14f0*/  FMUL.FTZ R11, R35, UR6 ;  /* 0x00000006230b7c20 */ /* 0x000fe20008410000 */
[----:B------:R-:W1:Y:S01]  /*1500*/  MUFU.TANH R10, R10 ;  /* 0x0000000a000a7308 */ /* 0x000e620000002400 */
[C---:B------:R-:W-:Y:S01]  /*1510*/  ISETP.GT.AND P2, PT, R62.reuse, RZ, PT ;  /* 0x000000ff3e00720c */ /* 0x040fe20003f44270 */
[----:B------:R-:W-:Y:S01]  /*1520*/  FMUL.FTZ R20, R37, UR6 ;  /* 0x0000000625147c20 */ /* 0x000fe20008410000 */
[C---:B------:R-:W-:Y:S01]  /*1530*/  ISETP.GT.AND P1, PT, R62.reuse, 0x1, PT ;  /* 0x000000013e00780c */ /* 0x040fe20003f24270 */
[----:B------:R-:W-:Y:S01]  /*1540*/  FMUL.FTZ R27, R43, UR6 ;  /* 0x000000062b1b7c20 */ /* 0x000fe20008410000 */
[----:B------:R-:W-:Y:S01]  /*1550*/  ISETP.GT.AND P6, PT, R62, 0x8, PT ;  /* 0x000000083e00780c */ /* 0x000fe20003fc4270 */
[----:B------:R-:W-:Y:S01]  /*1560*/  FMUL.FTZ R35, R50, UR6 ;  /* 0x0000000632237c20 */ /* 0x000fe20008410000 */
[----:B--2---:R-:W-:Y:S01]  /*1570*/  FSEL R44, R5, -INF , P2 ;  /* 0xff800000052c7808 */ /* 0x004fe20001000000 */
[----:B------:R-:W2:Y:S01]  /*1580*/  MUFU.TANH R12, R12 ;  /* 0x0000000c000c7308 */ /* 0x000ea20000002400 */
[----:B0-----:R-:W-:Y:S01]  /*1590*/  FSEL R63, R6, -INF , P1 ;  /* 0xff800000063f7808 */ /* 0x001fe20000800000 */
[----:B------:R-:W-:Y:S01]  /*15a0*/  FMUL.FTZ R43, R58, UR6 ;  /* 0x000000063a2b7c20 */ /* 0x000fe20008410000 */
[----:B------:R-:W-:Y:S01]  /*15b0*/  FMUL.FTZ R50, R65, UR6 ;  /* 0x0000000641327c20 */ /* 0x000fe20008410000 */
[----:B------:R-:W-:Y:S01]  /*15c0*/  FMUL.FTZ R58, R72, UR6 ;  /* 0x00000006483a7c20 */ /* 0x000fe20008410000 */
[----:B------:R-:W-:Y:S01]  /*15d0*/  ISETP.GT.AND P5, PT, R62, 0x9, PT ;  /* 0x000000093e00780c */ /* 0x000fe20003fa4270 */
[----:B------:R-:W-:Y:S01]  /*15e0*/  FMUL.FTZ R28, R40, UR6 ;  /* 0x00000006281c7c20 */ /* 0x000fe20008410000 */
[----:B------:R-:W-:Y:S01]  /*15f0*/  FMNMX.FTZ R72, R44, R63, !PT ;  /* 0x0000003f2c487209 */ /* 0x000fe20007810000 */
[----:B------:R-:W0:Y:S01]  /*1600*/  MUFU.TANH R14, R14 ;  /* 0x0000000e000e7308 */ /* 0x000e220000002400 */
[----:B-1----:R-:W-:Y:S01]  /*1610*/  FSEL R65, R10, -INF , P6 ;  /* 0xff8000000a417808 */ /* 0x002fe20003000000 */
[----:B------:R-:W-:Y:S01]  /*1620*/  FMUL.FTZ R36, R53, UR6 ;  /* 0x0000000635247c20 */ /* 0x000fe20008410000 */
[----:B------:R-:W-:Y:S01]  /*1630*/  FMUL.FTZ R53, R67, UR6 ;  /* 0x0000000643357c20 */ /* 0x000fe20008410000 */
[----:B------:R-:W-:Y:S01]  /*1640*/  FMUL.FTZ R9, R34, UR6 ;  /* 0x0000000622097c20 */ /* 0x000fe20008410000 */
[----:B------:R-:W-:Y:S01]  /*1650*/  ISETP.GT.AND P4, PT, R62, 0x10, PT ;  /* 0x000000103e00780c */ /* 0x000fe20003f84270 */
[----:B------:R-:W-:Y:S01]  /*1660*/  FMUL.FTZ R26, R41, UR6 ;  /* 0x00000006291a7c20 */ /* 0x000fe20008410000 */
[----:B------:R-:W-:Y:S01]  /*1670*/  FMNMX.FTZ R72, R65, R72, !PT ;  /* 0x0000004841487209 */ /* 0x000fe20007810000 */
[----:B------:R-:W1:Y:S01]  /*1680*/  MUFU.TANH R3, R3 ;  /* 0x0000000300037308 */ /* 0x000e620000002400 */
[----:B--2---:R-:W-:Y:S01]  /*1690*/  FSEL R67, R12, -INF , P5 ;  /* 0xff8000000c437808 */ /* 0x004fe20002800000 */
[----:B------:R-:W-:Y:S01]  /*16a0*/  FMUL.FTZ R34, R48, UR6 ;  /* 0x0000000630227c20 */ /* 0x000fe20008410000 */
[----:B------:R-:W-:Y:S01]  /*16b0*/  FMUL.FTZ R48, R60, UR6 ;  /* 0x000000063c307c20 */ /* 0x000fe20008410000 */
[----:B------:R-:W-:Y:S01]  /*16c0*/  FMUL.FTZ R60, R73, UR6 ;  /* 0x00000006493c7c20 */ /* 0x000fe20008410000 */
[----:B------:R-:W-:Y:S01]  /*16d0*/  ISETP.GT.AND P3, PT, R62, 0x11, PT ;  /* 0x000000113e00780c */ /* 0x000fe20003f64270 */
[----:B------:R-:W-:Y:S01]  /*16e0*/  FMUL.FTZ R25, R42, UR6 ;  /* 0x000000062a197c20 */ /* 0x000fe20008410000 */
[----:B------:R-:W-:Y:S01]  /*16f0*/  FMNMX.FTZ R72, R67, R72, !PT ;  /* 0x0000004843487209 */ /* 0x000fe20007810000 */
[----:B------:R-:W2:Y:S01]  /*1700*/  MUFU.TANH R15, R15 ;  /* 0x0000000f000f7308 */ /* 0x000ea20000002400 */
[----:B0-----:R-:W-:Y:S01]  /*1710*/  FSEL R73, R14, -INF , P4 ;  /* 0xff8000000e497808 */ /* 0x001fe20002000000 */
[----:B------:R-:W-:Y:S01]  /*1720*/  FMUL.FTZ R42, R56, UR6 ;  /* 0x00000006382a7c20 */ /* 0x000fe20008410000 */
[----:B------:R-:W-:Y:S01]  /*1730*/  FMUL.FTZ R56, R69, UR6 ;  /* 0x0000000645387c20 */ /* 0x000fe20008410000 */
[----:B------:R-:W-:Y:S01]  /*1740*/  FMUL.FTZ R13, R38, UR6 ;  /* 0x00000006260d7c20 */ /* 0x000fe20008410000 */
[----:B------:R-:W-:Y:S01]  /*1750*/  FMNMX.FTZ R72, R73, R72, !PT ;  /* 0x0000004849487209 */ /* 0x000fe20007810000 */
[----:B------:R-:W-:Y:S01]  /*1760*/  FMUL.FTZ R30, R45, UR6 ;  /* 0x000000062d1e7c20 */ /* 0x000fe20008410000 */
[----:B------:R-:W-:Y:S01]  /*1770*/  FMUL.FTZ R40, R57, UR6 ;  /* 0x0000000639287c20 */ /* 0x000fe20008410000 */
[----:B------:R-:W0:Y:S01]  /*1780*/  MUFU.TANH R4, R4 ;  /* 0x0000000400047308 */ /* 0x000e220000002400 */
[----:B-1----:R-:W-:Y:S01]  /*1790*/  FSEL R3, R3, -INF , P2 ;  /* 0xff80000003037808 */ /* 0x002fe20001000000 */
[----:B------:R-:W-:Y:S01]  /*17a0*/  FMUL.FTZ R57, R71, UR6 ;  /* 0x0000000647397c20 */ /* 0x000fe20008410000 */
[----:B------:R-:W-:Y:S01]  /*17b0*/  ISETP.GT.AND P2, PT, R62, 0x18, PT ;  /* 0x000000183e00780c */ /* 0x000fe20003f44270 */
[----:B------:R-:W-:Y:S01]  /*17c0*/  FMUL.FTZ R21, R39, UR6 ;  /* 0x0000000627157c20 */ /* 0x000fe20008410000 */
[----:B------:R-:W-:Y:S01]  /*17d0*/  FMUL.FTZ R29, R46, UR6 ;  /* 0x000000062e1d7c20 */ /* 0x000fe20008410000 */
[----:B------:R-:W-:Y:S01]  /*17e0*/  FMUL.FTZ R46, R61, UR6 ;  /* 0x000000063d2e7c20 */ /* 0x000fe20008410000 */
[----:B------:R-:W-:Y:S01]  /*17f0*/  FMUL.FTZ R61, R75, UR6 ;  /* 0x000000064b3d7c20 */ /* 0x000fe20008410000 */
[----:B------:R-:W1:Y:S01]  /*1800*/  MUFU.TANH R24, R24 ;  /* 0x0000001800187308 */ /* 0x000e620000002400 */
[----:B--2---:R-:W-:Y:S01]  /*1810*/  FSEL R69, R15, -INF , P3 ;  /* 0xff8000000f457808 */ /* 0x004fe20001800000 */
[----:B------:R-:W-:Y:S01]  /*1820*/  FMUL.FTZ R39, R54, UR6 ;  /* 0x0000000636277c20 */ /* 0x000fe20008410000 */
[----:B------:R-:W-:Y:S01]  /*1830*/  FMUL.FTZ R54, R68, UR6 ;  /* 0x0000000644367c20 */ /* 0x000fe20008410000 */
[----:B------:R-:W-:Y:S01]  /*1840*/  FMUL.FTZ R68, R77, UR6 ;  /* 0x000000064d447c20 */ /* 0x000fe20008410000 */
[----:B------:R-:W-:Y:S01]  /*1850*/  FMNMX.FTZ R72, R69, R72, !PT ;  /* 0x0000004845487209 */ /* 0x000fe20007810000 */
[----:B------:R-:W-:Y:S01]  /*1860*/  FMUL.FTZ R38, R52, UR6 ;  /* 0x0000000634267c20 */ /* 0x000fe20008410000 */
[----:B------:R-:W-:Y:S01]  /*1870*/  FMUL.FTZ R41, R55, UR6 ;  /* 0x0000000637297c20 */ /* 0x000fe20008410000 */
[----:B------:R-:W2:Y:S01]  /*1880*/  MUFU.TANH R7, R7 ;  /* 0x0000000700077308 */ /* 0x000ea20000002400 */
[----:B0-----:R-:W-:Y:S01]  /*1890*/  FSEL R4, R4, -INF , P1 ;  /* 0xff80000004047808 */ /* 0x001fe20000800000 */
[----:B------:R-:W-:Y:S01]  /*18a0*/  FMUL.FTZ R55, R70, UR6 ;  /* 0x0000000646377c20 */ /* 0x000fe20008410000 */
[----:B------:R-:W-:Y:S01]  /*18b0*/  ISETP.GT.AND P1, PT, R62, 0x19, PT ;  /* 0x000000193e00780c */ /* 0x000fe20003f24270 */
[----:B------:R-:W-:Y:S01]  /*18c0*/  FMUL.FTZ R70, R81, UR6 ;  /* 0x0000000651467c20 */ /* 0x000fe20008410000 */
[----:B------:R-:W-:Y:S01]  /*18d0*/  FMUL.FTZ R10, R85, UR6 ;  /* 0x00000006550a7c20 */ /* 0x000fe20008410000 */
[----:B------:R-:W-:Y:S01]  /*18e0*/  FMUL.FTZ R37, R51, UR6 ;  /* 0x0000000633257c20 */ /* 0x000fe20008410000 */
[----:B------:R-:W-:Y:S01]  /*18f0*/  FMUL.FTZ R52, R64, UR6 ;  /* 0x0000000640347c20 */ /* 0x000fe20008410000 */
[----:B------:R-:W0:Y:S01]  /*1900*/  MUFU.TANH R20, R20 ;  /* 0x0000001400147308 */ /* 0x000e220000002400 */
[----:B-1----:R-:W-:Y:S01]  /*1910*/  FSEL R71, R24, -INF , P2 ;  /* 0xff80000018477808 */ /* 0x002fe20001000000 */
[----:B------:R-:W-:Y:S01]  /*1920*/  FMUL.FTZ R45, R59, UR6 ;  /* 0x000000063b2d7c20 */ /* 0x000fe20008410000 */
[----:B------:R-:W-:Y:S01]  /*1930*/  FMUL.FTZ R51, R66, UR6 ;  /* 0x0000000642337c20 */ /* 0x000fe20008410000 */
[----:B------:R-:W-:Y:S01]  /*1940*/  FMUL.FTZ R64, R76, UR6 ;  /* 0x000000064c407c20 */ /* 0x000fe20008410000 */
[----:B------:R-:W-:Y:S01]  /*1950*/  FMNMX.FTZ R72, R71, R72, !PT ;  /* 0x0000004847487209 */ /* 0x000fe20007810000 */
[----:B------:R-:W-:Y:S01]  /*1960*/  FMUL.FTZ R66, R80, UR6 ;  /* 0x0000000650427c20 */ /* 0x000fe20008410000 */
[----:B------:R-:W-:Y:S01]  /*1970*/  FMUL.FTZ R59, R74, UR6 ;  /* 0x000000064a3b7c20 */ /* 0x000fe20008410000 */
[----:B------:R-:W1:Y:S01]  /*1980*/  MUFU.TANH R8, R8 ;  /* 0x0000000800087308 */ /* 0x000e620000002400 */
[----:B--2---:R-:W-:Y:S01]  /*1990*/  FSEL R5, R7, -INF , P6 ;  /* 0xff80000007057808 */ /* 0x004fe20003000000 */
[----:B------:R-:W-:Y:S01]  /*19a0*/  FMUL.FTZ R84, R84, UR6 ;  /* 0x0000000654547c20 */ /* 0x000fe20008410000 */
[----:B------:R-:W-:Y:S01]  /*19b0*/  ISETP.GT.AND P6, PT, R62, 0x20, PT ;  /* 0x000000203e00780c */ /* 0x000fe20003fc4270 */
[----:B------:R-:W-:Y:S01]  /*19c0*/  FMUL.FTZ R78, R78, UR6 ;  /* 0x000000064e4e7c20 */ /* 0x000fe20008410000 */
[----:B------:R-:W-:Y:S01]  /*19d0*/  FMUL.FTZ R79, R79, UR6 ;  /* 0x000000064f4f7c20 */ /* 0x000fe20008410000 */
[----:B------:R-:W-:Y:S01]  /*19e0*/  FMUL.FTZ R82, R82, UR6 ;  /* 0x0000000652527c20 */ /* 0x000fe20008410000 */
[----:B------:R-:W-:Y:S01]  /*19f0*/  IMAD.U32 R14, RZ, RZ, UR7 ;  /* 0x00000007ff0e7e24 */ /* 0x000fe2000f8e00ff */
[----:B------:R-:W2:Y:S01]  /*1a00*/  MUFU.TANH R28, R28 ;  /* 0x0000001c001c7308 */ /* 0x000ea20000002400 */
[----:B0-----:R-:W-:Y:S01]  /*1a10*/  FSEL R75, R20, -INF , P1 ;  /* 0xff800000144b7808 */ /* 0x001fe20000800000 */
[----:B------:R-:W-:Y:S01]  /*1a20*/  FMUL.FTZ R83, R83, UR6 ;  /* 0x0000000653537c20 */ /* 0x000fe20008410000 */
[----:B------:R-:W-:Y:S01]  /*1a30*/  FMNMX.FTZ R20, R3, R4, !PT ;  /* 0x0000000403147209 */ /* 0x000fe20007810000 */
[----:B------:R-:W-:Y:S01]  /*1a40*/  FMUL.FTZ R86, R86, UR6 ;  /* 0x0000000656567c20 */ /* 0x000fe20008410000 */
[----:B------:R-:W-:Y:S01]  /*1a50*/  FMNMX.FTZ R72, R75, R72, !PT ;  /* 0x000000484b487209 */ /* 0x000fe20007810000 */
[----:B------:R-:W-:Y:S01]  /*1a60*/  FMUL.FTZ R87, R87, UR6 ;  /* 0x0000000657577c20 */ /* 0x000fe20008410000 */
[----:B------:R-:W-:Y:S01]  /*1a70*/  FMNMX.FTZ R20, R5, R20, !PT ;  /* 0x0000001405147209 */ /* 0x000fe20007810000 */
[----:B------:R-:W0:Y:S01]  /*1a80*/  MUFU.TANH R9, R9 ;  /* 0x0000000900097308 */ /* 0x000e220000002400 */
[----:B-1----:R-:W-:Y:S01]  /*1a90*/  FSEL R7, R8, -INF , P5 ;  /* 0xff80000008077808 */ /* 0x002fe20002800000 */
[----:B------:R-:W-:Y:S01]  /*1aa0*/  UISETP.GE.AND UP0, UPT, UR48, 0x81, UPT ;  /* 0x000000813000788c */ /* 0x000fe2000bf06270 */
[----:B------:R-:W-:Y:S01]  /*1ab0*/  ISETP.GT.AND P5, PT, R62, 0x21, PT ;  /* 0x000000213e00780c */ /* 0x000fe20003fa4270 */
[--C-:B------:R-:W-:Y:S01]  /*1ac0*/  IMAD.MOV.U32 R116, RZ, RZ, R119.reuse ;  /* 0x000000ffff747224 */ /* 0x100fe200078e0077 */
[----:B------:R-:W-:Y:S01]  /*1ad0*/  FMNMX.FTZ R20, R7, R20, !PT ;  /* 0x0000001407147209 */ /* 0x000fe20007810000 */
[--C-:B------:R-:W-:Y:S01]  /*1ae0*/  IMAD.MOV.U32 R114, RZ, RZ, R119.reuse ;  /* 0x000000ffff727224 */ /* 0x100fe200078e0077 */
[----:B------:R-:W-:Y:S01]  /*1af0*/  P2R R88, PR, RZ, 0x1 ;  /* 0x00000001ff587803 */ /* 0x000fe20000000000 */
[----:B------:R-:W1:Y:S01]  /*1b00*/  MUFU.TANH R26, R26 ;  /* 0x0000001a001a7308 */ /* 0x000e620000002400 */
[----:B--2---:R-:W-:Y:S01]  /*1b10*/  FSEL R77, R28, -INF , P6 ;  /* 0xff8000001c4d7808 */ /* 0x004fe20003000000 */
[--C-:B------:R-:W-:Y:S01]  /*1b20*/  IMAD.MOV.U32 R112, RZ, RZ, R119.reuse ;  /* 0x000000ffff707224 */ /* 0x100fe200078e0077 */
[----:B------:R-:W-:Y:S01]  /*1b30*/  R2UR UR6, R0 ;  /* 0x00000000000672ca */ /* 0x000fe200000e0000 */
[--C-:B------:R-:W-:Y:S01]  /*1b40*/  IMAD.MOV.U32 R110, RZ, RZ, R119.reuse ;  /* 0x000000ffff6e7224 */ /* 0x100fe200078e0077 */
[----:B------:R-:W-:Y:S01]  /*1b50*/  FMNMX.FTZ R72, R77, R72, !PT ;  /* 0x000000484d487209 */ /* 0x000fe20007810000 */
[--C-:B------:R-:W-:Y:S01]  /*1b60*/  IMAD.MOV.U32 R106, RZ, RZ, R119.reuse ;  /* 0x000000ffff6a7224 */ /* 0x100fe200078e0077 */
[-C--:B------:R-:W-:Y:S01]  /*1b70*/  MOV R118, R119.reuse ;  /* 0x0000007700767202 */ /* 0x080fe20000000f00 */
[----:B------:R-:W2:Y:S01]  /*1b80*/  MUFU.TANH R11, R11 ;  /* 0x0000000b000b7308 */ /* 0x000ea20000002400 */
[----:B0-----:R-:W-:Y:S01]  /*1b90*/  FSEL R9, R9, -INF , P4 ;  /* 0xff80000009097808 */ /* 0x001fe20002000000 */
[--C-:B------:R-:W-:Y:S01]  /*1ba0*/  IMAD.MOV.U32 R102, RZ, RZ, R119.reuse ;  /* 0x000000ffff667224 */ /* 0x100fe200078e0077 */
[----:B------:R-:W-:Y:S01]  /*1bb0*/  ISETP.GT.AND P4, PT, R62, 0x28, PT ;  /* 0x000000283e00780c */ /* 0x000fe20003f84270 */
[--C-:B------:R-:W-:Y:S01]  /*1bc0*/  IMAD.MOV.U32 R98, RZ, RZ, R119.reuse ;  /* 0x000000ffff627224 */ /* 0x100fe200078e0077 */
[----:B------:R-:W-:Y:S01]  /*1bd0*/  FMNMX.FTZ R20, R9, R20, !PT ;  /* 0x0000001409147209 */ /* 0x000fe20007810000 */
[--C-:B------:R-:W-:Y:S01]  /*1be0*/  IMAD.MOV.U32 R94, RZ, RZ, R119.reuse ;  /* 0x000000ffff5e7224 */ /* 0x100fe200078e0077 */
[-C--:B------:R-:W-:Y:S01]  /*1bf0*/  MOV R108, R119.reuse ;  /* 0x00000077006c7202 */ /* 0x080fe20000000f00 */
[----:B------:R-:W0:Y:S01]  /*1c00*/  MUFU.TANH R31, R31 ;  /* 0x0000001f001f7308 */ /* 0x000e220000002400 */
[----:B-1----:R-:W-:Y:S01]  /*1c10*/  FSEL R81, R26, -INF , P5 ;  /* 0xff8000001a517808 */ /* 0x002fe20002800000 */
[----:B------:R-:W-:Y:S01]  /*1c20*/  UIADD3 UR6, UR6, 0x16840, URZ ;  /* 0x0001684006067890 */ /* 0x000fe2000fffe03f */
[-C--:B------:R-:W-:Y:S01]  /*1c30*/  MOV R104, R119.reuse ;  /* 0x0000007700687202 */ /* 0x080fe20000000f00 */
[----:B------:R-:W-:Y:S01]  /*1c40*/  IMAD.MOV.U32 R90, RZ, RZ, R119 ;  /* 0x000000ffff5a7224 */ /* 0x000fe200078e0077 */
[----:B------:R-:W-:Y:S01]  /*1c50*/  FMNMX.FTZ R72, R81, R72, !PT ;  /* 0x0000004851487209 */ /* 0x000fe20007810000 */
[----:B------:R-:W-:Y:S01]  /*1c60*/  UPRMT UR6, UR41, 0x654, UR6 ;  /* 0x0000065429067896 */ /* 0x000fe20008000006 */
[----:B------:R-:W-:Y:S01]  /*1c70*/  MOV R100, R119 ;  /* 0x0000007700647202 */ /* 0x000fe20000000f00 */
[----:B------:R-:W1:Y:S01]  /*1c80*/  MUFU.TANH R13, R13 ;  /* 0x0000000d000d7308 */ /* 0x000e620000002400 */
[----:B--2---:R-:W-:-:S02]  /*1c90*/  FSEL R11, R11, -INF , P3 ;  /* 0xff8000000b0b7808 */ /* 0x004fc40001800000 */
[----:B------:R-:W-:Y:S02]  /*1ca0*/  ISETP.GT.AND P3, PT, R62, 0x29, PT ;  /* 0x000000293e00780c */ /* 0x000fe40003f64270 */
[----:B------:R-:W-:Y:S02]  /*1cb0*/  FMNMX.FTZ R20, R11, R20, !PT ;  /* 0x000000140b147209 */ /* 0x000fe40007810000 */
[----:B------:R-:W-:Y:S01]  /*1cc0*/  SYNCS.ARRIVE.TRANS64.RED.A1T0 RZ, [UR6], RZ ;  /* 0x000000ffffff79a7 */ /* 0x000fe20008100406 */
[----:B------:R-:W2:Y:S01]  /*1cd0*/  MUFU.TANH R30, R30 ;  /* 0x0000001e001e7308 */ /* 0x000ea20000002400 */
[----:B0-----:R-:W-:Y:S02]  /*1ce0*/  FSEL R31, R31, -INF , P4 ;  /* 0xff8000001f1f7808 */ /* 0x001fe40002000000 */
[----:B------:R-:W-:Y:S02]  /*1cf0*/  MOV R96, R119 ;  /* 0x0000007700607202 */ /* 0x000fe40000000f00 */
[----:B------:R-:W-:-:S02]  /*1d00*/  FMNMX.FTZ R72, R31, R72, !PT ;  /* 0x000000481f487209 */ /* 0x000fc40007810000 */
[----:B------:R-:W-:Y:S01]  /*1d10*/  MOV R92, R119 ;  /* 0x00000077005c7202 */ /* 0x000fe20000000f00 */
[----:B------:R-:W0:Y:S01]  /*1d20*/  MUFU.TANH R21, R21 ;  /* 0x0000001500157308 */ /* 0x000e220000002400 */
[----:B-1----:R-:W-:Y:S02]  /*1d30*/  FSEL R13, R13, -INF , P2 ;  /* 0xff8000000d0d7808 */ /* 0x002fe40001000000 */
[----:B------:R-:W-:Y:S02]  /*1d40*/  ISETP.GT.AND P2, PT, R62, 0x30, PT ;  /* 0x000000303e00780c */ /* 0x000fe40003f44270 */
[----:B------:R-:W-:-:S03]  /*1d50*/  FMNMX.FTZ R20, R13, R20, !PT ;  /* 0x000000140d147209 */ /* 0x000fc60007810000 */
[----:B------:R-:W1:Y:S01]  /*1d60*/  MUFU.TANH R34, R34 ;  /* 0x0000002200227308 */ /* 0x000e620000002400 */
[----:B--2---:R-:W-:-:S04]  /*1d70*/  FSEL R85, R30, -INF , P3 ;  /* 0xff8000001e557808 */ /* 0x004fc80001800000 */
[----:B------:R-:W-:-:S03]  /*1d80*/  FMNMX.FTZ R72, R85, R72, !PT ;  /* 0x0000004855487209 */ /* 0x000fc60007810000 */
[----:B------:R-:W2:Y:S01]  /*1d90*/  MUFU.TANH R25, R25 ;  /* 0x0000001900197308 */ /* 0x000ea20000002400 */
[----:B0-----:R-:W-:Y:S02]  /*1da0*/  FSEL R21, R21, -INF , P1 ;  /* 0xff80000015157808 */ /* 0x001fe40000800000 */
[----:B------:R-:W-:Y:S02]  /*1db0*/  ISETP.GT.AND P1, PT, R62, 0x31, PT ;  /* 0x000000313e00780c */ /* 0x000fe40003f24270 */
[----:B------:R-:W-:-:S03]  /*1dc0*/  FMNMX.FTZ R20, R21, R20, !PT ;  /* 0x0000001415147209 */ /* 0x000fc60007810000 */
[----:B------:R-:W0:Y:S01]  /*1dd0*/  MUFU.TANH R32, R32 ;  /* 0x0000002000207308 */ /* 0x000e220000002400 */
[----:B-1----:R-:W-:-:S04]  /*1de0*/  FSEL R89, R34, -INF , P2 ;  /* 0xff80000022597808 */ /* 0x002fc80001000000 */
[----:B------:R-:W-:-:S03]  /*1df0*/  FMNMX.FTZ R72, R89, R72, !PT ;  /* 0x0000004859487209 */ /* 0x000fc60007810000 */
[----:B------:R-:W1:Y:S01]  /*1e00*/  MUFU.TANH R27, R27 ;  /* 0x0000001b001b7308 */ /* 0x000e620000002400 */
[----:B--2---:R-:W-:Y:S02]  /*1e10*/  FSEL R25, R25, -INF , P6 ;  /* 0xff80000019197808 */ /* 0x004fe40003000000 */
[----:B------:R-:W-:Y:S02]  /*1e20*/  ISETP.GT.AND P6, PT, R62, 0x38, PT ;  /* 0x000000383e00780c */ /* 0x000fe40003fc4270 */
[----:B------:R-:W-:-:S03]  /*1e30*/  FMNMX.FTZ R20, R25, R20, !PT ;  /* 0x0000001419147209 */ /* 0x000fc60007810000 */
[----:B------:R-:W2:Y:S01]  /*1e40*/  MUFU.TANH R38, R38 ;  /* 0x0000002600267308 */ /* 0x000ea20000002400 */
[----:B0-----:R-:W-:-:S04]  /*1e50*/  FSEL R91, R32, -INF , P1 ;  /* 0xff800000205b7808 */ /* 0x001fc80000800000 */
[----:B------:R-:W-:-:S03]  /*1e60*/  FMNMX.FTZ R72, R91, R72, !PT ;  /* 0x000000485b487209 */ /* 0x000fc60007810000 */
        /* <DEDUP_REMOVED lines=119> */
[----:B------:R0:W-:Y:S01]  /*25e0*/  MUFU.TANH R8, R79 ;  /* 0x0000004f00087308 */ /* 0x0001e20000002400 */
[----:B--2---:R-:W-:-:S04]  /*25f0*/  FSEL R129, R10, -INF , P1 ;  /* 0xff8000000a817808 */ /* 0x004fc80000800000 */
[----:B------:R-:W-:-:S03]  /*2600*/  FMNMX.FTZ R72, R129, R72, !PT ;  /* 0x0000004881487209 */ /* 0x000fc60007810000 */
[----:B------:R-:W1:Y:S01]  /*2610*/  MUFU.TANH R82, R82 ;  /* 0x0000005200527308 */ /* 0x000e620000002400 */
[----:B0-----:R-:W-:Y:S01]  /*2620*/  FSEL R79, R78, -INF , P6 ;  /* 0xff8000004e4f7808 */ /* 0x001fe20003000000 */
[----:B------:R-:W0:Y:S03]  /*2630*/  SHFL.BFLY PT, R15, R72, 0x2, 0x1f ;  /* 0x0c401f00480f7f89 */ /* 0x000e2600000e0000 */
[----:B------:R-:W-:-:S03]  /*2640*/  FMNMX.FTZ R20, R79, R20, !PT ;  /* 0x000000144f147209 */ /* 0x000fc60007810000 */
[----:B------:R-:W-:Y:S08]  /*2650*/  MUFU.TANH R86, R86 ;  /* 0x0000005600567308 */ /* 0x000ff00000002400 */
[----:B------:R-:W-:Y:S01]  /*2660*/  MUFU.TANH R12, R87 ;  /* 0x00000057000c7308 */ /* 0x000fe20000002400 */
[----:B0-----:R-:W-:-:S05]  /*2670*/  FMNMX.FTZ R10, R72, R15, !PT ;  /* 0x0000000f480a7209 */ /* 0x001fca0007810000 */
[----:B------:R-:W0:Y:S02]  /*2680*/  SHFL.BFLY PT, R15, R10, 0x1, 0x1f ;  /* 0x0c201f000a0f7f89 */ /* 0x000e2400000e0000 */
[----:B0-----:R-:W-:Y:S02]  /*2690*/  FMNMX.FTZ R15, R10, R15, !PT ;  /* 0x0000000f0a0f7209 */ /* 0x001fe40007810000 */
[----:B------:R1:W0:Y:S02]  /*26a0*/  MUFU.TANH R10, R83 ;  /* 0x00000053000a7308 */ /* 0x0002240000002400 */
[C---:B------:R-:W-:Y:S01]  /*26b0*/  FSETP.NEU.FTZ.AND P0, PT, R15.reuse, -INF , PT ;  /* 0xff8000000f00780b */ /* 0x040fe20003f1d000 */
[----:B------:R-:W-:-:S05]  /*26c0*/  FMUL.FTZ R6, R15, R14 ;  /* 0x0000000e0f067220 */ /* 0x000fca0000410000 */
[----:B------:R-:W-:Y:S02]  /*26d0*/  FSEL R6, R6, RZ, P0 ;  /* 0x000000ff06067208 */ /* 0x000fe40000000000 */
[----:B-1----:R-:W-:Y:S02]  /*26e0*/  FSEL R83, R82, -INF , P4 ;  /* 0xff80000052537808 */ /* 0x002fe40002000000 */
[----:B------:R-:W-:Y:S01]  /*26f0*/  ISETP.NE.AND P0, PT, R88, RZ, PT ;  /* 0x000000ff5800720c */ /* 0x000fe20003f05270 */
[-CC-:B------:R-:W-:Y:S01]  /*2700*/  FFMA.FTZ R126, R71, R14.reuse, -R6.reuse ;  /* 0x0000000e477e7223 */ /* 0x180fe20000010806 */
[-CC-:B------:R-:W-:Y:S01]  /*2710*/  FFMA.FTZ R71, R81, R14.reuse, -R6.reuse ;  /* 0x0000000e51477223 */ /* 0x180fe20000010806 */
[----:B------:R-:W-:Y:S01]  /*2720*/  FSEL R81, R8, -INF , P5 ;  /* 0xff80000008517808 */ /* 0x000fe20002800000 */
[-CC-:B------:R-:W-:Y:S01]  /*2730*/  FFMA.FTZ R132, R89, R14.reuse, -R6.reuse ;  /* 0x0000000e59847223 */ /* 0x180fe20000010806 */
[----:B0-----:R-:W-:Y:S01]  /*2740*/  FSEL R87, R10, -INF , P3 ;  /* 0xff8000000a577808 */ /* 0x001fe20001800000 */
[--C-:B------:R-:W-:Y:S01]  /*2750*/  FFMA.FTZ R134, R93, R14, -R6.reuse ;  /* 0x0000000e5d867223 */ /* 0x100fe20000010806 */
[----:B------:R-:W-:Y:S01]  /*2760*/  FMNMX.FTZ R20, R81, R20, !PT ;  /* 0x0000001451147209 */ /* 0x000fe20007810000 */
[-CC-:B------:R-:W-:Y:S01]  /*2770*/  FFMA.FTZ R130, R31, R14.reuse, -R6.reuse ;  /* 0x0000000e1f827223 */ /* 0x180fe20000010806 */
[----:B------:R-:W-:Y:S01]  /*2780*/  FSEL R89, R86, -INF , P2 ;  /* 0xff80000056597808 */ /* 0x000fe20001000000 */
[--C-:B------:R-:W-:Y:S01]  /*2790*/  FFMA.FTZ R120, R44, R14, -R6.reuse ;  /* 0x0000000e2c787223 */ /* 0x100fe20000010806 */
[----:B------:R-:W-:Y:S01]  /*27a0*/  FMNMX.FTZ R20, R83, R20, !PT ;  /* 0x0000001453147209 */ /* 0x000fe20007810000 */
[-CC-:B------:R-:W-:Y:S01]  /*27b0*/  FFMA.FTZ R63, R63, R14.reuse, -R6.reuse ;  /* 0x0000000e3f3f7223 */ /* 0x180fe20000010806 */
[----:B------:R-:W-:Y:S01]  /*27c0*/  FSEL R93, R12, -INF , P1 ;  /* 0xff8000000c5d7808 */ /* 0x000fe20000800000 */
[--C-:B------:R-:W-:Y:S01]  /*27d0*/  FFMA.FTZ R122, R65, R14, -R6.reuse ;  /* 0x0000000e417a7223 */ /* 0x100fe20000010806 */
[----:B------:R-:W-:Y:S01]  /*27e0*/  FMNMX.FTZ R20, R87, R20, !PT ;  /* 0x0000001457147209 */ /* 0x000fe20007810000 */
[----:B------:R-:W-:Y:S01]  /*27f0*/  MUFU.EX2 R120, R120 ;  /* 0x0000007800787308 */ /* 0x000fe20000000800 */
[-CC-:B------:R-:W-:Y:S01]  /*2800*/  FFMA.FTZ R65, R67, R14.reuse, -R6.reuse ;  /* 0x0000000e43417223 */ /* 0x180fe20000010806 */
[--C-:B------:R-:W-:Y:S01]  /*2810*/  FFMA.FTZ R124, R73, R14, -R6.reuse ;  /* 0x0000000e497c7223 */ /* 0x100fe20000010806 */
[----:B------:R-:W-:Y:S01]  /*2820*/  FMNMX.FTZ R20, R89, R20, !PT ;  /* 0x0000001459147209 */ /* 0x000fe20007810000 */
[-CC-:B------:R-:W-:Y:S01]  /*2830*/  FFMA.FTZ R138, R101, R14.reuse, -R6.reuse ;  /* 0x0000000e658a7223 */ /* 0x180fe20000010806 */
[-CC-:B------:R-:W-:Y:S01]  /*2840*/  FFMA.FTZ R67, R69, R14.reuse, -R6.reuse ;  /* 0x0000000e45437223 */ /* 0x180fe20000010806 */
[--C-:B------:R-:W-:Y:S01]  /*2850*/  FFMA.FTZ R101, R121, R14, -R6.reuse ;  /* 0x0000000e79657223 */ /* 0x100fe20000010806 */
[----:B------:R-:W-:Y:S01]  /*2860*/  FMNMX.FTZ R20, R93, R20, !PT ;  /* 0x000000145d147209 */ /* 0x000fe20007810000 */
[----:B------:R-:W0:Y:S01]  /*2870*/  MUFU.EX2 R63, R63 ;  /* 0x0000003f003f7308 */ /* 0x000e220000000800 */
[-CC-:B------:R-:W-:Y:S01]  /*2880*/  FFMA.FTZ R148, R123, R14.reuse, -R6.reuse ;  /* 0x0000000e7b947223 */ /* 0x180fe20000010806 */
[-CC-:B------:R-:W-:Y:S01]  /*2890*/  FFMA.FTZ R69, R75, R14.reuse, -R6.reuse ;  /* 0x0000000e4b457223 */ /* 0x180fe20000010806 */
[-CC-:B------:R-:W-:Y:S01]  /*28a0*/  FFMA.FTZ R128, R77, R14.reuse, -R6.reuse ;  /* 0x0000000e4d807223 */ /* 0x180fe20000010806 */
[----:B------:R-:W1:Y:S01]  /*28b0*/  SHFL.BFLY PT, R31, R20, 0x2, 0x1f ;  /* 0x0c401f00141f7f89 */ /* 0x000e6200000e0000 */
[-CC-:B------:R-:W-:Y:S01]  /*28c0*/  FFMA.FTZ R73, R85, R14.reuse, -R6.reuse ;  /* 0x0000000e55497223 */ /* 0x180fe20000010806 */
[-CC-:B------:R-:W-:Y:S01]  /*28d0*/  FFMA.FTZ R75, R91, R14.reuse, -R6.reuse ;  /* 0x0000000e5b4b7223 */ /* 0x180fe20000010806 */
[-CC-:B------:R-:W-:Y:S01]  /*28e0*/  FFMA.FTZ R77, R99, R14.reuse, -R6.reuse ;  /* 0x0000000e634d7223 */ /* 0x180fe20000010806 */
[----:B------:R-:W2:Y:S01]  /*28f0*/  MUFU.EX2 R122, R122 ;  /* 0x0000007a007a7308 */ /* 0x000ea20000000800 */
[-CC-:B------:R-:W-:Y:S01]  /*2900*/  FFMA.FTZ R136, R97, R14.reuse, -R6.reuse ;  /* 0x0000000e61887223 */ /* 0x180fe20000010806 */
[-CC-:B------:R-:W-:Y:S01]  /*2910*/  FFMA.FTZ R85, R95, R14.reuse, -R6.reuse ;  /* 0x0000000e5f557223 */ /* 0x180fe20000010806 */
[-CC-:B------:R-:W-:Y:S01]  /*2920*/  FFMA.FTZ R91, R103, R14.reuse, -R6.reuse ;  /* 0x0000000e675b7223 */ /* 0x180fe20000010806 */
[-CC-:B------:R-:W-:Y:S01]  /*2930*/  FFMA.FTZ R140, R105, R14.reuse, -R6.reuse ;  /* 0x0000000e698c7223 */ /* 0x180fe20000010806 */
[-CC-:B------:R-:W-:Y:S01]  /*2940*/  FFMA.FTZ R95, R107, R14.reuse, -R6.reuse ;  /* 0x0000000e6b5f7223 */ /* 0x180fe20000010806 */
[-CC-:B------:R-:W-:Y:S01]  /*2950*/  FFMA.FTZ R142, R109, R14.reuse, -R6.reuse ;  /* 0x0000000e6d8e7223 */ /* 0x180fe20000010806 */
[-CC-:B------:R-:W-:Y:S01]  /*2960*/  FFMA.FTZ R97, R111, R14.reuse, -R6.reuse ;  /* 0x0000000e6f617223 */ /* 0x180fe20000010806 */
[----:B------:R-:W3:Y:S01]  /*2970*/  MUFU.EX2 R65, R65 ;  /* 0x0000004100417308 */ /* 0x000ee20000000800 */
[-CC-:B------:R-:W-:Y:S01]  /*2980*/  FFMA.FTZ R144, R113, R14.reuse, -R6.reuse ;  /* 0x0000000e71907223 */ /* 0x180fe20000010806 */
[-CC-:B------:R-:W-:Y:S01]  /*2990*/  FFMA.FTZ R99, R115, R14.reuse, -R6.reuse ;  /* 0x0000000e73637223 */ /* 0x180fe20000010806 */
[-CC-:B------:R-:W-:Y:S01]  /*29a0*/  FFMA.FTZ R146, R117, R14.reuse, -R6.reuse ;  /* 0x0000000e75927223 */ /* 0x180fe20000010806 */
[-CC-:B------:R-:W-:Y:S01]  /*29b0*/  FFMA.FTZ R103, R125, R14.reuse, -R6.reuse ;  /* 0x0000000e7d677223 */ /* 0x180fe20000010806 */
[-CC-:B------:R-:W-:Y:S01]  /*29c0*/  FFMA.FTZ R150, R127, R14.reuse, -R6.reuse ;  /* 0x0000000e7f967223 */ /* 0x180fe20000010806 */
[----:B------:R-:W-:Y:S01]  /*29d0*/  FFMA.FTZ R105, R129, R14, -R6 ;  /* 0x0000000e81697223 */ /* 0x000fe20000010806 */
[--C-:B------:R-:W-:Y:S01]  /*29e0*/  IMAD.MOV.U32 R117, RZ, RZ, R119.reuse ;  /* 0x000000ffff757224 */ /* 0x100fe200078e0077 */
[----:B------:R-:W4:Y:S01]  /*29f0*/  MUFU.EX2 R124, R124 ;  /* 0x0000007c007c7308 */ /* 0x000f220000000800 */
[--C-:B------:R-:W-:Y:S01]  /*2a00*/  IMAD.MOV.U32 R115, RZ, RZ, R119.reuse ;  /* 0x000000ffff737224 */ /* 0x100fe200078e0077 */
[----:B------:R-:W-:Y:S01]  /*2a10*/  MOV R113, R119 ;  /* 0x0000007700717202 */ /* 0x000fe20000000f00 */
[--C-:B------:R-:W-:Y:S01]  /*2a20*/  IMAD.MOV.U32 R111, RZ, RZ, R119.reuse ;  /* 0x000000ffff6f7224 */ /* 0x100fe200078e0077 */
[----:B-1----:R-:W-:Y:S01]  /*2a30*/  FMNMX.FTZ R8, R20, R31, !PT ;  /* 0x0000001f14087209 */ /* 0x002fe20007810000 */
[--C-:B------:R-:W-:Y:S01]  /*2a40*/  IMAD.MOV.U32 R109, RZ, RZ, R119.reuse ;  /* 0x000000ffff6d7224 */ /* 0x100fe200078e0077 */
[----:B------:R-:W-:Y:S01]  /*2a50*/  MOV R88, R119 ;  /* 0x0000007700587202 */ /* 0x000fe20000000f00 */
[----:B------:R-:W-:Y:S01]  /*2a60*/  IMAD.MOV.U32 R107, RZ, RZ, R119 ;  /* 0x000000ffff6b7224 */ /* 0x000fe200078e0077 */
[----:B------:R-:W1:Y:S01]  /*2a70*/  MUFU.EX2 R67, R67 ;  /* 0x0000004300437308 */ /* 0x000e620000000800 */
[----:B------:R-:W5:Y:S07]  /*2a80*/  SHFL.BFLY PT, R31, R8, 0x1, 0x1f ;  /* 0x0c201f00081f7f89 */ /* 0x000f6e00000e0000 */
[----:B------:R-:W1:Y:S08]  /*2a90*/  MUFU.EX2 R126, R126 ;  /* 0x0000007e007e7308 */ /* 0x000e700000000800 */
[----:B------:R-:W1:Y:S08]  /*2aa0*/  MUFU.EX2 R69, R69 ;  /* 0x0000004500457308 */ /* 0x000e700000000800 */
[----:B------:R-:W-:Y:S01]  /*2ab0*/  MUFU.EX2 R128, R128 ;  /* 0x0000008000807308 */ /* 0x000fe20000000800 */
[----:B-----5:R-:W-:-:S04]  /*2ac0*/  FMNMX.FTZ R31, R8, R31, !PT ;  /* 0x0000001f081f7209 */ /* 0x020fc80007810000 */
[C---:B------:R-:W-:Y:S01]  /*2ad0*/  FSETP.NEU.FTZ.AND P1, PT, R31.reuse, -INF , PT ;  /* 0xff8000001f00780b */ /* 0x040fe20003f3d000 */
[----:B------:R-:W-:Y:S02]  /*2ae0*/  FMUL.FTZ R26, R31, R14 ;  /* 0x0000000e1f1a7220 */ /* 0x000fe40000410000 */
[----:B------:R-:W-:Y:S03]  /*2af0*/  MUFU.EX2 R71, R71 ;  /* 0x0000004700477308 */ /* 0x000fe60000000800 */
[----:B------:R-:W-:Y:S02]  /*2b00*/  FSEL R26, R26, RZ, P1 ;  /* 0x000000ff1a1a7208 */ /* 0x000fe40000800000 */
[----:B------:R-:W-:-:S03]  /*2b10*/  PLOP3.LUT P1, PT, PT, PT, UP0, 0x80, 0x0 ;  /* 0x000000000000781c */ /* 0x000fc60003f2f008 */
[-CC-:B------:R-:W-:Y:S01]  /*2b20*/  FFMA.FTZ R121, R3, R14.reuse, -R26.reuse ;  /* 0x0000000e03797223 */ /* 0x180fe2000001081a */
[-CC-:B------:R-:W-:Y:S01]  /*2b30*/  FFMA.FTZ R4, R4, R14.reuse, -R26.reuse ;  /* 0x0000000e04047223 */ /* 0x180fe2000001081a */
[-CC-:B------:R-:W-:Y:S01]  /*2b40*/  FFMA.FTZ R123, R5, R14.reuse, -R26.reuse ;  /* 0x0000000e057b7223 */ /* 0x180fe2000001081a */
[----:B0-----:R-:W-:Y:S01]  /*2b50*/  FADD.FTZ R3, R120, R63 ;  /* 0x0000003f78037221 */ /* 0x001fe20000010000 */
[-CC-:B------:R-:W-:Y:S01]  /*2b60*/  FFMA.FTZ R6, R7, R14.reuse, -R26.reuse ;  /* 0x0000000e07067223 */ /* 0x180fe2000001081a */
[-CC-:B------:R-:W-:Y:S01]  /*2b70*/  FFMA.FTZ R125, R9, R14.reuse, -R26.reuse ;  /* 0x0000000e097d7223 */ /* 0x180fe2000001081a */
[----:B------:R-:W-:Y:S01]  /*2b80*/  MUFU.EX2 R121, R121 ;  /* 0x0000007900797308 */ /* 0x000fe20000000800 */
[----:B--2---:R-:W-:Y:S01]  /*2b90*/  FADD.FTZ R30, R122, R3 ;  /* 0x000000037a1e7221 */ /* 0x004fe20000010000 */
[-CC-:B------:R-:W-:Y:S01]  /*2ba0*/  FFMA.FTZ R8, R11, R14.reuse, -R26.reuse ;  /* 0x0000000e0b087223 */ /* 0x180fe2000001081a */
[-CC-:B------:R-:W-:Y:S01]  /*2bb0*/  FFMA.FTZ R127, R13, R14.reuse, -R26.reuse ;  /* 0x0000000e0d7f7223 */ /* 0x180fe2000001081a */
[-C--:B------:R-:W-:Y:S01]  /*2bc0*/  FFMA.FTZ R10, R21, R14.reuse, -R26 ;  /* 0x0000000e150a7223 */ /* 0x080fe2000001081a */
[----:B---3--:R-:W-:Y:S01]  /*2bd0*/  FADD.FTZ R3, R65, R30 ;  /* 0x0000001e41037221 */ /* 0x008fe20000010000 */
[-CC-:B------:R-:W-:Y:S01]  /*2be0*/  FFMA.FTZ R129, R25, R14.reuse, -R26.reuse ;  /* 0x0000000e19817223 */ /* 0x180fe2000001081a */
[-CC-:B------:R-:W-:Y:S01]  /*2bf0*/  FFMA.FTZ R12, R27, R14.reuse, -R26.reuse ;  /* 0x0000000e1b0c7223 */ /* 0x180fe2000001081a */
[----:B------:R-:W0:Y:S01]  /*2c00*/  MUFU.EX2 R4, R4 ;  /* 0x0000000400047308 */ /* 0x000e220000000800 */
[----:B----4-:R-:W-:Y:S01]  /*2c10*/  FADD.FTZ R32, R124, R3 ;  /* 0x000000037c207221 */ /* 0x010fe20000010000 */
[-CC-:B------:R-:W-:Y:S01]  /*2c20*/  FFMA.FTZ R131, R29, R14.reuse, -R26.reuse ;  /* 0x0000000e1d837223 */ /* 0x180fe2000001081a */
[-CC-:B------:R-:W-:Y:S01]  /*2c30*/  FFMA.FTZ R20, R33, R14.reuse, -R26.reuse ;  /* 0x0000000e21147223 */ /* 0x180fe2000001081a */
[-C--:B------:R-:W-:Y:S01]  /*2c40*/  FFMA.FTZ R133, R35, R14.reuse, -R26 ;  /* 0x0000000e23857223 */ /* 0x080fe2000001081a */
[----:B-1----:R-:W-:Y:S01]  /*2c50*/  FADD.FTZ R3, R67, R32 ;  /* 0x0000002043037221 */ /* 0x002fe20000010000 */
[-CC-:B------:R-:W-:Y:S01]  /*2c60*/  FFMA.FTZ R24, R37, R14.reuse, -R26.reuse ;  /* 0x0000000e25187223 */ /* 0x180fe2000001081a */
[-CC-:B------:R-:W-:Y:S01]  /*2c70*/  FFMA.FTZ R135, R39, R14.reuse, -R26.reuse ;  /* 0x0000000e27877223 */ /* 0x180fe2000001081a */
[----:B------:R-:W1:Y:S01]  /*2c80*/  MUFU.EX2 R123, R123 ;  /* 0x0000007b007b7308 */ /* 0x000e620000000800 */
[----:B------:R-:W-:Y:S01]  /*2c90*/  FADD.FTZ R32, R126, R3 ;  /* 0x000000037e207221 */ /* 0x000fe20000010000 */
[-CC-:B------:R-:W-:Y:S01]  /*2ca0*/  FFMA.FTZ R28, R41, R14.reuse, -R26.reuse ;  /* 0x0000000e291c7223 */ /* 0x180fe2000001081a */
[-CC-:B------:R-:W-:Y:S01]  /*2cb0*/  FFMA.FTZ R137, R43, R14.reuse, -R26.reuse ;  /* 0x0000000e2b897223 */ /* 0x180fe2000001081a */
[-C--:B------:R-:W-:Y:S01]  /*2cc0*/  FFMA.FTZ R30, R45, R14.reuse, -R26 ;  /* 0x0000000e2d1e7223 */ /* 0x080fe2000001081a */
[----:B------:R-:W-:Y:S01]  /*2cd0*/  FADD.FTZ R5, R69, R32 ;  /* 0x0000002045057221 */ /* 0x000fe20000010000 */
[-CC-:B------:R-:W-:Y:S01]  /*2ce0*/  FFMA.FTZ R139, R47, R14.reuse, -R26.reuse ;  /* 0x0000000e2f8b7223 */ /* 0x180fe2000001081a */
[-C--:B------:R-:W-:Y:S01]  /*2cf0*/  FFMA.FTZ R32, R49, R14.reuse, -R26 ;  /* 0x0000000e31207223 */ /* 0x080fe2000001081a */
[----:B------:R-:W2:Y:S01]  /*2d00*/  MUFU.EX2 R6, R6 ;  /* 0x0000000600067308 */ /* 0x000ea20000000800 */
[----:B0-----:R-:W-:Y:S01]  /*2d10*/  FADD.FTZ R34, R121, R4 ;  /* 0x0000000479227221 */ /* 0x001fe20000010000 */
[----:B------:R-:W-:Y:S01]  /*2d20*/  FADD.FTZ R36, R128, R5 ;  /* 0x0000000580247221 */ /* 0x000fe20000010000 */
[-CC-:B------:R-:W-:Y:S01]  /*2d30*/  FFMA.FTZ R141, R51, R14.reuse, -R26.reuse ;  /* 0x0000000e338d7223 */ /* 0x180fe2000001081a */
[-CC-:B------:R-:W-:Y:S01]  /*2d40*/  FFMA.FTZ R143, R55, R14.reuse, -R26.reuse ;  /* 0x0000000e378f7223 */ /* 0x180fe2000001081a */
[-C--:B------:R-:W-:Y:S01]  /*2d50*/  FFMA.FTZ R57, R57, R14.reuse, -R26 ;  /* 0x0000000e39397223 */ /* 0x080fe2000001081a */
[----:B------:R-:W-:Y:S01]  /*2d60*/  FADD.FTZ R5, R71, R36 ;  /* 0x0000002447057221 */ /* 0x000fe20000010000 */
[-C--:B------:R-:W-:Y:S01]  /*2d70*/  FFMA.FTZ R59, R59, R14.reuse, -R26 ;  /* 0x0000000e3b3b7223 */ /* 0x080fe2000001081a */
[----:B------:R-:W0:Y:S01]  /*2d80*/  MUFU.EX2 R125, R125 ;  /* 0x0000007d007d7308 */ /* 0x000e220000000800 */
[----:B-1----:R-:W-:Y:S01]  /*2d90*/  FADD.FTZ R3, R123, R34 ;  /* 0x000000227b037221 */ /* 0x002fe20000010000 */
[-CC-:B------:R-:W-:Y:S01]  /*2da0*/  FFMA.FTZ R61, R61, R14.reuse, -R26.reuse ;  /* 0x0000000e3d3d7223 */ /* 0x180fe2000001081a */
[-CC-:B------:R-:W-:Y:S01]  /*2db0*/  FFMA.FTZ R79, R79, R14.reuse, -R26.reuse ;  /* 0x0000000e4f4f7223 */ /* 0x180fe2000001081a */
[-CC-:B------:R-:W-:Y:S01]  /*2dc0*/  FFMA.FTZ R81, R81, R14.reuse, -R26.reuse ;  /* 0x0000000e51517223 */ /* 0x180fe2000001081a */
[-CC-:B------:R-:W-:Y:S01]  /*2dd0*/  FFMA.FTZ R83, R83, R14.reuse, -R26.reuse ;  /* 0x0000000e53537223 */ /* 0x180fe2000001081a */
[-CC-:B------:R-:W-:Y:S01]  /*2de0*/  FFMA.FTZ R87, R87, R14.reuse, -R26.reuse ;  /* 0x0000000e57577223 */ /* 0x180fe2000001081a */
[-CC-:B------:R-:W-:Y:S01]  /*2df0*/  FFMA.FTZ R89, R89, R14.reuse, -R26.reuse ;  /* 0x0000000e59597223 */ /* 0x180fe2000001081a */
[----:B------:R-:W1:Y:S01]  /*2e00*/  MUFU.EX2 R8, R8 ;  /* 0x0000000800087308 */ /* 0x000e620000000800 */
[----:B--2---:R-:W-:Y:S01]  /*2e10*/  FADD.FTZ R34, R6, R3 ;  /* 0x0000000306227221 */ /* 0x004fe20000010000 */
[----:B------:R-:W-:Y:S01]  /*2e20*/  FFMA.FTZ R93, R93, R14, -R26 ;  /* 0x0000000e5d5d7223 */ /* 0x000fe2000001081a */
[----:B------:R-:W-:-:S02]  /*2e30*/  F2FP.F16.F32.PACK_AB R121, R4, R121 ;  /* 0x000000790479723e */ /* 0x000fc400000000ff */
[----:B------:R-:W-:Y:S02]  /*2e40*/  F2FP.F16.F32.PACK_AB R123, R6, R123 ;  /* 0x0000007b067b723e */ /* 0x000fe400000000ff */
[----:B------:R-:W-:Y:S01]  /*2e50*/  F2FP.F16.F32.PACK_AB R120, R63, R120 ;  /* 0x000000783f78723e */ /* 0x000fe200000000ff */
[----:B------:R-:W2:Y:S01]  /*2e60*/  MUFU.EX2 R130, R130 ;  /* 0x0000008200827308 */ /* 0x000ea20000000800 */
[----:B0-----:R-:W-:Y:S01]  /*2e70*/  FADD.FTZ R3, R125, R34 ;  /* 0x000000227d037221 */ /* 0x001fe20000010000 */
[----:B------:R-:W-:Y:S02]  /*2e80*/  F2FP.F16.F32.PACK_AB R122, R65, R122 ;  /* 0x0000007a417a723e */ /* 0x000fe400000000ff */
[----:B------:R-:W-:Y:S02]  /*2e90*/  F2FP.F16.F32.PACK_AB R124, R67, R124 ;  /* 0x0000007c437c723e */ /* 0x000fe400000000ff */
[----:B------:R-:W-:Y:S02]  /*2ea0*/  F2FP.F16.F32.PACK_AB R126, R69, R126 ;  /* 0x0000007e457e723e */ /* 0x000fe400000000ff */
[----:B------:R-:W0:Y:S01]  /*2eb0*/  MUFU.EX2 R127, R127 ;  /* 0x0000007f007f7308 */ /* 0x000e220000000800 */
[----:B-1----:R-:W-:Y:S01]  /*2ec0*/  FADD.FTZ R36, R8, R3 ;  /* 0x0000000308247221 */ /* 0x002fe20000010000 */
[----:B------:R-:W-:-:S02]  /*2ed0*/  F2FP.F16.F32.PACK_AB R128, R71, R128 ;  /* 0x000000804780723e */ /* 0x000fc400000000ff */
[----:B------:R-:W-:-:S04]  /*2ee0*/  F2FP.F16.F32.PACK_AB R125, R8, R125 ;  /* 0x0000007d087d723e */ /* 0x000fc800000000ff */
[----:B------:R-:W1:Y:S01]  /*2ef0*/  MUFU.EX2 R73, R73 ;  /* 0x0000004900497308 */ /* 0x000e620000000800 */
[----:B--2---:R-:W-:-:S07]  /*2f00*/  FADD.FTZ R34, R130, R5 ;  /* 0x0000000582227221 */ /* 0x004fce0000010000 */
[----:B------:R-:W2:Y:S01]  /*2f10*/  MUFU.EX2 R10, R10 ;  /* 0x0000000a000a7308 */ /* 0x000ea20000000800 */
[----:B0-----:R-:W-:-:S07]  /*2f20*/  FADD.FTZ R3, R127, R36 ;  /* 0x000000247f037221 */ /* 0x001fce0000010000 */
[----:B------:R-:W0:Y:S01]  /*2f30*/  MUFU.EX2 R132, R132 ;  /* 0x0000008400847308 */ /* 0x000e220000000800 */
[----:B-1----:R-:W-:Y:S01]  /*2f40*/  FADD.FTZ R5, R73, R34 ;  /* 0x0000002249057221 */ /* 0x002fe20000010000 */
[----:B------:R-:W-:Y:S01]  /*2f50*/  FFMA.FTZ R34, R53, R14, -R26 ;  /* 0x0000000e35227223 */ /* 0x000fe2000001081a */
[----:B------:R-:W-:-:S05]  /*2f60*/  F2FP.F16.F32.PACK_AB R130, R73, R130 ;  /* 0x000000824982723e */ /* 0x000fca00000000ff */
[----:B------:R-:W1:Y:S01]  /*2f70*/  MUFU.EX2 R129, R129 ;  /* 0x0000008100817308 */ /* 0x000e620000000800 */
[C---:B--2---:R-:W-:Y:S01]  /*2f80*/  FADD.FTZ R36, R10.reuse, R3 ;  /* 0x000000030a247221 */ /* 0x044fe20000010000 */
[----:B------:R-:W-:-:S06]  /*2f90*/  F2FP.F16.F32.PACK_AB R127, R10, R127 ;  /* 0x0000007f0a7f723e */ /* 0x000fcc00000000ff */
[----:B------:R-:W2:Y:S01]  /*2fa0*/  MUFU.EX2 R75, R75 ;  /* 0x0000004b004b7308 */ /* 0x000ea20000000800 */
[----:B0-----:R-:W-:-:S07]  /*2fb0*/  FADD.FTZ R38, R132, R5 ;  /* 0x0000000584267221 */ /* 0x001fce0000010000 */
[----:B------:R-:W0:Y:S01]  /*2fc0*/  MUFU.EX2 R12, R12 ;  /* 0x0000000c000c7308 */ /* 0x000e220000000800 */
[----:B-1----:R-:W-:-:S07]  /*2fd0*/  FADD.FTZ R3, R129, R36 ;  /* 0x0000002481037221 */ /* 0x002fce0000010000 */
[----:B------:R-:W1:Y:S01]  /*2fe0*/  MUFU.EX2 R134, R134 ;  /* 0x0000008600867308 */ /* 0x000e620000000800 */
[C---:B--2---:R-:W-:Y:S01]  /*2ff0*/  FADD.FTZ R5, R75.reuse, R38 ;  /* 0x000000264b057221 */ /* 0x044fe20000010000 */
[----:B------:R-:W-:-:S06]  /*3000*/  F2FP.F16.F32.PACK_AB R132, R75, R132 ;  /* 0x000000844b84723e */ /* 0x000fcc00000000ff */
[----:B------:R-:W2:Y:S01]  /*3010*/  MUFU.EX2 R131, R131 ;  /* 0x0000008300837308 */ /* 0x000ea20000000800 */
[C---:B0-----:R-:W-:Y:S01]  /*3020*/  FADD.FTZ R0, R12.reuse, R3 ;  /* 0x000000030c007221 */ /* 0x041fe20000010000 */
[----:B------:R-:W-:-:S06]  /*3030*/  F2FP.F16.F32.PACK_AB R129, R12, R129 ;  /* 0x000000810c81723e */ /* 0x000fcc00000000ff */
[----:B------:R-:W0:Y:S01]  /*3040*/  MUFU.EX2 R77, R77 ;  /* 0x0000004d004d7308 */ /* 0x000e220000000800 */
[----:B-1----:R-:W-:-:S07]  /*3050*/  FADD.FTZ R36, R134, R5 ;  /* 0x0000000586247221 */ /* 0x002fce0000010000 */
[----:B------:R-:W1:Y:S01]  /*3060*/  MUFU.EX2 R20, R20 ;  /* 0x0000001400147308 */ /* 0x000e620000000800 */
[----:B--2---:R-:W-:-:S07]  /*3070*/  FADD.FTZ R3, R131, R0 ;  /* 0x0000000083037221 */ /* 0x004fce0000010000 */
[----:B------:R-:W2:Y:S01]  /*3080*/  MUFU.EX2 R136, R136 ;  /* 0x0000008800887308 */ /* 0x000ea20000000800 */
[C---:B0-----:R-:W-:Y:S01]  /*3090*/  FADD.FTZ R5, R77.reuse, R36 ;  /* 0x000000244d057221 */ /* 0x041fe20000010000 */
[----:B------:R-:W-:-:S06]  /*30a0*/  F2FP.F16.F32.PACK_AB R134, R77, R134 ;  /* 0x000000864d86723e */ /* 0x000fcc00000000ff */
[----:B------:R-:W0:Y:S01]  /*30b0*/  MUFU.EX2 R133, R133 ;  /* 0x0000008500857308 */ /* 0x000e220000000800 */
[C---:B-1----:R-:W-:Y:S01]  /*30c0*/  FADD.FTZ R36, R20.reuse, R3 ;  /* 0x0000000314247221 */ /* 0x042fe20000010000 */
[----:B------:R-:W-:-:S06]  /*30d0*/  F2FP.F16.F32.PACK_AB R131, R20, R131 ;  /* 0x000000831483723e */ /* 0x000fcc00000000ff */
[----:B------:R-:W1:Y:S01]  /*30e0*/  MUFU.EX2 R85, R85 ;  /* 0x0000005500557308 */ /* 0x000e620000000800 */
[----:B--2---:R-:W-:-:S07]  /*30f0*/  FADD.FTZ R38, R136, R5 ;  /* 0x0000000588267221 */ /* 0x004fce0000010000 */
[----:B------:R-:W2:Y:S01]  /*3100*/  MUFU.EX2 R24, R24 ;  /* 0x0000001800187308 */ /* 0x000ea20000000800 */
[----:B0-----:R-:W-:-:S07]  /*3110*/  FADD.FTZ R3, R133, R36 ;  /* 0x0000002485037221 */ /* 0x001fce0000010000 */
[----:B------:R-:W0:Y:S01]  /*3120*/  MUFU.EX2 R138, R138 ;  /* 0x0000008a008a7308 */ /* 0x000e220000000800 */
[C---:B-1----:R-:W-:Y:S01]  /*3130*/  FADD.FTZ R5, R85.reuse, R38 ;  /* 0x0000002655057221 */ /* 0x042fe20000010000 */
[----:B------:R-:W-:-:S06]  /*3140*/  F2FP.F16.F32.PACK_AB R136, R85, R136 ;  /* 0x000000885588723e */ /* 0x000fcc00000000ff */
        /* <DEDUP_REMOVED lines=9> */
[----:B------:R-:W-:Y:S01]  /*31e0*/  F2FP.F16.F32.PACK_AB R138, R91, R138 ;  /* 0x0000008a5b8a723e */ /* 0x000fe200000000ff */
[----:B------:R-:W-:-:S05]  /*31f0*/  IMAD.MOV.U32 R91, RZ, RZ, R119 ;  /* 0x000000ffff5b7224 */ /* 0x000fca00078e0077 */
        /* <DEDUP_REMOVED lines=9> */
[----:B------:R-:W-:Y:S01]  /*3290*/  F2FP.F16.F32.PACK_AB R140, R95, R140 ;  /* 0x0000008c5f8c723e */ /* 0x000fe200000000ff */
[----:B------:R-:W-:-:S05]  /*32a0*/  IMAD.MOV.U32 R95, RZ, RZ, R119 ;  /* 0x000000ffff5f7224 */ /* 0x000fca00078e0077 */
        /* <DEDUP_REMOVED lines=9> */
[----:B------:R-:W-:Y:S01]  /*3340*/  F2FP.F16.F32.PACK_AB R142, R97, R142 ;  /* 0x0000008e618e723e */ /* 0x000fe200000000ff */
[----:B------:R-:W-:-:S05]  /*3350*/  IMAD.MOV.U32 R97, RZ, RZ, R119 ;  /* 0x000000ffff617224 */ /* 0x000fca00078e0077 */
        /* <DEDUP_REMOVED lines=44> */
[----:B0-----:R-:W-:-:S07]  /*3620*/  FADD.FTZ R5, R83, R6 ;  /* 0x0000000653057221 */ /* 0x001fce0000010000 */
[----:B------:R-:W0:Y:S01]  /*3630*/  MUFU.EX2 R105, R105 ;  /* 0x0000006900697308 */ /* 0x000e220000000800 */
[C---:B-1----:R-:W-:Y:S01]  /*3640*/  FADD.FTZ R6, R38.reuse, R5 ;  /* 0x0000000526067221 */ /* 0x042fe20000010000 */
[----:B------:R-:W-:-:S06]  /*3650*/  F2FP.F16.F32.PACK_AB R149, R38, R83 ;  /* 0x000000532695723e */ /* 0x000fcc00000000ff */
[----:B------:R1:W3:Y:S01]  /*3660*/  MUFU.EX2 R4, R93 ;  /* 0x0000005d00047308 */ /* 0x0002e20000000800 */
[----:B--2---:R-:W-:Y:S01]  /*3670*/  FADD.FTZ R5, R89, R6 ;  /* 0x0000000659057221 */ /* 0x004fe20000010000 */
[C---:B0-----:R-:W-:Y:S01]  /*3680*/  FADD.FTZ R3, R105.reuse, R42 ;  /* 0x0000002a69037221 */ /* 0x041fe20000010000 */
[----:B------:R-:W-:Y:S01]  /*3690*/  F2FP.F16.F32.PACK_AB R150, R105, R150 ;  /* 0x000000966996723e */ /* 0x000fe200000000ff */
[--C-:B------:R-:W-:Y:S02]  /*36a0*/  IMAD.MOV.U32 R105, RZ, RZ, R119.reuse ;  /* 0x000000ffff697224 */ /* 0x100fe400078e0077 */
[----:B-1----:R-:W-:Y:S01]  /*36b0*/  IMAD.MOV.U32 R93, RZ, RZ, R119 ;  /* 0x000000ffff5d7224 */ /* 0x002fe200078e0077 */
[C---:B---3--:R-:W-:Y:S01]  /*36c0*/  F2FP.F16.F32.PACK_AB R151, R4.reuse, R89 ;  /* 0x000000590497723e */ /* 0x048fe200000000ff */
[----:B------:R-:W-:Y:S01]  /*36d0*/  FADD.FTZ R5, R4, R5 ;  /* 0x0000000504057221 */ /* 0x000fe20000010000 */
[----:B------:R-:W-:Y:S01]  /*36e0*/  IMAD.MOV.U32 R89, RZ, RZ, R119 ;  /* 0x000000ffff597224 */ /* 0x000fe200078e0077 */
[----:B------:R-:W-:Y:S06]  /*36f0*/  @!P1 BRA `(.L_x_14) ;  /* 0x0000002400909947 */ /* 0x000fec0003800000 */
[----:B------:R-:W-:Y:S01]  /*3700*/  IMAD.MOV.U32 R4, RZ, RZ, R31 ;  /* 0x000000ffff047224 */ /* 0x000fe200078e001f */
[----:B------:R-:W-:Y:S01]  /*3710*/  CS2R R118, SRZ ;  /* 0x0000000000767805 */ /* 0x000fe2000001ff00 */
[----:B------:R-:W-:Y:S01]  /*3720*/  IMAD.MOV.U32 R0, RZ, RZ, R15 ;  /* 0x000000ffff007224 */ /* 0x000fe200078e000f */
[----:B------:R-:W-:Y:S02]  /*3730*/  CS2R R116, SRZ ;  /* 0x0000000000747805 */ /* 0x000fe4000001ff00 */
[----:B------:R-:W-:Y:S02]  /*3740*/  CS2R R114, SRZ ;  /* 0x0000000000727805 */ /* 0x000fe4000001ff00 */
[----:B------:R-:W-:Y:S02]  /*3750*/  CS2R R112, SRZ ;  /* 0x0000000000707805 */ /* 0x000fe4000001ff00 */
[----:B------:R-:W-:Y:S02]  /*3760*/  CS2R R110, SRZ ;  /* 0x00000000006e7805 */ /* 0x000fe4000001ff00 */
[----:B------:R-:W-:-:S02]  /*3770*/  CS2R R108, SRZ ;  /* 0x00000000006c7805 */ /* 0x000fc4000001ff00 */
[----:B------:R-:W-:Y:S02]  /*3780*/  CS2R R106, SRZ ;  /* 0x00000000006a7805 */ /* 0x000fe4000001ff00 */
        /* <DEDUP_REMOVED lines=8> */
[----:B------:R-:W-:Y:S01]  /*3810*/  CS2R R88, SRZ ;  /* 0x0000000000587805 */ /* 0x000fe2000001ff00 */
[----:B------:R-:W-:Y:S01]  /*3820*/  UIADD3 UR47, UR47, -0x2, URZ ;  /* 0xfffffffe2f2f7890 */ /* 0x000fe2000fffe03f */
[----:B------:R-:W-:Y:S01]  /*3830*/  UMOV UR22, UR37 ;  /* 0x0000002500167c82 */ /* 0x000fe20008000000 */
[----:B------:R-:W-:Y:S01]  /*3840*/  UMOV UR21, UR38 ;  /* 0x0000002600157c82 */ /* 0x000fe20008000000 */
[----:B------:R-:W-:-:S09]  /*3850*/  ULDC UR23, c[0x0][0x9d8] ;  /* 0x0002760000177ab9 */ /* 0x000fd20000000800 */
.L_x_25:
[----:B------:R-:W-:Y:S01]  /*3860*/  ISETP.NE.AND P2, PT, RZ, UR42, PT ;  /* 0x0000002aff007c0c */ /* 0x000fe2000bf45270 */
[----:B------:R-:W-:-:S04]  /*3870*/  UISETP.NE.AND UP0, UPT, UR21, 0x1, UPT ;  /* 0x000000011500788c */ /* 0x000fc8000bf05270 */
[----:B------:R-:W-:-:S04]  /*3880*/  USEL UR37, URZ, 0x1, UP0 ;  /* 0x000000013f257887 */ /* 0x000fc80008000000 */
[----:B------:R-:W-:-:S04]  /*3890*/  ULOP3.LUT UR37, UR22, UR37, URZ, 0x3c, !UPT ;  /* 0x0000002516257292 */ /* 0x000fc8000f8e3c3f */
[----:B------:R-:W-:Y:S08]  /*38a0*/  @P2 BRA `(.L_x_15) ;  /* 0x0000000000382947 */ /* 0x000ff00003800000 */
[----:B------:R-:W-:Y:S05]  /*38b0*/  @!P0 BRA `(.L_x_16) ;  /* 0x0000000000048947 */ /* 0x000fea0003800000 */
[----:B------:R-:W-:Y:S01]  /*38c0*/  BPT.TRAP 0x1 ;  /* 0x000000040000795c */ /* 0x000fe20000300000 */
.L_x_16:
[----:B------:R-:W-:Y:S01]  /*38d0*/  UIADD3 UR6, UR21, 0x1, URZ ;  /* 0x0000000115067890 */ /* 0x000fe2000fffe03f */
[----:B------:R-:W-:-:S03]  /*38e0*/  IMAD.U32 R6, RZ, RZ, UR37 ;  /* 0x00000025ff067e24 */ /* 0x000fc6000f8e00ff */
[----:B------:R-:W-:Y:S02]  /*38f0*/  UISETP.NE.AND UP0, UPT, UR6, 0x2, UPT ;  /* 0x000000020600788c */ /* 0x000fe4000bf05270 */
[----:B------:R-:W-:Y:S02]  /*3900*/  SHF.L.U32 R6, R6, 0x1f, RZ ;  /* 0x0000001f06067819 */ /* 0x000fe400000006ff */
[----:B------:R-:W-:-:S04]  /*3910*/  USEL UR6, UR6, URZ, UP0 ;  /* 0x0000003f06067287 */ /* 0x000fc80008000000 */
[----:B------:R-:W-:-:S09]  /*3920*/  ULEA UR6, UR6, UR44, 0x3 ;  /* 0x0000002c06067291 */ /* 0x000fd2000f8e183f */
[----:B------:R0:W1:Y:S01]  /*3930*/  SYNCS.PHASECHK.TRANS64.TRYWAIT P1, [UR6+0x16830], R6 ;  /* 0x01683006ff0075a7 */ /* 0x0000620008020146 */
[----:B------:R-:W-:Y:S05]  /*3940*/  @!P0 BRA `(.L_x_17) ;  /* 0x0000000000048947 */ /* 0x000fea0003800000 */
[----:B------:R-:W-:Y:S01]  /*3950*/  BPT.TRAP 0x1 ;  /* 0x000000040000795c */ /* 0x000fe20000300000 */
.L_x_17:
[----:B-1----:R-:W-:Y:S05]  /*3960*/  @P1 BRA `(.L_x_15) ;  /* 0x0000000000081947 */ /* 0x002fea0003800000 */
[----:B------:R-:W1:Y:S02]  /*3970*/  SYNCS.PHASECHK.TRANS64.TRYWAIT P1, [UR6+0x16830], R6 ;  /* 0x01683006ff0075a7 */ /* 0x000e640008020146 */
[----:B-1----:R-:W-:Y:S05]  /*3980*/  @!P1 BRA `(.L_x_18) ;  /* 0x0000007400849947 */ /* 0x002fea0003800000 */
.L_x_15:
[----:B01----:R-:W-:Y:S01]  /*3990*/  IADD3 R6, R18, 0x8, RZ ;  /* 0x0000000812067810 */ /* 0x003fe20007ffe0ff */
[----:B------:R-:W-:Y:S01]  /*39a0*/  UIADD3 UR38, UR21, 0x1, URZ ;  /* 0x0000000115267890 */ /* 0x000fe2000fffe03f */
[----:B------:R-:W-:Y:S01]  /*39b0*/  UMOV UR19, 0x40000040 ;  /* 0x4000004000137882 */ /* 0x000fe20000000000 */
[----:B------:R-:W-:Y:S02]  /*39c0*/  UMOV UR7, 0x40000040 ;  /* 0x4000004000077882 */ /* 0x000fe40000000000 */
[----:B------:R0:W-:Y:S01]  /*39d0*/  BAR.SYNC.DEFER_BLOCKING R6, 0x100 ;  /* 0x000400060000751d */ /* 0x0001e20000010000 */
[----:B------:R-:W-:-:S04]  /*39e0*/  UISETP.NE.AND UP0, UPT, UR38, 0x2, UPT ;  /* 0x000000022600788c */ /* 0x000fc8000bf05270 */
[----:B------:R-:W-:Y:S01]  /*39f0*/  USEL UR38, UR38, URZ, UP0 ;  /* 0x0000003f26267287 */ /* 0x000fe20008000000 */
[----:B------:R-:W-:Y:S01]  /*3a00*/  UMOV UR11, 0x40000040 ;  /* 0x40000040000b7882 */ /* 0x000fe20000000000 */
[----:B------:R-:W-:Y:S02]  /*3a10*/  UMOV UR15, 0x40000040 ;  /* 0x40000040000f7882 */ /* 0x000fe40000000000 */
[----:B------:R-:W-:-:S04]  /*3a20*/  ULEA UR18, UR38, UR20, 0xa ;  /* 0x0000001426127291 */ /* 0x000fc8000f8e503f */
[----:B------:R-:W-:Y:S02]  /*3a30*/  UIADD3 UR6, UR18, 0x2, URZ ;  /* 0x0000000212067890 */ /* 0x000fe4000fffe03f */
[----:B------:R-:W-:Y:S02]  /*3a40*/  UIADD3 UR10, UR18, 0x4, URZ ;  /* 0x00000004120a7890 */ /* 0x000fe4000fffe03f */
[----:B------:R-:W-:Y:S01]  /*3a50*/  UIADD3 UR14, UR18, 0x6, URZ ;  /* 0x00000006120e7890 */ /* 0x000fe2000fffe03f */
[----:B------:R-:W-:-:S06]  /*3a60*/  WARPGROUP.ARRIVE ;  /* 0x00000000000079c5 */ /* 0x000fcc0000000000 */
[----:B------:R-:W-:Y:S03]  /*3a70*/  HGMMA.64x128x16.F32 R24, gdesc[UR16], RZ, !UPT, gsb0 ;  /* 0x01e00000101879f0 */ /* 0x000fe6000c0008ff */
[----:B------:R-:W-:Y:S02]  /*3a80*/  WARPGROUP.DEPBAR.LE gsb0, 0x0 ;  /* 0x00008000000079c5 */ /* 0x000fe40000010000 */
[----:B------:R-:W-:-:S07]  /*3a90*/  WARPGROUP.ARRIVE ;  /* 0x00000000000079c5 */ /* 0x000fce0000000000 */
        /* <DEDUP_REMOVED lines=8> */
[----:B0-----:R-:W-:Y:S05]  /*3b20*/  @P2 BRA `(.L_x_19) ;  /* 0x00000000002c2947 */ /* 0x001fea0003800000 */
[----:B------:R-:W-:Y:S05]  /*3b30*/  @!P0 BRA `(.L_x_20) ;  /* 0x0000000000048947 */ /* 0x000fea0003800000 */
[----:B------:R-:W-:Y:S01]  /*3b40*/  BPT.TRAP 0x1 ;  /* 0x000000040000795c */ /* 0x000fe20000300000 */
.L_x_20:
[----:B------:R-:W-:Y:S01]  /*3b50*/  ULEA UR6, UR21, UR44, 0x3 ;  /* 0x0000002c15067291 */ /* 0x000fe2000f8e183f */
[----:B------:R-:W-:-:S05]  /*3b60*/  IMAD.U32 R6, RZ, RZ, UR22 ;  /* 0x00000016ff067e24 */ /* 0x000fca000f8e00ff */
[----:B------:R-:W-:-:S04]  /*3b70*/  SHF.L.U32 R6, R6, 0x1f, RZ ;  /* 0x0000001f06067819 */ /* 0x000fc800000006ff */
[----:B------:R0:W1:Y:S01]  /*3b80*/  SYNCS.PHASECHK.TRANS64.TRYWAIT P1, [UR6+0x16850], R6 ;  /* 0x01685006ff0075a7 */ /* 0x0000620008020146 */
[----:B------:R-:W-:Y:S05]  /*3b90*/  @!P0 BRA `(.L_x_21) ;  /* 0x0000000000048947 */ /* 0x000fea0003800000 */
[----:B------:R-:W-:Y:S01]  /*3ba0*/  BPT.TRAP 0x1 ;  /* 0x000000040000795c */ /* 0x000fe20000300000 */
.L_x_21:
[----:B-1----:R-:W-:Y:S05]  /*3bb0*/  @P1 BRA `(.L_x_19) ;  /* 0x0000000000081947 */ /* 0x002fea0003800000 */
[----:B------:R-:W1:Y:S02]  /*3bc0*/  SYNCS.PHASECHK.TRANS64.TRYWAIT P1, [UR6+0x16850], R6 ;  /* 0x01685006ff0075a7 */ /* 0x000e640008020146 */
[----:B-1----:R-:W-:Y:S05]  /*3bd0*/  @!P1 BRA `(.L_x_22) ;  /* 0x0000007400089947 */ /* 0x002fea0003800000 */
.L_x_19:
[----:B------:R-:W-:Y:S01]  /*3be0*/  UIADD3 UR6, UR44, 0x400, URZ ;  /* 0x000004002c067890 */ /* 0x000fe2000fffe03f */
[----:B------:R-:W-:Y:S01]  /*3bf0*/  WARPGROUP.ARRIVE ;  /* 0x00000000000079c5 */ /* 0x000fe20000000000 */
[----:B------:R-:W-:-:S05]  /*3c00*/  UMOV UR7, 0x40000040 ;  /* 0x4000004000077882 */ /* 0x000fca0000000000 */
[----:B-1----:R-:W1:Y:S01]  /*3c10*/  S2R R7, SR_TID.X ;  /* 0x0000000000077919 */ /* 0x002e620000002100 */
[----:B------:R-:W-:Y:S01]  /*3c20*/  USHF.R.U32.HI UR6, URZ, 0x4, UR6 ;  /* 0x000000043f067899 */ /* 0x000fe20008011606 */
[----:B0-----:R-:W-:-:S03]  /*3c30*/  VIADD R6, R18, 0x9 ;  /* 0x0000000912067836 */ /* 0x001fc60000000000 */
[----:B------:R-:W-:-:S04]  /*3c40*/  ULOP3.LUT UR6, UR6, 0x3fff, URZ, 0xc0, !UPT ;  /* 0x00003fff06067892 */ /* 0x000fc8000f8ec03f */
[----:B------:R-:W-:-:S07]  /*3c50*/  ULEA UR10, UR21, UR6, 0xa ;  /* 0x00000006150a7291 */ /* 0x000fce000f8e503f */
[----:B------:R-:W-:Y:S02]  /*3c60*/  UMOV UR6, UR10 ;  /* 0x0000000a00067c82 */ /* 0x000fe40008000000 */
[----:B------:R-:W-:Y:S01]  /*3c70*/  HGMMA.64x64x16.F32 R88, R120, gdesc[UR4].tnspB, R88, gsb0 ;  /* 0x40e0000478587df0 */ /* 0x000fe20008000858 */
[----:B------:R-:W-:Y:S01]  /*3c80*/  UIADD3 UR6, UR10, 0x80, URZ ;  /* 0x000000800a067890 */ /* 0x000fe2000fffe03f */
[----:B------:R-:W-:Y:S01]  /*3c90*/  UMOV UR7, 0x40000040 ;  /* 0x4000004000077882 */ /* 0x000fe20000000000 */
[----:B-1----:R-:W-:-:S04]  /*3ca0*/  ISETP.GE.U32.AND P1, PT, R7, 0x180, PT ;  /* 0x000001800700780c */ /* 0x002fc80003f26070 */
[----:B------:R-:W-:Y:S01]  /*3cb0*/  SEL R6, R6, 0x9, !P1 ;  /* 0x0000000906067807 */ /* 0x000fe20004800000 */
[----:B------:R-:W-:Y:S02]  /*3cc0*/  WARPGROUP.DEPBAR.LE gsb0, 0x0 ;  /* 0x00008000000079c5 */ /* 0x000fe40000010000 */
[----:B------:R-:W-:-:S06]  /*3cd0*/  WARPGROUP.ARRIVE ;  /* 0x00000000000079c5 */ /* 0x000fcc0000000000 */
[----:B------:R-:W-:Y:S01]  /*3ce0*/  HGMMA.64x64x16.F32 R88, R124, gdesc[UR4].tnspB, R88, gsb0 ;  /* 0x40e000047c587df0 */ /* 0x000fe20008000858 */
[----:B------:R-:W-:Y:S01]  /*3cf0*/  UIADD3 UR6, UR10, 0x100, URZ ;  /* 0x000001000a067890 */ /* 0x000fe2000fffe03f */
[----:B------:R-:W-:Y:S01]  /*3d00*/  UMOV UR7, 0x40000040 ;  /* 0x4000004000077882 */ /* 0x000fe20000000000 */
        /* <DEDUP_REMOVED lines=27> */
[----:B------:R-:W-:Y:S03]  /*3ec0*/  HGMMA.64x64x16.F32 R88, R148, gdesc[UR4].tnspB, R88, gsb0 ;  /* 0x40e0000494587df0 */ /* 0x000fe60008000858 */
[----:B------:R-:W-:Y:S02]  /*3ed0*/  WARPGROUP.DEPBAR.LE gsb0, 0x0 ;  /* 0x00008000000079c5 */ /* 0x000fe40000010000 */
[----:B------:R0:W-:Y:S06]  /*3ee0*/  BAR.ARV R6, 0x100 ;  /* 0x000400060000751d */ /* 0x0001ec0000002000 */
[----:B------:R-:W-:Y:S05]  /*3ef0*/  @!P0 BRA `(.L_x_23) ;  /* 0x0000000000048947 */ /* 0x000fea0003800000 */
[----:B------:R-:W-:Y:S01]  /*3f00*/  BPT.TRAP 0x1 ;  /* 0x000000040000795c */ /* 0x000fe20000300000 */
.L_x_23:
[----:B------:R-:W-:Y:S01]  /*3f10*/  FMUL.FTZ R7, R24, UR23 ;  /* 0x0000001718077c20 */ /* 0x000fe20008410000 */
[----:B0-----:R-:W-:Y:S01]  /*3f20*/  FMUL.FTZ R6, R25, UR23 ;  /* 0x0000001719067c20 */ /* 0x001fe20008410000 */
[----:B------:R-:W-:Y:S01]  /*3f30*/  FMUL.FTZ R9, R26, UR23 ;  /* 0x000000171a097c20 */ /* 0x000fe20008410000 */
[----:B------:R-:W-:Y:S01]  /*3f40*/  FMUL.FTZ R10, R28, UR23 ;  /* 0x000000171c0a7c20 */ /* 0x000fe20008410000 */
[----:B------:R-:W-:Y:S01]  /*3f50*/  FMUL.FTZ R8, R27, UR23 ;  /* 0x000000171b087c20 */ /* 0x000fe20008410000 */
[----:B------:R-:W-:Y:S01]  /*3f60*/  FMUL.FTZ R11, R29, UR23 ;  /* 0x000000171d0b7c20 */ /* 0x000fe20008410000 */
[----:B------:R-:W0:Y:S01]  /*3f70*/  MUFU.TANH R7, R7 ;  /* 0x0000000700077308 */ /* 0x000e220000002400 */
[----:B------:R-:W-:Y:S01]  /*3f80*/  FMUL.FTZ R12, R30, UR23 ;  /* 0x000000171e0c7c20 */ /* 0x000fe20008410000 */
[----:B------:R-:W-:Y:S01]  /*3f90*/  FMUL.FTZ R21, R32, UR23 ;  /* 0x0000001720157c20 */ /* 0x000fe20008410000 */
[----:B------:R-:W-:Y:S01]  /*3fa0*/  FMUL.FTZ R13, R31, UR23 ;  /* 0x000000171f0d7c20 */ /* 0x000fe20008410000 */
[----:B------:R-:W-:Y:S01]  /*3fb0*/  FMUL.FTZ R25, R33, UR23 ;  /* 0x0000001721197c20 */ /* 0x000fe20008410000 */
[----:B------:R-:W-:Y:S01]  /*3fc0*/  FMUL.FTZ R27, R34, UR23 ;  /* 0x00000017221b7c20 */ /* 0x000fe20008410000 */
[----:B------:R-:W-:Y:S01]  /*3fd0*/  FMUL.FTZ R121, R36, UR23 ;  /* 0x0000001724797c20 */ /* 0x000fe20008410000 */
[----:B------:R-:W-:Y:S01]  /*3fe0*/  FMUL.FTZ R29, R35, UR23 ;  /* 0x00000017231d7c20 */ /* 0x000fe20008410000 */
[----:B------:R-:W1:Y:S01]  /*3ff0*/  MUFU.TANH R6, R6 ;  /* 0x0000000600067308 */ /* 0x000e620000002400 */
[----:B------:R-:W-:Y:S01]  /*4000*/  FMUL.FTZ R123, R37, UR23 ;  /* 0x00000017257b7c20 */ /* 0x000fe20008410000 */
[----:B------:R-:W-:Y:S01]  /*4010*/  FMUL.FTZ R33, R38, UR23 ;  /* 0x0000001726217c20 */ /* 0x000fe20008410000 */
[----:B------:R-:W-:Y:S01]  /*4020*/  FMUL.FTZ R125, R40, UR23 ;  /* 0x00000017287d7c20 */ /* 0x000fe20008410000 */
[----:B------:R-:W-:Y:S01]  /*4030*/  FMUL.FTZ R35, R39, UR23 ;  /* 0x0000001727237c20 */ /* 0x000fe20008410000 */
[----:B------:R-:W-:Y:S01]  /*4040*/  FMUL.FTZ R127, R41, UR23 ;  /* 0x00000017297f7c20 */ /* 0x000fe20008410000 */
[----:B------:R-:W-:Y:S01]  /*4050*/  FMUL.FTZ R37, R42, UR23 ;  /* 0x000000172a257c20 */ /* 0x000fe20008410000 */
[----:B------:R-:W-:Y:S01]  /*4060*/  FMUL.FTZ R129, R44, UR23 ;  /* 0x000000172c817c20 */ /* 0x000fe20008410000 */
[----:B------:R-:W2:Y:S01]  /*4070*/  MUFU.TANH R9, R9 ;  /* 0x0000000900097308 */ /* 0x000ea20000002400 */
[----:B0-----:R-:W-:Y:S01]  /*4080*/  FMNMX.FTZ R15, R7, R0, !PT ;  /* 0x00000000070f7209 */ /* 0x001fe20007810000 */
[----:B------:R-:W-:Y:S01]  /*4090*/  FMUL.FTZ R39, R43, UR23 ;  /* 0x000000172b277c20 */ /* 0x000fe20008410000 */
[----:B------:R-:W-:Y:S01]  /*40a0*/  FMUL.FTZ R131, R45, UR23 ;  /* 0x000000172d837c20 */ /* 0x000fe20008410000 */
[----:B------:R-:W-:Y:S01]  /*40b0*/  FMUL.FTZ R41, R46, UR23 ;  /* 0x000000172e297c20 */ /* 0x000fe20008410000 */
[----:B------:R-:W-:Y:S01]  /*40c0*/  FMUL.FTZ R133, R48, UR23 ;  /* 0x0000001730857c20 */ /* 0x000fe20008410000 */
[----:B------:R-:W-:Y:S01]  /*40d0*/  FMUL.FTZ R43, R47, UR23 ;  /* 0x000000172f2b7c20 */ /* 0x000fe20008410000 */
[----:B------:R-:W-:Y:S01]  /*40e0*/  FMUL.FTZ R135, R49, UR23 ;  /* 0x0000001731877c20 */ /* 0x000fe20008410000 */
[----:B------:R-:W0:Y:S01]  /*40f0*/  MUFU.TANH R10, R10 ;  /* 0x0000000a000a7308 */ /* 0x000e220000002400 */
[----:B-1----:R-:W-:Y:S01]  /*4100*/  FMNMX.FTZ R15, R6, R15, !PT ;  /* 0x0000000f060f7209 */ /* 0x002fe20007810000 */
[----:B------:R-:W-:Y:S01]  /*4110*/  FMUL.FTZ R45, R50, UR23 ;  /* 0x00000017322d7c20 */ /* 0x000fe20008410000 */
[----:B------:R-:W-:Y:S01]  /*4120*/  FMUL.FTZ R137, R52, UR23 ;  /* 0x0000001734897c20 */ /* 0x000fe20008410000 */
[----:B------:R-:W-:Y:S01]  /*4130*/  FMUL.FTZ R47, R51, UR23 ;  /* 0x00000017332f7c20 */ /* 0x000fe20008410000 */
[----:B------:R-:W-:Y:S01]  /*4140*/  FMUL.FTZ R139, R53, UR23 ;  /* 0x00000017358b7c20 */ /* 0x000fe20008410000 */
[----:B------:R-:W-:Y:S01]  /*4150*/  FMUL.FTZ R49, R54, UR23 ;  /* 0x0000001736317c20 */ /* 0x000fe20008410000 */
[----:B------:R-:W-:Y:S01]  /*4160*/  FMUL.FTZ R141, R56, UR23 ;  /* 0x00000017388d7c20 */ /* 0x000fe20008410000 */
[----:B------:R-:W1:Y:S01]  /*4170*/  MUFU.TANH R8, R8 ;  /* 0x0000000800087308 */ /* 0x000e620000002400 */
[----:B--2---:R-:W-:Y:S01]  /*4180*/  FMNMX.FTZ R31, R9, R4, !PT ;  /* 0x00000004091f7209 */ /* 0x004fe20007810000 */
        /* <DEDUP_REMOVED lines=32> */
[----:B------:R-:W-:-:S04]  /*4390*/  ULEA UR6, UR38, UR44, 0x3 ;  /* 0x0000002c26067291 */ /* 0x000fc8000f8e183f */
[----:B------:R-:W-:Y:S02]  /*43a0*/  UIADD3 UR6, UR6, 0x16840, URZ ;  /* 0x0001684006067890 */ /* 0x000fe4000fffe03f */
[----:B------:R-:W0:Y:S01]  /*43b0*/  MUFU.TANH R25, R25 ;  /* 0x0000001900197308 */ /* 0x000e220000002400 */
[----:B-1----:R-:W-:Y:S01]  /*43c0*/  FMNMX.FTZ R14, R21, R14, !PT ;  /* 0x0000000e150e7209 */ /* 0x002fe20007810000 */
[----:B------:R-:W-:-:S06]  /*43d0*/  UPRMT UR6, UR41, 0x654, UR6 ;  /* 0x0000065429067896 */ /* 0x000fcc0008000006 */
[----:B------:R-:W1:Y:S01]  /*43e0*/  MUFU.TANH R27, R27 ;  /* 0x0000001b001b7308 */ /* 0x000e620000002400 */
[----:B--2---:R-:W-:Y:S01]  /*43f0*/  FMNMX.FTZ R32, R13, R30, !PT ;  /* 0x0000001e0d207209 */ /* 0x004fe20007810000 */
[----:B------:R-:W-:Y:S01]  /*4400*/  FMUL.FTZ R30, R76, UR23 ;  /* 0x000000174c1e7c20 */ /* 0x000fe20008410000 */
[----:B------:R-:W-:Y:S05]  /*4410*/  SYNCS.ARRIVE.TRANS64.RED.A1T0 RZ, [UR6], RZ ;  /* 0x000000ffffff79a7 */ /* 0x000fea0008100406 */
[----:B------:R-:W2:Y:S01]  /*4420*/  MUFU.TANH R121, R121 ;  /* 0x0000007900797308 */ /* 0x000ea20000002400 */
[----:B0-----:R-:W-:-:S07]  /*4430*/  FMNMX.FTZ R14, R25, R14, !PT ;  /* 0x0000000e190e7209 */ /* 0x001fce0007810000 */
[----:B------:R-:W0:Y:S01]  /*4440*/  MUFU.TANH R29, R29 ;  /* 0x0000001d001d7308 */ /* 0x000e220000002400 */
[----:B-1----:R-:W-:-:S07]  /*4450*/  FMNMX.FTZ R32, R27, R32, !PT ;  /* 0x000000201b207209 */ /* 0x002fce0007810000 */
[----:B------:R-:W1:Y:S01]  /*4460*/  MUFU.TANH R123, R123 ;  /* 0x0000007b007b7308 */ /* 0x000e620000002400 */
[----:B--2---:R-:W-:-:S07]  /*4470*/  FMNMX.FTZ R14, R121, R14, !PT ;  /* 0x0000000e790e7209 */ /* 0x004fce0007810000 */
[----:B------:R-:W2:Y:S01]  /*4480*/  MUFU.TANH R33, R33 ;  /* 0x0000002100217308 */ /* 0x000ea20000002400 */
[----:B0-----:R-:W-:Y:S01]  /*4490*/  FMNMX.FTZ R34, R29, R32, !PT ;  /* 0x000000201d227209 */ /* 0x001fe20007810000 */
[----:B------:R-:W-:Y:S01]  /*44a0*/  FMUL.FTZ R32, R77, UR23 ;  /* 0x000000174d207c20 */ /* 0x000fe20008410000 */
[----:B------:R-:W-:-:S05]  /*44b0*/  FMUL.FTZ R77, R82, UR23 ;  /* 0x00000017524d7c20 */ /* 0x000fca0008410000 */
[----:B------:R-:W0:Y:S01]  /*44c0*/  MUFU.TANH R125, R125 ;  /* 0x0000007d007d7308 */ /* 0x000e220000002400 */
[----:B-1----:R-:W-:-:S07]  /*44d0*/  FMNMX.FTZ R14, R123, R14, !PT ;  /* 0x0000000e7b0e7209 */ /* 0x002fce0007810000 */
[----:B------:R-:W1:Y:S01]  /*44e0*/  MUFU.TANH R35, R35 ;  /* 0x0000002300237308 */ /* 0x000e620000002400 */
[----:B--2---:R-:W-:-:S07]  /*44f0*/  FMNMX.FTZ R34, R33, R34, !PT ;  /* 0x0000002221227209 */ /* 0x004fce0007810000 */
[----:B------:R-:W2:Y:S01]  /*4500*/  MUFU.TANH R127, R127 ;  /* 0x0000007f007f7308 */ /* 0x000ea20000002400 */
[----:B0-----:R-:W-:-:S07]  /*4510*/  FMNMX.FTZ R14, R125, R14, !PT ;  /* 0x0000000e7d0e7209 */ /* 0x001fce0007810000 */
        /* <DEDUP_REMOVED lines=18> */
[----:B------:R-:W-:-:S06]  /*4640*/  FMUL.FTZ R34, R80, UR23 ;  /* 0x0000001750227c20 */ /* 0x000fcc0008410000 */
[----:B------:R-:W0:Y:S01]  /*4650*/  MUFU.TANH R137, R137 ;  /* 0x0000008900897308 */ /* 0x000e220000002400 */
[----:B-1----:R-:W-:-:S07]  /*4660*/  FMNMX.FTZ R14, R135, R14, !PT ;  /* 0x0000000e870e7209 */ /* 0x002fce0007810000 */
[----:B------:R-:W1:Y:S01]  /*4670*/  MUFU.TANH R47, R47 ;  /* 0x0000002f002f7308 */ /* 0x000e620000002400 */
[----:B--2---:R-:W-:-:S07]  /*4680*/  FMNMX.FTZ R36, R45, R36, !PT ;  /* 0x000000242d247209 */ /* 0x004fce0007810000 */
[----:B------:R-:W2:Y:S01]  /*4690*/  MUFU.TANH R139, R139 ;  /* 0x0000008b008b7308 */ /* 0x000ea20000002400 */
[----:B0-----:R-:W-:-:S07]  /*46a0*/  FMNMX.FTZ R14, R137, R14, !PT ;  /* 0x0000000e890e7209 */ /* 0x001fce0007810000 */
[----:B------:R-:W0:Y:S01]  /*46b0*/  MUFU.TANH R49, R49 ;  /* 0x0000003100317308 */ /* 0x000e220000002400 */
[----:B-1----:R-:W-:Y:S01]  /*46c0*/  FMNMX.FTZ R38, R47, R36, !PT ;  /* 0x000000242f267209 */ /* 0x002fe20007810000 */
[----:B------:R-:W-:Y:S01]  /*46d0*/  FMUL.FTZ R36, R81, UR23 ;  /* 0x0000001751247c20 */ /* 0x000fe20008410000 */
[----:B------:R-:W-:-:S05]  /*46e0*/  FMUL.FTZ R81, R86, UR23 ;  /* 0x0000001756517c20 */ /* 0x000fca0008410000 */
        /* <DEDUP_REMOVED lines=24> */
[----:B------:R-:W-:-:S06]  /*4870*/  FMUL.FTZ R38, R84, UR23 ;  /* 0x0000001754267c20 */ /* 0x000fcc0008410000 */
[----:B------:R-:W1:Y:S01]  /*4880*/  MUFU.TANH R20, R20 ;  /* 0x0000001400147308 */ /* 0x000e620000002400 */
[----:B--2---:R-:W-:-:S07]  /*4890*/  FMNMX.FTZ R15, R151, R14, !PT ;  /* 0x0000000e970f7209 */ /* 0x004fce0007810000 */
[----:B------:R-:W2:Y:S01]  /*48a0*/  MUFU.TANH R63, R63 ;  /* 0x0000003f003f7308 */ /* 0x000ea20000002400 */
[----:B0-----:R-:W-:-:S07]  /*48b0*/  FMNMX.FTZ R40, R61, R40, !PT ;  /* 0x000000283d287209 */ /* 0x001fce0007810000 */
[----:B------:R-:W0:Y:S01]  /*48c0*/  MUFU.TANH R24, R24 ;  /* 0x0000001800187308 */ /* 0x000e220000002400 */
[----:B-1----:R-:W-:-:S07]  /*48d0*/  FMNMX.FTZ R15, R20, R15, !PT ;  /* 0x0000000f140f7209 */ /* 0x002fce0007810000 */
[----:B------:R-:W1:Y:S01]  /*48e0*/  MUFU.TANH R65, R65 ;  /* 0x0000004100417308 */ /* 0x000e620000002400 */
[----:B--2---:R-:W-:Y:S01]  /*48f0*/  FMNMX.FTZ R14, R63, R40, !PT ;  /* 0x000000283f0e7209 */ /* 0x004fe20007810000 */
[----:B------:R-:W-:-:S06]  /*4900*/  FMUL.FTZ R40, R85, UR23 ;  /* 0x0000001755287c20 */ /* 0x000fcc0008410000 */
        /* <DEDUP_REMOVED lines=33> */
[----:B-1----:R-:W-:-:S05]  /*4b20*/  FMNMX.FTZ R42, R40, R15, !PT ;  /* 0x0000000f282a7209 */ /* 0x002fca0007810000 */
[----:B------:R-:W1:Y:S01]  /*4b30*/  SHFL.BFLY PT, R15, R42, 0x2, 0x1f ;  /* 0x0c401f002a0f7f89 */ /* 0x000e6200000e0000 */
[----:B--2---:R-:W-:-:S04]  /*4b40*/  FMNMX.FTZ R14, R81, R14, !PT ;  /* 0x0000000e510e7209 */ /* 0x004fc80007810000 */
[----:B0-----:R-:W-:Y:S02]  /*4b50*/  FMNMX.FTZ R44, R83, R14, !PT ;  /* 0x0000000e532c7209 */ /* 0x001fe40007810000 */
[----:B------:R-:W0:Y:S03]  /*4b60*/  LDC R14, c[0x0][0x988] ;  /* 0x00026200ff0e7b82 */ /* 0x000e260000000800 */
[----:B------:R-:W2:Y:S01]  /*4b70*/  SHFL.BFLY PT, R31, R44, 0x2, 0x1f ;  /* 0x0c401f002c1f7f89 */ /* 0x000ea200000e0000 */
[----:B-1----:R-:W-:-:S05]  /*4b80*/  FMNMX.FTZ R46, R42, R15, !PT ;  /* 0x0000000f2a2e7209 */ /* 0x002fca0007810000 */
[----:B------:R-:W1:Y:S01]  /*4b90*/  SHFL.BFLY PT, R15, R46, 0x1, 0x1f ;  /* 0x0c201f002e0f7f89 */ /* 0x000e6200000e0000 */
[----:B--2---:R-:W-:-:S05]  /*4ba0*/  FMNMX.FTZ R48, R44, R31, !PT ;  /* 0x0000001f2c307209 */ /* 0x004fca0007810000 */
[----:B------:R-:W2:Y:S01]  /*4bb0*/  SHFL.BFLY PT, R31, R48, 0x1, 0x1f ;  /* 0x0c201f00301f7f89 */ /* 0x000ea200000e0000 */
[----:B-1----:R-:W-:-:S05]  /*4bc0*/  FMNMX.FTZ R15, R46, R15, !PT ;  /* 0x0000000f2e0f7209 */ /* 0x002fca0007810000 */
[C---:B0-----:R-:W-:Y:S01]  /*4bd0*/  FMUL.FTZ R42, R15.reuse, R14 ;  /* 0x0000000e0f2a7220 */ /* 0x041fe20000410000 */
[----:B------:R-:W-:-:S03]  /*4be0*/  FADD.FTZ R85, -R15, R0 ;  /* 0x000000000f557221 */ /* 0x000fc60000010100 */
[-CC-:B------:R-:W-:Y:S01]  /*4bf0*/  FFMA.FTZ R142, R20, R14.reuse, -R42.reuse ;  /* 0x0000000e148e7223 */ /* 0x180fe2000001082a */
[-CC-:B------:R-:W-:Y:S01]  /*4c00*/  FFMA.FTZ R7, R7, R14.reuse, -R42.reuse ;  /* 0x0000000e07077223 */ /* 0x180fe2000001082a */
[-CC-:B------:R-:W-:Y:S01]  /*4c10*/  FFMA.FTZ R126, R121, R14.reuse, -R42.reuse ;  /* 0x0000000e797e7223 */ /* 0x180fe2000001082a */
[-C--:B------:R-:W-:Y:S01]  /*4c20*/  FMUL.FTZ R85, R85, R14.reuse ;  /* 0x0000000e55557220 */ /* 0x080fe20000410000 */
[-CC-:B------:R-:W-:Y:S01]  /*4c30*/  FFMA.FTZ R120, R6, R14.reuse, -R42.reuse ;  /* 0x0000000e06787223 */ /* 0x180fe2000001082a */
[-CC-:B------:R-:W-:Y:S01]  /*4c40*/  FFMA.FTZ R122, R10, R14.reuse, -R42.reuse ;  /* 0x0000000e0a7a7223 */ /* 0x180fe2000001082a */
[-CC-:B------:R-:W-:Y:S01]  /*4c50*/  FFMA.FTZ R157, R123, R14.reuse, -R42.reuse ;  /* 0x0000000e7b9d7223 */ /* 0x180fe2000001082a */
[----:B--2---:R-:W-:Y:S01]  /*4c60*/  FMNMX.FTZ R31, R48, R31, !PT ;  /* 0x0000001f301f7209 */ /* 0x004fe20007810000 */
[----:B------:R-:W-:Y:S01]  /*4c70*/  MUFU.EX2 R7, R7 ;  /* 0x0000000700077308 */ /* 0x000fe20000000800 */
[-CC-:B------:R-:W-:Y:S01]  /*4c80*/  FFMA.FTZ R10, R11, R14.reuse, -R42.reuse ;  /* 0x0000000e0b0a7223 */ /* 0x180fe2000001082a */
[-CC-:B------:R-:W-:Y:S01]  /*4c90*/  FFMA.FTZ R124, R21, R14.reuse, -R42.reuse ;  /* 0x0000000e157c7223 */ /* 0x180fe2000001082a */
[-C--:B------:R-:W-:Y:S01]  /*4ca0*/  FFMA.FTZ R128, R125, R14.reuse, -R42 ;  /* 0x0000000e7d807223 */ /* 0x080fe2000001082a */
[C---:B------:R-:W-:Y:S01]  /*4cb0*/  FADD.FTZ R87, -R31.reuse, R4 ;  /* 0x000000041f577221 */ /* 0x040fe20000010100 */
[-C--:B------:R-:W-:Y:S01]  /*4cc0*/  FMUL.FTZ R20, R31, R14.reuse ;  /* 0x0000000e1f147220 */ /* 0x080fe20000410000 */
[-CC-:B------:R-:W-:Y:S01]  /*4cd0*/  FFMA.FTZ R6, R25, R14.reuse, -R42.reuse ;  /* 0x0000000e19067223 */ /* 0x180fe2000001082a */
[-C--:B------:R-:W-:Y:S01]  /*4ce0*/  FFMA.FTZ R155, R127, R14.reuse, -R42 ;  /* 0x0000000e7f9b7223 */ /* 0x080fe2000001082a */
[-C--:B------:R-:W-:Y:S01]  /*4cf0*/  FMUL.FTZ R0, R87, R14.reuse ;  /* 0x0000000e57007220 */ /* 0x080fe20000410000 */
[-CC-:B------:R-:W-:Y:S01]  /*4d00*/  FFMA.FTZ R121, R9, R14.reuse, -R20.reuse ;  /* 0x0000000e09797223 */ /* 0x180fe20000010814 */
[-CC-:B------:R-:W-:Y:S01]  /*4d10*/  FFMA.FTZ R8, R8, R14.reuse, -R20.reuse ;  /* 0x0000000e08087223 */ /* 0x180fe20000010814 */
[----:B------:R0:W1:Y:S01]  /*4d20*/  MUFU.EX2 R4, R85 ;  /* 0x0000005500047308 */ /* 0x0000620000000800 */
[-CC-:B------:R-:W-:Y:S01]  /*4d30*/  FFMA.FTZ R123, R12, R14.reuse, -R20.reuse ;  /* 0x0000000e0c7b7223 */ /* 0x180fe20000010814 */
[-CC-:B------:R-:W-:Y:S01]  /*4d40*/  FFMA.FTZ R12, R13, R14.reuse, -R20.reuse ;  /* 0x0000000e0d0c7223 */ /* 0x180fe20000010814 */
[-CC-:B------:R-:W-:Y:S01]  /*4d50*/  FFMA.FTZ R125, R27, R14.reuse, -R20.reuse ;  /* 0x0000000e1b7d7223 */ /* 0x180fe20000010814 */
[-C--:B------:R-:W-:Y:S01]  /*4d60*/  FFMA.FTZ R127, R33, R14.reuse, -R20 ;  /* 0x0000000e217f7223 */ /* 0x080fe20000010814 */
[-CC-:B------:R-:W-:Y:S01]  /*4d70*/  FFMA.FTZ R87, R151, R14.reuse, -R42.reuse ;  /* 0x0000000e97577223 */ /* 0x180fe2000001082a */
[-CC-:B------:R-:W-:Y:S01]  /*4d80*/  FFMA.FTZ R151, R40, R14.reuse, -R42.reuse ;  /* 0x0000000e28977223 */ /* 0x180fe2000001082a */
[-CC-:B------:R-:W-:Y:S01]  /*4d90*/  FFMA.FTZ R144, R26, R14.reuse, -R42.reuse ;  /* 0x0000000e1a907223 */ /* 0x180fe2000001082a */
[----:B------:R-:W-:Y:S01]  /*4da0*/  MUFU.EX2 R0, R0 ;  /* 0x0000000000007308 */ /* 0x000fe20000000800 */
[-C--:B0-----:R-:W-:Y:S01]  /*4db0*/  FFMA.FTZ R85, R24, R14.reuse, -R42 ;  /* 0x0000000e18557223 */ /* 0x081fe2000001082a */
[-CC-:B------:R-:W-:Y:S01]  /*4dc0*/  FFMA.FTZ R24, R29, R14.reuse, -R20.reuse ;  /* 0x0000000e1d187223 */ /* 0x180fe20000010814 */
[-C--:B------:R-:W-:Y:S01]  /*4dd0*/  FFMA.FTZ R26, R35, R14.reuse, -R20 ;  /* 0x0000000e231a7223 */ /* 0x080fe20000010814 */
[-C--:B------:R-:W-:Y:S01]  /*4de0*/  FFMA.FTZ R130, R129, R14.reuse, -R42 ;  /* 0x0000000e81827223 */ /* 0x080fe2000001082a */
[-C--:B------:R-:W-:Y:S01]  /*4df0*/  FFMA.FTZ R129, R37, R14.reuse, -R20 ;  /* 0x0000000e25817223 */ /* 0x080fe20000010814 */
[-C--:B------:R-:W-:Y:S01]  /*4e00*/  FFMA.FTZ R25, R28, R14.reuse, -R42 ;  /* 0x0000000e1c197223 */ /* 0x080fe2000001082a */
[-C--:B------:R-:W-:Y:S01]  /*4e10*/  FFMA.FTZ R28, R39, R14.reuse, -R20 ;  /* 0x0000000e271c7223 */ /* 0x080fe20000010814 */
[----:B------:R-:W0:Y:S01]  /*4e20*/  MUFU.EX2 R121, R121 ;  /* 0x0000007900797308 */ /* 0x000e220000000800 */
[----:B-1----:R-:W-:Y:S01]  /*4e30*/  FFMA.FTZ R3, R4, R3, R7 ;  /* 0x0000000304037223 */ /* 0x002fe20000010007 */
[-CC-:B------:R-:W-:Y:S01]  /*4e40*/  FFMA.FTZ R132, R133, R14.reuse, -R42.reuse ;  /* 0x0000000e85847223 */ /* 0x180fe2000001082a */
[-C--:B------:R-:W-:Y:S01]  /*4e50*/  FFMA.FTZ R133, R135, R14.reuse, -R42 ;  /* 0x0000000e87857223 */ /* 0x080fe2000001082a */
[-C--:B------:R-:W-:Y:S01]  /*4e60*/  FFMA.FTZ R9, R41, R14.reuse, -R20 ;  /* 0x0000000e29097223 */ /* 0x080fe20000010814 */
[-CC-:B------:R-:W-:Y:S01]  /*4e70*/  FFMA.FTZ R134, R137, R14.reuse, -R42.reuse ;  /* 0x0000000e89867223 */ /* 0x180fe2000001082a */
[-CC-:B------:R-:W-:Y:S01]  /*4e80*/  FFMA.FTZ R135, R139, R14.reuse, -R42.reuse ;  /* 0x0000000e8b877223 */ /* 0x180fe2000001082a */
[-CC-:B------:R-:W-:Y:S01]  /*4e90*/  FFMA.FTZ R131, R131, R14.reuse, -R42.reuse ;  /* 0x0000000e83837223 */ /* 0x180fe2000001082a */
[----:B------:R-:W1:Y:S01]  /*4ea0*/  MUFU.EX2 R120, R120 ;  /* 0x0000007800787308 */ /* 0x000e620000000800 */
[-CC-:B------:R-:W-:Y:S01]  /*4eb0*/  FFMA.FTZ R136, R141, R14.reuse, -R42.reuse ;  /* 0x0000000e8d887223 */ /* 0x180fe2000001082a */
[-CC-:B------:R-:W-:Y:S01]  /*4ec0*/  FFMA.FTZ R137, R143, R14.reuse, -R42.reuse ;  /* 0x0000000e8f897223 */ /* 0x180fe2000001082a */
[-CC-:B------:R-:W-:Y:S01]  /*4ed0*/  FFMA.FTZ R138, R145, R14.reuse, -R42.reuse ;  /* 0x0000000e918a7223 */ /* 0x180fe2000001082a */
[-CC-:B------:R-:W-:Y:S01]  /*4ee0*/  FFMA.FTZ R139, R147, R14.reuse, -R42.reuse ;  /* 0x0000000e938b7223 */ /* 0x180fe2000001082a */
[-CC-:B------:R-:W-:Y:S01]  /*4ef0*/  FFMA.FTZ R140, R149, R14.reuse, -R42.reuse ;  /* 0x0000000e958c7223 */ /* 0x180fe2000001082a */
[-CC-:B------:R-:W-:Y:S01]  /*4f00*/  FFMA.FTZ R146, R30, R14.reuse, -R42.reuse ;  /* 0x0000000e1e927223 */ /* 0x180fe2000001082a */
[-CC-:B------:R-:W-:Y:S01]  /*4f10*/  FFMA.FTZ R21, R32, R14.reuse, -R42.reuse ;  /* 0x0000000e20157223 */ /* 0x180fe2000001082a */
[----:B------:R-:W2:Y:S01]  /*4f20*/  MUFU.EX2 R8, R8 ;  /* 0x0000000800087308 */ /* 0x000ea20000000800 */
[----:B0-----:R-:W-:Y:S01]  /*4f30*/  FFMA.FTZ R5, R0, R5, R121 ;  /* 0x0000000500057223 */ /* 0x001fe20000010079 */
[-CC-:B------:R-:W-:Y:S01]  /*4f40*/  FFMA.FTZ R148, R34, R14.reuse, -R42.reuse ;  /* 0x0000000e22947223 */ /* 0x180fe2000001082a */
[-CC-:B------:R-:W-:Y:S01]  /*4f50*/  FFMA.FTZ R11, R36, R14.reuse, -R42.reuse ;  /* 0x0000000e240b7223 */ /* 0x180fe2000001082a */
[-C--:B------:R-:W-:Y:S01]  /*4f60*/  FFMA.FTZ R150, R38, R14.reuse, -R42 ;  /* 0x0000000e26967223 */ /* 0x080fe2000001082a */
[-CC-:B------:R-:W-:Y:S01]  /*4f70*/  FFMA.FTZ R30, R43, R14.reuse, -R20.reuse ;  /* 0x0000000e2b1e7223 */ /* 0x180fe20000010814 */
[-CC-:B------:R-:W-:Y:S01]  /*4f80*/  FFMA.FTZ R13, R45, R14.reuse, -R20.reuse ;  /* 0x0000000e2d0d7223 */ /* 0x180fe20000010814 */
[-CC-:B------:R-:W-:Y:S01]  /*4f90*/  FFMA.FTZ R32, R47, R14.reuse, -R20.reuse ;  /* 0x0000000e2f207223 */ /* 0x180fe20000010814 */
        /* <DEDUP_REMOVED lines=10> */
[-CC-:B------:R-:W-:Y:S01]  /*5040*/  FFMA.FTZ R141, R61, R14.reuse, -R20.reuse ;  /* 0x0000000e3d8d7223 */ /* 0x180fe20000010814 */
[-CC-:B------:R-:W-:Y:S01]  /*5050*/  FFMA.FTZ R143, R65, R14.reuse, -R20.reuse ;  /* 0x0000000e418f7223 */ /* 0x180fe20000010814 */
[-CC-:B------:R-:W-:Y:S01]  /*5060*/  FFMA.FTZ R145, R69, R14.reuse, -R20.reuse ;  /* 0x0000000e45917223 */ /* 0x180fe20000010814 */
[-CC-:B------:R-:W-:Y:S01]  /*5070*/  FFMA.FTZ R147, R73, R14.reuse, -R20.reuse ;  /* 0x0000000e49937223 */ /* 0x180fe20000010814 */
[-CC-:B------:R-:W-:Y:S01]  /*5080*/  FFMA.FTZ R149, R77, R14.reuse, -R20.reuse ;  /* 0x0000000e4d957223 */ /* 0x180fe20000010814 */
[----:B------:R-:W-:Y:S01]  /*5090*/  FFMA.FTZ R35, R81, R14, -R20 ;  /* 0x0000000e51237223 */ /* 0x000fe20000010814 */
[----:B------:R-:W2:Y:S01]  /*50a0*/  MUFU.EX2 R10, R10 ;  /* 0x0000000a000a7308 */ /* 0x000ea20000000800 */
[----:B0-----:R-:W-:-:S07]  /*50b0*/  FADD.FTZ R3, R122, R3 ;  /* 0x000000037a037221 */ /* 0x001fce0000010000 */
[----:B------:R-:W0:Y:S01]  /*50c0*/  MUFU.EX2 R12, R12 ;  /* 0x0000000c000c7308 */ /* 0x000e220000000800 */
[----:B-1----:R-:W-:-:S07]  /*50d0*/  FADD.FTZ R5, R123, R40 ;  /* 0x000000287b057221 */ /* 0x002fce0000010000 */
[----:B------:R-:W1:Y:S01]  /*50e0*/  MUFU.EX2 R124, R124 ;  /* 0x0000007c007c7308 */ /* 0x000e620000000800 */
[----:B--2---:R-:W-:-:S07]  /*50f0*/  FADD.FTZ R3, R10, R3 ;  /* 0x000000030a037221 */ /* 0x004fce0000010000 */
[----:B------:R-:W2:Y:S01]  /*5100*/  MUFU.EX2 R125, R125 ;  /* 0x0000007d007d7308 */ /* 0x000ea20000000800 */
[----:B0-----:R-:W-:-:S07]  /*5110*/  FADD.FTZ R40, R12, R5 ;  /* 0x000000050c287221 */ /* 0x001fce0000010000 */
[----:B------:R-:W0:Y:S01]  /*5120*/  MUFU.EX2 R6, R6 ;  /* 0x0000000600067308 */ /* 0x000e220000000800 */
[----:B-1----:R-:W-:-:S07]  /*5130*/  FADD.FTZ R3, R124, R3 ;  /* 0x000000037c037221 */ /* 0x002fce0000010000 */
[----:B------:R-:W1:Y:S01]  /*5140*/  MUFU.EX2 R24, R24 ;  /* 0x0000001800187308 */ /* 0x000e620000000800 */
[----:B--2---:R-:W-:Y:S01]  /*5150*/  FADD.FTZ R5, R125, R40 ;  /* 0x000000287d057221 */ /* 0x004fe20000010000 */
[----:B------:R-:W-:-:S06]  /*5160*/  FFMA.FTZ R40, R63, R14, -R20 ;  /* 0x0000000e3f287223 */ /* 0x000fcc0000010814 */
        /* <DEDUP_REMOVED lines=15> */
[----:B-1----:R-:W-:Y:S01]  /*5260*/  FADD.FTZ R3, R129, R42 ;  /* 0x0000002a81037221 */ /* 0x002fe20000010000 */
[----:B------:R-:W-:-:S06]  /*5270*/  FFMA.FTZ R42, R67, R14, -R20 ;  /* 0x0000000e432a7223 */ /* 0x000fcc0000010814 */
        /* <DEDUP_REMOVED lines=15> */
[----:B0-----:R-:W-:Y:S01]  /*5370*/  FADD.FTZ R3, R13, R44 ;  /* 0x0000002c0d037221 */ /* 0x001fe20000010000 */
[----:B------:R-:W-:-:S06]  /*5380*/  FFMA.FTZ R44, R71, R14, -R20 ;  /* 0x0000000e472c7223 */ /* 0x000fcc0000010814 */
        /* <DEDUP_REMOVED lines=33> */
[-CC-:B------:R-:W-:Y:S01]  /*55a0*/  FFMA.FTZ R48, R79, R14.reuse, -R20.reuse ;  /* 0x0000000e4f307223 */ /* 0x180fe20000010814 */
[----:B------:R-:W-:-:S05]  /*55b0*/  FFMA.FTZ R20, R83, R14, -R20 ;  /* 0x0000000e53147223 */ /* 0x000fca0000010814 */
        /* <DEDUP_REMOVED lines=40> */
[----:B-1----:R-:W-:-:S03]  /*5840*/  FADD.FTZ R3, R151, R52 ;  /* 0x0000003497037221 */ /* 0x002fc60000010000 */
[----:B--2---:R-:W-:Y:S01]  /*5850*/  FADD.FTZ R5, R20, R50 ;  /* 0x0000003214057221 */ /* 0x004fe20000010000 */
[----:B------:R-:W-:Y:S06]  /*5860*/  @!P0 BRA `(.L_x_24) ;  /* 0x0000000000048947 */ /* 0x000fec0003800000 */
[----:B------:R-:W-:Y:S01]  /*5870*/  BPT.TRAP 0x1 ;  /* 0x000000040000795c */ /* 0x000fe20000300000 */
.L_x_24:
[----:B------:R-:W-:Y:S01]  /*5880*/  ULEA UR6, UR21, UR44, 0x3 ;  /* 0x0000002c15067291 */ /* 0x000fe2000f8e183f */
[----:B------:R-:W-:Y:S01]  /*5890*/  ISETP.LT.AND P1, PT, RZ, UR47, PT ;  /* 0x0000002fff007c0c */ /* 0x000fe2000bf21270 */
[----:B------:R-:W-:Y:S01]  /*58a0*/  UIADD3 UR7, UR47, -0x1, URZ ;  /* 0xffffffff2f077890 */ /* 0x000fe2000fffe03f */
[----:B------:R-:W-:Y:S01]  /*58b0*/  F2FP.F16.F32.PACK_AB R130, R131, R130 ;  /* 0x000000828382723e */ /* 0x000fe200000000ff */
[----:B------:R-:W-:Y:S01]  /*58c0*/  UIADD3 UR6, UR6, 0x16860, URZ ;  /* 0x0001686006067890 */ /* 0x000fe2000fffe03f */
[----:B------:R-:W-:Y:S01]  /*58d0*/  F2FP.F16.F32.PACK_AB R132, R133, R132 ;  /* 0x000000848584723e */ /* 0x000fe200000000ff */
[----:B------:R-:W-:Y:S01]  /*58e0*/  UMOV UR22, UR37 ;  /* 0x0000002500167c82 */ /* 0x000fe20008000000 */
[----:B------:R-:W-:Y:S01]  /*58f0*/  UMOV UR21, UR38 ;  /* 0x0000002600157c82 */ /* 0x000fe20008000000 */
[----:B------:R-:W-:Y:S01]  /*5900*/  UPRMT UR6, UR41, 0x654, UR6 ;  /* 0x0000065429067896 */ /* 0x000fe20008000006 */
[----:B------:R-:W-:Y:S01]  /*5910*/  F2FP.F16.F32.PACK_AB R134, R135, R134 ;  /* 0x000000868786723e */ /* 0x000fe200000000ff */
[----:B------:R-:W-:Y:S01]  /*5920*/  UMOV UR47, UR7 ;  /* 0x00000007002f7c82 */ /* 0x000fe20008000000 */
[----:B------:R-:W-:Y:S01]  /*5930*/  F2FP.F16.F32.PACK_AB R136, R137, R136 ;  /* 0x000000888988723e */ /* 0x000fe200000000ff */
[----:B------:R-:W-:Y:S01]  /*5940*/  FMUL.FTZ R88, R88, R4 ;  /* 0x0000000458587220 */ /* 0x000fe20000410000 */
[----:B------:R-:W-:Y:S01]  /*5950*/  F2FP.F16.F32.PACK_AB R138, R139, R138 ;  /* 0x0000008a8b8a723e */ /* 0x000fe200000000ff */
[----:B------:R-:W-:Y:S01]  /*5960*/  FMUL.FTZ R89, R89, R4 ;  /* 0x0000000459597220 */ /* 0x000fe20000410000 */
[----:B------:R-:W-:Y:S01]  /*5970*/  F2FP.F16.F32.PACK_AB R150, R151, R150 ;  /* 0x000000969796723e */ /* 0x000fe200000000ff */
[-C--:B------:R-:W-:Y:S01]  /*5980*/  FMUL.FTZ R92, R92, R4.reuse ;  /* 0x000000045c5c7220 */ /* 0x080fe20000410000 */
[----:B------:R-:W-:Y:S01]  /*5990*/  SYNCS.ARRIVE.TRANS64.RED.A1T0 RZ, [UR6], RZ ;  /* 0x000000ffffff79a7 */ /* 0x000fe20008100406 */
[-C--:B------:R-:W-:Y:S01]  /*59a0*/  FMUL.FTZ R93, R93, R4.reuse ;  /* 0x000000045d5d7220 */ /* 0x080fe20000410000 */
        /* <DEDUP_REMOVED lines=11> */
[----:B------:R-:W-:Y:S01]  /*5a60*/  FMUL.FTZ R117, R117, R4 ;  /* 0x0000000475757220 */ /* 0x000fe20000410000 */
        /* <DEDUP_REMOVED lines=16> */
[----:B------:R-:W-:Y:S01]  /*5b70*/  F2FP.F16.F32.PACK_AB R120, R120, R7 ;  /* 0x000000077878723e */ /* 0x000fe200000000ff */
[----:B------:R-:W-:Y:S01]  /*5b80*/  IMAD.MOV.U32 R4, RZ, RZ, R31 ;  /* 0x000000ffff047224 */ /* 0x000fe200078e001f */
[----:B------:R-:W-:-:S02]  /*5b90*/  F2FP.F16.F32.PACK_AB R121, R8, R121 ;  /* 0x000000790879723e */ /* 0x000fc400000000ff */
[----:B------:R-:W-:Y:S02]  /*5ba0*/  F2FP.F16.F32.PACK_AB R122, R10, R122 ;  /* 0x0000007a0a7a723e */ /* 0x000fe400000000ff */
[----:B------:R-:W-:Y:S02]  /*5bb0*/  F2FP.F16.F32.PACK_AB R123, R12, R123 ;  /* 0x0000007b0c7b723e */ /* 0x000fe400000000ff */
[----:B------:R-:W-:Y:S02]  /*5bc0*/  F2FP.F16.F32.PACK_AB R124, R6, R124 ;  /* 0x0000007c067c723e */ /* 0x000fe400000000ff */
[----:B------:R-:W-:Y:S02]  /*5bd0*/  F2FP.F16.F32.PACK_AB R125, R24, R125 ;  /* 0x0000007d187d723e */ /* 0x000fe400000000ff */
[----:B------:R-:W-:Y:S02]  /*5be0*/  F2FP.F16.F32.PACK_AB R126, R157, R126 ;  /* 0x0000007e9d7e723e */ /* 0x000fe400000000ff */
        /* <DEDUP_REMOVED lines=19> */
[----:B------:R-:W-:Y:S01]  /*5d20*/  MOV R0, R15 ;  /* 0x0000000f00007202 */ /* 0x000fe20000000f00 */
[----:B------:R-:W-:Y:S06]  /*5d30*/  @P1 BRA `(.L_x_25) ;  /* 0xffffffd800c81947 */ /* 0x000fec000383ffff */
.L_x_14:
[----:B------:R-:W-:Y:S06]  /*5d40*/  BAR.ARV 0x8, 0x200 ;  /* 0x0208000000007b1d */ /* 0x000fec0000002000 */
[----:B------:R-:W-:Y:S05]  /*5d50*/  @!P0 BRA `(.L_x_26) ;  /* 0x0000000000048947 */ /* 0x000fea0003800000 */
[----:B------:R-:W-:Y:S01]  /*5d60*/  BPT.TRAP 0x1 ;  /* 0x000000040000795c */ /* 0x000fe20000300000 */
.L_x_26:
[----:B------:R-:W-:Y:S01]  /*5d70*/  ULEA UR4, UR38, UR44, 0x3 ;  /* 0x0000002c26047291 */ /* 0x000fe2000f8e183f */
[----:B------:R-:W-:-:S05]  /*5d80*/  IMAD.U32 R0, RZ, RZ, UR37 ;  /* 0x00000025ff007e24 */ /* 0x000fca000f8e00ff */
[----:B------:R-:W-:-:S04]  /*5d90*/  SHF.L.U32 R0, R0, 0x1f, RZ ;  /* 0x0000001f00007819 */ /* 0x000fc800000006ff */
[----:B------:R0:W1:Y:S01]  /*5da0*/  SYNCS.PHASECHK.TRANS64.TRYWAIT P1, [UR4+0x16850], R0 ;  /* 0x01685000ff0075a7 */ /* 0x0000620008020144 */
[----:B------:R-:W-:Y:S05]  /*5db0*/  @!P0 BRA `(.L_x_27) ;  /* 0x0000000000048947 */ /* 0x000fea0003800000 */
[----:B------:R-:W-:Y:S01]  /*5dc0*/  BPT.TRAP 0x1 ;  /* 0x000000040000795c */ /* 0x000fe20000300000 */
.L_x_27:
[----:B-1----:R-:W-:Y:S05]  /*5dd0*/  @P1 BRA `(.L_x_28) ;  /* 0x0000000000081947 */ /* 0x002fea0003800000 */
[----:B------:R-:W1:Y:S02]  /*5de0*/  SYNCS.PHASECHK.TRANS64.TRYWAIT P1, [UR4+0x16850], R0 ;  /* 0x01685000ff0075a7 */ /* 0x000e640008020144 */
[----:B-1----:R-:W-:Y:S05]  /*5df0*/  @!P1 BRA `(.L_x_29) ;  /* 0x0000005000989947 */ /* 0x002fea0003800000 */
.L_x_28:
[----:B------:R-:W-:Y:S01]  /*5e00*/  UIADD3 UR5, UR44, 0x400, URZ ;  /* 0x000004002c057890 */ /* 0x000fe2000fffe03f */
[----:B------:R-:W-:Y:S01]  /*5e10*/  WARPGROUP.ARRIVE ;  /* 0x00000000000079c5 */ /* 0x000fe20000000000 */
[----:B------:R-:W-:Y:S01]  /*5e20*/  UMOV UR7, 0x40000040 ;  /* 0x4000004000077882 */ /* 0x000fe20000000000 */
[----:B------:R-:W-:Y:S01]  /*5e30*/  UMOV UR11, 0x40000040 ;  /* 0x40000040000b7882 */ /* 0x000fe20000000000 */
[----:B------:R-:W-:Y:S01]  /*5e40*/  USHF.R.U32.HI UR5, URZ, 0x4, UR5 ;  /* 0x000000043f057899 */ /* 0x000fe20008011605 */
[----:B01----:R-:W0:Y:S01]  /*5e50*/  SHFL.BFLY PT, R0, R3, 0x2, 0x1f ;  /* 0x0c401f0003007f89 */ /* 0x003e2200000e0000 */
[----:B------:R-:W-:Y:S01]  /*5e60*/  IMAD.MOV.U32 R37, RZ, RZ, RZ ;  /* 0x000000ffff257224 */ /* 0x000fe200078e00ff */
[----:B------:R-:W-:Y:S01]  /*5e70*/  MOV R44, 0xff800000 ;  /* 0xff800000002c7802 */ /* 0x000fe20000000f00 */
[----:B------:R-:W-:Y:S01]  /*5e80*/  ULOP3.LUT UR5, UR5, 0x3fff, URZ, 0xc0, !UPT ;  /* 0x00003fff05057892 */ /* 0x000fe2000f8ec03f */
[----:B------:R-:W1:Y:S03]  /*5e90*/  SHFL.BFLY PT, R4, R5, 0x2, 0x1f ;  /* 0x0c401f0005047f89 */ /* 0x000e6600000e0000 */
[----:B------:R-:W-:-:S04]  /*5ea0*/  ULEA UR6, UR38, UR5, 0xa ;  /* 0x0000000526067291 */ /* 0x000fc8000f8e503f */
[----:B------:R-:W-:-:S05]  /*5eb0*/  UIADD3 UR8, UR6, 0x80, URZ ;  /* 0x0000008006087890 */ /* 0x000fca000fffe03f */
[----:B------:R-:W-:Y:S01]  /*5ec0*/  HGMMA.64x64x16.F32 R88, R120, gdesc[UR4].tnspB, R88, gsb0 ;  /* 0x40e0000478587df0 */ /* 0x000fe20008000858 */
[----:B------:R-:W-:Y:S01]  /*5ed0*/  UMOV UR7, 0x40000040 ;  /* 0x4000004000077882 */ /* 0x000fe20000000000 */
[----:B------:R-:W-:Y:S01]  /*5ee0*/  UMOV UR10, UR8 ;  /* 0x00000008000a7c82 */ /* 0x000fe20008000000 */
[----:B------:R-:W-:Y:S01]  /*5ef0*/  UIADD3 UR8, UR6, 0x100, URZ ;  /* 0x0000010006087890 */ /* 0x000fe2000fffe03f */
[----:B0-----:R-:W-:Y:S01]  /*5f00*/  FADD.FTZ R0, R0, R3 ;  /* 0x0000000300007221 */ /* 0x001fe20000010000 */
[----:B-1----:R-:W-:-:S04]  /*5f10*/  FADD.FTZ R4, R4, R5 ;  /* 0x0000000504047221 */ /* 0x002fc80000010000 */
[----:B------:R-:W0:Y:S01]  /*5f20*/  SHFL.BFLY PT, R7, R0, 0x1, 0x1f ;  /* 0x0c201f0000077f89 */ /* 0x000e2200000e0000 */
[----:B------:R-:W-:-:S03]  /*5f30*/  IMAD.MOV.U32 R5, RZ, RZ, RZ ;  /* 0x000000ffff057224 */ /* 0x000fc600078e00ff */
[----:B------:R-:W1:Y:S01]  /*5f40*/  SHFL.BFLY PT, R9, R4, 0x1, 0x1f ;  /* 0x0c201f0004097f89 */ /* 0x000e6200000e0000 */
[----:B0-----:R-:W-:Y:S01]  /*5f50*/  FADD.FTZ R7, R0, R7 ;  /* 0x0000000700077221 */ /* 0x001fe20000010000 */
[----:B------:R-:W-:Y:S02]  /*5f60*/  IMAD.MOV.U32 R0, RZ, RZ, -0x800000 ;  /* 0xff800000ff007424 */ /* 0x000fe400078e00ff */
[----:B-1----:R-:W-:Y:S02]  /*5f70*/  FADD.FTZ R9, R4, R9 ;  /* 0x0000000904097221 */ /* 0x002fe40000010000 */
[----:B------:R-:W-:-:S03]  /*5f80*/  FSETP.NE.FTZ.AND P1, PT, R7, RZ, PT ;  /* 0x000000ff0700720b */ /* 0x000fc60003f35000 */
[----:B------:R-:W-:-:S10]  /*5f90*/  FSETP.NE.FTZ.AND P2, PT, R9, RZ, PT ;  /* 0x000000ff0900720b */ /* 0x000fd40003f55000 */
[----:B------:R-:W0:Y:S01]  /*5fa0*/  @P1 MUFU.LG2 R3, R7 ;  /* 0x0000000700031308 */ /* 0x000e220000000c00 */
[C---:B------:R-:W-:Y:S02]  /*5fb0*/  @P1 FMUL.FTZ R4, R14.reuse, 0.69314718246459960938 ;  /* 0x3f3172180e041820 */ /* 0x040fe40000410000 */
[----:B------:R-:W-:-:S05]  /*5fc0*/  @P2 FMUL.FTZ R11, R14, 0.69314718246459960938 ;  /* 0x3f3172180e0b2820 */ /* 0x000fca0000410000 */
[----:B------:R-:W1:Y:S08]  /*5fd0*/  @P2 MUFU.LG2 R6, R9 ;  /* 0x0000000900062308 */ /* 0x000e700000000c00 */
[----:B------:R2:W3:Y:S01]  /*5fe0*/  @P1 MUFU.RCP R37, R7 ;  /* 0x0000000700251308 */ /* 0x0004e20000001000 */
[----:B0-----:R-:W-:-:S04]  /*5ff0*/  @P1 FMUL.FTZ R3, R3, 0.69314718246459960938 ;  /* 0x3f31721803031820 */ /* 0x001fc80000410000 */
[----:B------:R-:W-:Y:S01]  /*6000*/  @P1 FFMA.FTZ R44, R4, R15, R3 ;  /* 0x0000000f042c1223 */ /* 0x000fe20000010003 */
[----:B------:R-:W-:Y:S02]  /*6010*/  WARPGROUP.DEPBAR.LE gsb0, 0x0 ;  /* 0x00008000000079c5 */ /* 0x000fe40000010000 */
[----:B------:R-:W-:Y:S01]  /*6020*/  WARPGROUP.ARRIVE ;  /* 0x00000000000079c5 */ /* 0x000fe20000000000 */
[----:B------:R2:W0:Y:S01]  /*6030*/  @P2 MUFU.RCP R5, R9 ;  /* 0x0000000900052308 */ /* 0x0004220000001000 */
[----:B-1----:R-:W-:-:S04]  /*6040*/  @P2 FMUL.FTZ R6, R6, 0.69314718246459960938 ;  /* 0x3f31721806062820 */ /* 0x002fc80000410000 */
[----:B------:R-:W-:Y:S01]  /*6050*/  HGMMA.64x64x16.F32 R88, R124, gdesc[UR8].tnspB, R88, gsb0 ;  /* 0x40e000087c587df0 */ /* 0x000fe20008000858 */
[----:B------:R-:W-:Y:S01]  /*6060*/  UMOV UR10, UR8 ;  /* 0x00000008000a7c82 */ /* 0x000fe20008000000 */
[----:B------:R-:W-:Y:S01]  /*6070*/  UMOV UR11, 0x40000040 ;  /* 0x40000040000b7882 */ /* 0x000fe20000000000 */
[----:B------:R-:W-:Y:S01]  /*6080*/  UIADD3 UR8, UR6, 0x180, URZ ;  /* 0x0000018006087890 */ /* 0x000fe2000fffe03f */
[----:B------:R-:W-:Y:S01]  /*6090*/  @P2 FFMA.FTZ R0, R11, R31, R6 ;  /* 0x0000001f0b002223 */ /* 0x000fe20000010006 */
[----:B------:R-:W-:Y:S02]  /*60a0*/  WARPGROUP.DEPBAR.LE gsb0, 0x0 ;  /* 0x00008000000079c5 */ /* 0x000fe40000010000 */
[----:B------:R-:W-:-:S06]  /*60b0*/  WARPGROUP.ARRIVE ;  /* 0x00000000000079c5 */ /* 0x000fcc0000000000 */
[----:B------:R-:W-:Y:S01]  /*60c0*/  HGMMA.64x64x16.F32 R88, R128, gdesc[UR8].tnspB, R88, gsb0 ;  /* 0x40e0000880587df0 */ /* 0x000fe20008000858 */
[----:B------:R-:W-:Y:S01]  /*60d0*/  UMOV UR10, UR8 ;  /* 0x00000008000a7c82 */ /* 0x000fe20008000000 */
[----:B------:R-:W-:Y:S01]  /*60e0*/  UMOV UR11, 0x40000040 ;  /* 0x40000040000b7882 */ /* 0x000fe20000000000 */
[----:B------:R-:W-:Y:S01]  /*60f0*/  UIADD3 UR8, UR6, 0x200, URZ ;  /* 0x0000020006087890 */ /* 0x000fe2000fffe03f */
        /* <DEDUP_REMOVED lines=11> */
[----:B------:R-:W-:Y:S02]  /*61b0*/  UIADD3 UR8, UR6, 0x300, URZ ;  /* 0x0000030006087890 */ /* 0x000fe4000fffe03f */
[----:B------:R-:W-:Y:S01]  /*61c0*/  UIADD3 UR6, UR6, 0x380, URZ ;  /* 0x0000038006067890 */ /* 0x000fe2000fffe03f */
[----:B------:R-:W-:Y:S02]  /*61d0*/  WARPGROUP.DEPBAR.LE gsb0, 0x0 ;  /* 0x00008000000079c5 */ /* 0x000fe40000010000 */
[----:B------:R-:W-:-:S06]  /*61e0*/  WARPGROUP.ARRIVE ;  /* 0x00000000000079c5 */ /* 0x000fcc0000000000 */
[----:B------:R-:W-:Y:S01]  /*61f0*/  HGMMA.64x64x16.F32 R88, R140, gdesc[UR8].tnspB, R88, gsb0 ;  /* 0x40e000088c587df0 */ /* 0x000fe20008000858 */
[----:B------:R-:W-:Y:S01]  /*6200*/  UMOV UR10, UR8 ;  /* 0x00000008000a7c82 */ /* 0x000fe20008000000 */
[----:B------:R-:W-:Y:S01]  /*6210*/  UMOV UR11, 0x40000040 ;  /* 0x40000040000b7882 */ /* 0x000fe20000000000 */
[----:B------:R-:W-:Y:S02]  /*6220*/  WARPGROUP.DEPBAR.LE gsb0, 0x0 ;  /* 0x00008000000079c5 */ /* 0x000fe40000010000 */
[----:B------:R-:W-:-:S06]  /*6230*/  WARPGROUP.ARRIVE ;  /* 0x00000000000079c5 */ /* 0x000fcc0000000000 */
[----:B------:R-:W-:Y:S03]  /*6240*/  HGMMA.64x64x16.F32 R88, R144, gdesc[UR8].tnspB, R88, gsb0 ;  /* 0x40e0000890587df0 */ /* 0x000fe60008000858 */
[----:B------:R-:W-:Y:S02]  /*6250*/  WARPGROUP.DEPBAR.LE gsb0, 0x0 ;  /* 0x00008000000079c5 */ /* 0x000fe40000010000 */
[----:B------:R-:W-:-:S06]  /*6260*/  WARPGROUP.ARRIVE ;  /* 0x00000000000079c5 */ /* 0x000fcc0000000000 */
[----:B------:R-:W-:Y:S03]  /*6270*/  HGMMA.64x64x16.F32 R88, R148, gdesc[UR4].tnspB, R88, gsb0 ;  /* 0x40e0000494587df0 */ /* 0x000fe60008000858 */
[----:B------:R-:W-:Y:S02]  /*6280*/  WARPGROUP.DEPBAR.LE gsb0, 0x0 ;  /* 0x00008000000079c5 */ /* 0x000fe40000010000 */
[----:B0-23--:R-:W-:Y:S05]  /*6290*/  @!P0 BRA `(.L_x_30) ;  /* 0x0000000000048947 */ /* 0x00dfea0003800000 */
[----:B------:R-:W-:Y:S01]  /*62a0*/  BPT.TRAP 0x1 ;  /* 0x000000040000795c */ /* 0x000fe20000300000 */
.L_x_30:
[----:B------:R-:W0:Y:S01]  /*62b0*/  LDC R45, c[0x0][0xbe8] ;  /* 0x0002fa00ff2d7b82 */ /* 0x000e220000000800 */
[----:B------:R-:W-:Y:S01]  /*62c0*/  ULDC UR10, c[0x0][0xc44] ;  /* 0x00031100000a7ab9 */ /* 0x000fe20000000800 */
[----:B------:R-:W-:Y:S01]  /*62d0*/  IMAD R47, RZ, RZ, -UR43 ;  /* 0x8000002bff2f7e24 */ /* 0x000fe2000f8e02ff */
[----:B------:R-:W-:Y:S01]  /*62e0*/  ULDC.64 UR8, c[0x0][0xb90] ;  /* 0x0002e40000087ab9 */ /* 0x000fe20000000a00 */
[----:B------:R-:W-:Y:S01]  /*62f0*/  IMAD.SHL.U32 R3, R2, 0x8, RZ ;  /* 0x0000000802037824 */ /* 0x000fe200078e00ff */
[----:B------:R-:W-:Y:S01]  /*6300*/  UIADD3 UR4, UR4, 0x16860, URZ ;  /* 0x0001686004047890 */ /* 0x000fe2000fffe03f */
[-C--:B------:R-:W-:Y:S01]  /*6310*/  FMUL.FTZ R46, R91, R5.reuse ;  /* 0x000000055b2e7220 */ /* 0x080fe20000410000 */
[-C--:B------:R-:W-:Y:S01]  /*6320*/  FMUL.FTZ R51, R90, R5.reuse ;  /* 0x000000055a337220 */ /* 0x080fe20000410000 */
[----:B------:R-:W1:Y:S01]  /*6330*/  S2UR UR5, SR_SWINHI ;  /* 0x00000000000579c3 */ /* 0x000e620000002f00 */
[----:B------:R-:W-:Y:S01]  /*6340*/  IMAD R7, R16, 0x40, R3 ;  /* 0x0000004010077824 */ /* 0x000fe200078e0203 */
[----:B------:R-:W-:Y:S01]  /*6350*/  UPRMT UR4, UR41, 0x654, UR4 ;  /* 0x0000065429047896 */ /* 0x000fe20008000004 */
[-C--:B------:R-:W-:Y:S01]  /*6360*/  FMUL.FTZ R50, R95, R5.reuse ;  /* 0x000000055f327220 */ /* 0x080fe20000410000 */
[-C--:B------:R-:W-:Y:S01]  /*6370*/  FMUL.FTZ R53, R94, R5.reuse ;  /* 0x000000055e357220 */ /* 0x080fe20000410000 */
[-C--:B------:R-:W-:Y:S01]  /*6380*/  FMUL.FTZ R52, R99, R5.reuse ;  /* 0x0000000563347220 */ /* 0x080fe20000410000 */
[-C--:B------:R-:W-:Y:S01]  /*6390*/  FMUL.FTZ R55, R98, R5.reuse ;  /* 0x0000000562377220 */ /* 0x080fe20000410000 */
[-C--:B------:R-:W-:Y:S01]  /*63a0*/  FMUL.FTZ R54, R103, R5.reuse ;  /* 0x0000000567367220 */ /* 0x080fe20000410000 */
[----:B------:R-:W2:Y:S01]  /*63b0*/  LDC R24, c[0x0][0xc38] ;  /* 0x00030e00ff187b82 */ /* 0x000ea20000000800 */
[-C--:B------:R-:W-:Y:S01]  /*63c0*/  FMUL.FTZ R57, R102, R5.reuse ;  /* 0x0000000566397220 */ /* 0x080fe20000410000 */
[-C--:B------:R-:W-:Y:S01]  /*63d0*/  FMUL.FTZ R56, R107, R5.reuse ;  /* 0x000000056b387220 */ /* 0x080fe20000410000 */
[-C--:B------:R-:W-:Y:S01]  /*63e0*/  FMUL.FTZ R59, R106, R5.reuse ;  /* 0x000000056a3b7220 */ /* 0x080fe20000410000 */
[-C--:B------:R-:W-:Y:S01]  /*63f0*/  FMUL.FTZ R58, R111, R5.reuse ;  /* 0x000000056f3a7220 */ /* 0x080fe20000410000 */
[-C--:B------:R-:W-:Y:S01]  /*6400*/  FMUL.FTZ R61, R110, R5.reuse ;  /* 0x000000056e3d7220 */ /* 0x080fe20000410000 */
[-C--:B------:R-:W-:Y:S01]  /*6410*/  FMUL.FTZ R60, R115, R5.reuse ;  /* 0x00000005733c7220 */ /* 0x080fe20000410000 */
[-C--:B------:R-:W-:Y:S01]  /*6420*/  FMUL.FTZ R63, R114, R5.reuse ;  /* 0x00000005723f7220 */ /* 0x080fe20000410000 */
[----:B0-----:R-:W-:Y:S01]  /*6430*/  ISETP.NE.AND P1, PT, R45, 0x1, PT ;  /* 0x000000012d00780c */ /* 0x001fe20003f25270 */
[----:B------:R-:W0:Y:S01]  /*6440*/  LDC.64 R38, c[0x0][0xb98] ;  /* 0x0002e600ff267b82 */ /* 0x000e220000000a00 */
[-C--:B------:R-:W-:Y:S01]  /*6450*/  FMUL.FTZ R62, R119, R5.reuse ;  /* 0x00000005773e7220 */ /* 0x080fe20000410000 */
[----:B------:R-:W-:Y:S01]  /*6460*/  FMUL.FTZ R65, R118, R5 ;  /* 0x0000000576417220 */ /* 0x000fe20000410000 */
[-C--:B------:R-:W-:Y:S01]  /*6470*/  FMUL.FTZ R40, R89, R37.reuse ;  /* 0x0000002559287220 */ /* 0x080fe20000410000 */
[-C--:B------:R-:W-:Y:S01]  /*6480*/  FMUL.FTZ R43, R88, R37.reuse ;  /* 0x00000025582b7220 */ /* 0x080fe20000410000 */
[-C--:B------:R-:W-:Y:S01]  /*6490*/  FMUL.FTZ R41, R93, R37.reuse ;  /* 0x000000255d297220 */ /* 0x080fe20000410000 */
[-C--:B------:R-:W-:Y:S01]  /*64a0*/  FMUL.FTZ R42, R92, R37.reuse ;  /* 0x000000255c2a7220 */ /* 0x080fe20000410000 */
[----:B------:R-:W-:Y:S01]  /*64b0*/  UMOV UR6, UR44 ;  /* 0x0000002c00067c82 */ /* 0x000fe20008000000 */
[----:B-1----:R-:W-:Y:S01]  /*64c0*/  UMOV UR7, UR5 ;  /* 0x0000000500077c82 */ /* 0x002fe20008000000 */
[----:B------:R-:W-:Y:S01]  /*64d0*/  UIADD3 UR5, -UR45, URZ, URZ ;  /* 0x0000003f2d057290 */ /* 0x000fe2000fffe13f */
[----:B------:R-:W-:Y:S01]  /*64e0*/  MOV R29, UR7 ;  /* 0x00000007001d7c02 */ /* 0x000fe20008000f00 */
[----:B------:R-:W-:Y:S01]  /*64f0*/  IMAD.U32 R28, RZ, RZ, UR6 ;  /* 0x00000006ff1c7e24 */ /* 0x000fe2000f8e00ff */
[----:B------:R-:W-:Y:S01]  /*6500*/  SYNCS.ARRIVE.TRANS64.RED.A1T0 RZ, [UR4], RZ ;  /* 0x000000ffffff79a7 */ /* 0x000fe20008100404 */
[----:B------:R-:W-:Y:S01]  /*6510*/  UIMAD UR10, UR10, UR5, UR43 ;  /* 0x000000050a0a72a4 */ /* 0x000fe2000f8e022b */
[----:B------:R-:W-:Y:S01]  /*6520*/  FMUL.FTZ R12, R101, R37 ;  /* 0x00000025650c7220 */ /* 0x000fe20000410000 */
[----:B------:R-:W-:-:S04]  /*6530*/  IMAD.WIDE R10, R152, 0x2, R28 ;  /* 0x00000002980a7825 */ /* 0x000fc800078e021c */
[-C--:B------:R-:W-:Y:S01]  /*6540*/  FMUL.FTZ R35, R100, R37.reuse ;  /* 0x0000002564237220 */ /* 0x080fe20000410000 */
[----:B------:R-:W-:Y:S01]  /*6550*/  USHF.R.S32.HI UR11, URZ, 0x1f, UR10 ;  /* 0x0000001f3f0b7899 */ /* 0x000fe2000801140a */
[----:B------:R-:W-:Y:S01]  /*6560*/  FMUL.FTZ R15, R97, R37 ;  /* 0x00000025610f7220 */ /* 0x000fe20000410000 */
[----:B--2---:R-:W-:Y:S01]  /*6570*/  IMAD R47, R24, R47, UR46 ;  /* 0x0000002e182f7e24 */ /* 0x004fe2000f8e022f */
[----:B------:R-:W1:Y:S01]  /*6580*/  @P1 LDC R20, c[0x0][0xbec] ;  /* 0x0002fb00ff141b82 */ /* 0x000e620000000800 */
[----:B------:R-:W-:Y:S01]  /*6590*/  IADD3 R27, P0, R10, 0x60, RZ ;  /* 0x000000600a1b7810 */ /* 0x000fe20007f1e0ff */
[----:B------:R-:W-:Y:S01]  /*65a0*/  UIMAD UR5, UR11, UR8, URZ ;  /* 0x000000080b0572a4 */ /* 0x000fe2000f8e023f */
[----:B------:R-:W-:Y:S01]  /*65b0*/  IMAD R73, R47, 0xc0, R23 ;  /* 0x000000c02f497824 */ /* 0x000fe200078e0217 */
[----:B------:R-:W-:Y:S01]  /*65c0*/  UIMAD.WIDE.U32 UR6, UR10, UR8, URZ ;  /* 0x000000080a0672a5 */ /* 0x000fe2000f8e003f */
[----:B------:R-:W-:Y:S01]  /*65d0*/  LOP3.LUT R6, R27, 0x380, RZ, 0xc0, !PT ;  /* 0x000003801b067812 */ /* 0x000fe200078ec0ff */
[----:B------:R-:W-:Y:S01]  /*65e0*/  UIMAD UR5, UR10, UR9, UR5 ;  /* 0x000000090a0572a4 */ /* 0x000fe2000f8e0205 */
[----:B------:R-:W-:Y:S01]  /*65f0*/  IMAD.WIDE R28, R7, 0x2, R28 ;  /* 0x00000002071c7825 */ /* 0x000fe200078e021c */
[----:B------:R-:W2:Y:S01]  /*6600*/  @P1 LDC R69, c[0x0][0xbf0] ;  /* 0x0002fc00ff451b82 */ /* 0x000ea20000000800 */
[----:B------:R-:W-:Y:S01]  /*6610*/  SHF.R.U64 R6, R6, 0x3, RZ ;  /* 0x0000000306067819 */ /* 0x000fe200000012ff */
[----:B------:R-:W-:Y:S01]  /*6620*/  UIADD3 UR5, UR7, UR5, URZ ;  /* 0x0000000507057290 */ /* 0x000fe2000fffe03f */
[----:B------:R-:W-:Y:S01]  /*6630*/  IADD3 R25, P2, R10, 0x40, RZ ;  /* 0x000000400a197810 */ /* 0x000fe20007f5e0ff */
[----:B------:R-:W-:Y:S01]  /*6640*/  IMAD.X R9, RZ, RZ, R11, P0 ;  /* 0x000000ffff097224 */ /* 0x000fe200000e060b */
[----:B------:R-:W-:Y:S01]  /*6650*/  LOP3.LUT R8, R6, R27, RZ, 0x3c, !PT ;  /* 0x0000001b06087212 */ /* 0x000fe200078e3cff */
[----:B------:R-:W-:Y:S01]  /*6660*/  IMAD.MOV.U32 R67, RZ, RZ, R73 ;  /* 0x000000ffff437224 */ /* 0x000fe200078e0049 */
[----:B------:R-:W-:Y:S01]  /*6670*/  IADD3 R27, P0, R28, 0x1800, RZ ;  /* 0x000018001c1b7810 */ /* 0x000fe20007f1e0ff */
[----:B------:R-:W-:Y:S01]  /*6680*/  IMAD.U32 R49, RZ, RZ, UR7 ;  /* 0x00000007ff317e24 */ /* 0x000fe2000f8e00ff */
[----:B------:R-:W-:Y:S01]  /*6690*/  LOP3.LUT R4, R25, 0x380, RZ, 0xc0, !PT ;  /* 0x0000038019047812 */ /* 0x000fe200078ec0ff */
[----:B------:R-:W-:Y:S01]  /*66a0*/  USHF.R.S32.HI UR7, URZ, 0x1f, UR45 ;  /* 0x0000001f3f077899 */ /* 0x000fe2000801142d */
[----:B------:R-:W-:Y:S01]  /*66b0*/  MOV R49, UR5 ;  /* 0x0000000500317c02 */ /* 0x000fe20008000f00 */
[----:B------:R-:W-:Y:S01]  /*66c0*/  IMAD.U32 R48, RZ, RZ, UR6 ;  /* 0x00000006ff307e24 */ /* 0x000fe2000f8e00ff */
[----:B------:R-:W-:Y:S01]  /*66d0*/  LOP3.LUT R26, R27, 0x380, RZ, 0xc0, !PT ;  /* 0x000003801b1a7812 */ /* 0x000fe200078ec0ff */
[----:B------:R-:W-:Y:S01]  /*66e0*/  IMAD.X R7, RZ, RZ, R11, P2 ;  /* 0x000000ffff077224 */ /* 0x000fe200010e060b */
[----:B------:R-:W-:Y:S01]  /*66f0*/  SHF.R.U64 R4, R4, 0x3, RZ ;  /* 0x0000000304047819 */ /* 0x000fe200000012ff */
[----:B-1----:R-:W-:Y:S01]  /*6700*/  @P1 IMAD.HI.U32 R20, R73, R20, RZ ;  /* 0x0000001449141227 */ /* 0x002fe200078e00ff */
[----:B------:R-:W-:Y:S01]  /*6710*/  IADD3 R21, P3, R10, 0x20, RZ ;  /* 0x000000200a157810 */ /* 0x000fe20007f7e0ff */
[----:B------:R-:W-:Y:S01]  /*6720*/  ULDC.64 UR8, c[0x0][0xb88] ;  /* 0x0002e20000087ab9 */ /* 0x000fe20000000a00 */
[----:B------:R-:W-:Y:S01]  /*6730*/  SHF.R.U64 R26, R26, 0x3, RZ ;  /* 0x000000031a1a7819 */ /* 0x000fe200000012ff */
[----:B0-----:R-:W-:Y:S01]  /*6740*/  IMAD.WIDE.U32 R48, R38, UR45, R48 ;  /* 0x0000002d26307c25 */ /* 0x001fe2000f8e0030 */
[----:B------:R-:W-:Y:S01]  /*6750*/  LOP3.LUT R6, R4, R25, RZ, 0x3c, !PT ;  /* 0x0000001904067212 */ /* 0x000fe200078e3cff */
[----:B------:R-:W-:Y:S01]  /*6760*/  ULDC UR5, c[0x0][0xa88] ;  /* 0x0002a20000057ab9 */ /* 0x000fe20000000800 */
[----:B------:R-:W-:Y:S01]  /*6770*/  LOP3.LUT R4, R21, 0x380, RZ, 0xc0, !PT ;  /* 0x0000038015047812 */ /* 0x000fe200078ec0ff */
[----:B------:R-:W-:Y:S01]  /*6780*/  IMAD R64, R38, UR7, RZ ;  /* 0x0000000726407c24 */ /* 0x000fe2000f8e02ff */
[----:B--2---:R-:W-:Y:S01]  /*6790*/  @P1 SHF.R.U32.HI R67, RZ, R69, R20 ;  /* 0x00000045ff431219 */ /* 0x004fe20000011614 */
[----:B------:R-:W-:Y:S01]  /*67a0*/  FMUL.FTZ R36, R96, R37 ;  /* 0x0000002560247220 */ /* 0x000fe20000410000 */
[----:B------:R-:W-:Y:S01]  /*67b0*/  LOP3.LUT R5, R10, 0x380, RZ, 0xc0, !PT ;  /* 0x000003800a057812 */ /* 0x000fe200078ec0ff */
[----:B------:R-:W-:Y:S01]  /*67c0*/  IMAD R64, R39, UR45, R64 ;  /* 0x0000002d27407c24 */ /* 0x000fe2000f8e0240 */
[----:B------:R-:W-:Y:S01]  /*67d0*/  LOP3.LUT R26, R26, R27, RZ, 0x3c, !PT ;  /* 0x0000001b1a1a7212 */ /* 0x000fe200078e3cff */
[----:B------:R-:W-:Y:S01]  /*67e0*/  IMAD.MOV R66, RZ, RZ, -R67 ;  /* 0x000000ffff427224 */ /* 0x000fe200078e0a43 */
[----:B------:R-:W-:Y:S01]  /*67f0*/  SHF.R.U64 R4, R4, 0x3, RZ ;  /* 0x0000000304047819 */ /* 0x000fe200000012ff */
[----:B------:R-:W-:Y:S01]  /*6800*/  IMAD.X R27, RZ, RZ, R29, P0 ;  /* 0x000000ffff1b7224 */ /* 0x000fe200000e061d */
[----:B------:R-:W-:Y:S01]  /*6810*/  IADD3 R38, P0, R67, R48, RZ ;  /* 0x0000003043267210 */ /* 0x000fe20007f1e0ff */
[----:B------:R-:W-:Y:S01]  /*6820*/  IMAD R69, R45, R66, R73 ;  /* 0x000000422d457224 */ /* 0x000fe200078e0249 */
[----:B------:R-:W-:Y:S01]  /*6830*/  SHF.R.U64 R5, R5, 0x3, RZ ;  /* 0x0000000305057819 */ /* 0x000fe200000012ff */
[-C--:B------:R-:W-:Y:S01]  /*6840*/  FMUL.FTZ R13, R105, R37.reuse ;  /* 0x00000025690d7220 */ /* 0x080fe20000410000 */
[----:B------:R-:W-:Y:S01]  /*6850*/  SHF.R.S32.HI R39, RZ, 0x1f, R67 ;  /* 0x0000001fff277819 */ /* 0x000fe20000011443 */
[-C--:B------:R-:W-:Y:S01]  /*6860*/  FMUL.FTZ R34, R104, R37.reuse ;  /* 0x0000002568227220 */ /* 0x080fe20000410000 */
[----:B------:R-:W-:Y:S01]  /*6870*/  SHF.R.S32.HI R48, RZ, 0x1f, R69 ;  /* 0x0000001fff307819 */ /* 0x000fe20000011445 */
[-C--:B------:R-:W-:Y:S01]  /*6880*/  FMUL.FTZ R14, R109, R37.reuse ;  /* 0x000000256d0e7220 */ /* 0x080fe20000410000 */
[----:B------:R-:W-:Y:S01]  /*6890*/  IADD3 R25, P2, R28, 0x3000, RZ ;  /* 0x000030001c197810 */ /* 0x000fe20007f5e0ff */
[----:B------:R-:W-:Y:S01]  /*68a0*/  FMUL.FTZ R33, R108, R37 ;  /* 0x000000256c217220 */ /* 0x000fe20000410000 */
[----:B------:R-:W-:Y:S01]  /*68b0*/  LOP3.LUT R4, R4, R21, RZ, 0x3c, !PT ;  /* 0x0000001504047212 */ /* 0x000fe200078e3cff */
[----:B------:R-:W-:Y:S01]  /*68c0*/  IMAD R48, R48, UR8, RZ ;  /* 0x0000000830307c24 */ /* 0x000fe2000f8e02ff */
[----:B------:R-:W-:Y:S01]  /*68d0*/  LOP3.LUT R10, R5, R10, RZ, 0x3c, !PT ;  /* 0x0000000a050a7212 */ /* 0x000fe200078e3cff */
[-C--:B------:R-:W-:Y:S01]  /*68e0*/  FMUL.FTZ R31, R113, R37.reuse ;  /* 0x00000025711f7220 */ /* 0x080fe20000410000 */
[----:B------:R-:W-:Y:S01]  /*68f0*/  LOP3.LUT R21, R28, 0x380, RZ, 0xc0, !PT ;  /* 0x000003801c157812 */ /* 0x000fe200078ec0ff */
[----:B------:R-:W-:Y:S01]  /*6900*/  FMUL.FTZ R32, R112, R37 ;  /* 0x0000002570207220 */ /* 0x000fe20000410000 */
[----:B------:R-:W-:Y:S01]  /*6910*/  IADD3.X R39, R39, R49, R64, P0, !PT ;  /* 0x0000003127277210 */ /* 0x000fe200007fe440 */
[----:B------:R-:W-:Y:S01]  /*6920*/  IMAD R64, R45, UR5, RZ ;  /* 0x000000052d407c24 */ /* 0x000fe2000f8e02ff */
[----:B------:R-:W-:Y:S01]  /*6930*/  LOP3.LUT R24, R25, 0x380, RZ, 0xc0, !PT ;  /* 0x0000038019187812 */ /* 0x000fe200078ec0ff */
[----:B------:R-:W-:Y:S01]  /*6940*/  FMUL.FTZ R30, R117, R37 ;  /* 0x00000025751e7220 */ /* 0x000fe20000410000 */
[----:B------:R-:W-:Y:S01]  /*6950*/  IADD3.X R5, RZ, R11, RZ, P3, !PT ;  /* 0x0000000bff057210 */ /* 0x000fe20001ffe4ff */
[----:B------:R-:W-:Y:S01]  /*6960*/  FMUL.FTZ R37, R116, R37 ;  /* 0x0000002574257220 */ /* 0x000fe20000410000 */
[----:B------:R-:W-:-:S02]  /*6970*/  SHF.R.U64 R21, R21, 0x3, RZ ;  /* 0x0000000315157819 */ /* 0x000fc400000012ff */
[----:B------:R-:W-:Y:S01]  /*6980*/  MOV R70, R10 ;  /* 0x0000000a00467202 */ /* 0x000fe20000000f00 */
[C---:B------:R-:W-:Y:S01]  /*6990*/  IMAD R11, R69.reuse, UR9, R48 ;  /* 0x00000009450b7c24 */ /* 0x040fe2000f8e0230 */
[----:B------:R-:W-:Y:S01]  /*69a0*/  MOV R67, R6 ;  /* 0x0000000600437202 */ /* 0x000fe20000000f00 */
[----:B------:R-:W-:Y:S01]  /*69b0*/  IMAD.WIDE.U32 R6, R69, UR8, R38 ;  /* 0x0000000845067c25 */ /* 0x000fe2000f8e0026 */
[----:B------:R-:W-:Y:S01]  /*69c0*/  IADD3 R71, P3, R28, 0x4800, RZ ;  /* 0x000048001c477810 */ /* 0x000fe20007f7e0ff */
[----:B------:R-:W-:Y:S01]  /*69d0*/  ULDC.64 UR8, c[0x0][0xb50] ;  /* 0x0002d40000087ab9 */ /* 0x000fe20000000a00 */
[----:B------:R-:W-:Y:S01]  /*69e0*/  SHF.R.U64 R24, R24, 0x3, RZ ;  /* 0x0000000318187819 */ /* 0x000fe200000012ff */
[----:B------:R-:W-:Y:S01]  /*69f0*/  IMAD R39, R47, 0xc0, R22 ;  /* 0x000000c02f277824 */ /* 0x000fe200078e0216 */
[----:B------:R-:W-:Y:S01]  /*6a00*/  LOP3.LUT R28, R21, R28, RZ, 0x3c, !PT ;  /* 0x0000001c151c7212 */ /* 0x000fe200078e3cff */
[----:B------:R-:W-:Y:S01]  /*6a10*/  IMAD.IADD R7, R7, 0x1, R11 ;  /* 0x0000000107077824 */ /* 0x000fe200078e020b */
[----:B------:R-:W-:-:S02]  /*6a20*/  IADD3.X R21, RZ, R29, RZ, P3, !PT ;  /* 0x0000001dff157210 */ /* 0x000fc40001ffe4ff */
[----:B------:R-:W-:Y:S01]  /*6a30*/  MOV R66, R8 ;  /* 0x0000000800427202 */ /* 0x000fe20000000f00 */
[----:B------:R-:W-:Y:S01]  /*6a40*/  VIADD R9, R39, 0x8 ;  /* 0x0000000827097836 */ /* 0x000fe20000000000 */
[----:B------:R-:W-:Y:S02]  /*6a50*/  LOP3.LUT P0, RZ, R17, 0x3, RZ, 0xc0, !PT ;  /* 0x0000000311ff7812 */ /* 0x000fe4000780c0ff */
[----:B------:R-:W-:Y:S02]  /*6a60*/  LEA R38, P3, R6, UR8, 0x2 ;  /* 0x0000000806267c11 */ /* 0x000fe4000f8610ff */
[----:B------:R-:W-:Y:S01]  /*6a70*/  LOP3.LUT R24, R24, R25, RZ, 0x3c, !PT ;  /* 0x0000001918187212 */ /* 0x000fe200078e3cff */
[----:B------:R-:W-:Y:S01]  /*6a80*/  IMAD.X R25, RZ, RZ, R29, P2 ;  /* 0x000000ffff197224 */ /* 0x000fe200010e061d */
[----:B------:R-:W-:Y:S01]  /*6a90*/  ISETP.GE.OR P2, PT, R39, R64, P0 ;  /* 0x000000402700720c */ /* 0x000fe20000746670 */
[----:B------:R-:W-:Y:S01]  /*6aa0*/  SHFL.IDX PT, R48, R38, RZ, 0x1c1f ;  /* 0x001c1fff26307589 */ /* 0x000fe200000e0000 */
[----:B------:R-:W-:-:S02]  /*6ab0*/  MOV R68, R4 ;  /* 0x0000000400447202 */ /* 0x000fc40000000f00 */
[----:B------:R-:W-:Y:S01]  /*6ac0*/  LEA.HI.X R39, R6, UR9, R7, 0x2, P3 ;  /* 0x0000000906277c11 */ /* 0x000fe200098f1407 */
[----:B------:R-:W-:Y:S01]  /*6ad0*/  ULDC.64 UR8, c[0x0][0xae8] ;  /* 0x0002ba0000087ab9 */ /* 0x000fe20000000a00 */
[----:B------:R-:W-:Y:S02]  /*6ae0*/  ISETP.GE.OR P0, PT, R9, R64, P0 ;  /* 0x000000400900720c */ /* 0x000fe40000706670 */
[----:B------:R-:W-:Y:S01]  /*6af0*/  F2FP.F16.F32.PACK_AB R4, R40, R43 ;  /* 0x0000002b2804723e */ /* 0x000fe200000000ff */
[----:B------:R-:W0:Y:S01]  /*6b00*/  SHFL.IDX PT, R49, R39, RZ, 0x1c1f ;  /* 0x001c1fff27317589 */ /* 0x000e2200000e0000 */
[----:B------:R-:W-:Y:S02]  /*6b10*/  F2FP.F16.F32.PACK_AB R5, R46, R51 ;  /* 0x000000332e05723e */ /* 0x000fe400000000ff */
[----:B------:R-:W-:Y:S01]  /*6b20*/  F2FP.F16.F32.PACK_AB R6, R41, R42 ;  /* 0x0000002a2906723e */ /* 0x000fe200000000ff */
[----:B------:R-:W-:Y:S01]  /*6b30*/  BAR.SYNC.DEFER_BLOCKING 0x1, 0x180 ;  /* 0x0046000000007b1d */ /* 0x000fe20000010000 */
[----:B------:R-:W-:-:S02]  /*6b40*/  F2FP.F16.F32.PACK_AB R7, R50, R53 ;  /* 0x000000353207723e */ /* 0x000fc400000000ff */
[----:B------:R-:W-:Y:S02]  /*6b50*/  F2FP.F16.F32.PACK_AB R10, R12, R35 ;  /* 0x000000230c0a723e */ /* 0x000fe400000000ff */
[----:B------:R-:W-:Y:S02]  /*6b60*/  F2FP.F16.F32.PACK_AB R8, R15, R36 ;  /* 0x000000240f08723e */ /* 0x000fe400000000ff */
[----:B------:R-:W-:Y:S01]  /*6b70*/  F2FP.F16.F32.PACK_AB R9, R52, R55 ;  /* 0x000000373409723e */ /* 0x000fe200000000ff */
[----:B------:R-:W-:Y:S01]  /*6b80*/  SHFL.IDX PT, R50, R38, 0x1, 0x1c1f ;  /* 0x003c1f0026327f89 */ /* 0x000fe200000e0000 */
[----:B------:R-:W-:Y:S02]  /*6b90*/  F2FP.F16.F32.PACK_AB R11, R54, R57 ;  /* 0x00000039360b723e */ /* 0x000fe400000000ff */
[----:B------:R-:W-:Y:S01]  /*6ba0*/  F2FP.F16.F32.PACK_AB R12, R13, R34 ;  /* 0x000000220d0c723e */ /* 0x000fe200000000ff */
[----:B------:R-:W1:Y:S01]  /*6bb0*/  SHFL.IDX PT, R51, R39, 0x1, 0x1c1f ;  /* 0x003c1f0027337f89 */ /* 0x000e6200000e0000 */
[----:B------:R-:W-:-:S02]  /*6bc0*/  F2FP.F16.F32.PACK_AB R13, R56, R59 ;  /* 0x0000003b380d723e */ /* 0x000fc400000000ff */
[----:B------:R-:W-:Y:S02]  /*6bd0*/  F2FP.F16.F32.PACK_AB R14, R14, R33 ;  /* 0x000000210e0e723e */ /* 0x000fe400000000ff */
[----:B------:R-:W-:Y:S02]  /*6be0*/  F2FP.F16.F32.PACK_AB R15, R58, R61 ;  /* 0x0000003d3a0f723e */ /* 0x000fe400000000ff */
[----:B------:R-:W-:Y:S02]  /*6bf0*/  F2FP.F16.F32.PACK_AB R52, R31, R32 ;  /* 0x000000201f34723e */ /* 0x000fe400000000ff */
[----:B------:R-:W-:Y:S02]  /*6c00*/  F2FP.F16.F32.PACK_AB R53, R60, R63 ;  /* 0x0000003f3c35723e */ /* 0x000fe400000000ff */
[----:B------:R-:W-:Y:S01]  /*6c10*/  F2FP.F16.F32.PACK_AB R54, R30, R37 ;  /* 0x000000251e36723e */ /* 0x000fe200000000ff */
[----:B------:R2:W-:Y:S01]  /*6c20*/  STSM.16.M88.4 [R70], R4 ;  /* 0x0000000446007844 */ /* 0x0005e20000000200 */
[----:B------:R-:W-:-:S02]  /*6c30*/  F2FP.F16.F32.PACK_AB R55, R62, R65 ;  /* 0x000000413e37723e */ /* 0x000fc400000000ff */
[----:B------:R-:W-:Y:S01]  /*6c40*/  LOP3.LUT R20, R71, 0x380, RZ, 0xc0, !PT ;  /* 0x0000038047147812 */ /* 0x000fe200078ec0ff */
[----:B------:R3:W-:Y:S03]  /*6c50*/  STSM.16.M88.4 [R68], R8 ;  /* 0x0000000844007844 */ /* 0x0007e60000000200 */
[----:B------:R-:W-:Y:S01]  /*6c60*/  SHF.R.U64 R20, R20, 0x3, RZ ;  /* 0x0000000314147819 */ /* 0x000fe200000012ff */
[----:B------:R-:W-:Y:S03]  /*6c70*/  STSM.16.M88.4 [R67], R12 ;  /* 0x0000000c43007844 */ /* 0x000fe60000000200 */
[----:B------:R-:W-:Y:S01]  /*6c80*/  LOP3.LUT R20, R20, R71, RZ, 0x3c, !PT ;  /* 0x0000004714147212 */ /* 0x000fe200078e3cff */
[----:B------:R-:W-:Y:S01]  /*6c90*/  STSM.16.M88.4 [R66], R52 ;  /* 0x0000003442007844 */ /* 0x000fe20000000200 */
[----:B------:R-:W-:Y:S08]  /*6ca0*/  BAR.SYNC.DEFER_BLOCKING 0x1, 0x180 ;  /* 0x0046000000007b1d */ /* 0x000ff00000010000 */
[----:B--2---:R-:W2:Y:S08]  /*6cb0*/  @P1 LDC R5, c[0x0][0xbec] ;  /* 0x0002fb00ff051b82 */ /* 0x004eb00000000800 */
[----:B---3--:R-:W3:Y:S01]  /*6cc0*/  @P1 LDC R9, c[0x0][0xbf0] ;  /* 0x0002fc00ff091b82 */ /* 0x008ee20000000800 */
[----:B------:R-:W-:Y:S01]  /*6cd0*/  IMAD R4, R2, 0x30, R16 ;  /* 0x0000003002047824 */ /* 0x000fe200078e0210 */
[----:B------:R-:W-:-:S06]  /*6ce0*/  UIMAD UR6, UR11, UR8, URZ ;  /* 0x000000080b0672a4 */ /* 0x000fcc000f8e023f */
[----:B------:R-:W4:Y:S01]  /*6cf0*/  LDC.64 R6, c[0x0][0xae0] ;  /* 0x0002b800ff067b82 */ /* 0x000f220000000a00 */
[----:B0-----:R-:W-:Y:S04]  /*6d00*/  @!P2 ST.E desc[UR50][R48.64], R44 ;  /* 0x0000002c3000a985 */ /* 0x001fe8000c101932 */
[----:B-1----:R2:W-:Y:S04]  /*6d10*/  @!P0 ST.E desc[UR50][R50.64], R0 ;  /* 0x0000000032008985 */ /* 0x0025e8000c101932 */
[----:B------:R-:W5:Y:S04]  /*6d20*/  LD.E.128 R28, desc[UR50][R28.64] ;  /* 0x000000321c1c7980 */ /* 0x000f68000c101d00 */
[----:B------:R-:W5:Y:S04]  /*6d30*/  LD.E.128 R32, desc[UR50][R26.64] ;  /* 0x000000321a207980 */ /* 0x000f68000c101d00 */
[----:B------:R-:W5:Y:S04]  /*6d40*/  LD.E.128 R36, desc[UR50][R24.64] ;  /* 0x0000003218247980 */ /* 0x000f68000c101d00 */
[----:B------:R0:W5:Y:S01]  /*6d50*/  LD.E.128 R40, desc[UR50][R20.64] ;  /* 0x0000003214287980 */ /* 0x000162000c101d00 */
[C---:B------:R-:W-:Y:S01]  /*6d60*/  IMAD R8, R47.reuse, 0xc0, R4 ;  /* 0x000000c02f087824 */ /* 0x040fe200078e0204 */
[----:B------:R-:W-:Y:S01]  /*6d70*/  UIMAD.WIDE.U32 UR4, UR10, UR8, URZ ;  /* 0x000000080a0472a5 */ /* 0x000fe2000f8e003f */
[----:B------:R-:W-:Y:S01]  /*6d80*/  IMAD R47, R47, 0xc0, R16 ;  /* 0x000000c02f2f7824 */ /* 0x000fe200078e0210 */
[----:B------:R-:W-:Y:S01]  /*6d90*/  UIMAD UR6, UR10, UR9, UR6 ;  /* 0x000000090a0672a4 */ /* 0x000fe2000f8e0206 */
[----:B--2---:R-:W-:Y:S01]  /*6da0*/  @P1 IMAD.HI.U32 R0, R8, R5, RZ ;  /* 0x0000000508001227 */ /* 0x004fe200078e00ff */
[----:B------:R-:W-:Y:S01]  /*6db0*/  MOV R4, R8 ;  /* 0x0000000800047202 */ /* 0x000fe20000000f00 */
[----:B------:R-:W-:Y:S01]  /*6dc0*/  ULDC.64 UR8, c[0x0][0xaf0] ;  /* 0x0002bc0000087ab9 */ /* 0x000fe20000000a00 */
[----:B------:R-:W-:Y:S01]  /*6dd0*/  UIADD3 UR5, UR5, UR6, URZ ;  /* 0x0000000605057290 */ /* 0x000fe2000fffe03f */
[----:B------:R-:W-:Y:S01]  /*6de0*/  @!PT LDS RZ, [RZ] ;  /* 0x00000000fffff984 */ /* 0x000fe20000000800 */
[----:B------:R-:W-:Y:S01]  /*6df0*/  @!PT LDS RZ, [RZ] ;  /* 0x00000000fffff984 */ /* 0x000fe20000000800 */
[----:B------:R-:W-:Y:S01]  /*6e00*/  @!PT LDS RZ, [RZ] ;  /* 0x00000000fffff984 */ /* 0x000fe20000000800 */
[----:B------:R-:W-:Y:S01]  /*6e10*/  @!PT LDS RZ, [RZ] ;  /* 0x00000000fffff984 */ /* 0x000fe20000000800 */
[----:B------:R1:W-:Y:S06]  /*6e20*/  MEMBAR.ALL.CTA ;  /* 0x0000000000007992 */ /* 0x0003ec0000008000 */
[----:B-1----:R-:W1:Y:S01]  /*6e30*/  FENCE.VIEW.ASYNC.S ;  /* 0x00000000000073c6 */ /* 0x002e620000000000 */
[----:B---3--:R-:W-:Y:S01]  /*6e40*/  @P1 SHF.R.U32.HI R4, RZ, R9, R0 ;  /* 0x00000009ff041219 */ /* 0x008fe20000011600 */
[----:B------:R-:W-:Y:S01]  /*6e50*/  UIMAD UR6, UR7, UR8, URZ ;  /* 0x00000008070672a4 */ /* 0x000fe2000f8e023f */
[C---:B------:R-:W-:Y:S01]  /*6e60*/  IADD3 R13, R47.reuse, 0x30, RZ ;  /* 0x000000302f0d7810 */ /* 0x040fe20007ffe0ff */
[----:B------:R-:W-:Y:S01]  /*6e70*/  UIMAD.WIDE.U32 UR4, UR45, UR8, UR4 ;  /* 0x000000082d0472a5 */ /* 0x000fe2000f8e0004 */
[--C-:B------:R-:W-:Y:S01]  /*6e80*/  SHF.R.S32.HI R5, RZ, 0x1f, R4.reuse ;  /* 0x0000001fff057819 */ /* 0x100fe20000011404 */
[----:B------:R-:W-:Y:S01]  /*6e90*/  UIMAD UR6, UR45, UR9, UR6 ;  /* 0x000000092d0672a4 */ /* 0x000fe2000f8e0206 */
[----:B------:R-:W-:Y:S01]  /*6ea0*/  IMAD.MOV R0, RZ, RZ, -R4 ;  /* 0x000000ffff007224 */ /* 0x000fe200078e0a04 */
[----:B------:R-:W-:Y:S01]  /*6eb0*/  UIADD3 UR44, UR44, 0x16820, URZ ;  /* 0x000168202c2c7890 */ /* 0x000fe2000fffe03f */
[----:B------:R-:W-:Y:S01]  /*6ec0*/  VIADD R15, R47, 0x60 ;  /* 0x000000602f0f7836 */ /* 0x000fe20000000000 */
[----:B------:R-:W-:Y:S01]  /*6ed0*/  UIADD3 UR5, UR5, UR6, URZ ;  /* 0x0000000605057290 */ /* 0x000fe2000fffe03f */
[----:B------:R-:W-:Y:S01]  /*6ee0*/  IMAD R45, R45, R0, R8 ;  /* 0x000000002d2d7224 */ /* 0x000fe200078e0208 */
[----:B------:R-:W-:Y:S01]  /*6ef0*/  UPRMT UR44, URZ, 0x654, UR44 ;  /* 0x000006543f2c7896 */ /* 0x000fe2000800002c */
[-C--:B----4-:R-:W-:Y:S01]  /*6f00*/  IMAD R5, R5, R6.reuse, RZ ;  /* 0x0000000605057224 */ /* 0x090fe200078e02ff */
[----:B------:R-:W-:Y:S01]  /*6f10*/  UIADD3 UR38, UR38, 0x1, URZ ;  /* 0x0000000126267890 */ /* 0x000fe2000fffe03f */
[----:B0-----:R-:W-:Y:S01]  /*6f20*/  VIADD R21, R47, 0x90 ;  /* 0x000000902f157836 */ /* 0x001fe20000000000 */
[----:B------:R-:W-:Y:S01]  /*6f30*/  SHF.R.S32.HI R0, RZ, 0x1f, R45 ;  /* 0x0000001fff007819 */ /* 0x000fe2000001142d */
[C---:B------:R-:W-:Y:S01]  /*6f40*/  IMAD R7, R4.reuse, R7, R5 ;  /* 0x0000000704077224 */ /* 0x040fe200078e0205 */
[----:B------:R-:W-:Y:S01]  /*6f50*/  UISETP.NE.AND UP0, UPT, UR38, 0x2, UPT ;  /* 0x000000022600788c */ /* 0x000fe2000bf05270 */
[----:B------:R-:W-:Y:S01]  /*6f60*/  IMAD.WIDE.U32 R4, R4, R6, UR4 ;  /* 0x0000000404047e25 */ /* 0x000fe2000f8e0006 */
[----:B------:R-:W-:Y:S01]  /*6f70*/  ULDC.64 UR4, c[0x0][0xad8] ;  /* 0x0002b60000047ab9 */ /* 0x000fe20000000a00 */
[----:B------:R-:W-:-:S02]  /*6f80*/  UIADD3 UR36, UR36, 0x1, URZ ;  /* 0x0000000124247890 */ /* 0x000fc4000fffe03f */
[----:B------:R-:W-:Y:S01]  /*6f90*/  IMAD.IADD R5, R5, 0x1, R7 ;  /* 0x0000000105057824 */ /* 0x000fe200078e0207 */
[----:B-1----:R-:W-:Y:S01]  /*6fa0*/  SYNCS.ARRIVE.TRANS64.RED.A1T0 RZ, [UR44], RZ ;  /* 0x000000ffffff79a7 */ /* 0x002fe2000810042c */
[----:B------:R-:W-:Y:S01]  /*6fb0*/  IMAD R0, R0, UR4, RZ ;  /* 0x0000000400007c24 */ /* 0x000fe2000f8e02ff */
[----:B------:R-:W-:Y:S01]  /*6fc0*/  USEL UR38, UR38, URZ, UP0 ;  /* 0x0000003f26267287 */ /* 0x000fe20008000000 */
[----:B------:R-:W-:-:S04]  /*6fd0*/  IMAD.WIDE.U32 R4, R45, UR4, R4 ;  /* 0x000000042d047c25 */ /* 0x000fc8000f8e0004 */
[----:B------:R-:W-:Y:S01]  /*6fe0*/  IMAD R7, R45, UR5, R0 ;  /* 0x000000052d077c24 */ /* 0x000fe2000f8e0200 */
[----:B------:R-:W-:Y:S02]  /*6ff0*/  ULDC.64 UR4, c[0x0][0xa80] ;  /* 0x0002a00000047ab9 */ /* 0x000fe40000000a00 */
[----:B------:R-:W-:Y:S01]  /*7000*/  LEA R0, P0, R4, UR4, 0x1 ;  /* 0x0000000404007c11 */ /* 0x000fe2000f8008ff */
[----:B------:R-:W-:Y:S01]  /*7010*/  IMAD.IADD R5, R5, 0x1, R7 ;  /* 0x0000000105057824 */ /* 0x000fe200078e0207 */
[----:B------:R-:W-:-:S03]  /*7020*/  ULDC UR4, c[0x0][0xac8] ;  /* 0x0002b20000047ab9 */ /* 0x000fc60000000800 */
[----:B------:R-:W-:Y:S01]  /*7030*/  SHFL.IDX PT, R6, R0, 0x1, 0x181f ;  /* 0x00381f0000067f89 */ /* 0x000fe200000e0000 */
[----:B------:R-:W-:Y:S02]  /*7040*/  LEA.HI.X R12, R4, UR5, R5, 0x1, P0 ;  /* 0x00000005040c7c11 */ /* 0x000fe400080f0c05 */
[----:B------:R-:W-:Y:S01]  /*7050*/  ISETP.GE.AND P0, PT, R3, UR4, PT ;  /* 0x0000000403007c0c */ /* 0x000fe2000bf06270 */
[----:B------:R-:W-:Y:S01]  /*7060*/  SHFL.IDX PT, R4, R0, RZ, 0x181f ;  /* 0x00181fff00047589 */ /* 0x000fe200000e0000 */
[----:B------:R-:W-:Y:S02]  /*7070*/  ULDC UR4, c[0x0][0xc] ;  /* 0x0000030000047ab9 */ /* 0x000fe40000000800 */
[-C--:B------:R-:W-:Y:S01]  /*7080*/  ISETP.GE.OR P1, PT, R47, R64.reuse, P0 ;  /* 0x000000402f00720c */ /* 0x080fe20000726670 */
[----:B------:R-:W0:Y:S01]  /*7090*/  SHFL.IDX PT, R5, R12, RZ, 0x181f ;  /* 0x00181fff0c057589 */ /* 0x000e2200000e0000 */
[-C--:B------:R-:W-:Y:S01]  /*70a0*/  ISETP.GE.OR P2, PT, R13, R64.reuse, P0 ;  /* 0x000000400d00720c */ /* 0x080fe20000746670 */
[----:B------:R-:W-:Y:S01]  /*70b0*/  UIADD3 UR46, UR4, UR46, URZ ;  /* 0x0000002e042e7290 */ /* 0x000fe2000fffe03f */
[-C--:B------:R-:W-:Y:S01]  /*70c0*/  ISETP.GE.OR P3, PT, R15, R64.reuse, P0 ;  /* 0x000000400f00720c */ /* 0x080fe20000766670 */
[----:B------:R-:W1:Y:S01]  /*70d0*/  SHFL.IDX PT, R7, R12, 0x1, 0x181f ;  /* 0x00381f000c077f89 */ /* 0x000e6200000e0000 */
[----:B------:R-:W-:Y:S01]  /*70e0*/  ISETP.GE.OR P0, PT, R21, R64, P0 ;  /* 0x000000401500720c */ /* 0x000fe20000706670 */
[----:B------:R-:W-:-:S02]  /*70f0*/  USEL UR4, URZ, 0x1, UP0 ;  /* 0x000000013f047887 */ /* 0x000fc40008000000 */
[----:B------:R-:W-:Y:S02]  /*7100*/  SHFL.IDX PT, R8, R0, 0x2, 0x181f ;  /* 0x00581f0000087f89 */ /* 0x000fe400000e0000 */
[----:B------:R-:W-:Y:S02]  /*7110*/  ULOP3.LUT UR37, UR37, UR4, URZ, 0x3c, !UPT ;  /* 0x0000000425257292 */ /* 0x000fe4000f8e3c3f */
[----:B------:R-:W2:Y:S04]  /*7120*/  SHFL.IDX PT, R9, R12, 0x2, 0x181f ;  /* 0x00581f000c097f89 */ /* 0x000ea800000e0000 */
[----:B------:R3:W-:Y:S04]  /*7130*/  SHFL.IDX PT, R10, R0, 0x3, 0x181f ;  /* 0x00781f00000a7f89 */ /* 0x0007e800000e0000 */
[----:B------:R-:W4:Y:S01]  /*7140*/  SHFL.IDX PT, R11, R12, 0x3, 0x181f ;  /* 0x00781f000c0b7f89 */ /* 0x000f2200000e0000 */
[----:B---3--:R-:W3:Y:S01]  /*7150*/  LDC R0, c[0x0][0xc34] ;  /* 0x00030d00ff007b82 */ /* 0x008ee20000000800 */
[----:B0-----:R-:W-:-:S04]  /*7160*/  @!P1 IMAD.WIDE R4, R3, 0x2, R4 ;  /* 0x0000000203049825 */ /* 0x001fc800078e0204 */
[----:B-1----:R-:W-:-:S04]  /*7170*/  @!P2 IMAD.WIDE R6, R3, 0x2, R6 ;  /* 0x000000020306a825 */ /* 0x002fc800078e0206 */
[----:B--2---:R-:W-:-:S04]  /*7180*/  @!P3 IMAD.WIDE R8, R3, 0x2, R8 ;  /* 0x000000020308b825 */ /* 0x004fc800078e0208 */
[----:B----4-:R-:W-:Y:S01]  /*7190*/  @!P0 IMAD.WIDE R10, R3, 0x2, R10 ;  /* 0x00000002030a8825 */ /* 0x010fe200078e020a */
[----:B-----5:R0:W-:Y:S04]  /*71a0*/  @!P1 ST.E.128 desc[UR50][R4.64], R28 ;  /* 0x0000001c04009985 */ /* 0x0201e8000c101d32 */
[----:B------:R0:W-:Y:S04]  /*71b0*/  @!P2 ST.E.128 desc[UR50][R6.64], R32 ;  /* 0x000000200600a985 */ /* 0x0001e8000c101d32 */
[----:B------:R0:W-:Y:S04]  /*71c0*/  @!P3 ST.E.128 desc[UR50][R8.64], R36 ;  /* 0x000000240800b985 */ /* 0x0001e8000c101d32 */
[----:B------:R0:W-:Y:S01]  /*71d0*/  @!P0 ST.E.128 desc[UR50][R10.64], R40 ;  /* 0x000000280a008985 */ /* 0x0001e2000c101d32 */
[----:B---3--:R-:W-:-:S13]  /*71e0*/  ISETP.LE.AND P0, PT, R0, UR46, PT ;  /* 0x0000002e00007c0c */ /* 0x008fda000bf03270 */
[----:B------:R-:W-:Y:S05]  /*71f0*/  @!P0 BRA `(.L_x_31) ;  /* 0xffffff9800a88947 */ /* 0x000fea000383ffff */
[----:B------:R-:W-:Y:S05]  /*7200*/  EXIT ;  /* 0x000000000000794d */ /* 0x000fea0003800000 */
.L_x_5:
[----:B------:R-:W-:-:S08]  /*7210*/  NOP ;  /* 0x0000000000007918 */ /* 0x000fd00000000000 */
[----:B------:R-:W0:-:S00]  /*7220*/  USETMAXREG.DEALLOC.CTAPOOL 0x20 ;  /* 0x00000020000079c8 */ /* 0x000e0000080e0500 */
[----:B------:R-:W2:Y:S01]  /*7230*/  S2UR UR10, SR_CTAID.X ;  /* 0x00000000000a79c3 */ /* 0x000ea20000002500 */
[----:B0-----:R-:W-:Y:S01]  /*7240*/  IMAD.MOV.U32 R0, RZ, RZ, 0x1 ;  /* 0x00000001ff007424 */ /* 0x001fe200078e00ff */
[----:B------:R-:W-:Y:S01]  /*7250*/  MOV R22, RZ ;  /* 0x000000ff00167202 */ /* 0x000fe20000000f00 */
[----:B------:R-:W-:-:S05]  /*7260*/  IMAD.MOV.U32 R24, RZ, RZ, 0x1 ;  /* 0x00000001ff187424 */ /* 0x000fca00078e00ff */
[----:B------:R-:W2:Y:S02]  /*7270*/  LDC R2, c[0x0][0xc34] ;  /* 0x00030d00ff027b82 */ /* 0x000ea40000000800 */
[----:B--2---:R-:W-:-:S13]  /*7280*/  ISETP.LE.AND P0, PT, R2, UR10, PT ;  /* 0x0000000a02007c0c */ /* 0x004fda000bf03270 */
[----:B------:R-:W-:Y:S05]  /*7290*/  @P0 BRA `(.L_x_32) ;  /* 0x0000003800400947 */ /* 0x000fea0003800000 */
[----:B------:R-:W0:Y:S01]  /*72a0*/  S2R R3, SR_TID.X ;  /* 0x0000000000037919 */ /* 0x000e220000002100 */
[----:B-1----:R-:W-:Y:S01]  /*72b0*/  ULDC.64 UR4, c[0x0][0x418] ;  /* 0x0001060000047ab9 */ /* 0x002fe20000000a00 */
[----:B------:R-:W-:Y:S01]  /*72c0*/  ULDC.64 UR6, c[0x0][0x2f0] ;  /* 0x0000bc0000067ab9 */ /* 0x000fe20000000a00 */
[----:B------:R-:W-:Y:S01]  /*72d0*/  UISETP.NE.U32.AND UP0, UPT, UR4, URZ, UPT ;  /* 0x0000003f0400728c */ /* 0x000fe2000bf05070 */
[----:B------:R-:W1:Y:S01]  /*72e0*/  S2UR UR8, SR_CgaCtaId ;  /* 0x00000000000879c3 */ /* 0x000e620000008800 */
[----:B------:R-:W-:Y:S01]  /*72f0*/  LOP3.LUT R25, R25, 0xfffffffe, RZ, 0xc0, !PT ;  /* 0xfffffffe19197812 */ /* 0x000fe200078ec0ff */
[----:B------:R-:W-:Y:S01]  /*7300*/  ULDC UR4, c[0x0][0x424] ;  /* 0x0001090000047ab9 */ /* 0x000fe20000000800 */
[----:B------:R-:W-:Y:S01]  /*7310*/  UISETP.NE.AND.EX UP0, UPT, UR5, URZ, UPT, UP0 ;  /* 0x0000003f0500728c */ /* 0x000fe2000bf05300 */
[----:B------:R-:W-:Y:S01]  /*7320*/  IMAD.MOV.U32 R24, RZ, RZ, 0x1 ;  /* 0x00000001ff187424 */ /* 0x000fe200078e00ff */
[----:B------:R-:W-:Y:S01]  /*7330*/  ULDC UR9, c[0x0][0x2b8] ;  /* 0x0000ae0000097ab9 */ /* 0x000fe20000000800 */
[----:B------:R-:W-:Y:S01]  /*7340*/  ULDC UR37, c[0x0][0x448] ;  /* 0x0001120000257ab9 */ /* 0x000fe20000000800 */
[----:B------:R-:W-:Y:S01]  /*7350*/  USEL UR4, UR4, 0x1, UP0 ;  /* 0x0000000104047887 */ /* 0x000fe20008000000 */
[----:B------:R-:W-:Y:S01]  /*7360*/  IMAD.MOV.U32 R22, RZ, RZ, RZ ;  /* 0x000000ffff167224 */ /* 0x000fe200078e00ff */
[----:B------:R-:W-:Y:S01]  /*7370*/  UMOV UR38, 0x400 ;  /* 0x0000040000267882 */ /* 0x000fe20000000000 */
[----:B------:R-:W-:-:S02]  /*7380*/  ULOP3.LUT UR41, UR39, 0x2, URZ, 0xfc, !UPT ;  /* 0x0000000227297892 */ /* 0x000fc4000f8efc3f */
[----:B------:R-:W-:Y:S01]  /*7390*/  UIMAD UR36, UR4, UR6, URZ ;  /* 0x00000006042472a4 */ /* 0x000fe2000f8e023f */
[----:B------:R-:W-:Y:S02]  /*73a0*/  ULDC UR43, c[0x0][0xc] ;  /* 0x00000300002b7ab9 */ /* 0x000fe40000000800 */
[----:B------:R-:W-:Y:S01]  /*73b0*/  ULDC UR4, c[0x0][0x288] ;  /* 0x0000a20000047ab9 */ /* 0x000fe20000000800 */
[----:B------:R-:W-:Y:S02]  /*73c0*/  UIADD3 UR5, UR36, 0x7f, URZ ;  /* 0x0000007f24057890 */ /* 0x000fe4000fffe03f */
[----:B------:R-:W-:Y:S02]  /*73d0*/  UIMAD UR37, UR37, UR4, URZ ;  /* 0x00000004252572a4 */ /* 0x000fe4000f8e023f */
[----:B------:R-:W-:-:S04]  /*73e0*/  USHF.R.S32.HI UR6, URZ, 0x1f, UR5 ;  /* 0x0000001f3f067899 */ /* 0x000fc80008011405 */
[----:B------:R-:W-:Y:S02]  /*73f0*/  ULEA.HI UR6, UR6, UR5, URZ, 0x7 ;  /* 0x0000000506067291 */ /* 0x000fe4000f8f383f */
[----:B-1----:R-:W-:Y:S01]  /*7400*/  ULEA UR38, UR8, UR38, 0x18 ;  /* 0x0000002608267291 */ /* 0x002fe2000f8ec03f */
[C---:B0-----:R-:W-:Y:S01]  /*7410*/  IMAD.SHL.U32 R29, R3.reuse, 0x8, RZ ;  /* 0x00000008031d7824 */ /* 0x041fe200078e00ff */
[----:B------:R-:W-:Y:S01]  /*7420*/  ULEA.HI.SX32 UR42, UR6, 0xffffffff, 0x19 ;  /* 0xffffffff062a7891 */ /* 0x000fe2000f8fca3f */
[----:B------:R-:W-:Y:S01]  /*7430*/  IMAD.SHL.U32 R2, R3, 0x10, RZ ;  /* 0x0000001003027824 */ /* 0x000fe200078e00ff */
[----:B------:R-:W-:Y:S02]  /*7440*/  ULEA.HI.SX32 UR40, UR6, 0xfffffffe, 0x19 ;  /* 0xfffffffe06287891 */ /* 0x000fe4000f8fca3f */
[C---:B------:R-:W-:Y:S01]  /*7450*/  LOP3.LUT R4, R29.reuse, 0x38, RZ, 0xc0, !PT ;  /* 0x000000381d047812 */ /* 0x040fe200078ec0ff */
[----:B------:R-:W-:Y:S01]  /*7460*/  USHF.L.U32 UR4, UR42, 0x7, URZ ;  /* 0x000000072a047899 */ /* 0x000fe2000800063f */
[----:B------:R-:W-:-:S02]  /*7470*/  LOP3.LUT R0, R29, 0x1f8, RZ, 0xc0, !PT ;  /* 0x000001f81d007812 */ /* 0x000fc400078ec0ff */
[----:B------:R-:W-:Y:S02]  /*7480*/  ISETP.GE.AND P1, PT, R4, UR7, PT ;  /* 0x0000000704007c0c */ /* 0x000fe4000bf26270 */
[----:B------:R-:W-:Y:S02]  /*7490*/  LOP3.LUT R0, R0, 0x38, R3, 0x78, !PT ;  /* 0x0000003800007812 */ /* 0x000fe400078e7803 */
[----:B------:R-:W-:Y:S02]  /*74a0*/  ISETP.GE.AND P0, PT, R4, UR7, PT ;  /* 0x0000000704007c0c */ /* 0x000fe4000bf06270 */
[----:B------:R-:W-:Y:S02]  /*74b0*/  LOP3.LUT R29, R0, 0x200, R29, 0xf8, !PT ;  /* 0x00000200001d7812 */ /* 0x000fe400078ef81d */
[----:B------:R-:W-:Y:S02]  /*74c0*/  SHF.R.U32.HI R0, RZ, 0x3, R3 ;  /* 0x00000003ff007819 */ /* 0x000fe40000011603 */
[----:B------:R-:W-:-:S02]  /*74d0*/  MOV R3, UR10 ;  /* 0x0000000a00037c02 */ /* 0x000fc40008000f00 */
[----:B------:R-:W-:Y:S02]  /*74e0*/  LOP3.LUT R2, R2, 0x70, RZ, 0xc0, !PT ;  /* 0x0000007002027812 */ /* 0x000fe400078ec0ff */
[----:B------:R-:W-:Y:S01]  /*74f0*/  @P1 LOP3.LUT R25, R25, 0x1, RZ, 0xfc, !PT ;  /* 0x0000000119191812 */ /* 0x000fe200078efcff */
[----:B------:R0:W-:Y:S03]  /*7500*/  STL [R1+0x8], R3 ;  /* 0x0000080301007387 */ /* 0x0001e60000100800 */
[----:B------:R-:W-:Y:S01]  /*7510*/  LOP3.LUT R25, R25, 0xfffffffd, RZ, 0xc0, !PT ;  /* 0xfffffffd19197812 */ /* 0x000fe200078ec0ff */
[----:B------:R1:W-:Y:S03]  /*7520*/  STL [R1+0xc], RZ ;  /* 0x00000cff01007387 */ /* 0x0003e60000100800 */
[----:B------:R-:W-:-:S02]  /*7530*/  @P0 LOP3.LUT R25, R25, 0x2, RZ, 0xfc, !PT ;  /* 0x0000000219190812 */ /* 0x000fc400078efcff */
[----:B------:R-:W-:Y:S02]  /*7540*/  ISETP.GE.AND P0, PT, R4, UR9, PT ;  /* 0x0000000904007c0c */ /* 0x000fe4000bf06270 */
[----:B0-----:R-:W-:Y:S01]  /*7550*/  LOP3.LUT R3, R0, 0xf, RZ, 0xc0, !PT ;  /* 0x0000000f00037812 */ /* 0x001fe200078ec0ff */
[----:B------:R-:W-:Y:S01]  /*7560*/  IMAD.U32 R0, RZ, RZ, UR4 ;  /* 0x00000004ff007e24 */ /* 0x000fe2000f8e00ff */
[----:B------:R-:W-:Y:S02]  /*7570*/  LOP3.LUT R25, R25, 0xffffffef, RZ, 0xc0, !PT ;  /* 0xffffffef19197812 */ /* 0x000fe400078ec0ff */
[----:B------:R-:W-:Y:S02]  /*7580*/  LOP3.LUT R5, R3, R2, RZ, 0xfc, !PT ;  /* 0x0000000203057212 */ /* 0x000fe400078efcff */
[----:B------:R-:W-:Y:S02]  /*7590*/  LEA R4, R29, UR38, 0x1 ;  /* 0x000000261d047c11 */ /* 0x000fe4000f8e08ff */
[----:B------:R-:W-:-:S02]  /*75a0*/  LOP3.LUT R2, R3, UR4, R2, 0xfe, !PT ;  /* 0x0000000403027c12 */ /* 0x000fc4000f8efe02 */
[----:B------:R-:W-:Y:S02]  /*75b0*/  IADD3 R0, -R3, UR36, -R0 ;  /* 0x0000002403007c10 */ /* 0x000fe4000fffe900 */
[----:B-1----:R-:W-:-:S07]  /*75c0*/  @P0 LOP3.LUT R25, R25, 0x10, RZ, 0xfc, !PT ;  /* 0x0000001019190812 */ /* 0x002fce00078efcff */
.L_x_67:
[----:B------:R-:W2:Y:S01]  /*75d0*/  LDL R6, [R1+0x8] ;  /* 0x0000080001067983 */ /* 0x000ea20000100800 */
[----:B------:R-:W0:Y:S01]  /*75e0*/  LDC R0, c[0x0][0xc38] ;  /* 0x00030e00ff007b82 */ /* 0x000e220000000800 */
[----:B------:R-:W-:Y:S05]  /*75f0*/  YIELD ;  /* 0x0000000000007946 */ /* 0x000fea0003800000 */
[----:B------:R-:W-:Y:S01]  /*7600*/  ULDC.64 UR4, c[0x0][0xa28] ;  /* 0x00028a0000047ab9 */ /* 0x000fe20000000a00 */
[----:B------:R-:W-:Y:S01]  /*7610*/  IMAD.MOV.U32 R17, RZ, RZ, RZ ;  /* 0x000000ffff117224 */ /* 0x000fe200078e00ff */
[----:B------:R-:W1:Y:S01]  /*7620*/  LDC R2, c[0x0][0xc44] ;  /* 0x00031100ff027b82 */ /* 0x000e620000000800 */
[----:B------:R-:W-:-:S04]  /*7630*/  ISETP.NE.U32.AND P0, PT, RZ, UR4, PT ;  /* 0x00000004ff007c0c */ /* 0x000fc8000bf05070 */
[----:B------:R-:W-:Y:S02]  /*7640*/  ISETP.NE.AND.EX P0, PT, RZ, UR5, PT, P0 ;  /* 0x00000005ff007c0c */ /* 0x000fe4000bf05300 */
[----:B0-----:R-:W-:Y:S02]  /*7650*/  ISETP.NE.AND P1, PT, R0, 0x1, PT ;  /* 0x000000010000780c */ /* 0x001fe40003f25270 */
[----:B-1----:R-:W-:-:S09]  /*7660*/  ISETP.NE.AND P2, PT, R2, 0x1, PT ;  /* 0x000000010200780c */ /* 0x002fd20003f45270 */
[----:B------:R-:W0:Y:S08]  /*7670*/  @P0 LDC.64 R2, c[0x0][0xa28] ;  /* 0x00028a00ff020b82 */ /* 0x000e300000000a00 */
[----:B------:R-:W2:Y:S08]  /*7680*/  @P1 LDC R0, c[0x0][0xc3c] ;  /* 0x00030f00ff001b82 */ /* 0x000eb00000000800 */
[----:B------:R-:W1:Y:S08]  /*7690*/  @P1 LDC R7, c[0x0][0xc40] ;  /* 0x00031000ff071b82 */ /* 0x000e700000000800 */
[----:B------:R-:W3:Y:S01]  /*76a0*/  @P2 LDC.64 R4, c[0x0][0xc48] ;  /* 0x00031200ff042b82 */ /* 0x000ee20000000a00 */
[----:B--2---:R-:W-:Y:S01]  /*76b0*/  @P1 IMAD.HI.U32 R0, R6, R0, RZ ;  /* 0x0000000006001227 */ /* 0x004fe200078e00ff */
[----:B------:R-:W-:-:S04]  /*76c0*/  MOV R23, R6 ;  /* 0x0000000600177202 */ /* 0x000fc80000000f00 */
[----:B-1----:R-:W-:-:S05]  /*76d0*/  @P1 SHF.R.U32.HI R23, RZ, R7, R0 ;  /* 0x00000007ff171219 */ /* 0x002fca0000011600 */
[----:B---3--:R-:W-:-:S04]  /*76e0*/  @P2 IMAD.HI.U32 R4, R23, R4, RZ ;  /* 0x0000000417042227 */ /* 0x008fc800078e00ff */
[----:B------:R-:W-:Y:S01]  /*76f0*/  IMAD.MOV.U32 R18, RZ, RZ, R23 ;  /* 0x000000ffff127224 */ /* 0x000fe200078e0017 */
[----:B------:R-:W-:-:S05]  /*7700*/  @P2 SHF.R.U32.HI R18, RZ, R5, R4 ;  /* 0x00000005ff122219 */ /* 0x000fca0000011604 */
[----:B0-----:R-:W-:-:S05]  /*7710*/  @P0 IMAD.WIDE R2, R18, 0x4, R2 ;  /* 0x0000000412020825 */ /* 0x001fca00078e0202 */
[----:B------:R-:W2:Y:S01]  /*7720*/  @P0 LDG.E R17, desc[UR50][R2.64] ;  /* 0x0000003202110981 */ /* 0x000ea2000c1e1900 */
[----:B------:R-:W-:-:S04]  /*7730*/  UIADD3 UR4, UR38, 0xe400, URZ ;  /* 0x0000e40026047890 */ /* 0x000fc8000fffe03f */
[----:B------:R-:W-:-:S06]  /*7740*/  ULOP3.LUT UP0, URZ, UR4, 0x3ff, URZ, 0xc0, !UPT ;  /* 0x000003ff043f7892 */ /* 0x000fcc000f80c03f */
[----:B------:R-:W-:Y:S01]  /*7750*/  PLOP3.LUT P0, PT, PT, PT, UP0, 0x80, 0x0 ;  /* 0x000000000000781c */ /* 0x000fe20003f0f008 */
[----:B--2---:R0:W-:-:S12]  /*7760*/  STL [R1+0x4], R17 ;  /* 0x0000041101007387 */ /* 0x0041d80000100800 */
[----:B------:R-:W-:Y:S05]  /*7770*/  @!P0 BRA `(.L_x_33) ;  /* 0x0000000000408947 */ /* 0x000fea0003800000 */
[----:B------:R-:W-:Y:S01]  /*7780*/  MOV R2, 0x0 ;  /* 0x0000000000027802 */ /* 0x000fe20000000f00 */
[----:B------:R-:W-:Y:S01]  /*7790*/  ULDC.64 UR6, c[0x4][0x88] ;  /* 0x0100220000067ab9 */ /* 0x000fe20000000a00 */
[----:B------:R-:W-:Y:S01]  /*77a0*/  ULDC.64 UR8, c[0x4][0x90] ;  /* 0x0100240000087ab9 */ /* 0x000fe20000000a00 */
[----:B------:R-:W-:Y:S01]  /*77b0*/  ULDC.64 UR4, c[0x4][0x8] ;  /* 0x0100020000047ab9 */ /* 0x000fe20000000a00 */
[----:B------:R-:W-:Y:S01]  /*77c0*/  IMAD.U32 R4, RZ, RZ, UR6 ;  /* 0x00000006ff047e24 */ /* 0x000fe2000f8e00ff */
[----:B------:R-:W-:Y:S01]  /*77d0*/  MOV R5, UR7 ;  /* 0x0000000700057c02 */ /* 0x000fe20008000f00 */
[----:B------:R-:W1:Y:S01]  /*77e0*/  LDC.64 R2, c[0x4][R2] ;  /* 0x0100000002027b82 */ /* 0x000e620000000a00 */
[----:B------:R-:W-:Y:S01]  /*77f0*/  IMAD.U32 R6, RZ, RZ, UR8 ;  /* 0x00000008ff067e24 */ /* 0x000fe2000f8e00ff */
[----:B------:R-:W-:Y:S01]  /*7800*/  MOV R11, UR5 ;  /* 0x00000005000b7c02 */ /* 0x000fe20008000f00 */
[----:B------:R-:W-:Y:S02]  /*7810*/  IMAD.U32 R7, RZ, RZ, UR9 ;  /* 0x00000009ff077e24 */ /* 0x000fe4000f8e00ff */
[----:B------:R-:W-:-:S02]  /*7820*/  IMAD.U32 R10, RZ, RZ, UR4 ;  /* 0x00000004ff0a7e24 */ /* 0x000fc4000f8e00ff */
[----:B------:R-:W-:Y:S02]  /*7830*/  IMAD.MOV.U32 R8, RZ, RZ, 0x70 ;  /* 0x00000070ff087424 */ /* 0x000fe400078e00ff */
[----:B------:R-:W-:Y:S02]  /*7840*/  IMAD.MOV.U32 R12, RZ, RZ, 0x1 ;  /* 0x00000001ff0c7424 */ /* 0x000fe400078e00ff */
[----:B------:R-:W-:-:S07]  /*7850*/  IMAD.MOV.U32 R13, RZ, RZ, RZ ;  /* 0x000000ffff0d7224 */ /* 0x000fce00078e00ff */
[----:B------:R-:W-:-:S07]  /*7860*/  LEPC R20, `(.L_x_33) ;  /* 0x000000001014794e */ /* 0x000fce0000000000 */
[----:B01----:R-:W-:Y:S05]  /*7870*/  CALL.ABS.NOINC R2 ;  /* 0x0000000002007343 */ /* 0x003fea0003c00000 */
.L_x_33:
[----:B------:R-:W-:-:S04]  /*7880*/  UIADD3 UR4, UR38, 0x400, URZ ;  /* 0x0000040026047890 */ /* 0x000fc8000fffe03f */
[----:B------:R-:W-:-:S06]  /*7890*/  ULOP3.LUT UP0, URZ, UR4, 0x3ff, URZ, 0xc0, !UPT ;  /* 0x000003ff043f7892 */ /* 0x000fcc000f80c03f */
[----:B------:R-:W-:-:S13]  /*78a0*/  PLOP3.LUT P0, PT, PT, PT, UP0, 0x80, 0x0 ;  /* 0x000000000000781c */ /* 0x000fda0003f0f008 */
[----:B------:R-:W-:Y:S05]  /*78b0*/  @!P0 BRA `(.L_x_34) ;  /* 0x00000000007c8947 */ /* 0x000fea0003800000 */
[----:B------:R-:W-:Y:S01]  /*78c0*/  MOV R16, 0x0 ;  /* 0x0000000000107802 */ /* 0x000fe20000000f00 */
[----:B------:R-:W-:Y:S01]  /*78d0*/  ULDC.64 UR6, c[0x4][0x88] ;  /* 0x0100220000067ab9 */ /* 0x000fe20000000a00 */
[----:B------:R-:W-:Y:S01]  /*78e0*/  ULDC.64 UR8, c[0x4][0x90] ;  /* 0x0100240000087ab9 */ /* 0x000fe20000000a00 */
[----:B------:R-:W-:Y:S01]  /*78f0*/  ULDC.64 UR4, c[0x4][0x10] ;  /* 0x0100040000047ab9 */ /* 0x000fe20000000a00 */
[----:B------:R1:W2:Y:S01]  /*7900*/  LDC.64 R2, c[0x4][R16] ;  /* 0x0100000010027b82 */ /* 0x0002a20000000a00 */
[----:B------:R-:W-:Y:S01]  /*7910*/  MOV R4, UR6 ;  /* 0x0000000600047c02 */ /* 0x000fe20008000f00 */
[----:B------:R-:W-:Y:S01]  /*7920*/  IMAD.U32 R5, RZ, RZ, UR7 ;  /* 0x00000007ff057e24 */ /* 0x000fe2000f8e00ff */
[----:B------:R-:W-:Y:S01]  /*7930*/  MOV R10, UR4 ;  /* 0x00000004000a7c02 */ /* 0x000fe20008000f00 */
[----:B------:R-:W-:Y:S01]  /*7940*/  IMAD.U32 R6, RZ, RZ, UR8 ;  /* 0x00000008ff067e24 */ /* 0x000fe2000f8e00ff */
[----:B------:R-:W-:Y:S01]  /*7950*/  MOV R13, RZ ;  /* 0x000000ff000d7202 */ /* 0x000fe20000000f00 */
[----:B------:R-:W-:-:S02]  /*7960*/  IMAD.U32 R7, RZ, RZ, UR9 ;  /* 0x00000009ff077e24 */ /* 0x000fc4000f8e00ff */
[----:B------:R-:W-:Y:S02]  /*7970*/  IMAD.U32 R11, RZ, RZ, UR5 ;  /* 0x00000005ff0b7e24 */ /* 0x000fe4000f8e00ff */
[----:B------:R-:W-:Y:S02]  /*7980*/  IMAD.MOV.U32 R8, RZ, RZ, 0x70 ;  /* 0x00000070ff087424 */ /* 0x000fe400078e00ff */
[----:B-1----:R-:W-:-:S07]  /*7990*/  IMAD.MOV.U32 R12, RZ, RZ, 0x1 ;  /* 0x00000001ff0c7424 */ /* 0x002fce00078e00ff */
[----:B------:R-:W-:-:S07]  /*79a0*/  LEPC R20, `(.L_x_35) ;  /* 0x000000001014794e */ /* 0x000fce0000000000 */
[----:B0-2---:R-:W-:Y:S05]  /*79b0*/  CALL.ABS.NOINC R2 ;  /* 0x0000000002007343 */ /* 0x005fea0003c00000 */
.L_x_35:
[----:B------:R0:W1:Y:S01]  /*79c0*/  LDC.64 R2, c[0x4][R16] ;  /* 0x0100000010027b82 */ /* 0x0000620000000a00 */
[----:B------:R-:W-:Y:S01]  /*79d0*/  ULDC.64 UR6, c[0x4][0x88] ;  /* 0x0100220000067ab9 */ /* 0x000fe20000000a00 */
[----:B------:R-:W-:Y:S01]  /*79e0*/  ULDC.64 UR8, c[0x4][0x90] ;  /* 0x0100240000087ab9 */ /* 0x000fe20000000a00 */
[----:B------:R-:W-:Y:S01]  /*79f0*/  ULDC.64 UR4, c[0x4][0x18] ;  /* 0x0100060000047ab9 */ /* 0x000fe20000000a00 */
[----:B------:R-:W-:Y:S01]  /*7a00*/  IMAD.U32 R4, RZ, RZ, UR6 ;  /* 0x00000006ff047e24 */ /* 0x000fe2000f8e00ff */
[----:B------:R-:W-:Y:S01]  /*7a10*/  MOV R7, UR9 ;  /* 0x0000000900077c02 */ /* 0x000fe20008000f00 */
[----:B------:R-:W-:Y:S01]  /*7a20*/  IMAD.U32 R5, RZ, RZ, UR7 ;  /* 0x00000007ff057e24 */ /* 0x000fe2000f8e00ff */
[----:B------:R-:W-:Y:S01]  /*7a30*/  MOV R12, 0x1 ;  /* 0x00000001000c7802 */ /* 0x000fe20000000f00 */
[----:B------:R-:W-:Y:S02]  /*7a40*/  IMAD.U32 R6, RZ, RZ, UR8 ;  /* 0x00000008ff067e24 */ /* 0x000fe4000f8e00ff */
[----:B------:R-:W-:-:S02]  /*7a50*/  IMAD.U32 R10, RZ, RZ, UR4 ;  /* 0x00000004ff0a7e24 */ /* 0x000fc4000f8e00ff */
[----:B------:R-:W-:Y:S02]  /*7a60*/  IMAD.U32 R11, RZ, RZ, UR5 ;  /* 0x00000005ff0b7e24 */ /* 0x000fe4000f8e00ff */
[----:B------:R-:W-:Y:S02]  /*7a70*/  IMAD.MOV.U32 R8, RZ, RZ, 0x70 ;  /* 0x00000070ff087424 */ /* 0x000fe400078e00ff */
[----:B0-----:R-:W-:-:S07]  /*7a80*/  IMAD.MOV.U32 R13, RZ, RZ, RZ ;  /* 0x000000ffff0d7224 */ /* 0x001fce00078e00ff */
[----:B------:R-:W-:-:S07]  /*7a90*/  LEPC R20, `(.L_x_34) ;  /* 0x000000001014794e */ /* 0x000fce0000000000 */
[----:B-1----:R-:W-:Y:S05]  /*7aa0*/  CALL.ABS.NOINC R2 ;  /* 0x0000000002007343 */ /* 0x002fea0003c00000 */
.L_x_34:
[----:B------:R-:W-:Y:S01]  /*7ab0*/  ULDC.64 UR4, c[0x0][0x9f8] ;  /* 0x00027e0000047ab9 */ /* 0x000fe20000000a00 */
[----:B------:R-:W-:Y:S01]  /*7ac0*/  IMAD.MOV.U32 R28, RZ, RZ, R18 ;  /* 0x000000ffff1c7224 */ /* 0x000fe200078e0012 */
[----:B------:R-:W-:Y:S01]  /*7ad0*/  ISETP.NE.U32.AND P0, PT, RZ, UR4, PT ;  /* 0x00000004ff007c0c */ /* 0x000fe2000bf05070 */
[----:B------:R-:W1:Y:S01]  /*7ae0*/  LDC R9, c[0x0][0x430] ;  /* 0x00010c00ff097b82 */ /* 0x000e620000000800 */
[----:B------:R-:W2:Y:S01]  /*7af0*/  S2R R19, SR_TID.X ;  /* 0x0000000000137919 */ /* 0x000ea20000002100 */
[----:B------:R-:W-:Y:S01]  /*7b00*/  USHF.L.U32 UR44, UR42, 0x7, URZ ;  /* 0x000000072a2c7899 */ /* 0x000fe2000800063f */
[----:B------:R-:W-:Y:S01]  /*7b10*/  ISETP.NE.AND.EX P0, PT, RZ, UR5, PT, P0 ;  /* 0x00000005ff007c0c */ /* 0x000fe2000bf05300 */
[----:B------:R-:W-:-:S12]  /*7b20*/  ULDC UR4, c[0x0][0xc44] ;  /* 0x0003110000047ab9 */ /* 0x000fd80000000800 */
[----:B------:R-:W3:Y:S02]  /*7b30*/  @P0 LDC.64 R2, c[0x0][0x9f8] ;  /* 0x00027e00ff020b82 */ /* 0x000ee40000000a00 */
[----:B---3--:R-:W-:-:S05]  /*7b40*/  @P0 IMAD.WIDE R2, R18, 0x4, R2 ;  /* 0x0000000412020825 */ /* 0x008fca00078e0202 */
[----:B------:R3:W4:Y:S01]  /*7b50*/  @P0 LDG.E R28, desc[UR50][R2.64] ;  /* 0x00000032021c0981 */ /* 0x000722000c1e1900 */
[----:B-1----:R-:W-:Y:S02]  /*7b60*/  ISETP.NE.AND P1, PT, R9, 0x1, PT ;  /* 0x000000010900780c */ /* 0x002fe40003f25270 */
[----:B--2---:R-:W-:Y:S01]  /*7b70*/  SHF.R.U32.HI R16, RZ, 0x3, R19 ;  /* 0x00000003ff107819 */ /* 0x004fe20000011613 */
[----:B------:R-:W-:Y:S01]  /*7b80*/  IMAD.SHL.U32 R19, R19, 0x10, RZ ;  /* 0x0000001013137824 */ /* 0x000fe200078e00ff */
[----:B------:R-:W-:Y:S02]  /*7b90*/  LOP3.LUT R25, R25, 0xfffffff7, RZ, 0xc0, !PT ;  /* 0xfffffff719197812 */ /* 0x000fe400078ec0ff */
[----:B------:R-:W-:Y:S02]  /*7ba0*/  LOP3.LUT R16, R16, 0xf, RZ, 0xc0, !PT ;  /* 0x0000000f10107812 */ /* 0x000fe400078ec0ff */
[----:B------:R-:W-:-:S04]  /*7bb0*/  LOP3.LUT R19, R19, 0x70, RZ, 0xc0, !PT ;  /* 0x0000007013137812 */ /* 0x000fc800078ec0ff */
[----:B------:R-:W-:Y:S01]  /*7bc0*/  LOP3.LUT R16, R16, UR44, R19, 0xfe, !PT ;  /* 0x0000002c10107c12 */ /* 0x000fe2000f8efe13 */
[----:B------:R-:W1:Y:S01]  /*7bd0*/  @P1 LDC R5, c[0x0][0x434] ;  /* 0x00010d00ff051b82 */ /* 0x000e620000000800 */
[----:B------:R-:W-:Y:S02]  /*7be0*/  @P1 LOP3.LUT R25, R25, 0x8, RZ, 0xfc, !PT ;  /* 0x0000000819191812 */ /* 0x000fe400078efcff */
[C---:B------:R-:W-:Y:S02]  /*7bf0*/  ISETP.GE.AND P0, PT, R16.reuse, UR36, PT ;  /* 0x0000002410007c0c */ /* 0x040fe4000bf06270 */
[----:B------:R-:W-:-:S03]  /*7c00*/  IADD3 R0, R16, R17, RZ ;  /* 0x0000001110007210 */ /* 0x000fc60007ffe0ff */
[----:B------:R-:W2:Y:S02]  /*7c10*/  @P1 LDC R7, c[0x0][0x438] ;  /* 0x00010e00ff071b82 */ /* 0x000ea40000000800 */
[----:B------:R-:W-:Y:S02]  /*7c20*/  IMAD.MOV.U32 R8, RZ, RZ, R0 ;  /* 0x000000ffff087224 */ /* 0x000fe400078e0000 */
[----:B-1----:R-:W-:-:S05]  /*7c30*/  @P1 IMAD.HI.U32 R4, R0, R5, RZ ;  /* 0x0000000500041227 */ /* 0x002fca00078e00ff */
[----:B--2---:R-:W-:Y:S02]  /*7c40*/  @P1 SHF.R.U32.HI R8, RZ, R7, R4 ;  /* 0x00000007ff081219 */ /* 0x004fe40000011604 */
[----:B------:R-:W1:Y:S02]  /*7c50*/  @!P0 LDC.64 R4, c[0x0][0x428] ;  /* 0x00010a00ff048b82 */ /* 0x000e640000000a00 */
[--C-:B---3--:R-:W-:Y:S01]  /*7c60*/  @!P0 SHF.R.S32.HI R3, RZ, 0x1f, R8.reuse ;  /* 0x0000001fff038819 */ /* 0x108fe20000011408 */
[----:B------:R-:W-:-:S05]  /*7c70*/  @!P0 IMAD.MOV.U32 R2, RZ, RZ, R8 ;  /* 0x000000ffff028224 */ /* 0x000fca00078e0008 */
[----:B------:R-:W2:Y:S01]  /*7c80*/  @!P0 LDC.64 R6, c[0x0][0x418] ;  /* 0x00010600ff068b82 */ /* 0x000ea20000000a00 */
[----:B----4-:R-:W-:Y:S01]  /*7c90*/  SHF.R.S32.HI R10, RZ, 0x1f, R28 ;  /* 0x0000001fff0a7819 */ /* 0x010fe2000001141c */
[----:B-1----:R-:W-:-:S04]  /*7ca0*/  @!P0 IMAD.WIDE.U32 R2, R28, R4, R2 ;  /* 0x000000041c028225 */ /* 0x002fc800078e0002 */
[----:B------:R-:W-:Y:S01]  /*7cb0*/  @!P0 IMAD R4, R10, R4, RZ ;  /* 0x000000040a048224 */ /* 0x000fe200078e02ff */
[----:B--2---:R-:W-:Y:S01]  /*7cc0*/  @!P0 LEA R6, P1, R2, R6, 0x2 ;  /* 0x0000000602068211 */ /* 0x004fe200078210ff */
[----:B------:R1:W-:Y:S02]  /*7cd0*/  STL [R1], R10 ;  /* 0x0000000a01007387 */ /* 0x0003e40000100800 */
[----:B------:R-:W-:Y:S01]  /*7ce0*/  @!P0 IMAD R5, R28, R5, R4 ;  /* 0x000000051c058224 */ /* 0x000fe200078e0204 */
[----:B------:R-:W-:-:S03]  /*7cf0*/  MOV R4, RZ ;  /* 0x000000ff00047202 */ /* 0x000fc60000000f00 */
[----:B------:R-:W-:-:S05]  /*7d00*/  @!P0 IMAD.IADD R3, R3, 0x1, R5 ;  /* 0x0000000103038824 */ /* 0x000fca00078e0205 */
[----:B------:R-:W-:-:S05]  /*7d10*/  @!P0 LEA.HI.X R7, R2, R7, R3, 0x2, P1 ;  /* 0x0000000702078211 */ /* 0x000fca00008f1403 */
[----:B------:R1:W5:Y:S01]  /*7d20*/  @!P0 LDG.E R4, desc[UR50][R6.64] ;  /* 0x0000003206048981 */ /* 0x000362000c1e1900 */
[----:B------:R-:W-:Y:S01]  /*7d30*/  IMAD.U32 R2, RZ, RZ, UR41 ;  /* 0x00000029ff027e24 */ /* 0x000fe2000f8e00ff */
[----:B------:R-:W-:Y:S01]  /*7d40*/  UMOV UR5, 0xffffffff ;  /* 0xffffffff00057882 */ /* 0x000fe20000000000 */
[----:B------:R-:W-:Y:S01]  /*7d50*/  IMAD.MOV R5, RZ, RZ, -R8 ;  /* 0x000000ffff057224 */ /* 0x000fe200078e0a08 */
[----:B------:R-:W-:Y:S02]  /*7d60*/  LOP3.LUT R25, R25, 0xfffffffb, RZ, 0xc0, !PT ;  /* 0xfffffffb19197812 */ /* 0x000fe400078ec0ff */
[----:B------:R-:W-:Y:S01]  /*7d70*/  ISETP.NE.AND P2, PT, R2, 0x3, PT ;  /* 0x000000030200780c */ /* 0x000fe20003f45270 */
[----:B------:R-:W-:Y:S02]  /*7d80*/  IMAD R5, R9, R5, R0 ;  /* 0x0000000509057224 */ /* 0x000fe400078e0200 */
[----:B------:R-:W-:-:S04]  /*7d90*/  IMAD.MOV R0, RZ, RZ, -R18 ;  /* 0x000000ffff007224 */ /* 0x000fc800078e0a12 */
[----:B------:R-:W-:-:S06]  /*7da0*/  IMAD R19, R0, UR4, R23 ;  /* 0x0000000400137c24 */ /* 0x000fcc000f8e0217 */
[----:B------:R-:W-:Y:S01]  /*7db0*/  @P2 LOP3.LUT R25, R25, 0x4, RZ, 0xfc, !PT ;  /* 0x0000000419192812 */ /* 0x000fe200078efcff */
[----:B-1----:R-:W-:Y:S06]  /*7dc0*/  BRA.DIV UR5, `(.L_x_36) ;  /* 0x0000003205bc7947 */ /* 0x002fec000b800000 */
.L_x_84:
[----:B------:R-:W-:Y:S01]  /*7dd0*/  SHF.R.S32.HI R27, RZ, 0x1f, R19 ;  /* 0x0000001fff1b7819 */ /* 0x000fe20000011413 */
[----:B------:R-:W-:Y:S06]  /*7de0*/  @!P2 BRA `(.L_x_37) ;  /* 0x000000000004a947 */ /* 0x000fec0003800000 */
[----:B------:R-:W-:Y:S01]  /*7df0*/  BPT.TRAP 0x1 ;  /* 0x000000040000795c */ /* 0x000fe20000300000 */
.L_x_37:
[----:B------:R-:W-:Y:S01]  /*7e00*/  SHF.R.S32.HI R7, RZ, 0x1f, R5 ;  /* 0x0000001fff077819 */ /* 0x000fe20000011405 */
[----:B------:R-:W-:Y:S01]  /*7e10*/  ULDC.64 UR4, c[0x0][0x328] ;  /* 0x0000ca0000047ab9 */ /* 0x000fe20000000a00 */
[----:B-----5:R-:W-:Y:S01]  /*7e20*/  SHF.R.S32.HI R6, RZ, 0x1f, R4 ;  /* 0x0000001fff067819 */ /* 0x020fe20000011404 */
[----:B------:R-:W-:Y:S01]  /*7e30*/  IMAD.WIDE.U32 R2, R5, UR4, RZ ;  /* 0x0000000405027c25 */ /* 0x000fe2000f8e00ff */
[----:B------:R-:W-:Y:S03]  /*7e40*/  BSSY B0, `(.L_x_38) ;  /* 0x0000015000007945 */ /* 0x000fe60003800000 */
[----:B------:R-:W-:-:S04]  /*7e50*/  IMAD R0, R7, UR4, RZ ;  /* 0x0000000407007c24 */ /* 0x000fc8000f8e02ff */
[----:B------:R-:W-:Y:S01]  /*7e60*/  IMAD R9, R5, UR5, R0 ;  /* 0x0000000505097c24 */ /* 0x000fe2000f8e0200 */
[----:B------:R-:W-:Y:S02]  /*7e70*/  ULDC.64 UR4, c[0x0][0x338] ;  /* 0x0000ce0000047ab9 */ /* 0x000fe40000000a00 */
[----:B------:R-:W-:Y:S02]  /*7e80*/  IMAD R0, R6, UR4, RZ ;  /* 0x0000000406007c24 */ /* 0x000fe4000f8e02ff */
[----:B------:R-:W-:Y:S02]  /*7e90*/  IADD3 R3, R3, R9, RZ ;  /* 0x0000000903037210 */ /* 0x000fe40007ffe0ff */
[C---:B------:R-:W-:Y:S02]  /*7ea0*/  IMAD R0, R4.reuse, UR5, R0 ;  /* 0x0000000504007c24 */ /* 0x040fe4000f8e0200 */
[----:B------:R-:W-:Y:S01]  /*7eb0*/  IMAD.WIDE.U32 R2, R4, UR4, R2 ;  /* 0x0000000404027c25 */ /* 0x000fe2000f8e0002 */
[----:B------:R-:W-:-:S03]  /*7ec0*/  ULDC.64 UR4, c[0x0][0x330] ;  /* 0x0000cc0000047ab9 */ /* 0x000fc60000000a00 */
[----:B------:R-:W-:Y:S02]  /*7ed0*/  IMAD.IADD R3, R3, 0x1, R0 ;  /* 0x0000000103037824 */ /* 0x000fe400078e0200 */
[----:B------:R-:W-:Y:S02]  /*7ee0*/  IMAD R0, R27, UR4, RZ ;  /* 0x000000041b007c24 */ /* 0x000fe4000f8e02ff */
[----:B------:R-:W-:-:S04]  /*7ef0*/  IMAD.WIDE.U32 R2, R19, UR4, R2 ;  /* 0x0000000413027c25 */ /* 0x000fc8000f8e0002 */
[----:B------:R-:W-:Y:S01]  /*7f00*/  IMAD R0, R19, UR5, R0 ;  /* 0x0000000513007c24 */ /* 0x000fe2000f8e0200 */
[----:B------:R-:W-:Y:S02]  /*7f10*/  ULDC.64 UR4, c[0x0][0x318] ;  /* 0x0000c60000047ab9 */ /* 0x000fe40000000a00 */
[----:B------:R-:W-:Y:S01]  /*7f20*/  LEA R16, P0, R2, UR4, 0x1 ;  /* 0x0000000402107c11 */ /* 0x000fe2000f8008ff */
[----:B------:R-:W-:-:S05]  /*7f30*/  IMAD.IADD R0, R3, 0x1, R0 ;  /* 0x0000000103007824 */ /* 0x000fca00078e0200 */
[----:B0-----:R-:W-:Y:S02]  /*7f40*/  LEA.HI.X R17, R2, UR5, R0, 0x1, P0 ;  /* 0x0000000502117c11 */ /* 0x001fe400080f0c00 */
[----:B------:R-:W-:Y:S02]  /*7f50*/  LEA R0, R22, UR38, 0x3 ;  /* 0x0000002616007c11 */ /* 0x000fe4000f8e18ff */
[----:B------:R-:W-:-:S04]  /*7f60*/  SHF.L.U32 R2, R24, 0x1f, RZ ;  /* 0x0000001f18027819 */ /* 0x000fc800000006ff */
[----:B------:R-:W0:Y:S02]  /*7f70*/  SYNCS.PHASECHK.TRANS64.TRYWAIT P0, [R0+URZ+0x16840], R2 ;  /* 0x01684002000075a7 */ /* 0x000e24000800017f */
[----:B0-----:R-:W-:Y:S05]  /*7f80*/  @!P0 BRA `(.L_x_39) ;  /* 0x0000003000808947 */ /* 0x001fea0003800000 */
.L_x_85:
[----:B------:R-:W-:Y:S05]  /*7f90*/  BSYNC B0 ;  /* 0x0000000000007941 */ /* 0x000fea0003800000 */
.L_x_38:
[----:B------:R-:W1:Y:S01]  /*7fa0*/  S2R R9, SR_TID.X ;  /* 0x0000000000097919 */ /* 0x000e620000002100 */
[----:B------:R-:W-:Y:S01]  /*7fb0*/  ULDC.64 UR4, c[0x0][0x300] ;  /* 0x0000c00000047ab9 */ /* 0x000fe20000000a00 */
[----:B------:R-:W-:Y:S01]  /*7fc0*/  USHF.L.U32 UR6, UR42, 0x7, URZ ;  /* 0x000000072a067899 */ /* 0x000fe2000800063f */
[----:B------:R-:W-:Y:S01]  /*7fd0*/  IMAD R7, R7, UR4, RZ ;  /* 0x0000000407077c24 */ /* 0x000fe2000f8e02ff */
[----:B------:R-:W-:Y:S01]  /*7fe0*/  LOP3.LUT P2, RZ, R25, 0x1, RZ, 0xc0, !PT ;  /* 0x0000000119ff7812 */ /* 0x000fe2000784c0ff */
[----:B0-----:R-:W-:-:S04]  /*7ff0*/  IMAD.WIDE.U32 R2, R5, UR4, RZ ;  /* 0x0000000405027c25 */ /* 0x001fc8000f8e00ff */
[----:B------:R-:W-:Y:S01]  /*8000*/  IMAD R7, R5, UR5, R7 ;  /* 0x0000000505077c24 */ /* 0x000fe2000f8e0207 */
[----:B------:R-:W-:Y:S02]  /*8010*/  ULDC.64 UR4, c[0x0][0x310] ;  /* 0x0000c40000047ab9 */ /* 0x000fe40000000a00 */
[----:B------:R-:W-:Y:S02]  /*8020*/  IMAD R6, R6, UR4, RZ ;  /* 0x0000000406067c24 */ /* 0x000fe4000f8e02ff */
[----:B------:R-:W-:Y:S02]  /*8030*/  IMAD.IADD R3, R3, 0x1, R7 ;  /* 0x0000000103037824 */ /* 0x000fe400078e0207 */
[C---:B------:R-:W-:Y:S02]  /*8040*/  IMAD R5, R4.reuse, UR5, R6 ;  /* 0x0000000504057c24 */ /* 0x040fe4000f8e0206 */
[----:B------:R-:W-:Y:S01]  /*8050*/  IMAD.WIDE.U32 R2, R4, UR4, R2 ;  /* 0x0000000404027c25 */ /* 0x000fe2000f8e0002 */
[----:B------:R-:W-:-:S03]  /*8060*/  ULDC.64 UR4, c[0x0][0x308] ;  /* 0x0000c20000047ab9 */ /* 0x000fc60000000a00 */
[----:B------:R-:W-:Y:S01]  /*8070*/  IMAD R4, R27, UR4, RZ ;  /* 0x000000041b047c24 */ /* 0x000fe2000f8e02ff */
[----:B------:R-:W-:Y:S01]  /*8080*/  IADD3 R3, R3, R5, RZ ;  /* 0x0000000503037210 */ /* 0x000fe20007ffe0ff */
[----:B------:R-:W-:Y:S02]  /*8090*/  IMAD R6, R22, 0x2000, R29 ;  /* 0x0000200016067824 */ /* 0x000fe400078e021d */
[C---:B------:R-:W-:Y:S02]  /*80a0*/  IMAD R4, R19.reuse, UR5, R4 ;  /* 0x0000000513047c24 */ /* 0x040fe4000f8e0204 */
[----:B------:R-:W-:Y:S01]  /*80b0*/  IMAD.WIDE.U32 R2, R19, UR4, R2 ;  /* 0x0000000413027c25 */ /* 0x000fe2000f8e0002 */
[----:B------:R-:W-:-:S03]  /*80c0*/  ULDC.64 UR4, c[0x0][0x2e8] ;  /* 0x0000ba0000047ab9 */ /* 0x000fc60000000a00 */
[----:B------:R-:W-:Y:S01]  /*80d0*/  IMAD.IADD R5, R3, 0x1, R4 ;  /* 0x0000000103057824 */ /* 0x000fe200078e0204 */
[----:B-1----:R-:W-:Y:S01]  /*80e0*/  SHF.R.U32.HI R10, RZ, 0x3, R9 ;  /* 0x00000003ff0a7819 */ /* 0x002fe20000011609 */
[----:B------:R-:W-:Y:S01]  /*80f0*/  IMAD.SHL.U32 R8, R9, 0x8, RZ ;  /* 0x0000000809087824 */ /* 0x000fe200078e00ff */
[----:B------:R-:W-:Y:S01]  /*8100*/  LEA R4, P0, R2, UR4, 0x1 ;  /* 0x0000000402047c11 */ /* 0x000fe2000f8008ff */
[----:B------:R-:W-:Y:S01]  /*8110*/  UMOV UR4, 0xffffffff ;  /* 0xffffffff00047882 */ /* 0x000fe20000000000 */
[----:B------:R-:W-:Y:S02]  /*8120*/  LOP3.LUT R10, R10, 0xf, RZ, 0xc0, !PT ;  /* 0x0000000f0a0a7812 */ /* 0x000fe400078ec0ff */
[----:B------:R-:W-:Y:S02]  /*8130*/  MOV R9, UR6 ;  /* 0x0000000600097c02 */ /* 0x000fe40008000f00 */
[----:B------:R-:W-:Y:S02]  /*8140*/  LEA.HI.X R5, R2, UR5, R5, 0x1, P0 ;  /* 0x0000000502057c11 */ /* 0x000fe400080f0c05 */
[----:B------:R-:W-:-:S02]  /*8150*/  LOP3.LUT R8, R8, 0x38, RZ, 0xc0, !PT ;  /* 0x0000003808087812 */ /* 0x000fc400078ec0ff */
[----:B------:R-:W-:Y:S01]  /*8160*/  IADD3 R9, -R10, UR36, -R9 ;  /* 0x000000240a097c10 */ /* 0x000fe2000fffe909 */
[----:B------:R-:W-:Y:S06]  /*8170*/  BRA.DIV UR4, `(.L_x_40) ;  /* 0x0000003204187947 */ /* 0x000fec000b800000 */
[----:B------:R-:W0:Y:S01]  /*8180*/  SHFL.IDX PT, R3, R4, RZ, 0x181f ;  /* 0x00181fff04037589 */ /* 0x000e2200000e0000 */
[----:B------:R-:W-:-:S03]  /*8190*/  ISETP.GE.AND P1, PT, R9, 0x1, PT ;  /* 0x000000010900780c */ /* 0x000fc60003f26270 */
[----:B------:R-:W1:Y:S04]  /*81a0*/  SHFL.IDX PT, R2, R5, RZ, 0x181f ;  /* 0x00181fff05027589 */ /* 0x000e6800000e0000 */
[----:B------:R-:W-:Y:S06]  /*81b0*/  SHFL.IDX PT, R14, R4, 0x7, 0x181f ;  /* 0x00f81f00040e7f89 */ /* 0x000fec00000e0000 */
[----:B------:R-:W-:-:S02]  /*81c0*/  @P1 LEA R7, R6, UR38, 0x1 ;  /* 0x0000002606071c11 */ /* 0x000fc4000f8e08ff */
[----:B0-----:R-:W-:-:S05]  /*81d0*/  @P1 LEA R3, P0, R8, R3, 0x1 ;  /* 0x0000000308031211 */ /* 0x001fca00078008ff */
[----:B-1----:R-:W-:-:S05]  /*81e0*/  @P1 IMAD.X R2, RZ, RZ, R2, P0 ;  /* 0x000000ffff021224 */ /* 0x002fca00000e0602 */
[----:B------:R-:W-:-:S04]  /*81f0*/  @P1 LOP3.LUT R3, R3, R2, RZ, 0x3c, !PT ;  /* 0x0000000203031212 */ /* 0x000fc800078e3cff */
[----:B------:R-:W-:-:S04]  /*8200*/  @P1 LOP3.LUT R2, R3, R2, RZ, 0x3c, !PT ;  /* 0x0000000203021212 */ /* 0x000fc800078e3cff */
[----:B------:R-:W-:-:S05]  /*8210*/  @P1 LOP3.LUT R3, R3, R2, RZ, 0x3c, !PT ;  /* 0x0000000203031212 */ /* 0x000fca00078e3cff */
[----:B------:R0:W-:Y:S01]  /*8220*/  @P1 LDGSTS.E.BYPASS.LTC128B.128 [R7+0xe400], desc[UR50][R2.64], !P2 ;  /* 0x0e40000002071fae */ /* 0x0001e2000d101d72 */
[----:B------:R-:W-:-:S03]  /*8230*/  ISETP.GE.AND P1, PT, R9, 0x11, PT ;  /* 0x000000110900780c */ /* 0x000fc60003f26270 */
[----:B0-----:R-:W0:Y:S10]  /*8240*/  SHFL.IDX PT, R3, R4, 0x1, 0x181f ;  /* 0x00381f0004037f89 */ /* 0x001e3400000e0000 */
[----:B------:R-:W-:Y:S01]  /*8250*/  @P1 LEA R7, R6, UR38, 0x1 ;  /* 0x0000002606071c11 */ /* 0x000fe2000f8e08ff */
[----:B------:R-:W1:Y:S01]  /*8260*/  SHFL.IDX PT, R2, R5, 0x1, 0x181f ;  /* 0x00381f0005027f89 */ /* 0x000e6200000e0000 */
        /* <DEDUP_REMOVED lines=20> */
[----:B0-----:R-:W-:-:S04]  /*83b0*/  @P1 LEA R3, P0, R8, R3, 0x1 ;  /* 0x0000000308031211 */ /* 0x001fc800078008ff */
[----:B-1----:R-:W-:-:S04]  /*83c0*/  @P1 IADD3.X R2, RZ, R2, RZ, P0, !PT ;  /* 0x00000002ff021210 */ /* 0x002fc800007fe4ff */
        /* <DEDUP_REMOVED lines=27> */
[----:B------:R-:W1:Y:S04]  /*8580*/  SHFL.IDX PT, R2, R5, 0x6, 0x181f ;  /* 0x00d81f0005027f89 */ /* 0x000e6800000e0000 */
[----:B------:R-:W2:Y:S01]  /*8590*/  SHFL.IDX PT, R5, R5, 0x7, 0x181f ;  /* 0x00f81f0005057f89 */ /* 0x000ea200000e0000 */
[----:B0-----:R-:W-:-:S05]  /*85a0*/  @P1 LEA R3, P0, R8, R3, 0x1 ;  /* 0x0000000308031211 */ /* 0x001fca00078008ff */
[----:B-1----:R-:W-:-:S05]  /*85b0*/  @P1 IMAD.X R2, RZ, RZ, R2, P0 ;  /* 0x000000ffff021224 */ /* 0x002fca00000e0602 */
[----:B------:R-:W-:-:S04]  /*85c0*/  @P1 LOP3.LUT R3, R3, R2, RZ, 0x3c, !PT ;  /* 0x0000000203031212 */ /* 0x000fc800078e3cff */
[----:B------:R-:W-:-:S04]  /*85d0*/  @P1 LOP3.LUT R2, R3, R2, RZ, 0x3c, !PT ;  /* 0x0000000203021212 */ /* 0x000fc800078e3cff */
[----:B------:R-:W-:-:S05]  /*85e0*/  @P1 LOP3.LUT R3, R3, R2, RZ, 0x3c, !PT ;  /* 0x0000000203031212 */ /* 0x000fca00078e3cff */
[----:B--2---:R0:W-:Y:S02]  /*85f0*/  @P1 LDGSTS.E.BYPASS.LTC128B.128 [R7+0x11400], desc[UR50][R2.64], !P2 ;  /* 0x1140000002071fae */ /* 0x0041e4000d101d72 */
.L_x_103:
[----:B------:R-:W-:-:S13]  /*8600*/  ISETP.GE.AND P0, PT, R9, 0x71, PT ;  /* 0x000000710900780c */ /* 0x000fda0003f06270 */
[----:B0-----:R-:W-:-:S04]  /*8610*/  @P0 LEA R2, P1, R8, R14, 0x1 ;  /* 0x0000000e08020211 */ /* 0x001fc800078208ff */
[----:B------:R-:W-:Y:S02]  /*8620*/  @P0 IADD3.X R3, RZ, R5, RZ, P1, !PT ;  /* 0x00000005ff030210 */ /* 0x000fe40000ffe4ff */
[----:B------:R-:W-:-:S05]  /*8630*/  @P0 LEA R5, R6, UR38, 0x1 ;  /* 0x0000002606050c11 */ /* 0x000fca000f8e08ff */
[----:B------:R-:W-:Y:S01]  /*8640*/  @!PT LDS RZ, [RZ] ;  /* 0x00000000fffff984 */ /* 0x000fe20000000800 */
[----:B------:R-:W-:Y:S01]  /*8650*/  @!PT LDS RZ, [RZ] ;  /* 0x00000000fffff984 */ /* 0x000fe20000000800 */
[----:B------:R-:W-:Y:S01]  /*8660*/  @!PT LDS RZ, [RZ] ;  /* 0x00000000fffff984 */ /* 0x000fe20000000800 */
[----:B------:R0:W-:Y:S01]  /*8670*/  @P0 LDGSTS.E.BYPASS.LTC128B.128 [R5+0x11c00], desc[UR50][R2.64], !P2 ;  /* 0x11c0000002050fae */ /* 0x0001e2000d101d72 */
[----:B------:R-:W-:Y:S01]  /*8680*/  PLOP3.LUT P0, PT, PT, PT, PT, 0x80, 0x0 ;  /* 0x000000000000781c */ /* 0x000fe20003f0f070 */
[----:B------:R-:W-:-:S12]  /*8690*/  NOP ;  /* 0x0000000000007918 */ /* 0x000fd80000000000 */
.L_x_41:
[----:B------:R-:W-:Y:S02]  /*86a0*/  PLOP3.LUT P1, PT, P1, P0, PT, 0xa2, 0x0 ;  /* 0x000000000000781c */ /* 0x000fe40000f21472 */
[----:B------:R-:W-:-:S08]  /*86b0*/  @P0 R2UR P1, UR4, R0 ;  /* 0x00000000000402ca */ /* 0x000fd00000020000 */
[----:B------:R-:W-:-:S05]  /*86c0*/  @P0 PLOP3.LUT P0, PT, P1, PT, PT, 0x80, 0x0 ;  /* 0x000000000000081c */ /* 0x000fca0000f0f070 */
[----:B------:R-:W-:Y:S01]  /*86d0*/  @!P1 SYNCS.ARRIVE.TRANS64.RED.A0T1 RZ, [UR4+0x16830], RZ ;  /* 0x016830ffffff99a7 */ /* 0x000fe20008200404 */
[----:B------:R-:W-:Y:S07]  /*86e0*/  @!P1 ARRIVES.LDGSTSBAR.64.TRANSCNT [UR4+0x16830] ;  /* 0x01683000ff0099b0 */ /* 0x000fee0008000a84 */
[----:B------:R-:W-:Y:S05]  /*86f0*/  @P0 BRA.U.ANY `(.L_x_41) ;  /* 0xfffffffd00e80947 */ /* 0x000fea000393ffff */
[----:B------:R-:W-:Y:S01]  /*8700*/  NOP ;  /* 0x0000000000007918 */ /* 0x000fe20000000000 */
[----:B0-----:R-:W-:-:S05]  /*8710*/  IMAD.U32 R2, RZ, RZ, UR41 ;  /* 0x00000029ff027e24 */ /* 0x001fca000f8e00ff */
[----:B------:R-:W-:-:S13]  /*8720*/  ISETP.NE.AND P2, PT, R2, 0x3, PT ;  /* 0x000000030200780c */ /* 0x000fda0003f45270 */
[----:B------:R-:W-:Y:S05]  /*8730*/  @!P2 BRA `(.L_x_42) ;  /* 0x000000000004a947 */ /* 0x000fea0003800000 */
[----:B------:R-:W-:Y:S01]  /*8740*/  BPT.TRAP 0x1 ;  /* 0x000000040000795c */ /* 0x000fe20000300000 */
.L_x_42:
[----:B------:R0:W-:Y:S02]  /*8750*/  SYNCS.ARRIVE.TRANS64.A1T0 RZ, [R0+URZ+0x16830], RZ ;  /* 0x016830ff00ff79a7 */ /* 0x0001e4000810003f */
[----:B------:R-:W-:Y:S05]  /*8760*/  WARPSYNC.ALL ;  /* 0x0000000000007948 */ /* 0x000fea0003800000 */
[----:B------:R-:W-:-:S04]  /*8770*/  UIADD3 UR4, UR38, 0x8400, URZ ;  /* 0x0000840026047890 */ /* 0x000fc8000fffe03f */
[----:B------:R-:W-:Y:S01]  /*8780*/  ULOP3.LUT UP0, URZ, UR4, 0x3ff, URZ, 0xc0, !UPT ;  /* 0x000003ff043f7892 */ /* 0x000fe2000f80c03f */
[----:B------:R-:W-:Y:S05]  /*8790*/  BAR.SYNC.DEFER_BLOCKING 0x8, 0x200 ;  /* 0x0208000000007b1d */ /* 0x000fea0000010000 */
[----:B------:R-:W-:-:S13]  /*87a0*/  PLOP3.LUT P0, PT, PT, PT, UP0, 0x80, 0x0 ;  /* 0x000000000000781c */ /* 0x000fda0003f0f008 */
        /* <DEDUP_REMOVED lines=9> */
[----:B------:R-:W-:Y:S01]  /*8840*/  MOV R8, 0x70 ;  /* 0x0000007000087802 */ /* 0x000fe20000000f00 */
[----:B------:R-:W-:Y:S02]  /*8850*/  IMAD.U32 R7, RZ, RZ, UR9 ;  /* 0x00000009ff077e24 */ /* 0x000fe4000f8e00ff */
[----:B------:R-:W-:-:S02]  /*8860*/  IMAD.U32 R10, RZ, RZ, UR4 ;  /* 0x00000004ff0a7e24 */ /* 0x000fc4000f8e00ff */
[----:B------:R-:W-:Y:S02]  /*8870*/  IMAD.U32 R11, RZ, RZ, UR5 ;  /* 0x00000005ff0b7e24 */ /* 0x000fe4000f8e00ff */
[----:B------:R-:W-:Y:S02]  /*8880*/  IMAD.MOV.U32 R12, RZ, RZ, 0x1 ;  /* 0x00000001ff0c7424 */ /* 0x000fe400078e00ff */
[----:B------:R-:W-:-:S07]  /*8890*/  IMAD.MOV.U32 R13, RZ, RZ, RZ ;  /* 0x000000ffff0d7224 */ /* 0x000fce00078e00ff */
[----:B------:R-:W-:-:S07]  /*88a0*/  LEPC R20, `(.L_x_43) ;  /* 0x000000001014794e */ /* 0x000fce0000000000 */
[----:B01----:R-:W-:Y:S05]  /*88b0*/  CALL.ABS.NOINC R2 ;  /* 0x0000000002007343 */ /* 0x003fea0003c00000 */
.L_x_43:
[----:B------:R-:W2:Y:S01]  /*88c0*/  LDL R21, [R1+0x8] ;  /* 0x0000080001157983 */ /* 0x000ea20000100800 */
[----:B------:R-:W1:Y:S01]  /*88d0*/  LDC R10, c[0x0][0x448] ;  /* 0x00011200ff0a7b82 */ /* 0x000e620000000800 */
[----:B------:R-:W-:Y:S01]  /*88e0*/  ULDC.64 UR4, c[0x0][0x2d8] ;  /* 0x0000b60000047ab9 */ /* 0x000fe20000000a00 */
[----:B0-----:R-:W-:Y:S01]  /*88f0*/  SHF.R.S32.HI R0, RZ, 0x1f, R18 ;  /* 0x0000001fff007819 */ /* 0x001fe20000011412 */
[----:B------:R-:W0:Y:S01]  /*8900*/  S2R R26, SR_TID.X ;  /* 0x00000000001a7919 */ /* 0x000e220000002100 */
[----:B------:R-:W-:Y:S01]  /*8910*/  IMAD R4, R27, UR4, RZ ;  /* 0x000000041b047c24 */ /* 0x000fe2000f8e02ff */
[----:B------:R-:W-:Y:S01]  /*8920*/  ULDC.64 UR6, c[0x0][0x2c8] ;  /* 0x0000b20000067ab9 */ /* 0x000fe20000000a00 */
[----:B------:R-:W-:Y:S01]  /*8930*/  IMAD.WIDE.U32 R2, R19, UR4, RZ ;  /* 0x0000000413027c25 */ /* 0x000fe2000f8e00ff */
[----:B------:R-:W-:Y:S01]  /*8940*/  ULDC.64 UR8, c[0x0][0x280] ;  /* 0x0000a00000087ab9 */ /* 0x000fe20000000a00 */
[----:B------:R-:W3:Y:S01]  /*8950*/  S2R R11, SR_TID.X ;  /* 0x00000000000b7919 */ /* 0x000ee20000002100 */
[----:B------:R-:W-:Y:S01]  /*8960*/  LOP3.LUT P5, RZ, R25, 0x10, RZ, 0xc0, !PT ;  /* 0x0000001019ff7812 */ /* 0x000fe200078ac0ff */
[----:B------:R-:W-:Y:S01]  /*8970*/  IMAD R4, R19, UR5, R4 ;  /* 0x0000000513047c24 */ /* 0x000fe2000f8e0204 */
[----:B------:R-:W-:Y:S01]  /*8980*/  ULDC.64 UR4, c[0x0][0x2e0] ;  /* 0x0000b80000047ab9 */ /* 0x000fe20000000a00 */
[----:B------:R-:W-:-:S02]  /*8990*/  IMAD.MOV R6, RZ, RZ, -R23 ;  /* 0x000000ffff067224 */ /* 0x000fc400078e0a17 */
[----:B------:R-:W-:Y:S02]  /*89a0*/  IMAD.IADD R3, R3, 0x1, R4 ;  /* 0x0000000103037824 */ /* 0x000fe400078e0204 */
[----:B------:R-:W-:Y:S02]  /*89b0*/  IMAD R0, R0, UR4, RZ ;  /* 0x0000000400007c24 */ /* 0x000fe4000f8e02ff */
[----:B------:R-:W-:Y:S01]  /*89c0*/  IMAD.WIDE.U32 R2, R18, UR4, R2 ;  /* 0x0000000412027c25 */ /* 0x000fe2000f8e0002 */
[----:B------:R-:W-:-:S03]  /*89d0*/  ULDC UR4, c[0x0][0xc38] ;  /* 0x00030e0000047ab9 */ /* 0x000fc60000000800 */
[----:B------:R-:W-:Y:S01]  /*89e0*/  IMAD R0, R18, UR5, R0 ;  /* 0x0000000512007c24 */ /* 0x000fe2000f8e0200 */
[----:B------:R-:W-:Y:S02]  /*89f0*/  LEA R18, R29, UR38, 0x1 ;  /* 0x000000261d127c11 */ /* 0x000fe4000f8e08ff */
[----:B-1----:R-:W-:Y:S01]  /*8a00*/  ISETP.NE.AND P0, PT, R10, 0x1, PT ;  /* 0x000000010a00780c */ /* 0x002fe20003f05270 */
[----:B------:R-:W-:Y:S01]  /*8a10*/  IMAD.IADD R3, R3, 0x1, R0 ;  /* 0x0000000103037824 */ /* 0x000fe200078e0200 */
[----:B0-----:R-:W-:Y:S02]  /*8a20*/  SHF.R.U32.HI R20, RZ, 0x3, R26 ;  /* 0x00000003ff147819 */ /* 0x001fe4000001161a */
[----:B------:R-:W-:-:S09]  /*8a30*/  SHF.L.U32 R26, R26, 0x4, RZ ;  /* 0x000000041a1a7819 */ /* 0x000fd200000006ff */
[----:B------:R-:W0:Y:S01]  /*8a40*/  @P0 LDC R4, c[0x0][0x44c] ;  /* 0x00011300ff040b82 */ /* 0x000e220000000800 */
[----:B------:R-:W-:Y:S02]  /*8a50*/  LOP3.LUT R20, R20, 0xf, RZ, 0xc0, !PT ;  /* 0x0000000f14147812 */ /* 0x000fe400078ec0ff */
[----:B------:R-:W-:-:S04]  /*8a60*/  LOP3.LUT R26, R26, 0x70, RZ, 0xc0, !PT ;  /* 0x000000701a1a7812 */ /* 0x000fc800078ec0ff */
[----:B------:R-:W-:Y:S01]  /*8a70*/  LOP3.LUT R20, R20, R26, RZ, 0xfc, !PT ;  /* 0x0000001a14147212 */ /* 0x000fe200078efcff */
[----:B------:R-:W1:Y:S01]  /*8a80*/  @P0 LDC R5, c[0x0][0x450] ;  /* 0x00011400ff050b82 */ /* 0x000e620000000800 */
[----:B--2---:R-:W-:Y:S01]  /*8a90*/  IMAD R0, R6, UR4, R21 ;  /* 0x0000000406007c24 */ /* 0x004fe2000f8e0215 */
[----:B------:R-:W-:Y:S01]  /*8aa0*/  ULDC.64 UR4, c[0x0][0x2d0] ;  /* 0x0000b40000047ab9 */ /* 0x000fe20000000a00 */
[----:B---3--:R-:W-:Y:S02]  /*8ab0*/  SHF.R.U32.HI R21, RZ, 0x3, R11 ;  /* 0x00000003ff157819 */ /* 0x008fe4000001160b */
[----:B------:R-:W-:Y:S01]  /*8ac0*/  IMAD R6, R0, 0xc0, R20 ;  /* 0x000000c000067824 */ /* 0x000fe200078e0214 */
[----:B------:R-:W-:Y:S02]  /*8ad0*/  SHF.L.U32 R20, R11, 0x3, RZ ;  /* 0x000000030b147819 */ /* 0x000fe400000006ff */
[----:B------:R-:W-:Y:S01]  /*8ae0*/  LOP3.LUT R21, R21, 0xf, RZ, 0xc0, !PT ;  /* 0x0000000f15157812 */ /* 0x000fe200078ec0ff */
[----:B0-----:R-:W-:Y:S01]  /*8af0*/  @P0 IMAD.HI.U32 R7, R6, R4, RZ ;  /* 0x0000000406070227 */ /* 0x001fe200078e00ff */
[----:B------:R-:W-:-:S03]  /*8b00*/  LOP3.LUT R20, R20, 0x38, RZ, 0xc0, !PT ;  /* 0x0000003814147812 */ /* 0x000fc600078ec0ff */
[----:B------:R-:W-:Y:S01]  /*8b10*/  IMAD.MOV.U32 R4, RZ, RZ, R6 ;  /* 0x000000ffff047224 */ /* 0x000fe200078e0006 */
[----:B-1----:R-:W-:-:S04]  /*8b20*/  @P0 SHF.R.U32.HI R4, RZ, R5, R7 ;  /* 0x00000005ff040219 */ /* 0x002fc80000011607 */
[----:B------:R-:W-:Y:S02]  /*8b30*/  SHF.R.S32.HI R5, RZ, 0x1f, R4 ;  /* 0x0000001fff057819 */ /* 0x000fe40000011404 */
[----:B------:R-:W-:-:S03]  /*8b40*/  IADD3 R7, -R4, RZ, RZ ;  /* 0x000000ff04077210 */ /* 0x000fc60007ffe1ff */
[----:B------:R-:W-:Y:S02]  /*8b50*/  IMAD R5, R5, UR4, RZ ;  /* 0x0000000405057c24 */ /* 0x000fe4000f8e02ff */
[----:B------:R-:W-:Y:S02]  /*8b60*/  IMAD R7, R10, R7, R6 ;  /* 0x000000070a077224 */ /* 0x000fe400078e0206 */
[C---:B------:R-:W-:Y:S02]  /*8b70*/  IMAD R8, R4.reuse, UR5, R5 ;  /* 0x0000000504087c24 */ /* 0x040fe4000f8e0205 */
[----:B------:R-:W-:-:S04]  /*8b80*/  IMAD.WIDE.U32 R4, R4, UR4, R2 ;  /* 0x0000000404047c25 */ /* 0x000fc8000f8e0002 */
[----:B------:R-:W-:Y:S01]  /*8b90*/  IMAD.IADD R5, R5, 0x1, R8 ;  /* 0x0000000105057824 */ /* 0x000fe200078e0208 */
[----:B------:R-:W-:Y:S01]  /*8ba0*/  SHF.R.S32.HI R8, RZ, 0x1f, R7 ;  /* 0x0000001fff087819 */ /* 0x000fe20000011407 */
[----:B------:R-:W-:Y:S02]  /*8bb0*/  VIADD R6, R6, 0x80 ;  /* 0x0000008006067836 */ /* 0x000fe40000000000 */
[----:B------:R-:W-:-:S04]  /*8bc0*/  IMAD.WIDE.U32 R4, R7, UR6, R4 ;  /* 0x0000000607047c25 */ /* 0x000fc8000f8e0004 */
[----:B------:R-:W-:-:S04]  /*8bd0*/  IMAD R8, R8, UR6, RZ ;  /* 0x0000000608087c24 */ /* 0x000fc8000f8e02ff */
[----:B------:R-:W-:Y:S02]  /*8be0*/  IMAD R7, R7, UR7, R8 ;  /* 0x0000000707077c24 */ /* 0x000fe4000f8e0208 */
[----:B------:R-:W0:Y:S02]  /*8bf0*/  @P0 LDC R8, c[0x0][0x450] ;  /* 0x00011400ff080b82 */ /* 0x000e240000000800 */
[----:B------:R-:W-:Y:S01]  /*8c00*/  IMAD.IADD R7, R5, 0x1, R7 ;  /* 0x0000000105077824 */ /* 0x000fe200078e0207 */
[----:B------:R-:W-:-:S04]  /*8c10*/  LEA R5, P1, R4, UR8, 0x1 ;  /* 0x0000000804057c11 */ /* 0x000fc8000f8208ff */
[----:B------:R-:W-:Y:S02]  /*8c20*/  LEA.HI.X R4, R4, UR9, R7, 0x1, P1 ;  /* 0x0000000904047c11 */ /* 0x000fe400088f0c07 */
[----:B------:R-:W1:Y:S02]  /*8c30*/  @P0 LDC R7, c[0x0][0x44c] ;  /* 0x00011300ff070b82 */ /* 0x000e640000000800 */
[----:B-1----:R-:W-:Y:S01]  /*8c40*/  @P0 IMAD.HI.U32 R9, R6, R7, RZ ;  /* 0x0000000706090227 */ /* 0x002fe200078e00ff */
[----:B------:R-:W-:-:S04]  /*8c50*/  MOV R7, R6 ;  /* 0x0000000600077202 */ /* 0x000fc80000000f00 */
[----:B0-----:R-:W-:-:S05]  /*8c60*/  @P0 SHF.R.U32.HI R7, RZ, R8, R9 ;  /* 0x00000008ff070219 */ /* 0x001fca0000011609 */
[----:B------:R-:W-:Y:S02]  /*8c70*/  IMAD.MOV R8, RZ, RZ, -R7 ;  /* 0x000000ffff087224 */ /* 0x000fe400078e0a07 */
[----:B------:R-:W-:-:S04]  /*8c80*/  IMAD.WIDE.U32 R2, R7, UR4, R2 ;  /* 0x0000000407027c25 */ /* 0x000fc8000f8e0002 */
[----:B------:R-:W-:Y:S01]  /*8c90*/  IMAD R6, R10, R8, R6 ;  /* 0x000000080a067224 */ /* 0x000fe200078e0206 */
[----:B------:R-:W-:-:S05]  /*8ca0*/  SHF.R.S32.HI R8, RZ, 0x1f, R7 ;  /* 0x0000001fff087819 */ /* 0x000fca0000011407 */
[----:B------:R-:W-:Y:S01]  /*8cb0*/  IMAD R8, R8, UR4, RZ ;  /* 0x0000000408087c24 */ /* 0x000fe2000f8e02ff */
[----:B------:R-:W-:-:S03]  /*8cc0*/  UMOV UR4, 0xffffffff ;  /* 0xffffffff00047882 */ /* 0x000fc60000000000 */
[----:B------:R-:W-:Y:S01]  /*8cd0*/  IMAD R8, R7, UR5, R8 ;  /* 0x0000000507087c24 */ /* 0x000fe2000f8e0208 */
[----:B------:R-:W-:-:S03]  /*8ce0*/  SHF.R.S32.HI R7, RZ, 0x1f, R6 ;  /* 0x0000001fff077819 */ /* 0x000fc60000011406 */
[----:B------:R-:W-:Y:S02]  /*8cf0*/  IMAD.IADD R3, R3, 0x1, R8 ;  /* 0x0000000103037824 */ /* 0x000fe400078e0208 */
[----:B------:R-:W-:Y:S02]  /*8d00*/  IMAD R7, R7, UR6, RZ ;  /* 0x0000000607077c24 */ /* 0x000fe4000f8e02ff */
[----:B------:R-:W-:-:S04]  /*8d10*/  IMAD.WIDE.U32 R2, R6, UR6, R2 ;  /* 0x0000000606027c25 */ /* 0x000fc8000f8e0002 */
[----:B------:R-:W-:Y:S01]  /*8d20*/  IMAD R7, R6, UR7, R7 ;  /* 0x0000000706077c24 */ /* 0x000fe2000f8e0207 */
[----:B------:R-:W-:-:S03]  /*8d30*/  LEA R6, P0, R2, UR8, 0x1 ;  /* 0x0000000802067c11 */ /* 0x000fc6000f8008ff */
[----:B------:R-:W-:-:S05]  /*8d40*/  IMAD.IADD R7, R3, 0x1, R7 ;  /* 0x0000000103077824 */ /* 0x000fca00078e0207 */
[----:B------:R-:W-:Y:S01]  /*8d50*/  LEA.HI.X R7, R2, UR9, R7, 0x1, P0 ;  /* 0x0000000902077c11 */ /* 0x000fe200080f0c07 */
[----:B------:R-:W-:Y:S06]  /*8d60*/  BRA.DIV UR4, `(.L_x_44) ;  /* 0x0000002e04cc7947 */ /* 0x000fec000b800000 */
[----:B------:R-:W0:Y:S01]  /*8d70*/  SHFL.IDX PT, R3, R5, RZ, 0x181f ;  /* 0x00181fff05037589 */ /* 0x000e2200000e0000 */
[----:B------:R-:W-:-:S03]  /*8d80*/  IMAD R0, R0, 0xc0, R21 ;  /* 0x000000c000007824 */ /* 0x000fc600078e0215 */
[----:B------:R-:W1:Y:S01]  /*8d90*/  SHFL.IDX PT, R2, R4, RZ, 0x181f ;  /* 0x00181fff04027589 */ /* 0x000e6200000e0000 */
[C---:B------:R-:W-:Y:S01]  /*8da0*/  VIADD R8, R0.reuse, 0x10 ;  /* 0x0000001000087836 */ /* 0x040fe20000000000 */
[----:B------:R-:W-:Y:S02]  /*8db0*/  ISETP.GE.AND P1, PT, R0, UR37, PT ;  /* 0x0000002500007c0c */ /* 0x000fe4000bf26270 */
[----:B------:R-:W-:Y:S11]  /*8dc0*/  SHFL.IDX PT, R14, R5, 0x7, 0x181f ;  /* 0x00f81f00050e7f89 */ /* 0x000ff600000e0000 */
[----:B0-----:R-:W-:-:S05]  /*8dd0*/  @!P1 LEA R3, P0, R20, R3, 0x1 ;  /* 0x0000000314039211 */ /* 0x001fca00078008ff */
[----:B-1----:R-:W-:Y:S01]  /*8de0*/  @!P1 IMAD.X R2, RZ, RZ, R2, P0 ;  /* 0x000000ffff029224 */ /* 0x002fe200000e0602 */
[----:B------:R-:W-:Y:S02]  /*8df0*/  ISETP.GE.AND P0, PT, R8, UR37, PT ;  /* 0x0000002508007c0c */ /* 0x000fe4000bf06270 */
[----:B------:R-:W-:Y:S02]  /*8e00*/  IADD3 R8, R0, 0x20, RZ ;  /* 0x0000002000087810 */ /* 0x000fe40007ffe0ff */
[----:B------:R-:W-:-:S04]  /*8e10*/  @!P1 LOP3.LUT R3, R3, R2, RZ, 0x3c, !PT ;  /* 0x0000000203039212 */ /* 0x000fc800078e3cff */
[----:B------:R-:W-:-:S04]  /*8e20*/  @!P1 LOP3.LUT R2, R3, R2, RZ, 0x3c, !PT ;  /* 0x0000000203029212 */ /* 0x000fc800078e3cff */
[----:B------:R-:W-:-:S05]  /*8e30*/  @!P1 LOP3.LUT R3, R3, R2, RZ, 0x3c, !PT ;  /* 0x0000000203039212 */ /* 0x000fca00078e3cff */
[----:B------:R0:W-:Y:S04]  /*8e40*/  @!P1 LDGSTS.E.BYPASS.LTC128B.128 [R18+0x8400], desc[UR50][R2.64], !P5 ;  /* 0x0840000002129fae */ /* 0x0001e8000e901d72 */
[----:B0-----:R-:W0:Y:S04]  /*8e50*/  SHFL.IDX PT, R3, R5, 0x1, 0x181f ;  /* 0x00381f0005037f89 */ /* 0x001e2800000e0000 */
[----:B------:R-:W1:Y:S01]  /*8e60*/  SHFL.IDX PT, R2, R4, 0x1, 0x181f ;  /* 0x00381f0004027f89 */ /* 0x000e6200000e0000 */
[----:B0-----:R-:W-:-:S05]  /*8e70*/  @!P0 LEA R3, P1, R20, R3, 0x1 ;  /* 0x0000000314038211 */ /* 0x001fca00078208ff */
[----:B-1----:R-:W-:-:S05]  /*8e80*/  @!P0 IMAD.X R2, RZ, RZ, R2, P1 ;  /* 0x000000ffff028224 */ /* 0x002fca00008e0602 */
[----:B------:R-:W-:-:S04]  /*8e90*/  @!P0 LOP3.LUT R3, R3, R2, RZ, 0x3c, !PT ;  /* 0x0000000203038212 */ /* 0x000fc800078e3cff */
[----:B------:R-:W-:-:S04]  /*8ea0*/  @!P0 LOP3.LUT R2, R3, R2, RZ, 0x3c, !PT ;  /* 0x0000000203028212 */ /* 0x000fc800078e3cff */
[----:B------:R-:W-:-:S05]  /*8eb0*/  @!P0 LOP3.LUT R3, R3, R2, RZ, 0x3c, !PT ;  /* 0x0000000203038212 */ /* 0x000fca00078e3cff */
[----:B------:R0:W-:Y:S01]  /*8ec0*/  @!P0 LDGSTS.E.BYPASS.LTC128B.128 [R18+0x8c00], desc[UR50][R2.64], !P5 ;  /* 0x08c0000002128fae */ /* 0x0001e2000e901d72 */
[----:B------:R-:W-:Y:S01]  /*8ed0*/  ISETP.GE.AND P0, PT, R8, UR37, PT ;  /* 0x0000002508007c0c */ /* 0x000fe2000bf06270 */
[----:B------:R-:W-:Y:S02]  /*8ee0*/  VIADD R8, R0, 0x30 ;  /* 0x0000003000087836 */ /* 0x000fe40000000000 */
[----:B0-----:R-:W0:Y:S04]  /*8ef0*/  SHFL.IDX PT, R3, R5, 0x2, 0x181f ;  /* 0x00581f0005037f89 */ /* 0x001e2800000e0000 */
[----:B------:R-:W1:Y:S06]  /*8f00*/  SHFL.IDX PT, R2, R4, 0x2, 0x181f ;  /* 0x00581f0004027f89 */ /* 0x000e6c00000e0000 */
[----:B0-----:R-:W-:-:S05]  /*8f10*/  @!P0 LEA R3, P1, R20, R3, 0x1 ;  /* 0x0000000314038211 */ /* 0x001fca00078208ff */
[----:B-1----:R-:W-:-:S05]  /*8f20*/  @!P0 IMAD.X R2, RZ, RZ, R2, P1 ;  /* 0x000000ffff028224 */ /* 0x002fca00008e0602 */
[----:B------:R-:W-:-:S04]  /*8f30*/  @!P0 LOP3.LUT R3, R3, R2, RZ, 0x3c, !PT ;  /* 0x0000000203038212 */ /* 0x000fc800078e3cff */
[----:B------:R-:W-:-:S04]  /*8f40*/  @!P0 LOP3.LUT R2, R3, R2, RZ, 0x3c, !PT ;  /* 0x0000000203028212 */ /* 0x000fc800078e3cff */
[----:B------:R-:W-:-:S05]  /*8f50*/  @!P0 LOP3.LUT R3, R3, R2, RZ, 0x3c, !PT ;  /* 0x0000000203038212 */ /* 0x000fca00078e3cff */
[----:B------:R0:W-:Y:S01]  /*8f60*/  @!P0 LDGSTS.E.BYPASS.LTC128B.128 [R18+0x9400], desc[UR50][R2.64], !P5 ;  /* 0x0940000002128fae */ /* 0x0001e2000e901d72 */
[----:B------:R-:W-:Y:S02]  /*8f70*/  ISETP.GE.AND P0, PT, R8, UR37, PT ;  /* 0x0000002508007c0c */ /* 0x000fe4000bf06270 */
[----:B------:R-:W-:Y:S01]  /*8f80*/  IADD3 R8, R0, 0x40, RZ ;  /* 0x0000004000087810 */ /* 0x000fe20007ffe0ff */
        /* <DEDUP_REMOVED lines=31> */
[----:B------:R-:W1:Y:S04]  /*9180*/  SHFL.IDX PT, R2, R4, 0x6, 0x181f ;  /* 0x00d81f0004027f89 */ /* 0x000e6800000e0000 */
[----:B------:R-:W2:Y:S02]  /*9190*/  SHFL.IDX PT, R4, R4, 0x7, 0x181f ;  /* 0x00f81f0004047f89 */ /* 0x000ea400000e0000 */
[----:B0-----:R-:W-:-:S05]  /*91a0*/  @!P0 LEA R3, P1, R20, R3, 0x1 ;  /* 0x0000000314038211 */ /* 0x001fca00078208ff */
[----:B-1----:R-:W-:-:S05]  /*91b0*/  @!P0 IMAD.X R2, RZ, RZ, R2, P1 ;  /* 0x000000ffff028224 */ /* 0x002fca00008e0602 */
[----:B------:R-:W-:-:S04]  /*91c0*/  @!P0 LOP3.LUT R3, R3, R2, RZ, 0x3c, !PT ;  /* 0x0000000203038212 */ /* 0x000fc800078e3cff */
[----:B------:R-:W-:-:S04]  /*91d0*/  @!P0 LOP3.LUT R2, R3, R2, RZ, 0x3c, !PT ;  /* 0x0000000203028212 */ /* 0x000fc800078e3cff */
[----:B------:R-:W-:-:S05]  /*91e0*/  @!P0 LOP3.LUT R3, R3, R2, RZ, 0x3c, !PT ;  /* 0x0000000203038212 */ /* 0x000fca00078e3cff */
[----:B------:R0:W-:Y:S01]  /*91f0*/  @!P0 LDGSTS.E.BYPASS.LTC128B.128 [R18+0xb400], desc[UR50][R2.64], !P5 ;  /* 0x0b40000002128fae */ /* 0x0001e2000e901d72 */
[----:B------:R-:W-:Y:S01]  /*9200*/  ISETP.GE.AND P0, PT, R8, UR37, PT ;  /* 0x0000002508007c0c */ /* 0x000fe2000bf06270 */
[----:B0-----:R-:W-:-:S12]  /*9210*/  VIADD R2, R0, 0x80 ;  /* 0x0000008000027836 */ /* 0x001fd80000000000 */
[----:B------:R-:W-:Y:S02]  /*9220*/  @!P0 LEA R3, P1, R20, R14, 0x1 ;  /* 0x0000000e14038211 */ /* 0x000fe400078208ff */
[----:B------:R-:W-:Y:S02]  /*9230*/  SHFL.IDX PT, R14, R6, 0x1, 0x181f ;  /* 0x00381f00060e7f89 */ /* 0x000fe400000e0000 */
[----:B--2---:R-:W-:Y:S02]  /*9240*/  @!P0 IADD3.X R8, RZ, R4, RZ, P1, !PT ;  /* 0x00000004ff088210 */ /* 0x004fe40000ffe4ff */
[----:B------:R-:W0:Y:S01]  /*9250*/  SHFL.IDX PT, R4, R6, RZ, 0x181f ;  /* 0x00181fff06047589 */ /* 0x000e2200000e0000 */
[----:B------:R-:W-:-:S03]  /*9260*/  ISETP.GE.AND P1, PT, R2, UR37, PT ;  /* 0x0000002502007c0c */ /* 0x000fc6000bf26270 */
[----:B------:R-:W1:Y:S10]  /*9270*/  SHFL.IDX PT, R2, R7, RZ, 0x181f ;  /* 0x00181fff07027589 */ /* 0x000e7400000e0000 */
[----:B0-----:R-:W-:-:S05]  /*9280*/  @!P1 LEA R4, P2, R20, R4, 0x1 ;  /* 0x0000000414049211 */ /* 0x001fca00078408ff */
[----:B-1----:R-:W-:Y:S02]  /*9290*/  @!P1 IMAD.X R5, RZ, RZ, R2, P2 ;  /* 0x000000ffff059224 */ /* 0x002fe400010e0602 */
[----:B------:R-:W-:Y:S02]  /*92a0*/  @!P0 IMAD.MOV.U32 R2, RZ, RZ, R3 ;  /* 0x000000ffff028224 */ /* 0x000fe400078e0003 */
[----:B------:R-:W-:-:S05]  /*92b0*/  @!P0 IMAD.MOV.U32 R3, RZ, RZ, R8 ;  /* 0x000000ffff038224 */ /* 0x000fca00078e0008 */
[----:B------:R0:W-:Y:S02]  /*92c0*/  @!P0 LDGSTS.E.BYPASS.LTC128B.128 [R18+0xbc00], desc[UR50][R2.64], !P5 ;  /* 0x0bc0000002128fae */ /* 0x0001e4000e901d72 */
[----:B0-----:R-:W-:Y:S01]  /*92d0*/  @!P1 MOV R2, R4 ;  /* 0x0000000400029202 */ /* 0x001fe20000000f00 */
[----:B------:R-:W-:Y:S02]  /*92e0*/  @!P1 IMAD.MOV.U32 R3, RZ, RZ, R5 ;  /* 0x000000ffff039224 */ /* 0x000fe400078e0005 */
[----:B------:R-:W-:-:S03]  /*92f0*/  VIADD R4, R0, 0x90 ;  /* 0x0000009000047836 */ /* 0x000fc60000000000 */
[----:B------:R0:W-:Y:S02]  /*9300*/  @!P1 LDGSTS.E.BYPASS.LTC128B.128 [R18+0xc400], desc[UR50][R2.64], !P5 ;  /* 0x0c40000002129fae */ /* 0x0001e4000e901d72 */
[----:B------:R-:W-:Y:S01]  /*9310*/  ISETP.GE.AND P0, PT, R4, UR37, PT ;  /* 0x0000002504007c0c */ /* 0x000fe2000bf06270 */
[----:B------:R-:W-:Y:S01]  /*9320*/  VIADD R4, R0, 0xa0 ;  /* 0x000000a000047836 */ /* 0x000fe20000000000 */
[----:B0-----:R-:W0:Y:S11]  /*9330*/  SHFL.IDX PT, R2, R7, 0x1, 0x181f ;  /* 0x00381f0007027f89 */ /* 0x001e3600000e0000 */
[----:B------:R-:W-:-:S05]  /*9340*/  @!P0 LEA R14, P1, R20, R14, 0x1 ;  /* 0x0000000e140e8211 */ /* 0x000fca00078208ff */
[----:B0-----:R-:W-:Y:S01]  /*9350*/  @!P0 IMAD.X R5, RZ, RZ, R2, P1 ;  /* 0x000000ffff058224 */ /* 0x001fe200008e0602 */
[----:B------:R-:W-:Y:S02]  /*9360*/  @!P0 MOV R2, R14 ;  /* 0x0000000e00028202 */ /* 0x000fe40000000f00 */
[----:B------:R-:W0:Y:S01]  /*9370*/  SHFL.IDX PT, R14, R6, 0x2, 0x181f ;  /* 0x00581f00060e7f89 */ /* 0x000e2200000e0000 */
[----:B------:R-:W-:Y:S01]  /*9380*/  @!P0 IMAD.MOV.U32 R3, RZ, RZ, R5 ;  /* 0x000000ffff038224 */ /* 0x000fe200078e0005 */
[----:B------:R-:W-:-:S04]  /*9390*/  ISETP.GE.AND P1, PT, R4, UR37, PT ;  /* 0x0000002504007c0c */ /* 0x000fc8000bf26270 */
[----:B------:R1:W-:Y:S04]  /*93a0*/  @!P0 LDGSTS.E.BYPASS.LTC128B.128 [R18+0xcc00], desc[UR50][R2.64], !P5 ;  /* 0x0cc0000002128fae */ /* 0x0003e8000e901d72 */
[----:B-1----:R-:W1:Y:S04]  /*93b0*/  SHFL.IDX PT, R2, R7, 0x2, 0x181f ;  /* 0x00581f0007027f89 */ /* 0x002e6800000e0000 */
[----:B------:R-:W2:Y:S01]  /*93c0*/  SHFL.IDX PT, R7, R7, 0x3, 0x181f ;  /* 0x00781f0007077f89 */ /* 0x000ea200000e0000 */
[----:B0-----:R-:W-:-:S05]  /*93d0*/  @!P1 LEA R14, P0, R20, R14, 0x1 ;  /* 0x0000000e140e9211 */ /* 0x001fca00078008ff */
[----:B-1----:R-:W-:Y:S01]  /*93e0*/  @!P1 IMAD.X R3, RZ, RZ, R2, P0 ;  /* 0x000000ffff039224 */ /* 0x002fe200000e0602 */
[----:B------:R-:W-:Y:S02]  /*93f0*/  @!P1 MOV R2, R14 ;  /* 0x0000000e00029202 */ /* 0x000fe40000000f00 */
[----:B------:R0:W1:Y:S04]  /*9400*/  SHFL.IDX PT, R14, R6, 0x3, 0x181f ;  /* 0x00781f00060e7f89 */ /* 0x00006800000e0000 */
[----:B--2---:R0:W-:Y:S02]  /*9410*/  @!P1 LDGSTS.E.BYPASS.LTC128B.128 [R18+0xd400], desc[UR50][R2.64], !P5 ;  /* 0x0d40000002129fae */ /* 0x0041e4000e901d72 */
.L_x_128:
[----:B------:R-:W2:Y:S01]  /*9420*/  LDL R5, [R1+0xc] ;  /* 0x00000c0001057983 */ /* 0x000ea20000100800 */
[----:B------:R-:W-:-:S05]  /*9430*/  VIADD R0, R0, 0xb0 ;  /* 0x000000b000007836 */ /* 0x000fca0000000000 */
[----:B------:R-:W-:-:S13]  /*9440*/  ISETP.GE.AND P0, PT, R0, UR37, PT ;  /* 0x0000002500007c0c */ /* 0x000fda000bf06270 */
[----:B01----:R-:W-:-:S05]  /*9450*/  @!P0 LEA R2, P1, R20, R14, 0x1 ;  /* 0x0000000e14028211 */ /* 0x003fca00078208ff */
[----:B------:R-:W-:-:S05]  /*9460*/  @!P0 IMAD.X R3, RZ, RZ, R7, P1 ;  /* 0x000000ffff038224 */ /* 0x000fca00008e0607 */
[----:B------:R-:W-:Y:S01]  /*9470*/  @!PT LDS RZ, [RZ] ;  /* 0x00000000fffff984 */ /* 0x000fe20000000800 */
[----:B------:R-:W-:Y:S01]  /*9480*/  @!PT LDS RZ, [RZ] ;  /* 0x00000000fffff984 */ /* 0x000fe20000000800 */
[----:B------:R-:W-:Y:S01]  /*9490*/  @!PT LDS RZ, [RZ] ;  /* 0x00000000fffff984 */ /* 0x000fe20000000800 */
[----:B------:R0:W-:Y:S01]  /*94a0*/  @!P0 LDGSTS.E.BYPASS.LTC128B.128 [R18+0xdc00], desc[UR50][R2.64], !P5 ;  /* 0x0dc0000002128fae */ /* 0x0001e2000e901d72 */
[----:B------:R-:W-:Y:S01]  /*94b0*/  NOP ;  /* 0x0000000000007918 */ /* 0x000fe20000000000 */
[----:B------:R-:W-:Y:S02]  /*94c0*/  SYNCS.ARRIVE.TRANS64.RED.A0T1 RZ, [UR38+0x16800], RZ ;  /* 0x016800ffffff79a7 */ /* 0x000fe40008200426 */
[----:B------:R-:W-:Y:S01]  /*94d0*/  ARRIVES.LDGSTSBAR.64.TRANSCNT [UR38+0x16800] ;  /* 0x01680000ff0079b0 */ /* 0x000fe20008000aa6 */
[----:B--2---:R-:W-:-:S04]  /*94e0*/  LOP3.LUT R0, R5, 0x1, RZ, 0xc, !PT ;  /* 0x0000000105007812 */ /* 0x004fc800078e0cff */
[----:B------:R-:W-:Y:S01]  /*94f0*/  SHF.L.U32 R0, R0, 0x1f, RZ ;  /* 0x0000001f00007819 */ /* 0x000fe200000006ff */
[----:B------:R-:W-:Y:S01]  /*9500*/  NOP ;  /* 0x0000000000007918 */ /* 0x000fe20000000000 */
[----:B------:R-:W-:Y:S01]  /*9510*/  SYNCS.ARRIVE.TRANS64.A1T0 RZ, [UR38+0x16800], RZ ;  /* 0x016800ffffff79a7 */ /* 0x000fe20008100026 */
[----:B------:R-:W-:Y:S01]  /*9520*/  BSSY B0, `(.L_x_45) ;  /* 0x0000003000007945 */ /* 0x000fe20003800000 */
[----:B------:R-:W1:Y:S03]  /*9530*/  SYNCS.PHASECHK.TRANS64.TRYWAIT P0, [UR38+0x16820], R0 ;  /* 0x01682000ff0075a7 */ /* 0x000e660008000166 */
[----:B01----:R-:W-:Y:S05]  /*9540*/  @!P0 BRA `(.L_x_46) ;  /* 0x0000003400b08947 */ /* 0x003fea0003800000 */
.L_x_129:
[----:B------:R-:W-:Y:S05]  /*9550*/  BSYNC B0 ;  /* 0x0000000000007941 */ /* 0x000fea0003800000 */
.L_x_45:
[----:B------:R-:W-:Y:S01]  /*9560*/  UISETP.GE.AND UP0, UPT, UR36, 0x81, UPT ;  /* 0x000000812400788c */ /* 0x000fe2000bf06270 */
[----:B------:R-:W-:-:S05]  /*9570*/  IMAD.U32 R18, RZ, RZ, UR42 ;  /* 0x0000002aff127e24 */ /* 0x000fca000f8e00ff */
[----:B------:R-:W-:-:S13]  /*9580*/  PLOP3.LUT P0, PT, PT, PT, UP0, 0x80, 0x0 ;  /* 0x000000000000781c */ /* 0x000fda0003f0f008 */
[----:B------:R-:W-:Y:S05]  /*9590*/  @!P0 BRA `(.L_x_47) ;  /* 0x0000000c00dc8947 */ /* 0x000fea0003800000 */
[----:B------:R-:W-:Y:S01]  /*95a0*/  BSSY B0, `(.L_x_47) ;  /* 0x00000f6000007945 */ /* 0x000fe20003800000 */
[----:B------:R-:W-:Y:S01]  /*95b0*/  MOV R20, R24 ;  /* 0x0000001800147202 */ /* 0x000fe20000000f00 */
[----:B------:R-:W-:Y:S02]  /*95c0*/  IMAD.MOV.U32 R6, RZ, RZ, R22 ;  /* 0x000000ffff067224 */ /* 0x000fe400078e0016 */
[----:B------:R-:W-:Y:S02]  /*95d0*/  IMAD.U32 R7, RZ, RZ, UR40 ;  /* 0x00000028ff077e24 */ /* 0x000fe4000f8e00ff */
[----:B------:R-:W-:-:S07]  /*95e0*/  IMAD.U32 R26, RZ, RZ, UR42 ;  /* 0x0000002aff1a7e24 */ /* 0x000fce000f8e00ff */
.L_x_60:
[----:B------:R-:W2:Y:S01]  /*95f0*/  LDL R8, [R1+0x4] ;  /* 0x0000040001087983 */ /* 0x000ea20000100800 */
[----:B------:R-:W1:Y:S01]  /*9600*/  LDC R2, c[0x0][0x430] ;  /* 0x00010c00ff027b82 */ /* 0x000e620000000800 */
[----:B------:R-:W-:Y:S02]  /*9610*/  ULDC UR4, c[0x0][0x430] ;  /* 0x00010c0000047ab9 */ /* 0x000fe40000000800 */
[----:B------:R-:W3:Y:S01]  /*9620*/  LDL R4, [R1] ;  /* 0x0000000001047983 */ /* 0x000ee20000100800 */
[----:B0-----:R-:W0:Y:S01]  /*9630*/  S2R R0, SR_TID.X ;  /* 0x0000000000007919 */ /* 0x001e220000002100 */
[----:B-1----:R-:W-:-:S13]  /*9640*/  ISETP.NE.AND P0, PT, R2, 0x1, PT ;  /* 0x000000010200780c */ /* 0x002fda0003f05270 */
[----:B------:R-:W1:Y:S01]  /*9650*/  @P0 LDC R2, c[0x0][0x434] ;  /* 0x00010d00ff020b82 */ /* 0x000e620000000800 */
[----:B0-----:R-:W-:Y:S02]  /*9660*/  SHF.L.U32 R5, R0, 0x4, RZ ;  /* 0x0000000400057819 */ /* 0x001fe400000006ff */
[----:B------:R-:W-:-:S05]  /*9670*/  SHF.R.U32.HI R3, RZ, 0x3, R0 ;  /* 0x00000003ff037819 */ /* 0x000fca0000011600 */
[----:B------:R-:W0:Y:S01]  /*9680*/  @P0 LDC R0, c[0x0][0x438] ;  /* 0x00010e00ff000b82 */ /* 0x000e220000000800 */
[----:B------:R-:W-:Y:S02]  /*9690*/  LOP3.LUT R3, R3, 0xf, RZ, 0xc0, !PT ;  /* 0x0000000f03037812 */ /* 0x000fe400078ec0ff */
[----:B------:R-:W-:-:S03]  /*96a0*/  LOP3.LUT R5, R5, 0x70, RZ, 0xc0, !PT ;  /* 0x0000007005057812 */ /* 0x000fc600078ec0ff */
[----:B------:R-:W-:-:S05]  /*96b0*/  IMAD R3, R7, 0x80, R3 ;  /* 0x0000008007037824 */ /* 0x000fca00078e0203 */
[----:B--2---:R-:W-:-:S05]  /*96c0*/  IADD3 R3, R5, R3, R8 ;  /* 0x0000000305037210 */ /* 0x004fca0007ffe008 */
[----:B-1----:R-:W-:-:S04]  /*96d0*/  @P0 IMAD.HI.U32 R5, R3, R2, RZ ;  /* 0x0000000203050227 */ /* 0x002fc800078e00ff */
[----:B------:R-:W-:Y:S01]  /*96e0*/  IMAD.MOV.U32 R2, RZ, RZ, R3 ;  /* 0x000000ffff027224 */ /* 0x000fe200078e0003 */
[----:B0-----:R-:W-:-:S05]  /*96f0*/  @P0 SHF.R.U32.HI R2, RZ, R0, R5 ;  /* 0x00000000ff020219 */ /* 0x001fca0000011605 */
[----:B------:R-:W-:-:S04]  /*9700*/  IMAD.MOV R0, RZ, RZ, -R2 ;  /* 0x000000ffff007224 */ /* 0x000fc800078e0a02 */
[----:B------:R-:W-:Y:S01]  /*9710*/  IMAD R0, R0, UR4, R3 ;  /* 0x0000000400007c24 */ /* 0x000fe2000f8e0203 */
[----:B------:R-:W-:Y:S01]  /*9720*/  ULDC.64 UR4, c[0x0][0x428] ;  /* 0x00010a0000047ab9 */ /* 0x000fe20000000a00 */
[----:B------:R-:W-:Y:S01]  /*9730*/  SHF.R.S32.HI R3, RZ, 0x1f, R2 ;  /* 0x0000001fff037819 */ /* 0x000fe20000011402 */
[----:B---3--:R-:W-:-:S04]  /*9740*/  IMAD R4, R4, UR4, RZ ;  /* 0x0000000404047c24 */ /* 0x008fc8000f8e02ff */
[C---:B------:R-:W-:Y:S02]  /*9750*/  IMAD R4, R28.reuse, UR5, R4 ;  /* 0x000000051c047c24 */ /* 0x040fe4000f8e0204 */
[----:B------:R-:W-:Y:S01]  /*9760*/  IMAD.WIDE.U32 R2, R28, UR4, R2 ;  /* 0x000000041c027c25 */ /* 0x000fe2000f8e0002 */
[----:B------:R-:W-:-:S04]  /*9770*/  ULDC.64 UR4, c[0x0][0x418] ;  /* 0x0001060000047ab9 */ /* 0x000fc80000000a00 */
[----:B------:R-:W-:Y:S02]  /*9780*/  IADD3 R3, R4, R3, RZ ;  /* 0x0000000304037210 */ /* 0x000fe40007ffe0ff */
[----:B------:R-:W-:-:S04]  /*9790*/  LEA R4, P0, R2, UR4, 0x2 ;  /* 0x0000000402047c11 */ /* 0x000fc8000f8010ff */
[----:B------:R-:W-:-:S05]  /*97a0*/  LEA.HI.X R5, R2, UR5, R3, 0x2, P0 ;  /* 0x0000000502057c11 */ /* 0x000fca00080f1403 */
[----:B------:R-:W2:Y:S01]  /*97b0*/  LDG.E R4, desc[UR50][R4.64] ;  /* 0x0000003204047981 */ /* 0x000ea2000c1e1900 */
[----:B------:R-:W-:Y:S02]  /*97c0*/  IMAD.U32 R8, RZ, RZ, UR41 ;  /* 0x00000029ff087e24 */ /* 0x000fe4000f8e00ff */
[----:B------:R-:W-:-:S03]  /*97d0*/  VIADD R22, R6, 0x1 ;  /* 0x0000000106167836 */ /* 0x000fc60000000000 */
[----:B------:R-:W-:Y:S02]  /*97e0*/  ISETP.NE.AND P1, PT, R8, 0x3, PT ;  /* 0x000000030800780c */ /* 0x000fe40003f25270 */
[----:B------:R-:W-:-:S04]  /*97f0*/  ISETP.NE.AND P0, PT, R22, 0x2, PT ;  /* 0x000000021600780c */ /* 0x000fc80003f05270 */
[----:B------:R-:W-:Y:S01]  /*9800*/  SEL R24, RZ, 0x1, P0 ;  /* 0x00000001ff187807 */ /* 0x000fe20000000000 */
[----:B------:R-:W-:Y:S01]  /*9810*/  IMAD.MOV.U32 R18, RZ, RZ, R7 ;  /* 0x000000ffff127224 */ /* 0x000fe200078e0007 */
[----:B------:R-:W-:Y:S02]  /*9820*/  SEL R22, R22, RZ, P0 ;  /* 0x000000ff16167207 */ /* 0x000fe40000000000 */
[----:B------:R-:W-:Y:S02]  /*9830*/  LOP3.LUT R24, R20, R24, RZ, 0x3c, !PT ;  /* 0x0000001814187212 */ /* 0x000fe400078e3cff */
[----:B--2---:R-:W-:Y:S01]  /*9840*/  SHF.R.S32.HI R23, RZ, 0x1f, R4 ;  /* 0x0000001fff177819 */ /* 0x004fe20000011404 */
[----:B------:R-:W-:Y:S06]  /*9850*/  @!P1 BRA `(.L_x_48) ;  /* 0x0000000000049947 */ /* 0x000fec0003800000 */
[----:B------:R-:W-:Y:S01]  /*9860*/  BPT.TRAP 0x1 ;  /* 0x000000040000795c */ /* 0x000fe20000300000 */
.L_x_48:
[----:B------:R-:W-:Y:S01]  /*9870*/  LEA R5, R22, UR38, 0x3 ;  /* 0x0000002616057c11 */ /* 0x000fe2000f8e18ff */
[----:B------:R-:W-:Y:S01]  /*9880*/  BSSY B1, `(.L_x_49) ;  /* 0x0000004000017945 */ /* 0x000fe20003800000 */
[----:B------:R-:W-:-:S04]  /*9890*/  SHF.L.U32 R2, R24, 0x1f, RZ ;  /* 0x0000001f18027819 */ /* 0x000fc800000006ff */
[----:B------:R-:W0:Y:S02]  /*98a0*/  SYNCS.PHASECHK.TRANS64.TRYWAIT P0, [R5+URZ+0x16840], R2 ;  /* 0x01684002050075a7 */ /* 0x000e24000800017f */
[----:B0-----:R-:W-:Y:S05]  /*98b0*/  @!P0 BRA `(.L_x_50) ;  /* 0x0000003000ec8947 */ /* 0x001fea0003800000 */
.L_x_130:
[----:B------:R-:W-:Y:S05]  /*98c0*/  BSYNC B1 ;  /* 0x0000000000017941 */ /* 0x000fea0003800000 */
.L_x_49:
[----:B------:R-:W-:Y:S01]  /*98d0*/  SHF.R.S32.HI R21, RZ, 0x1f, R0 ;  /* 0x0000001fff157819 */ /* 0x000fe20000011400 */
[----:B------:R-:W-:Y:S01]  /*98e0*/  ULDC.64 UR4, c[0x0][0x300] ;  /* 0x0000c00000047ab9 */ /* 0x000fe20000000a00 */
[----:B------:R-:W-:Y:S01]  /*98f0*/  LOP3.LUT P1, RZ, R25, 0x1, RZ, 0xc0, !PT ;  /* 0x0000000119ff7812 */ /* 0x000fe2000782c0ff */
[----:B0-----:R-:W-:-:S04]  /*9900*/  IMAD.WIDE.U32 R2, R0, UR4, RZ ;  /* 0x0000000400027c25 */ /* 0x001fc8000f8e00ff */
[----:B------:R-:W-:Y:S02]  /*9910*/  IMAD R7, R21, UR4, RZ ;  /* 0x0000000415077c24 */ /* 0x000fe4000f8e02ff */
[----:B------:R-:W-:Y:S02]  /*9920*/  IMAD R8, R22, 0x2000, R29 ;  /* 0x0000200016087824 */ /* 0x000fe400078e021d */
[----:B------:R-:W-:Y:S01]  /*9930*/  IMAD R7, R0, UR5, R7 ;  /* 0x0000000500077c24 */ /* 0x000fe2000f8e0207 */
[----:B------:R-:W-:-:S04]  /*9940*/  ULDC.64 UR4, c[0x0][0x310] ;  /* 0x0000c40000047ab9 */ /* 0x000fc80000000a00 */
[----:B------:R-:W-:Y:S01]  /*9950*/  IADD3 R3, R3, R7, RZ ;  /* 0x0000000703037210 */ /* 0x000fe20007ffe0ff */
[----:B------:R-:W-:-:S04]  /*9960*/  IMAD R7, R23, UR4, RZ ;  /* 0x0000000417077c24 */ /* 0x000fc8000f8e02ff */
        /* <DEDUP_REMOVED lines=9> */
[----:B------:R-:W-:Y:S01]  /*9a00*/  IMAD.IADD R7, R7, 0x1, R3 ;  /* 0x0000000107077824 */ /* 0x000fe200078e0203 */
[----:B------:R-:W-:-:S04]  /*9a10*/  UMOV UR4, 0xffffffff ;  /* 0xffffffff00047882 */ /* 0x000fc80000000000 */
[----:B------:R-:W-:Y:S01]  /*9a20*/  LEA.HI.X R10, R2, UR5, R7, 0x1, P0 ;  /* 0x00000005020a7c11 */ /* 0x000fe200080f0c07 */
[----:B------:R-:W-:Y:S06]  /*9a30*/  BRA.DIV UR4, `(.L_x_51) ;  /* 0x0000003204a07947 */ /* 0x000fec000b800000 */
[----:B------:R-:W0:Y:S01]  /*9a40*/  S2R R3, SR_TID.X ;  /* 0x0000000000037919 */ /* 0x000e220000002100 */
[----:B------:R-:W-:Y:S01]  /*9a50*/  LEA R8, R8, UR38, 0x1 ;  /* 0x0000002608087c11 */ /* 0x000fe2000f8e08ff */
[----:B------:R-:W1:Y:S01]  /*9a60*/  SHFL.IDX PT, R2, R9, RZ, 0x181f ;  /* 0x00181fff09027589 */ /* 0x000e6200000e0000 */
[----:B0-----:R-:W-:-:S03]  /*9a70*/  SHF.L.U32 R11, R3, 0x3, RZ ;  /* 0x00000003030b7819 */ /* 0x001fc600000006ff */
[----:B------:R-:W0:Y:S01]  /*9a80*/  SHFL.IDX PT, R3, R10, RZ, 0x181f ;  /* 0x00181fff0a037589 */ /* 0x000e2200000e0000 */
[----:B------:R-:W-:-:S05]  /*9a90*/  LOP3.LUT R11, R11, 0x38, RZ, 0xc0, !PT ;  /* 0x000000380b0b7812 */ /* 0x000fca00078ec0ff */
[----:B------:R-:W-:-:S05]  /*9aa0*/  IMAD.SHL.U32 R7, R11, 0x2, RZ ;  /* 0x000000020b077824 */ /* 0x000fca00078e00ff */
[----:B-1----:R-:W-:-:S05]  /*9ab0*/  IADD3 R2, P0, R2, R7, RZ ;  /* 0x0000000702027210 */ /* 0x002fca0007f1e0ff */
[----:B0-----:R-:W-:-:S05]  /*9ac0*/  IMAD.X R3, RZ, RZ, R3, P0 ;  /* 0x000000ffff037224 */ /* 0x001fca00000e0603 */
[----:B------:R-:W-:Y:S01]  /*9ad0*/  @!PT LDS RZ, [RZ] ;  /* 0x00000000fffff984 */ /* 0x000fe20000000800 */
[----:B------:R0:W-:Y:S04]  /*9ae0*/  LDGSTS.E.BYPASS.LTC128B.128 [R8+0xe400], desc[UR50][R2.64], !P1 ;  /* 0x0e40000002087fae */ /* 0x0001e8000c901d72 */
[----:B0-----:R-:W0:Y:S04]  /*9af0*/  SHFL.IDX PT, R2, R9, 0x1, 0x181f ;  /* 0x00381f0009027f89 */ /* 0x001e2800000e0000 */
[----:B------:R-:W1:Y:S01]  /*9b00*/  SHFL.IDX PT, R3, R10, 0x1, 0x181f ;  /* 0x00381f000a037f89 */ /* 0x000e6200000e0000 */
[----:B0-----:R-:W-:-:S05]  /*9b10*/  IADD3 R2, P0, R2, R7, RZ ;  /* 0x0000000702027210 */ /* 0x001fca0007f1e0ff */
[----:B-1----:R-:W-:-:S05]  /*9b20*/  IMAD.X R3, RZ, RZ, R3, P0 ;  /* 0x000000ffff037224 */ /* 0x002fca00000e0603 */
[----:B------:R0:W-:Y:S04]  /*9b30*/  LDGSTS.E.BYPASS.LTC128B.128 [R8+0xec00], desc[UR50][R2.64], !P1 ;  /* 0x0ec0000002087fae */ /* 0x0001e8000c901d72 */
[----:B0-----:R-:W0:Y:S04]  /*9b40*/  SHFL.IDX PT, R2, R9, 0x2, 0x181f ;  /* 0x00581f0009027f89 */ /* 0x001e2800000e0000 */
[----:B------:R-:W1:Y:S01]  /*9b50*/  SHFL.IDX PT, R3, R10, 0x2, 0x181f ;  /* 0x00581f000a037f89 */ /* 0x000e6200000e0000 */
[----:B0-----:R-:W-:-:S04]  /*9b60*/  IADD3 R2, P0, R2, R7, RZ ;  /* 0x0000000702027210 */ /* 0x001fc80007f1e0ff */
[----:B-1----:R-:W-:-:S05]  /*9b70*/  IADD3.X R3, RZ, R3, RZ, P0, !PT ;  /* 0x00000003ff037210 */ /* 0x002fca00007fe4ff */
        /* <DEDUP_REMOVED lines=17> */
[----:B------:R-:W1:Y:S04]  /*9c90*/  SHFL.IDX PT, R3, R10, 0x6, 0x181f ;  /* 0x00d81f000a037f89 */ /* 0x000e6800000e0000 */
[----:B------:R-:W2:Y:S01]  /*9ca0*/  SHFL.IDX PT, R10, R10, 0x7, 0x181f ;  /* 0x00f81f000a0a7f89 */ /* 0x000ea200000e0000 */
[----:B0-----:R-:W-:-:S04]  /*9cb0*/  IADD3 R2, P0, R2, R7, RZ ;  /* 0x0000000702027210 */ /* 0x001fc80007f1e0ff */
[----:B-1----:R-:W-:-:S05]  /*9cc0*/  IADD3.X R3, RZ, R3, RZ, P0, !PT ;  /* 0x00000003ff037210 */ /* 0x002fca00007fe4ff */
[----:B------:R0:W-:Y:S04]  /*9cd0*/  LDGSTS.E.BYPASS.LTC128B.128 [R8+0x11400], desc[UR50][R2.64], !P1 ;  /* 0x1140000002087fae */ /* 0x0001e8000c901d72 */
[----:B0-2---:R0:W1:Y:S02]  /*9ce0*/  SHFL.IDX PT, R2, R9, 0x7, 0x181f ;  /* 0x00f81f0009027f89 */ /* 0x00506400000e0000 */
.L_x_148:
[----:B-1----:R-:W-:-:S05]  /*9cf0*/  IADD3 R2, P0, R2, R7, RZ ;  /* 0x0000000702027210 */ /* 0x002fca0007f1e0ff */
[----:B------:R-:W-:Y:S01]  /*9d00*/  IMAD.X R3, RZ, RZ, R10, P0 ;  /* 0x000000ffff037224 */ /* 0x000fe200000e060a */
[----:B------:R-:W-:-:S04]  /*9d10*/  PLOP3.LUT P0, PT, PT, PT, PT, 0x80, 0x0 ;  /* 0x000000000000781c */ /* 0x000fc80003f0f070 */
[----:B------:R-:W-:Y:S01]  /*9d20*/  @!PT LDS RZ, [RZ] ;  /* 0x00000000fffff984 */ /* 0x000fe20000000800 */
[----:B------:R-:W-:Y:S01]  /*9d30*/  @!PT LDS RZ, [RZ] ;  /* 0x00000000fffff984 */ /* 0x000fe20000000800 */
[----:B------:R-:W-:Y:S01]  /*9d40*/  @!PT LDS RZ, [RZ] ;  /* 0x00000000fffff984 */ /* 0x000fe20000000800 */
[----:B------:R1:W-:Y:S01]  /*9d50*/  LDGSTS.E.BYPASS.LTC128B.128 [R8+0x11c00], desc[UR50][R2.64], !P1 ;  /* 0x11c0000002087fae */ /* 0x0003e2000c901d72 */
[----:B------:R-:W-:-:S08]  /*9d60*/  NOP ;  /* 0x0000000000007918 */ /* 0x000fd00000000000 */
.L_x_52:
[----:B------:R-:W-:Y:S02]  /*9d70*/  PLOP3.LUT P1, PT, P1, P0, PT, 0xa2, 0x0 ;  /* 0x000000000000781c */ /* 0x000fe40000f21472 */
[----:B------:R-:W-:-:S08]  /*9d80*/  @P0 R2UR P1, UR4, R5 ;  /* 0x00000000050402ca */ /* 0x000fd00000020000 */
[----:B------:R-:W-:-:S05]  /*9d90*/  @P0 PLOP3.LUT P0, PT, P1, PT, PT, 0x80, 0x0 ;  /* 0x000000000000081c */ /* 0x000fca0000f0f070 */
[----:B------:R-:W-:Y:S01]  /*9da0*/  @!P1 SYNCS.ARRIVE.TRANS64.RED.A0T1 RZ, [UR4+0x16830], RZ ;  /* 0x016830ffffff99a7 */ /* 0x000fe20008200404 */
[----:B------:R-:W-:Y:S07]  /*9db0*/  @!P1 ARRIVES.LDGSTSBAR.64.TRANSCNT [UR4+0x16830] ;  /* 0x01683000ff0099b0 */ /* 0x000fee0008000a84 */
[----:B------:R-:W-:Y:S05]  /*9dc0*/  @P0 BRA.U.ANY `(.L_x_52) ;  /* 0xfffffffd00e80947 */ /* 0x000fea000393ffff */
[----:B------:R-:W-:Y:S01]  /*9dd0*/  NOP ;  /* 0x0000000000007918 */ /* 0x000fe20000000000 */
[----:B-1----:R-:W-:-:S05]  /*9de0*/  IMAD.U32 R2, RZ, RZ, UR41 ;  /* 0x00000029ff027e24 */ /* 0x002fca000f8e00ff */
[----:B------:R-:W-:-:S13]  /*9df0*/  ISETP.NE.AND P2, PT, R2, 0x3, PT ;  /* 0x000000030200780c */ /* 0x000fda0003f45270 */
[----:B------:R-:W-:Y:S05]  /*9e00*/  @!P2 BRA `(.L_x_53) ;  /* 0x000000000004a947 */ /* 0x000fea0003800000 */
[----:B------:R-:W-:Y:S01]  /*9e10*/  BPT.TRAP 0x1 ;  /* 0x000000040000795c */ /* 0x000fe20000300000 */
.L_x_53:
[----:B------:R1:W-:Y:S01]  /*9e20*/  SYNCS.ARRIVE.TRANS64.A1T0 RZ, [R5+URZ+0x16830], RZ ;  /* 0x016830ff05ff79a7 */ /* 0x0003e2000810003f */
[----:B------:R-:W-:Y:S05]  /*9e30*/  @!P2 BRA `(.L_x_54) ;  /* 0x000000000004a947 */ /* 0x000fea0003800000 */
[----:B------:R-:W-:Y:S01]  /*9e40*/  BPT.TRAP 0x1 ;  /* 0x000000040000795c */ /* 0x000fe20000300000 */
.L_x_54:
[----:B------:R-:W-:Y:S01]  /*9e50*/  SHF.L.U32 R2, R20, 0x1f, RZ ;  /* 0x0000001f14027819 */ /* 0x000fe200000006ff */
[----:B------:R-:W-:Y:S01]  /*9e60*/  BSSY B1, `(.L_x_55) ;  /* 0x0000004000017945 */ /* 0x000fe20003800000 */
[----:B-1----:R-:W-:-:S04]  /*9e70*/  LEA R5, R6, UR38, 0x3 ;  /* 0x0000002606057c11 */ /* 0x002fc8000f8e18ff */
[----:B------:R-:W1:Y:S02]  /*9e80*/  SYNCS.PHASECHK.TRANS64.TRYWAIT P0, [R5+URZ+0x16860], R2 ;  /* 0x01686002050075a7 */ /* 0x000e64000800017f */
[----:B-1----:R-:W-:Y:S05]  /*9e90*/  @!P0 BRA `(.L_x_56) ;  /* 0x0000003400c48947 */ /* 0x002fea0003800000 */
.L_x_149:
[----:B------:R-:W-:Y:S05]  /*9ea0*/  BSYNC B1 ;  /* 0x0000000000017941 */ /* 0x000fea0003800000 */
.L_x_55:
[----:B------:R-:W2:Y:S01]  /*9eb0*/  S2R R3, SR_TID.X ;  /* 0x0000000000037919 */ /* 0x000ea20000002100 */
[----:B-1----:R-:W-:Y:S01]  /*9ec0*/  IMAD.MOV.U32 R2, RZ, RZ, -0x80 ;  /* 0xffffff80ff027424 */ /* 0x002fe200078e00ff */
[----:B------:R-:W-:Y:S01]  /*9ed0*/  UMOV UR4, 0xffffffff ;  /* 0xffffffff00047882 */ /* 0x000fe20000000000 */
[----:B------:R-:W-:Y:S02]  /*9ee0*/  LOP3.LUT P2, RZ, R25, 0x2, RZ, 0xc0, !PT ;  /* 0x0000000219ff7812 */ /* 0x000fe4000784c0ff */
[----:B------:R-:W-:Y:S01]  /*9ef0*/  IMAD R2, R26, R2, UR36 ;  /* 0x000000241a027e24 */ /* 0x000fe2000f8e0202 */
[----:B------:R-:W-:Y:S02]  /*9f00*/  LEA R6, R6, R29, 0xd ;  /* 0x0000001d06067211 */ /* 0x000fe400078e68ff */
[----:B--2---:R-:W-:-:S04]  /*9f10*/  SHF.R.U32.HI R3, RZ, 0x3, R3 ;  /* 0x00000003ff037819 */ /* 0x004fc80000011603 */
[----:B------:R-:W-:-:S05]  /*9f20*/  LOP3.LUT R3, R3, 0xf, RZ, 0xc0, !PT ;  /* 0x0000000f03037812 */ /* 0x000fca00078ec0ff */
[----:B------:R-:W-:Y:S01]  /*9f30*/  IMAD.IADD R8, R2, 0x1, -R3 ;  /* 0x0000000102087824 */ /* 0x000fe200078e0a03 */
[----:B------:R-:W-:Y:S06]  /*9f40*/  BRA.DIV UR4, `(.L_x_57) ;  /* 0x0000003604ac7947 */ /* 0x000fec000b800000 */
[----:B------:R-:W1:Y:S01]  /*9f50*/  SHFL.IDX PT, R2, R16, RZ, 0x181f ;  /* 0x00181fff10027589 */ /* 0x000e6200000e0000 */
[----:B------:R-:W-:Y:S02]  /*9f60*/  ISETP.LT.OR P0, PT, R8, 0x1, P2 ;  /* 0x000000010800780c */ /* 0x000fe40001701670 */
[----:B------:R-:W-:Y:S01]  /*9f70*/  LEA R6, R6, UR38, 0x1 ;  /* 0x0000002606067c11 */ /* 0x000fe2000f8e08ff */
[----:B------:R-:W2:Y:S01]  /*9f80*/  SHFL.IDX PT, R3, R17, RZ, 0x181f ;  /* 0x00181fff11037589 */ /* 0x000ea200000e0000 */
[----:B-1----:R-:W-:-:S05]  /*9f90*/  IADD3 R2, P1, R2, R7, RZ ;  /* 0x0000000702027210 */ /* 0x002fca0007f3e0ff */
[----:B--2---:R-:W-:-:S05]  /*9fa0*/  IMAD.X R3, RZ, RZ, R3, P1 ;  /* 0x000000ffff037224 */ /* 0x004fca00008e0603 */
[----:B------:R-:W-:Y:S01]  /*9fb0*/  @!PT LDS RZ, [RZ] ;  /* 0x00000000fffff984 */ /* 0x000fe20000000800 */
[----:B------:R1:W-:Y:S01]  /*9fc0*/  LDGSTS.E.BYPASS.LTC128B.128 [R6+0x400], desc[UR50][R2.64], !P0 ;  /* 0x0040000002067fae */ /* 0x0003e2000c101d72 */
[----:B------:R-:W-:-:S03]  /*9fd0*/  ISETP.LT.OR P0, PT, R8, 0x11, P2 ;  /* 0x000000110800780c */ /* 0x000fc60001701670 */
[----:B-1----:R-:W1:Y:S04]  /*9fe0*/  SHFL.IDX PT, R2, R16, 0x1, 0x181f ;  /* 0x00381f0010027f89 */ /* 0x002e6800000e0000 */
[----:B------:R-:W2:Y:S01]  /*9ff0*/  SHFL.IDX PT, R3, R17, 0x1, 0x181f ;  /* 0x00381f0011037f89 */ /* 0x000ea200000e0000 */
[----:B-1----:R-:W-:-:S05]  /*a000*/  IADD3 R2, P1, R2, R7, RZ ;  /* 0x0000000702027210 */ /* 0x002fca0007f3e0ff */
[----:B--2---:R-:W-:-:S05]  /*a010*/  IMAD.X R3, RZ, RZ, R3, P1 ;  /* 0x000000ffff037224 */ /* 0x004fca00008e0603 */
[----:B------:R1:W-:Y:S01]  /*a020*/  LDGSTS.E.BYPASS.LTC128B.128 [R6+0xc00], desc[UR50][R2.64], !P0 ;  /* 0x00c0000002067fae */ /* 0x0003e2000c101d72 */
[----:B------:R-:W-:-:S03]  /*a030*/  ISETP.LT.OR P0, PT, R8, 0x21, P2 ;  /* 0x000000210800780c */ /* 0x000fc60001701670 */
[----:B-1----:R-:W1:Y:S04]  /*a040*/  SHFL.IDX PT, R2, R16, 0x2, 0x181f ;  /* 0x00581f0010027f89 */ /* 0x002e6800000e0000 */
[----:B------:R-:W2:Y:S01]  /*a050*/  SHFL.IDX PT, R3, R17, 0x2, 0x181f ;  /* 0x00581f0011037f89 */ /* 0x000ea200000e0000 */
[----:B-1----:R-:W-:-:S04]  /*a060*/  IADD3 R2, P1, R2, R7, RZ ;  /* 0x0000000702027210 */ /* 0x002fc80007f3e0ff */
[----:B--2---:R-:W-:-:S05]  /*a070*/  IADD3.X R3, RZ, R3, RZ, P1, !PT ;  /* 0x00000003ff037210 */ /* 0x004fca0000ffe4ff */
        /* <DEDUP_REMOVED lines=21> */
[----:B------:R-:W2:Y:S04]  /*a1d0*/  SHFL.IDX PT, R3, R17, 0x6, 0x181f ;  /* 0x00d81f0011037f89 */ /* 0x000ea800000e0000 */
[----:B------:R-:W3:Y:S01]  /*a1e0*/  SHFL.IDX PT, R17, R17, 0x7, 0x181f ;  /* 0x00f81f0011117f89 */ /* 0x000ee200000e0000 */
[----:B-1----:R-:W-:-:S04]  /*a1f0*/  IADD3 R2, P1, R2, R7, RZ ;  /* 0x0000000702027210 */ /* 0x002fc80007f3e0ff */
[----:B--2---:R-:W-:-:S05]  /*a200*/  IADD3.X R3, RZ, R3, RZ, P1, !PT ;  /* 0x00000003ff037210 */ /* 0x004fca0000ffe4ff */
[----:B------:R1:W-:Y:S04]  /*a210*/  LDGSTS.E.BYPASS.LTC128B.128 [R6+0x3400], desc[UR50][R2.64], !P0 ;  /* 0x0340000002067fae */ /* 0x0003e8000c101d72 */
[----:B-1-3--:R1:W2:Y:S02]  /*a220*/  SHFL.IDX PT, R2, R16, 0x7, 0x181f ;  /* 0x00f81f0010027f89 */ /* 0x00a2a400000e0000 */
.L_x_167:
[----:B------:R-:W-:Y:S01]  /*a230*/  ISETP.LT.OR P0, PT, R8, 0x71, P2 ;  /* 0x000000710800780c */ /* 0x000fe20001701670 */
[----:B------:R-:W-:Y:S01]  /*a240*/  ULDC.64 UR4, c[0x0][0x328] ;  /* 0x0000ca0000047ab9 */ /* 0x000fe20000000a00 */
[----:B--2---:R-:W-:Y:S01]  /*a250*/  IADD3 R2, P1, R2, R7, RZ ;  /* 0x0000000702027210 */ /* 0x004fe20007f3e0ff */
[----:B------:R-:W-:-:S04]  /*a260*/  IMAD R21, R21, UR4, RZ ;  /* 0x0000000415157c24 */ /* 0x000fc8000f8e02ff */
[----:B------:R-:W-:Y:S02]  /*a270*/  IMAD.X R3, RZ, RZ, R17, P1 ;  /* 0x000000ffff037224 */ /* 0x000fe400008e0611 */
[----:B------:R-:W-:-:S04]  /*a280*/  IMAD R21, R0, UR5, R21 ;  /* 0x0000000500157c24 */ /* 0x000fc8000f8e0215 */
[----:B------:R-:W-:Y:S01]  /*a290*/  @!PT LDS RZ, [RZ] ;  /* 0x00000000fffff984 */ /* 0x000fe20000000800 */
[----:B------:R-:W-:Y:S01]  /*a2a0*/  @!PT LDS RZ, [RZ] ;  /* 0x00000000fffff984 */ /* 0x000fe20000000800 */
[----:B------:R-:W-:Y:S01]  /*a2b0*/  @!PT LDS RZ, [RZ] ;  /* 0x00000000fffff984 */ /* 0x000fe20000000800 */
[----:B------:R2:W-:Y:S01]  /*a2c0*/  LDGSTS.E.BYPASS.LTC128B.128 [R6+0x3c00], desc[UR50][R2.64], !P0 ;  /* 0x03c0000002067fae */ /* 0x0005e2000c101d72 */
[----:B------:R-:W-:Y:S01]  /*a2d0*/  PLOP3.LUT P0, PT, PT, PT, PT, 0x80, 0x0 ;  /* 0x000000000000781c */ /* 0x000fe20003f0f070 */
[----:B------:R-:W-:Y:S01]  /*a2e0*/  NOP ;  /* 0x0000000000007918 */ /* 0x000fe20000000000 */
[----:B--2---:R-:W-:Y:S01]  /*a2f0*/  IMAD.WIDE.U32 R2, R0, UR4, RZ ;  /* 0x0000000400027c25 */ /* 0x004fe2000f8e00ff */
[----:B------:R-:W-:-:S03]  /*a300*/  ULDC.64 UR4, c[0x0][0x338] ;  /* 0x0000ce0000047ab9 */ /* 0x000fc60000000a00 */
[----:B------:R-:W-:Y:S02]  /*a310*/  IMAD.IADD R3, R3, 0x1, R21 ;  /* 0x0000000103037824 */ /* 0x000fe400078e0215 */
[----:B------:R-:W-:Y:S02]  /*a320*/  IMAD R23, R23, UR4, RZ ;  /* 0x0000000417177c24 */ /* 0x000fe4000f8e02ff */
[----:B------:R-:W-:-:S04]  /*a330*/  IMAD.WIDE.U32 R2, R4, UR4, R2 ;  /* 0x0000000404027c25 */ /* 0x000fc8000f8e0002 */
[----:B------:R-:W-:Y:S01]  /*a340*/  IMAD R23, R4, UR5, R23 ;  /* 0x0000000504177c24 */ /* 0x000fe2000f8e0217 */
[----:B------:R-:W-:Y:S02]  /*a350*/  ULDC.64 UR4, c[0x0][0x330] ;  /* 0x0000cc0000047ab9 */ /* 0x000fe40000000a00 */
[----:B------:R-:W-:Y:S02]  /*a360*/  IMAD R0, R27, UR4, RZ ;  /* 0x000000041b007c24 */ /* 0x000fe4000f8e02ff */
[----:B------:R-:W-:Y:S02]  /*a370*/  IMAD.IADD R3, R3, 0x1, R23 ;  /* 0x0000000103037824 */ /* 0x000fe400078e0217 */
[C---:B------:R-:W-:Y:S02]  /*a380*/  IMAD R7, R19.reuse, UR5, R0 ;  /* 0x0000000513077c24 */ /* 0x040fe4000f8e0200 */
[----:B------:R-:W-:Y:S01]  /*a390*/  IMAD.WIDE.U32 R2, R19, UR4, R2 ;  /* 0x0000000413027c25 */ /* 0x000fe2000f8e0002 */
[----:B------:R-:W-:-:S02]  /*a3a0*/  ULDC.64 UR4, c[0x0][0x318] ;  /* 0x0000c60000047ab9 */ /* 0x000fc40000000a00 */
[----:B-1----:R-:W-:Y:S02]  /*a3b0*/  LEA R16, P1, R2, UR4, 0x1 ;  /* 0x0000000402107c11 */ /* 0x002fe4000f8208ff */
[----:B------:R-:W-:-:S04]  /*a3c0*/  IADD3 R3, R7, R3, RZ ;  /* 0x0000000307037210 */ /* 0x000fc80007ffe0ff */
[----:B------:R-:W-:-:S07]  /*a3d0*/  LEA.HI.X R17, R2, UR5, R3, 0x1, P1 ;  /* 0x0000000502117c11 */ /* 0x000fce00088f0c03 */
.L_x_58:
[----:B------:R-:W-:Y:S02]  /*a3e0*/  PLOP3.LUT P1, PT, P1, P0, PT, 0xa2, 0x0 ;  /* 0x000000000000781c */ /* 0x000fe40000f21472 */
[----:B------:R-:W-:-:S08]  /*a3f0*/  @P0 R2UR P1, UR4, R5 ;  /* 0x00000000050402ca */ /* 0x000fd00000020000 */
[----:B------:R-:W-:-:S05]  /*a400*/  @P0 PLOP3.LUT P0, PT, P1, PT, PT, 0x80, 0x0 ;  /* 0x000000000000081c */ /* 0x000fca0000f0f070 */
[----:B------:R-:W-:Y:S01]  /*a410*/  @!P1 SYNCS.ARRIVE.TRANS64.RED.A0T1 RZ, [UR4+0x16850], RZ ;  /* 0x016850ffffff99a7 */ /* 0x000fe20008200404 */
[----:B------:R-:W-:Y:S07]  /*a420*/  @!P1 ARRIVES.LDGSTSBAR.64.TRANSCNT [UR4+0x16850] ;  /* 0x01685000ff0099b0 */ /* 0x000fee0008000a84 */
[----:B------:R-:W-:Y:S05]  /*a430*/  @P0 BRA.U.ANY `(.L_x_58) ;  /* 0xfffffffd00e80947 */ /* 0x000fea000393ffff */
[----:B------:R-:W-:Y:S01]  /*a440*/  NOP ;  /* 0x0000000000007918 */ /* 0x000fe20000000000 */
[----:B------:R-:W-:-:S05]  /*a450*/  IMAD.U32 R0, RZ, RZ, UR41 ;  /* 0x00000029ff007e24 */ /* 0x000fca000f8e00ff */
[----:B------:R-:W-:-:S13]  /*a460*/  ISETP.NE.AND P2, PT, R0, 0x3, PT ;  /* 0x000000030000780c */ /* 0x000fda0003f45270 */
[----:B------:R-:W-:Y:S05]  /*a470*/  @!P2 BRA `(.L_x_59) ;  /* 0x000000000004a947 */ /* 0x000fea0003800000 */
[----:B------:R-:W-:Y:S01]  /*a480*/  BPT.TRAP 0x1 ;  /* 0x000000040000795c */ /* 0x000fe20000300000 */
.L_x_59:
[C---:B------:R-:W-:Y:S01]  /*a490*/  ISETP.GT.AND P0, PT, R18.reuse, RZ, PT ;  /* 0x000000ff1200720c */ /* 0x040fe20003f04270 */
[----:B------:R1:W-:Y:S01]  /*a4a0*/  SYNCS.ARRIVE.TRANS64.A1T0 RZ, [R5+URZ+0x16850], RZ ;  /* 0x016850ff05ff79a7 */ /* 0x0003e2000810003f */
[----:B------:R-:W-:Y:S01]  /*a4b0*/  VIADD R7, R18, 0xffffffff ;  /* 0xffffffff12077836 */ /* 0x000fe20000000000 */
[----:B------:R-:W-:Y:S01]  /*a4c0*/  MOV R6, R22 ;  /* 0x0000001600067202 */ /* 0x000fe20000000f00 */
[----:B------:R-:W-:Y:S02]  /*a4d0*/  IMAD.MOV.U32 R20, RZ, RZ, R24 ;  /* 0x000000ffff147224 */ /* 0x000fe400078e0018 */
[----:B------:R-:W-:-:S07]  /*a4e0*/  IMAD.MOV.U32 R26, RZ, RZ, R18 ;  /* 0x000000ffff1a7224 */ /* 0x000fce00078e0012 */
[----:B-1----:R-:W-:Y:S05]  /*a4f0*/  @P0 BRA `(.L_x_60) ;  /* 0xfffffff0003c0947 */ /* 0x002fea000383ffff */
[----:B------:R-:W-:Y:S05]  /*a500*/  BSYNC B0 ;  /* 0x0000000000007941 */ /* 0x000fea0003800000 */
.L_x_47:
[----:B0-----:R-:W-:-:S05]  /*a510*/  IMAD.U32 R0, RZ, RZ, UR41 ;  /* 0x00000029ff007e24 */ /* 0x001fca000f8e00ff */
[----:B------:R-:W-:-:S13]  /*a520*/  ISETP.NE.AND P0, PT, R0, 0x3, PT ;  /* 0x000000030000780c */ /* 0x000fda0003f05270 */
[----:B------:R-:W-:Y:S05]  /*a530*/  @!P0 BRA `(.L_x_61) ;  /* 0x0000000000048947 */ /* 0x000fea0003800000 */
[----:B------:R-:W-:Y:S01]  /*a540*/  BPT.TRAP 0x1 ;  /* 0x000000040000795c */ /* 0x000fe20000300000 */
.L_x_61:
[----:B------:R-:W-:Y:S01]  /*a550*/  LEA R4, R22, UR38, 0x3 ;  /* 0x0000002616047c11 */ /* 0x000fe2000f8e18ff */
[----:B------:R-:W-:Y:S01]  /*a560*/  IMAD.MOV.U32 R5, RZ, RZ, -0x80 ;  /* 0xffffff80ff057424 */ /* 0x000fe200078e00ff */
[----:B------:R-:W-:Y:S01]  /*a570*/  SHF.L.U32 R3, R24, 0x1f, RZ ;  /* 0x0000001f18037819 */ /* 0x000fe200000006ff */
[----:B------:R-:W-:Y:S02]  /*a580*/  BSSY B0, `(.L_x_62) ;  /* 0x0000004000007945 */ /* 0x000fe40003800000 */
[----:B------:R-:W-:Y:S01]  /*a590*/  IMAD R6, R18, R5, UR36 ;  /* 0x0000002412067e24 */ /* 0x000fe2000f8e0205 */
[----:B------:R-:W0:Y:S02]  /*a5a0*/  SYNCS.PHASECHK.TRANS64.TRYWAIT P0, [R4+URZ+0x16860], R3 ;  /* 0x01686003040075a7 */ /* 0x000e24000800017f */
[----:B0-----:R-:W-:Y:S05]  /*a5b0*/  @!P0 BRA `(.L_x_63) ;  /* 0x0000003800588947 */ /* 0x001fea0003800000 */
.L_x_168:
[----:B------:R-:W-:Y:S05]  /*a5c0*/  BSYNC B0 ;  /* 0x0000000000007941 */ /* 0x000fea0003800000 */
.L_x_62:
[----:B------:R-:W1:Y:S01]  /*a5d0*/  S2R R0, SR_TID.X ;  /* 0x0000000000007919 */ /* 0x000e620000002100 */
[----:B------:R-:W-:Y:S01]  /*a5e0*/  UMOV UR4, 0xffffffff ;  /* 0xffffffff00047882 */ /* 0x000fe20000000000 */
[----:B------:R-:W-:Y:S01]  /*a5f0*/  LOP3.LUT P2, RZ, R25, 0x2, RZ, 0xc0, !PT ;  /* 0x0000000219ff7812 */ /* 0x000fe2000784c0ff */
[----:B------:R-:W-:Y:S01]  /*a600*/  IMAD R8, R22, 0x2000, R29 ;  /* 0x0000200016087824 */ /* 0x000fe200078e021d */
[----:B-1----:R-:W-:-:S04]  /*a610*/  SHF.R.U32.HI R0, RZ, 0x3, R0 ;  /* 0x00000003ff007819 */ /* 0x002fc80000011600 */
[----:B------:R-:W-:-:S04]  /*a620*/  LOP3.LUT R0, R0, 0xf, RZ, 0xc0, !PT ;  /* 0x0000000f00007812 */ /* 0x000fc800078ec0ff */
[----:B------:R-:W-:Y:S01]  /*a630*/  IADD3 R6, -R0, R6, RZ ;  /* 0x0000000600067210 */ /* 0x000fe20007ffe1ff */
[----:B------:R-:W-:Y:S06]  /*a640*/  BRA.DIV UR4, `(.L_x_64) ;  /* 0x0000003a04487947 */ /* 0x000fec000b800000 */
[----:B------:R-:W0:Y:S01]  /*a650*/  S2R R2, SR_TID.X ;  /* 0x0000000000027919 */ /* 0x000e220000002100 */
[----:B------:R-:W-:Y:S01]  /*a660*/  ISETP.LT.OR P0, PT, R6, 0x1, P2 ;  /* 0x000000010600780c */ /* 0x000fe20001701670 */
[----:B------:R-:W-:Y:S04]  /*a670*/  SHFL.IDX PT, R0, R17, RZ, 0x181f ;  /* 0x00181fff11007589 */ /* 0x000fe800000e0000 */
[----:B------:R-:W-:Y:S04]  /*a680*/  SHFL.IDX PT, R14, R16, 0x1, 0x181f ;  /* 0x00381f00100e7f89 */ /* 0x000fe800000e0000 */
[----:B------:R-:W-:Y:S04]  /*a690*/  SHFL.IDX PT, R7, R17, 0x1, 0x181f ;  /* 0x00381f0011077f89 */ /* 0x000fe800000e0000 */
[----:B------:R-:W-:Y:S01]  /*a6a0*/  SHFL.IDX PT, R10, R16, 0x2, 0x181f ;  /* 0x00581f00100a7f89 */ /* 0x000fe200000e0000 */
[----:B0-----:R-:W-:-:S03]  /*a6b0*/  IMAD.SHL.U32 R3, R2, 0x8, RZ ;  /* 0x0000000802037824 */ /* 0x001fc600078e00ff */
[----:B------:R-:W0:Y:S02]  /*a6c0*/  SHFL.IDX PT, R2, R16, RZ, 0x181f ;  /* 0x00181fff10027589 */ /* 0x000e2400000e0000 */
[----:B------:R-:W-:-:S05]  /*a6d0*/  LOP3.LUT R3, R3, 0x38, RZ, 0xc0, !PT ;  /* 0x0000003803037812 */ /* 0x000fca00078ec0ff */
[----:B------:R-:W-:-:S05]  /*a6e0*/  IMAD.SHL.U32 R5, R3, 0x2, RZ ;  /* 0x0000000203057824 */ /* 0x000fca00078e00ff */
[----:B0-----:R-:W-:-:S04]  /*a6f0*/  IADD3 R2, P1, R2, R5, RZ ;  /* 0x0000000502027210 */ /* 0x001fc80007f3e0ff */
[----:B------:R-:W-:Y:S02]  /*a700*/  IADD3.X R3, RZ, R0, RZ, P1, !PT ;  /* 0x00000000ff037210 */ /* 0x000fe40000ffe4ff */
[----:B------:R-:W-:Y:S02]  /*a710*/  LEA R0, R8, UR38, 0x1 ;  /* 0x0000002608007c11 */ /* 0x000fe4000f8e08ff */
[----:B------:R-:W0:Y:S04]  /*a720*/  SHFL.IDX PT, R8, R17, 0x2, 0x181f ;  /* 0x00581f0011087f89 */ /* 0x000e2800000e0000 */
[----:B------:R1:W-:Y:S01]  /*a730*/  LDGSTS.E.BYPASS.LTC128B.128 [R0+0x400], desc[UR50][R2.64], !P0 ;  /* 0x0040000002007fae */ /* 0x0003e2000c101d72 */
[----:B------:R-:W-:Y:S02]  /*a740*/  ISETP.LT.OR P0, PT, R6, 0x11, P2 ;  /* 0x000000110600780c */ /* 0x000fe40001701670 */
[----:B-1----:R-:W-:-:S02]  /*a750*/  IADD3 R2, P1, R14, R5, RZ ;  /* 0x000000050e027210 */ /* 0x002fc40007f3e0ff */
[----:B------:R-:W1:Y:S03]  /*a760*/  SHFL.IDX PT, R14, R16, 0x3, 0x181f ;  /* 0x00781f00100e7f89 */ /* 0x000e6600000e0000 */
[----:B------:R-:W-:Y:S02]  /*a770*/  IMAD.X R3, RZ, RZ, R7, P1 ;  /* 0x000000ffff037224 */ /* 0x000fe400008e0607 */
[----:B------:R-:W2:Y:S04]  /*a780*/  SHFL.IDX PT, R7, R17, 0x3, 0x181f ;  /* 0x00781f0011077f89 */ /* 0x000ea800000e0000 */
[----:B------:R3:W-:Y:S01]  /*a790*/  LDGSTS.E.BYPASS.LTC128B.128 [R0+0xc00], desc[UR50][R2.64], !P0 ;  /* 0x00c0000002007fae */ /* 0x0007e2000c101d72 */
[----:B------:R-:W-:-:S02]  /*a7a0*/  ISETP.LT.OR P0, PT, R6, 0x21, P2 ;  /* 0x000000210600780c */ /* 0x000fc40001701670 */
[----:B---3--:R-:W-:Y:S02]  /*a7b0*/  IADD3 R2, P1, R10, R5, RZ ;  /* 0x000000050a027210 */ /* 0x008fe40007f3e0ff */
[----:B------:R-:W3:Y:S03]  /*a7c0*/  SHFL.IDX PT, R10, R16, 0x4, 0x181f ;  /* 0x00981f00100a7f89 */ /* 0x000ee600000e0000 */
[----:B0-----:R-:W-:Y:S02]  /*a7d0*/  IMAD.X R3, RZ, RZ, R8, P1 ;  /* 0x000000ffff037224 */ /* 0x001fe400008e0608 */
[----:B------:R-:W0:Y:S04]  /*a7e0*/  SHFL.IDX PT, R8, R17, 0x4, 0x181f ;  /* 0x00981f0011087f89 */ /* 0x000e2800000e0000 */
[----:B------:R1:W-:Y:S01]  /*a7f0*/  LDGSTS.E.BYPASS.LTC128B.128 [R0+0x1400], desc[UR50][R2.64], !P0 ;  /* 0x0140000002007fae */ /* 0x0003e2000c101d72 */
[----:B------:R-:W-:-:S02]  /*a800*/  ISETP.LT.OR P0, PT, R6, 0x31, P2 ;  /* 0x000000310600780c */ /* 0x000fc40001701670 */
[----:B-1----:R-:W-:Y:S02]  /*a810*/  IADD3 R2, P1, R14, R5, RZ ;  /* 0x000000050e027210 */ /* 0x002fe40007f3e0ff */
[----:B------:R-:W1:Y:S03]  /*a820*/  SHFL.IDX PT, R14, R16, 0x5, 0x181f ;  /* 0x00b81f00100e7f89 */ /* 0x000e6600000e0000 */
[----:B--2---:R-:W-:Y:S02]  /*a830*/  IMAD.X R3, RZ, RZ, R7, P1 ;  /* 0x000000ffff037224 */ /* 0x004fe400008e0607 */
[----:B------:R-:W2:Y:S04]  /*a840*/  SHFL.IDX PT, R7, R17, 0x5, 0x181f ;  /* 0x00b81f0011077f89 */ /* 0x000ea800000e0000 */
[----:B------:R3:W-:Y:S01]  /*a850*/  LDGSTS.E.BYPASS.LTC128B.128 [R0+0x1c00], desc[UR50][R2.64], !P0 ;  /* 0x01c0000002007fae */ /* 0x0007e2000c101d72 */
[----:B------:R-:W-:-:S02]  /*a860*/  ISETP.LT.OR P0, PT, R6, 0x41, P2 ;  /* 0x000000410600780c */ /* 0x000fc40001701670 */
[----:B---3--:R-:W-:Y:S02]  /*a870*/  IADD3 R2, P1, R10, R5, RZ ;  /* 0x000000050a027210 */ /* 0x008fe40007f3e0ff */
[----:B------:R-:W3:Y:S02]  /*a880*/  SHFL.IDX PT, R10, R16, 0x6, 0x181f ;  /* 0x00d81f00100a7f89 */ /* 0x000ee400000e0000 */
[----:B0-----:R-:W-:Y:S02]  /*a890*/  IADD3.X R3, RZ, R8, RZ, P1, !PT ;  /* 0x00000008ff037210 */ /* 0x001fe40000ffe4ff */
[----:B------:R-:W0:Y:S05]  /*a8a0*/  SHFL.IDX PT, R8, R17, 0x6, 0x181f ;  /* 0x00d81f0011087f89 */ /* 0x000e2a00000e0000 */
[----:B------:R1:W-:Y:S01]  /*a8b0*/  LDGSTS.E.BYPASS.LTC128B.128 [R0+0x2400], desc[UR50][R2.64], !P0 ;  /* 0x0240000002007fae */ /* 0x0003e2000c101d72 */
[----:B------:R-:W-:-:S02]  /*a8c0*/  ISETP.LT.OR P0, PT, R6, 0x51, P2 ;  /* 0x000000510600780c */ /* 0x000fc40001701670 */
[----:B-1----:R-:W-:Y:S02]  /*a8d0*/  IADD3 R2, P1, R14, R5, RZ ;  /* 0x000000050e027210 */ /* 0x002fe40007f3e0ff */
[----:B------:R1:W4:Y:S03]  /*a8e0*/  SHFL.IDX PT, R14, R16, 0x7, 0x181f ;  /* 0x00f81f00100e7f89 */ /* 0x00032600000e0000 */
[----:B--2---:R-:W-:Y:S02]  /*a8f0*/  IMAD.X R3, RZ, RZ, R7, P1 ;  /* 0x000000ffff037224 */ /* 0x004fe400008e0607 */
[----:B------:R1:W2:Y:S04]  /*a900*/  SHFL.IDX PT, R7, R17, 0x7, 0x181f ;  /* 0x00f81f0011077f89 */ /* 0x0002a800000e0000 */
[----:B------:R3:W-:Y:S01]  /*a910*/  LDGSTS.E.BYPASS.LTC128B.128 [R0+0x2c00], desc[UR50][R2.64], !P0 ;  /* 0x02c0000002007fae */ /* 0x0007e2000c101d72 */
[----:B------:R-:W-:-:S02]  /*a920*/  ISETP.LT.OR P0, PT, R6, 0x61, P2 ;  /* 0x000000610600780c */ /* 0x000fc40001701670 */
[----:B---3--:R-:W-:-:S05]  /*a930*/  IADD3 R2, P1, R10, R5, RZ ;  /* 0x000000050a027210 */ /* 0x008fca0007f3e0ff */
[----:B0-----:R-:W-:-:S06]  /*a940*/  IMAD.X R3, RZ, RZ, R8, P1 ;  /* 0x000000ffff037224 */ /* 0x001fcc00008e0608 */
[----:B--2-4-:R1:W-:Y:S02]  /*a950*/  LDGSTS.E.BYPASS.LTC128B.128 [R0+0x3400], desc[UR50][R2.64], !P0 ;  /* 0x0340000002007fae */ /* 0x0143e4000c101d72 */
.L_x_186:
[----:B------:R-:W-:Y:S02]  /*a960*/  ISETP.LT.OR P0, PT, R6, 0x71, P2 ;  /* 0x000000710600780c */ /* 0x000fe40001701670 */
[----:B-1----:R-:W-:-:S05]  /*a970*/  IADD3 R2, P1, R14, R5, RZ ;  /* 0x000000050e027210 */ /* 0x002fca0007f3e0ff */
[----:B------:R-:W-:-:S06]  /*a980*/  IMAD.X R3, RZ, RZ, R7, P1 ;  /* 0x000000ffff037224 */ /* 0x000fcc00008e0607 */
[----:B------:R-:W-:Y:S01]  /*a990*/  @!PT LDS RZ, [RZ] ;  /* 0x00000000fffff984 */ /* 0x000fe20000000800 */
[----:B------:R-:W-:Y:S01]  /*a9a0*/  @!PT LDS RZ, [RZ] ;  /* 0x00000000fffff984 */ /* 0x000fe20000000800 */
[----:B------:R-:W-:Y:S01]  /*a9b0*/  @!PT LDS RZ, [RZ] ;  /* 0x00000000fffff984 */ /* 0x000fe20000000800 */
[----:B------:R0:W-:Y:S01]  /*a9c0*/  LDGSTS.E.BYPASS.LTC128B.128 [R0+0x3c00], desc[UR50][R2.64], !P0 ;  /* 0x03c0000002007fae */ /* 0x0001e2000c101d72 */
[----:B------:R-:W-:Y:S01]  /*a9d0*/  PLOP3.LUT P0, PT, PT, PT, PT, 0x80, 0x0 ;  /* 0x000000000000781c */ /* 0x000fe20003f0f070 */
[----:B------:R-:W-:-:S12]  /*a9e0*/  NOP ;  /* 0x0000000000007918 */ /* 0x000fd80000000000 */
.L_x_65:
[----:B------:R-:W-:Y:S02]  /*a9f0*/  PLOP3.LUT P1, PT, P1, P0, PT, 0xa2, 0x0 ;  /* 0x000000000000781c */ /* 0x000fe40000f21472 */
[----:B------:R-:W-:-:S08]  /*aa00*/  @P0 R2UR P1, UR4, R4 ;  /* 0x00000000040402ca */ /* 0x000fd00000020000 */
[----:B------:R-:W-:-:S05]  /*aa10*/  @P0 PLOP3.LUT P0, PT, P1, PT, PT, 0x80, 0x0 ;  /* 0x000000000000081c */ /* 0x000fca0000f0f070 */
[----:B------:R-:W-:Y:S01]  /*aa20*/  @!P1 SYNCS.ARRIVE.TRANS64.RED.A0T1 RZ, [UR4+0x16850], RZ ;  /* 0x016850ffffff99a7 */ /* 0x000fe20008200404 */
[----:B------:R-:W-:Y:S07]  /*aa30*/  @!P1 ARRIVES.LDGSTSBAR.64.TRANSCNT [UR4+0x16850] ;  /* 0x01685000ff0099b0 */ /* 0x000fee0008000a84 */
[----:B------:R-:W-:Y:S05]  /*aa40*/  @P0 BRA.U.ANY `(.L_x_65) ;  /* 0xfffffffd00e80947 */ /* 0x000fea000393ffff */
[----:B------:R-:W-:Y:S01]  /*aa50*/  NOP ;  /* 0x0000000000007918 */ /* 0x000fe20000000000 */
[----:B0-----:R-:W-:-:S04]  /*aa60*/  MOV R0, UR41 ;  /* 0x0000002900007c02 */ /* 0x001fc80008000f00 */
[----:B------:R-:W-:-:S13]  /*aa70*/  ISETP.NE.AND P2, PT, R0, 0x3, PT ;  /* 0x000000030000780c */ /* 0x000fda0003f45270 */
[----:B------:R-:W-:Y:S05]  /*aa80*/  @!P2 BRA `(.L_x_66) ;  /* 0x000000000004a947 */ /* 0x000fea0003800000 */
[----:B------:R-:W-:Y:S01]  /*aa90*/  BPT.TRAP 0x1 ;  /* 0x000000040000795c */ /* 0x000fe20000300000 */
.L_x_66:
[----:B------:R-:W2:Y:S01]  /*aaa0*/  LDL.LU R2, [R1+0x8] ;  /* 0x0000080001027983 */ /* 0x000ea20000300800 */
[----:B------:R-:W-:Y:S01]  /*aab0*/  ULDC UR4, c[0x0][0xc34] ;  /* 0x00030d0000047ab9 */ /* 0x000fe20000000800 */
[----:B------:R0:W-:Y:S02]  /*aac0*/  SYNCS.ARRIVE.TRANS64.A1T0 RZ, [R4+URZ+0x16850], RZ ;  /* 0x016850ff04ff79a7 */ /* 0x0001e4000810003f */
[----:B------:R-:W3:Y:S01]  /*aad0*/  LDL.LU R0, [R1+0xc] ;  /* 0x00000c0001007983 */ /* 0x000ee20000300800 */
[----:B------:R-:W-:-:S05]  /*aae0*/  VIADD R22, R22, 0x1 ;  /* 0x0000000116167836 */ /* 0x000fca0000000000 */
[----:B------:R-:W-:-:S04]  /*aaf0*/  ISETP.NE.AND P0, PT, R22, 0x2, PT ;  /* 0x000000021600780c */ /* 0x000fc80003f05270 */
[----:B------:R-:W-:Y:S02]  /*ab00*/  SEL R3, RZ, 0x1, P0 ;  /* 0x00000001ff037807 */ /* 0x000fe40000000000 */
[----:B------:R-:W-:Y:S02]  /*ab10*/  SEL R22, R22, RZ, P0 ;  /* 0x000000ff16167207 */ /* 0x000fe40000000000 */
[----:B------:R-:W-:Y:S01]  /*ab20*/  LOP3.LUT R24, R24, R3, RZ, 0x3c, !PT ;  /* 0x0000000318187212 */ /* 0x000fe200078e3cff */
[----:B--2---:R-:W-:Y:S02]  /*ab30*/  VIADD R2, R2, UR43 ;  /* 0x0000002b02027c36 */ /* 0x004fe40008000000 */
[----:B---3--:R-:W-:-:S03]  /*ab40*/  VIADD R0, R0, 0x1 ;  /* 0x0000000100007836 */ /* 0x008fc60000000000 */
[----:B------:R0:W-:Y:S01]  /*ab50*/  STL [R1+0x8], R2 ;  /* 0x0000080201007387 */ /* 0x0001e20000100800 */
[----:B------:R-:W-:-:S03]  /*ab60*/  ISETP.GE.AND P1, PT, R2, UR4, PT ;  /* 0x0000000402007c0c */ /* 0x000fc6000bf26270 */
[----:B------:R0:W-:Y:S10]  /*ab70*/  STL [R1+0xc], R0 ;  /* 0x00000c0001007387 */ /* 0x0001f40000100800 */
[----:B0-----:R-:W-:Y:S05]  /*ab80*/  @!P1 BRA `(.L_x_67) ;  /* 0xffffffc800909947 */ /* 0x001fea000383ffff */
[----:B------:R-:W-:-:S07]  /*ab90*/  LOP3.LUT R0, R0, 0x1, RZ, 0xc, !PT ;  /* 0x0000000100007812 */ /* 0x000fce00078e0cff */
.L_x_32:
[----:B------:R-:W0:Y:S01]  /*aba0*/  S2R R3, SR_CgaCtaId ;  /* 0x0000000000037919 */ /* 0x000e220000008800 */
[----:B------:R-:W-:Y:S01]  /*abb0*/  MOV R2, 0x400 ;  /* 0x0000040000027802 */ /* 0x000fe20000000f00 */
[----:B------:R-:W-:Y:S01]  /*abc0*/  BSSY B0, `(.L_x_68) ;  /* 0x0000005000007945 */ /* 0x000fe20003800000 */
[----:B------:R-:W-:Y:S02]  /*abd0*/  SHF.L.U32 R0, R0, 0x1f, RZ ;  /* 0x0000001f00007819 */ /* 0x000fe400000006ff */
[----:B0-----:R-:W-:-:S04]  /*abe0*/  LEA R7, R3, R2, 0x18 ;  /* 0x0000000203077211 */ /* 0x001fc800078ec0ff */
[----:B------:R-:W0:Y:S02]  /*abf0*/  SYNCS.PHASECHK.TRANS64.TRYWAIT P0, [R7+URZ+0x16820], R0 ;  /* 0x01682000070075a7 */ /* 0x000e24000800017f */
[----:B0-----:R-:W-:Y:S05]  /*ac00*/  @!P0 BRA `(.L_x_69) ;  /* 0x0000003c00208947 */ /* 0x001fea0003800000 */
.L_x_187:
[----:B-1----:R-:W-:Y:S05]  /*ac10*/  BSYNC B0 ;  /* 0x0000000000007941 */ /* 0x002fea0003800000 */
.L_x_68:
[----:B------:R-:W-:-:S03]  /*ac20*/  UMOV UR4, 0xffffffff ;  /* 0xffffffff00047882 */ /* 0x000fc60000000000 */
[----:B------:R-:W-:Y:S05]  /*ac30*/  BRA.DIV UR4, `(.L_x_70) ;  /* 0x0000003e04287947 */ /* 0x000fea000b800000 */
[----:B0-----:R-:W0:Y:S02]  /*ac40*/  S2R R0, SR_TID.X ;  /* 0x0000000000007919 */ /* 0x001e240000002100 */
[----:B0-----:R-:W-:-:S04]  /*ac50*/  SHF.R.U32.HI R0, RZ, 0x5, R0 ;  /* 0x00000005ff007819 */ /* 0x001fc80000011600 */
[----:B------:R-:W-:-:S05]  /*ac60*/  LOP3.LUT R0, R0, 0x3, RZ, 0xc0, !PT ;  /* 0x0000000300007812 */ /* 0x000fca00078ec0ff */
[----:B------:R0:W1:Y:S02]  /*ac70*/  SHFL.IDX PT, R14, R0, RZ, 0x1f ;  /* 0x00001fff000e7589 */ /* 0x00006400000e0000 */
.L_x_190:
[----:B-1----:R-:W-:Y:S01]  /*ac80*/  ISETP.NE.AND P0, PT, R14, RZ, PT ;  /* 0x000000ff0e00720c */ /* 0x002fe20003f05270 */
[----:B------:R-:W-:-:S12]  /*ac90*/  BSSY B0, `(.L_x_71) ;  /* 0x0000024000007945 */ /* 0x000fd80003800000 */
[----:B------:R-:W-:Y:S05]  /*aca0*/  @P0 BRA `(.L_x_72) ;  /* 0x0000000000880947 */ /* 0x000fea0003800000 */
[----:B------:R-:W-:-:S03]  /*acb0*/  UMOV UR4, 0xffffffff ;  /* 0xffffffff00047882 */ /* 0x000fc60000000000 */
[----:B------:R-:W-:Y:S05]  /*acc0*/  BRA.DIV UR4, `(.L_x_73) ;  /* 0x0000003e04387947 */ /* 0x000fea000b800000 */
[----:B------:R-:W-:-:S13]  /*acd0*/  ELECT P6, URZ, PT ;  /* 0x00000000003f782f */ /* 0x000fda00038c0000 */
.L_x_193:
[----:B------:R-:W-:Y:S05]  /*ace0*/  @!P6 BRA `(.L_x_72) ;  /* 0x000000000078e947 */ /* 0x000fea0003800000 */
[----:B------:R-:W-:-:S06]  /*acf0*/  ULOP3.LUT UR4, UR39, 0x2, URZ, 0xfc, !UPT ;  /* 0x0000000227047892 */ /* 0x000fcc000f8efc3f */
[----:B0-----:R-:W-:-:S04]  /*ad00*/  MOV R0, UR4 ;  /* 0x0000000400007c02 */ /* 0x001fc80008000f00 */
[----:B------:R-:W-:-:S13]  /*ad10*/  ISETP.NE.AND P0, PT, R0, 0x3, PT ;  /* 0x000000030000780c */ /* 0x000fda0003f05270 */
[----:B------:R-:W-:Y:S05]  /*ad20*/  @!P0 BRA `(.L_x_74) ;  /* 0x0000000000048947 */ /* 0x000fea0003800000 */
[----:B------:R-:W-:Y:S01]  /*ad30*/  BPT.TRAP 0x1 ;  /* 0x000000040000795c */ /* 0x000fe20000300000 */
.L_x_74:
[----:B------:R-:W-:Y:S01]  /*ad40*/  IMAD R5, R22, 0x8, R7 ;  /* 0x0000000816057824 */ /* 0x000fe200078e0207 */
[----:B------:R-:W-:Y:S01]  /*ad50*/  SHF.L.U32 R0, R24, 0x1f, RZ ;  /* 0x0000001f18007819 */ /* 0x000fe200000006ff */
[----:B------:R-:W-:-:S03]  /*ad60*/  VIADD R22, R22, 0x1 ;  /* 0x0000000116167836 */ /* 0x000fc60000000000 */
[----:B------:R-:W0:Y:S02]  /*ad70*/  SYNCS.PHASECHK.TRANS64.TRYWAIT P1, [R5+URZ+0x16840], R0 ;  /* 0x01684000050075a7 */ /* 0x000e24000802017f */
[----:B------:R-:W-:-:S04]  /*ad80*/  ISETP.NE.AND P2, PT, R22, 0x2, PT ;  /* 0x000000021600780c */ /* 0x000fc80003f45270 */
[----:B------:R-:W-:Y:S01]  /*ad90*/  SEL R3, RZ, 0x1, P2 ;  /* 0x00000001ff037807 */ /* 0x000fe20001000000 */
[----:B0-----:R-:W-:Y:S08]  /*ada0*/  @!P1 BRA `(.L_x_75) ;  /* 0x0000003c00209947 */ /* 0x001ff00003800000 */
.L_x_194:
[----:B------:R-:W-:Y:S02]  /*adb0*/  SEL R22, R22, RZ, P2 ;  /* 0x000000ff16167207 */ /* 0x000fe40001000000 */
[----:B------:R-:W-:Y:S01]  /*adc0*/  LOP3.LUT R2, R24, R3, RZ, 0x3c, !PT ;  /* 0x0000000318027212 */ /* 0x000fe200078e3cff */
[----:B------:R-:W-:Y:S06]  /*add0*/  @!P0 BRA `(.L_x_76) ;  /* 0x0000000000048947 */ /* 0x000fec0003800000 */
[----:B------:R-:W-:Y:S01]  /*ade0*/  BPT.TRAP 0x1 ;  /* 0x000000040000795c */ /* 0x000fe20000300000 */
.L_x_76:
[----:B------:R-:W-:Y:S01]  /*adf0*/  IMAD R3, R22, 0x8, R7 ;  /* 0x0000000816037824 */ /* 0x000fe200078e0207 */
[----:B------:R-:W-:-:S04]  /*ae00*/  SHF.L.U32 R2, R2, 0x1f, RZ ;  /* 0x0000001f02027819 */ /* 0x000fc800000006ff */
[----:B------:R-:W1:Y:S02]  /*ae10*/  SYNCS.PHASECHK.TRANS64.TRYWAIT P1, [R3+URZ+0x16840], R2 ;  /* 0x01684002030075a7 */ /* 0x000e64000802017f */
[----:B-1----:R-:W-:Y:S05]  /*ae20*/  @!P1 BRA `(.L_x_77) ;  /* 0x0000003c00149947 */ /* 0x002fea0003800000 */
.L_x_195:
[----:B------:R-:W-:Y:S05]  /*ae30*/  @!P0 BRA `(.L_x_78) ;  /* 0x0000000000048947 */ /* 0x000fea0003800000 */
[----:B------:R-:W-:Y:S01]  /*ae40*/  BPT.TRAP 0x1 ;  /* 0x000000040000795c */ /* 0x000fe20000300000 */
.L_x_78:
[----:B------:R-:W2:Y:S02]  /*ae50*/  SYNCS.PHASECHK.TRANS64.TRYWAIT P1, [R5+URZ+0x16860], R0 ;  /* 0x01686000050075a7 */ /* 0x000ea4000802017f */
[----:B--2---:R-:W-:Y:S05]  /*ae60*/  @!P1 BRA `(.L_x_79) ;  /* 0x0000003c00189947 */ /* 0x004fea0003800000 */
.L_x_196:
[----:B------:R-:W-:Y:S05]  /*ae70*/  @!P0 BRA `(.L_x_80) ;  /* 0x0000000000048947 */ /* 0x000fea0003800000 */
[----:B------:R-:W-:Y:S01]  /*ae80*/  BPT.TRAP 0x1 ;  /* 0x000000040000795c */ /* 0x000fe20000300000 */
.L_x_80:
[----:B---3--:R3:W4:Y:S02]  /*ae90*/  SYNCS.PHASECHK.TRANS64.TRYWAIT P0, [R3+URZ+0x16860], R2 ;  /* 0x01686002030075a7 */ /* 0x008724000800017f */
[----:B----4-:R-:W-:Y:S05]  /*aea0*/  @!P0 NANOSLEEP.SYNCS 0x989680 ;  /* 0x009896800000895d */ /* 0x010fea0003900000 */
[----:B------:R-:W4:Y:S02]  /*aeb0*/  @!P0 SYNCS.PHASECHK.TRANS64 P0, [R3+URZ+0x16860], R2 ;  /* 0x01686002030085a7 */ /* 0x000f24000800007f */
[----:B----4-:R-:W-:Y:S05]  /*aec0*/  @!P0 BRA `(.L_x_80) ;  /* 0xfffffffc00f08947 */ /* 0x010fea000383ffff */
.L_x_72:
[----:B------:R-:W-:Y:S05]  /*aed0*/  BSYNC B0 ;  /* 0x0000000000007941 */ /* 0x000fea0003800000 */
.L_x_71:
[----:B------:R-:W-:Y:S05]  /*aee0*/  EXIT ;  /* 0x000000000000794d */ /* 0x000fea0003800000 */
.L_x_8:
[----:B0-----:R-:W-:-:S04]  /*aef0*/  MOV R3, UR44 ;  /* 0x0000002c00037c02 */ /* 0x001fc80008000f00 */
[----:B------:R0:W1:Y:S03]  /*af00*/  SYNCS.PHASECHK.TRANS64.TRYWAIT P1, [R3+URZ+0x16800], R0 ;  /* 0x01680000030075a7 */ /* 0x000066000802017f */
[----:B-1----:R-:W-:Y:S05]  /*af10*/  @!P1 NANOSLEEP.SYNCS 0x989680 ;  /* 0x009896800000995d */ /* 0x002fea0003900000 */
[----:B------:R-:W1:Y:S02]  /*af20*/  @!P1 SYNCS.PHASECHK.TRANS64 P1, [R3+URZ+0x16800], R0 ;  /* 0x01680000030095a7 */ /* 0x000e64000802007f */
[----:B-1----:R-:W-:Y:S05]  /*af30*/  @!P1 BRA `(.L_x_8) ;  /* 0xfffffffc00ec9947 */ /* 0x002fea000383ffff */
[----:B------:R-:W-:Y:S05]  /*af40*/  BRA `(.L_x_81) ;  /* 0xffffff60004c7947 */ /* 0x000fea000383ffff */
.L_x_12:
[----:B-1----:R1:W2:Y:S02]  /*af50*/  SYNCS.PHASECHK.TRANS64.TRYWAIT P1, [R0+URZ+0x16830], R3 ;  /* 0x01683003000075a7 */ /* 0x0022a4000802017f */
[----:B--2---:R-:W-:Y:S05]  /*af60*/  @!P1 NANOSLEEP.SYNCS 0x989680 ;  /* 0x009896800000995d */ /* 0x004fea0003900000 */
[----:B------:R-:W2:Y:S02]  /*af70*/  @!P1 SYNCS.PHASECHK.TRANS64 P1, [R0+URZ+0x16830], R3 ;  /* 0x01683003000095a7 */ /* 0x000ea4000802007f */
[----:B--2---:R-:W-:Y:S05]  /*af80*/  @!P1 BRA `(.L_x_12) ;  /* 0xfffffffc00f09947 */ /* 0x004fea000383ffff */
[----:B------:R-:W-:Y:S05]  /*af90*/  BRA `(.L_x_11) ;  /* 0xffffff60006c7947 */ /* 0x000fea000383ffff */
.L_x_18:
[----:B-1----:R-:W-:-:S04]  /*afa0*/  IMAD.U32 R7, RZ, RZ, UR6 ;  /* 0x00000006ff077e24 */ /* 0x002fc8000f8e00ff */
[----:B------:R1:W2:Y:S03]  /*afb0*/  SYNCS.PHASECHK.TRANS64.TRYWAIT P1, [R7+URZ+0x16830], R6 ;  /* 0x01683006070075a7 */ /* 0x0002a6000802017f */
[----:B--2---:R-:W-:Y:S05]  /*afc0*/  @!P1 NANOSLEEP.SYNCS 0x989680 ;  /* 0x009896800000995d */ /* 0x004fea0003900000 */
[----:B------:R-:W2:Y:S02]  /*afd0*/  @!P1 SYNCS.PHASECHK.TRANS64 P1, [R7+URZ+0x16830], R6 ;  /* 0x01683006070095a7 */ /* 0x000ea4000802007f */
[----:B--2---:R-:W-:Y:S05]  /*afe0*/  @!P1 BRA `(.L_x_18) ;  /* 0xfffffffc00ec9947 */ /* 0x004fea000383ffff */
[----:B------:R-:W-:Y:S05]  /*aff0*/  BRA `(.L_x_15) ;  /* 0xffffff8800647947 */ /* 0x000fea000383ffff */
.L_x_22:
[----:B-1----:R-:W-:-:S04]  /*b000*/  IMAD.U32 R7, RZ, RZ, UR6 ;  /* 0x00000006ff077e24 */ /* 0x002fc8000f8e00ff */
[----:B------:R1:W2:Y:S03]  /*b010*/  SYNCS.PHASECHK.TRANS64.TRYWAIT P1, [R7+URZ+0x16850], R6 ;  /* 0x01685006070075a7 */ /* 0x0002a6000802017f */
[----:B--2---:R-:W-:Y:S05]  /*b020*/  @!P1 NANOSLEEP.SYNCS 0x989680 ;  /* 0x009896800000995d */ /* 0x004fea0003900000 */
[----:B------:R-:W2:Y:S02]  /*b030*/  @!P1 SYNCS.PHASECHK.TRANS64 P1, [R7+URZ+0x16850], R6 ;  /* 0x01685006070095a7 */ /* 0x000ea4000802007f */
[----:B--2---:R-:W-:Y:S05]  /*b040*/  @!P1 BRA `(.L_x_22) ;  /* 0xfffffffc00ec9947 */ /* 0x004fea000383ffff */
[----:B------:R-:W-:Y:S05]  /*b050*/  BRA `(.L_x_19) ;  /* 0xffffff8800e07947 */ /* 0x000fea000383ffff */
.L_x_29:
[----:B-1----:R-:W-:-:S04]  /*b060*/  IMAD.U32 R7, RZ, RZ, UR4 ;  /* 0x00000004ff077e24 */ /* 0x002fc8000f8e00ff */
[----:B------:R1:W2:Y:S03]  /*b070*/  SYNCS.PHASECHK.TRANS64.TRYWAIT P1, [R7+URZ+0x16850], R0 ;  /* 0x01685000070075a7 */ /* 0x0002a6000802017f */
[----:B--2---:R-:W-:Y:S05]  /*b080*/  @!P1 NANOSLEEP.SYNCS 0x989680 ;  /* 0x009896800000995d */ /* 0x004fea0003900000 */
[----:B------:R-:W2:Y:S02]  /*b090*/  @!P1 SYNCS.PHASECHK.TRANS64 P1, [R7+URZ+0x16850], R0 ;  /* 0x01685000070095a7 */ /* 0x000ea4000802007f */
[----:B--2---:R-:W-:Y:S05]  /*b0a0*/  @!P1 BRA `(.L_x_29) ;  /* 0xfffffffc00ec9947 */ /* 0x004fea000383ffff */
[----:B------:R-:W-:Y:S05]  /*b0b0*/  BRA `(.L_x_28) ;  /* 0xffffffac00507947 */ /* 0x000fea000383ffff */
.L_x_36:
[----:B------:R-:W1:Y:S01]  /*b0c0*/  S2R R16, SR_TID.X ;  /* 0x0000000000107919 */ /* 0x000e620000002100 */
[----:B------:R-:W-:Y:S01]  /*b0d0*/  BSSY B0, `(.L_x_82) ;  /* 0x000000a000007945 */ /* 0x000fe20003800000 */
[----:B------:R-:W-:Y:S02]  /*b0e0*/  IMAD.MOV.U32 R12, RZ, RZ, RZ ;  /* 0x000000ffff0c7224 */ /* 0x000fe400078e00ff */
[----:B------:R-:W-:Y:S02]  /*b0f0*/  IMAD.MOV.U32 R11, RZ, RZ, 0x1f ;  /* 0x0000001fff0b7424 */ /* 0x000fe400078e00ff */
[----:B------:R-:W-:Y:S01]  /*b100*/  IMAD.MOV.U32 R15, RZ, RZ, -0x1 ;  /* 0xffffffffff0f7424 */ /* 0x000fe200078e00ff */
[----:B-1----:R-:W-:-:S04]  /*b110*/  SHF.R.U32.HI R16, RZ, 0x5, R16 ;  /* 0x00000005ff107819 */ /* 0x002fc80000011610 */
[----:B------:R-:W-:-:S04]  /*b120*/  LOP3.LUT R16, R16, 0x3, RZ, 0xc0, !PT ;  /* 0x0000000310107812 */ /* 0x000fc800078ec0ff */
[----:B------:R-:W-:-:S07]  /*b130*/  MOV R13, R16 ;  /* 0x00000010000d7202 */ /* 0x000fce0000000f00 */
[----:B0----5:R-:W-:Y:S05]  /*b140*/  WARPSYNC.COLLECTIVE R15, `(.L_x_83) ;  /* 0x000000000f087348 */ /* 0x021fea0003c00000 */
[----:B------:R1:W2:Y:S02]  /*b150*/  SHFL.IDX P6, R14, R13, R12, R11 ;  /* 0x0000000c0d0e7389 */ /* 0x0002a400000c000b */
[----:B012--5:R-:W-:Y:S01]  /*b160*/  ENDCOLLECTIVE ;  /* 0x000000000000791b */ /* 0x027fe20003800000 */
.L_x_83:
[----:B------:R-:W-:Y:S05]  /*b170*/  BSYNC B0 ;  /* 0x0000000000007941 */ /* 0x000fea0003800000 */
.L_x_82:
[----:B------:R-:W-:Y:S05]  /*b180*/  BRA `(.L_x_84) ;  /* 0xffffffcc00107947 */ /* 0x000fea000383ffff */
.L_x_39:
[----:B0-----:R0:W1:Y:S02]  /*b190*/  SYNCS.PHASECHK.TRANS64.TRYWAIT P0, [R0+URZ+0x16840], R2 ;  /* 0x01684002000075a7 */ /* 0x001064000800017f */
[----:B-1----:R-:W-:Y:S05]  /*b1a0*/  @!P0 NANOSLEEP.SYNCS 0x989680 ;  /* 0x009896800000895d */ /* 0x002fea0003900000 */
[----:B------:R-:W1:Y:S02]  /*b1b0*/  @!P0 SYNCS.PHASECHK.TRANS64 P0, [R0+URZ+0x16840], R2 ;  /* 0x01684002000085a7 */ /* 0x000e64000800007f */
[----:B-1----:R-:W-:Y:S05]  /*b1c0*/  @!P0 BRA `(.L_x_39) ;  /* 0xfffffffc00f08947 */ /* 0x002fea000383ffff */
[----:B------:R-:W-:Y:S05]  /*b1d0*/  BRA `(.L_x_85) ;  /* 0xffffffcc006c7947 */ /* 0x000fea000383ffff */
.L_x_40:
[----:B------:R-:W-:Y:S01]  /*b1e0*/  BSSY B0, `(.L_x_86) ;  /* 0x0000008000007945 */ /* 0x000fe20003800000 */
[----:B------:R-:W-:Y:S01]  /*b1f0*/  MOV R13, R5 ;  /* 0x00000005000d7202 */ /* 0x000fe20000000f00 */
[----:B------:R-:W-:Y:S02]  /*b200*/  IMAD.MOV.U32 R12, RZ, RZ, RZ ;  /* 0x000000ffff0c7224 */ /* 0x000fe400078e00ff */
[----:B------:R-:W-:Y:S02]  /*b210*/  IMAD.MOV.U32 R11, RZ, RZ, 0x181f ;  /* 0x0000181fff0b7424 */ /* 0x000fe400078e00ff */
[----:B------:R-:W-:-:S07]  /*b220*/  IMAD.MOV.U32 R15, RZ, RZ, -0x1 ;  /* 0xffffffffff0f7424 */ /* 0x000fce00078e00ff */
[----:B------:R-:W-:Y:S05]  /*b230*/  WARPSYNC.COLLECTIVE R15, `(.L_x_87) ;  /* 0x000000000f087348 */ /* 0x000fea0003c00000 */
[----:B------:R0:W1:Y:S02]  /*b240*/  SHFL.IDX P6, R14, R13, R12, R11 ;  /* 0x0000000c0d0e7389 */ /* 0x00006400000c000b */
[----:B01----:R-:W-:Y:S01]  /*b250*/  ENDCOLLECTIVE ;  /* 0x000000000000791b */ /* 0x003fe20003800000 */
.L_x_87:
[----:B------:R-:W-:Y:S05]  /*b260*/  BSYNC B0 ;  /* 0x0000000000007941 */ /* 0x000fea0003800000 */
.L_x_86:
[----:B------:R-:W-:Y:S01]  /*b270*/  IMAD.MOV.U32 R13, RZ, RZ, R4 ;  /* 0x000000ffff0d7224 */ /* 0x000fe200078e0004 */
[----:B------:R-:W-:Y:S01]  /*b280*/  MOV R15, 0xffffffff ;  /* 0xffffffff000f7802 */ /* 0x000fe20000000f00 */
[----:B------:R-:W-:Y:S01]  /*b290*/  IMAD.MOV.U32 R12, RZ, RZ, RZ ;  /* 0x000000ffff0c7224 */ /* 0x000fe200078e00ff */
[----:B------:R-:W-:Y:S01]  /*b2a0*/  MOV R2, R14 ;  /* 0x0000000e00027202 */ /* 0x000fe20000000f00 */
[----:B------:R-:W-:Y:S01]  /*b2b0*/  IMAD.MOV.U32 R11, RZ, RZ, 0x181f ;  /* 0x0000181fff0b7424 */ /* 0x000fe200078e00ff */
[----:B------:R-:W-:-:S13]  /*b2c0*/  ISETP.GE.AND P1, PT, R9, 0x1, PT ;  /* 0x000000010900780c */ /* 0x000fda0003f26270 */
[----:B------:R-:W-:Y:S05]  /*b2d0*/  WARPSYNC.COLLECTIVE R15, `(.L_x_88) ;  /* 0x000000000f087348 */ /* 0x000fea0003c00000 */
[----:B------:R0:W1:Y:S02]  /*b2e0*/  SHFL.IDX P6, R14, R13, R12, R11 ;  /* 0x0000000c0d0e7389 */ /* 0x00006400000c000b */
[----:B01----:R-:W-:Y:S01]  /*b2f0*/  ENDCOLLECTIVE ;  /* 0x000000000000791b */ /* 0x003fe20003800000 */
.L_x_88:
[----:B------:R-:W-:Y:S01]  /*b300*/  @P1 LEA R7, R6, UR38, 0x1 ;  /* 0x0000002606071c11 */ /* 0x000fe2000f8e08ff */
[----:B------:R-:W-:Y:S01]  /*b310*/  IMAD.MOV.U32 R13, RZ, RZ, R5 ;  /* 0x000000ffff0d7224 */ /* 0x000fe200078e0005 */
[----:B------:R-:W-:Y:S01]  /*b320*/  MOV R12, 0x1 ;  /* 0x00000001000c7802 */ /* 0x000fe20000000f00 */
[----:B------:R-:W-:-:S07]  /*b330*/  IMAD.MOV.U32 R3, RZ, RZ, R14 ;  /* 0x000000ffff037224 */ /* 0x000fce00078e000e */
[----:B------:R-:W-:Y:S05]  /*b340*/  WARPSYNC.COLLECTIVE R15, `(.L_x_89) ;  /* 0x000000000f087348 */ /* 0x000fea0003c00000 */
[----:B------:R0:W1:Y:S02]  /*b350*/  SHFL.IDX P6, R14, R13, R12, R11 ;  /* 0x0000000c0d0e7389 */ /* 0x00006400000c000b */
[----:B01----:R-:W-:Y:S01]  /*b360*/  ENDCOLLECTIVE ;  /* 0x000000000000791b */ /* 0x003fe20003800000 */
.L_x_89:
[----:B------:R-:W-:-:S05]  /*b370*/  @P1 LEA R3, P0, R8, R3, 0x1 ;  /* 0x0000000308031211 */ /* 0x000fca00078008ff */
[----:B------:R-:W-:-:S05]  /*b380*/  @P1 IMAD.X R2, RZ, RZ, R2, P0 ;  /* 0x000000ffff021224 */ /* 0x000fca00000e0602 */
[----:B------:R-:W-:Y:S01]  /*b390*/  @P1 LOP3.LUT R3, R3, R2, RZ, 0x3c, !PT ;  /* 0x0000000203031212 */ /* 0x000fe200078e3cff */
[----:B------:R-:W-:-:S03]  /*b3a0*/  IMAD.MOV.U32 R13, RZ, RZ, R4 ;  /* 0x000000ffff0d7224 */ /* 0x000fc600078e0004 */
[----:B------:R-:W-:-:S04]  /*b3b0*/  @P1 LOP3.LUT R2, R3, R2, RZ, 0x3c, !PT ;  /* 0x0000000203021212 */ /* 0x000fc800078e3cff */
[----:B------:R-:W-:-:S05]  /*b3c0*/  @P1 LOP3.LUT R3, R3, R2, RZ, 0x3c, !PT ;  /* 0x0000000203031212 */ /* 0x000fca00078e3cff */
[----:B------:R-:W-:Y:S01]  /*b3d0*/  @!PT LDS RZ, [RZ] ;  /* 0x00000000fffff984 */ /* 0x000fe20000000800 */
[----:B------:R-:W-:Y:S01]  /*b3e0*/  @!PT LDS RZ, [RZ] ;  /* 0x00000000fffff984 */ /* 0x000fe20000000800 */
[----:B------:R-:W-:Y:S01]  /*b3f0*/  @!PT LDS RZ, [RZ] ;  /* 0x00000000fffff984 */ /* 0x000fe20000000800 */
[----:B------:R0:W-:Y:S01]  /*b400*/  @P1 LDGSTS.E.BYPASS.LTC128B.128 [R7+0xe400], desc[UR50][R2.64], !P2 ;  /* 0x0e40000002071fae */ /* 0x0001e2000d101d72 */
[----:B------:R-:W-:Y:S01]  /*b410*/  ISETP.GE.AND P1, PT, R9, 0x11, PT ;  /* 0x000000110900780c */ /* 0x000fe20003f26270 */
[----:B0-----:R-:W-:-:S12]  /*b420*/  IMAD.MOV.U32 R2, RZ, RZ, R14 ;  /* 0x000000ffff027224 */ /* 0x001fd800078e000e */
[----:B------:R-:W-:Y:S05]  /*b430*/  WARPSYNC.COLLECTIVE R15, `(.L_x_90) ;  /* 0x000000000f087348 */ /* 0x000fea0003c00000 */
[----:B------:R0:W1:Y:S02]  /*b440*/  SHFL.IDX P6, R14, R13, R12, R11 ;  /* 0x0000000c0d0e7389 */ /* 0x00006400000c000b */
[----:B01----:R-:W-:Y:S01]  /*b450*/  ENDCOLLECTIVE ;  /* 0x000000000000791b */ /* 0x003fe20003800000 */
.L_x_90:
[----:B------:R-:W-:Y:S01]  /*b460*/  @P1 LEA R7, R6, UR38, 0x1 ;  /* 0x0000002606071c11 */ /* 0x000fe2000f8e08ff */
[----:B------:R-:W-:Y:S02]  /*b470*/  IMAD.MOV.U32 R13, RZ, RZ, R5 ;  /* 0x000000ffff0d7224 */ /* 0x000fe400078e0005 */
[----:B------:R-:W-:Y:S02]  /*b480*/  IMAD.MOV.U32 R12, RZ, RZ, 0x2 ;  /* 0x00000002ff0c7424 */ /* 0x000fe400078e00ff */
[----:B------:R-:W-:-:S07]  /*b490*/  IMAD.MOV.U32 R3, RZ, RZ, R14 ;  /* 0x000000ffff037224 */ /* 0x000fce00078e000e */
[----:B------:R-:W-:Y:S05]  /*b4a0*/  WARPSYNC.COLLECTIVE R15, `(.L_x_91) ;  /* 0x000000000f087348 */ /* 0x000fea0003c00000 */
[----:B------:R0:W1:Y:S02]  /*b4b0*/  SHFL.IDX P6, R14, R13, R12, R11 ;  /* 0x0000000c0d0e7389 */ /* 0x00006400000c000b */
[----:B01----:R-:W-:Y:S01]  /*b4c0*/  ENDCOLLECTIVE ;  /* 0x000000000000791b */ /* 0x003fe20003800000 */
.L_x_91:
[----:B------:R-:W-:-:S04]  /*b4d0*/  @P1 LEA R3, P0, R8, R3, 0x1 ;  /* 0x0000000308031211 */ /* 0x000fc800078008ff */
[----:B------:R-:W-:-:S04]  /*b4e0*/  @P1 IADD3.X R2, RZ, R2, RZ, P0, !PT ;  /* 0x00000002ff021210 */ /* 0x000fc800007fe4ff */
[----:B------:R-:W-:Y:S02]  /*b4f0*/  @P1 LOP3.LUT R3, R3, R2, RZ, 0x3c, !PT ;  /* 0x0000000203031212 */ /* 0x000fe400078e3cff */
[----:B------:R-:W-:Y:S02]  /*b500*/  MOV R13, R4 ;  /* 0x00000004000d7202 */ /* 0x000fe40000000f00 */
        /* <DEDUP_REMOVED lines=11> */
.L_x_92:
[----:B------:R-:W-:Y:S01]  /*b5c0*/  @P1 LEA R7, R6, UR38, 0x1 ;  /* 0x0000002606071c11 */ /* 0x000fe2000f8e08ff */
[----:B------:R-:W-:Y:S01]  /*b5d0*/  IMAD.MOV.U32 R13, RZ, RZ, R5 ;  /* 0x000000ffff0d7224 */ /* 0x000fe200078e0005 */
[----:B------:R-:W-:Y:S01]  /*b5e0*/  MOV R12, 0x3 ;  /* 0x00000003000c7802 */ /* 0x000fe20000000f00 */
[----:B------:R-:W-:-:S07]  /*b5f0*/  IMAD.MOV.U32 R3, RZ, RZ, R14 ;  /* 0x000000ffff037224 */ /* 0x000fce00078e000e */
[----:B------:R-:W-:Y:S05]  /*b600*/  WARPSYNC.COLLECTIVE R15, `(.L_x_93) ;  /* 0x000000000f087348 */ /* 0x000fea0003c00000 */
[----:B------:R0:W1:Y:S02]  /*b610*/  SHFL.IDX P6, R14, R13, R12, R11 ;  /* 0x0000000c0d0e7389 */ /* 0x00006400000c000b */
[----:B01----:R-:W-:Y:S01]  /*b620*/  ENDCOLLECTIVE ;  /* 0x000000000000791b */ /* 0x003fe20003800000 */
.L_x_93:
        /* <DEDUP_REMOVED lines=15> */
.L_x_94:
[----:B------:R-:W-:Y:S01]  /*b720*/  @P1 LEA R7, R6, UR38, 0x1 ;  /* 0x0000002606071c11 */ /* 0x000fe2000f8e08ff */
[----:B------:R-:W-:Y:S02]  /*b730*/  IMAD.MOV.U32 R13, RZ, RZ, R5 ;  /* 0x000000ffff0d7224 */ /* 0x000fe400078e0005 */
[----:B------:R-:W-:Y:S02]  /*b740*/  IMAD.MOV.U32 R12, RZ, RZ, 0x4 ;  /* 0x00000004ff0c7424 */ /* 0x000fe400078e00ff */
[----:B------:R-:W-:-:S07]  /*b750*/  IMAD.MOV.U32 R3, RZ, RZ, R14 ;  /* 0x000000ffff037224 */ /* 0x000fce00078e000e */
[----:B------:R-:W-:Y:S05]  /*b760*/  WARPSYNC.COLLECTIVE R15, `(.L_x_95) ;  /* 0x000000000f087348 */ /* 0x000fea0003c00000 */
[----:B------:R0:W1:Y:S02]  /*b770*/  SHFL.IDX P6, R14, R13, R12, R11 ;  /* 0x0000000c0d0e7389 */ /* 0x00006400000c000b */
[----:B01----:R-:W-:Y:S01]  /*b780*/  ENDCOLLECTIVE ;  /* 0x000000000000791b */ /* 0x003fe20003800000 */
.L_x_95:
        /* <DEDUP_REMOVED lines=15> */
.L_x_96:
[----:B------:R-:W-:Y:S01]  /*b880*/  @P1 LEA R7, R6, UR38, 0x1 ;  /* 0x0000002606071c11 */ /* 0x000fe2000f8e08ff */
[----:B------:R-:W-:Y:S01]  /*b890*/  IMAD.MOV.U32 R13, RZ, RZ, R5 ;  /* 0x000000ffff0d7224 */ /* 0x000fe200078e0005 */
[----:B------:R-:W-:Y:S01]  /*b8a0*/  MOV R12, 0x5 ;  /* 0x00000005000c7802 */ /* 0x000fe20000000f00 */
[----:B------:R-:W-:-:S07]  /*b8b0*/  IMAD.MOV.U32 R3, RZ, RZ, R14 ;  /* 0x000000ffff037224 */ /* 0x000fce00078e000e */
[----:B------:R-:W-:Y:S05]  /*b8c0*/  WARPSYNC.COLLECTIVE R15, `(.L_x_97) ;  /* 0x000000000f087348 */ /* 0x000fea0003c00000 */
[----:B------:R0:W1:Y:S02]  /*b8d0*/  SHFL.IDX P6, R14, R13, R12, R11 ;  /* 0x0000000c0d0e7389 */ /* 0x00006400000c000b */
[----:B01----:R-:W-:Y:S01]  /*b8e0*/  ENDCOLLECTIVE ;  /* 0x000000000000791b */ /* 0x003fe20003800000 */
.L_x_97:
        /* <DEDUP_REMOVED lines=15> */
.L_x_98:
[----:B------:R-:W-:Y:S01]  /*b9e0*/  @P1 LEA R7, R6, UR38, 0x1 ;  /* 0x0000002606071c11 */ /* 0x000fe2000f8e08ff */
[----:B------:R-:W-:Y:S02]  /*b9f0*/  IMAD.MOV.U32 R13, RZ, RZ, R5 ;  /* 0x000000ffff0d7224 */ /* 0x000fe400078e0005 */
[----:B------:R-:W-:Y:S02]  /*ba00*/  IMAD.MOV.U32 R12, RZ, RZ, 0x6 ;  /* 0x00000006ff0c7424 */ /* 0x000fe400078e00ff */
[----:B------:R-:W-:-:S07]  /*ba10*/  IMAD.MOV.U32 R3, RZ, RZ, R14 ;  /* 0x000000ffff037224 */ /* 0x000fce00078e000e */
[----:B------:R-:W-:Y:S05]  /*ba20*/  WARPSYNC.COLLECTIVE R15, `(.L_x_99) ;  /* 0x000000000f087348 */ /* 0x000fea0003c00000 */
[----:B------:R0:W1:Y:S02]  /*ba30*/  SHFL.IDX P6, R14, R13, R12, R11 ;  /* 0x0000000c0d0e7389 */ /* 0x00006400000c000b */
[----:B01----:R-:W-:Y:S01]  /*ba40*/  ENDCOLLECTIVE ;  /* 0x000000000000791b */ /* 0x003fe20003800000 */
.L_x_99:
        /* <DEDUP_REMOVED lines=15> */
.L_x_100:
[----:B------:R-:W-:Y:S01]  /*bb40*/  @P1 LEA R7, R6, UR38, 0x1 ;  /* 0x0000002606071c11 */ /* 0x000fe2000f8e08ff */
[----:B------:R-:W-:Y:S01]  /*bb50*/  IMAD.MOV.U32 R13, RZ, RZ, R5 ;  /* 0x000000ffff0d7224 */ /* 0x000fe200078e0005 */
[----:B------:R-:W-:Y:S01]  /*bb60*/  MOV R12, 0x7 ;  /* 0x00000007000c7802 */ /* 0x000fe20000000f00 */
[----:B------:R-:W-:-:S07]  /*bb70*/  IMAD.MOV.U32 R3, RZ, RZ, R14 ;  /* 0x000000ffff037224 */ /* 0x000fce00078e000e */
[----:B------:R-:W-:Y:S05]  /*bb80*/  WARPSYNC.COLLECTIVE R15, `(.L_x_101) ;  /* 0x000000000f087348 */ /* 0x000fea0003c00000 */
[----:B------:R0:W1:Y:S02]  /*bb90*/  SHFL.IDX P6, R14, R13, R12, R11 ;  /* 0x0000000c0d0e7389 */ /* 0x00006400000c000b */
[----:B01----:R-:W-:Y:S01]  /*bba0*/  ENDCOLLECTIVE ;  /* 0x000000000000791b */ /* 0x003fe20003800000 */
.L_x_101:
[----:B------:R-:W-:-:S05]  /*bbb0*/  @P1 LEA R3, P0, R8, R3, 0x1 ;  /* 0x0000000308031211 */ /* 0x000fca00078008ff */
[----:B------:R-:W-:-:S05]  /*bbc0*/  @P1 IMAD.X R2, RZ, RZ, R2, P0 ;  /* 0x000000ffff021224 */ /* 0x000fca00000e0602 */
[----:B------:R-:W-:Y:S01]  /*bbd0*/  @P1 LOP3.LUT R3, R3, R2, RZ, 0x3c, !PT ;  /* 0x0000000203031212 */ /* 0x000fe200078e3cff */
[----:B------:R-:W-:-:S03]  /*bbe0*/  IMAD.MOV.U32 R13, RZ, RZ, R4 ;  /* 0x000000ffff0d7224 */ /* 0x000fc600078e0004 */
[----:B------:R-:W-:-:S04]  /*bbf0*/  @P1 LOP3.LUT R2, R3, R2, RZ, 0x3c, !PT ;  /* 0x0000000203021212 */ /* 0x000fc800078e3cff */
[----:B------:R-:W-:Y:S01]  /*bc00*/  @P1 LOP3.LUT R3, R3, R2, RZ, 0x3c, !PT ;  /* 0x0000000203031212 */ /* 0x000fe200078e3cff */
[----:B------:R-:W-:-:S04]  /*bc10*/  IMAD.MOV.U32 R5, RZ, RZ, R14 ;  /* 0x000000ffff057224 */ /* 0x000fc800078e000e */
[----:B------:R-:W-:Y:S01]  /*bc20*/  @!PT LDS RZ, [RZ] ;  /* 0x00000000fffff984 */ /* 0x000fe20000000800 */
[----:B------:R-:W-:Y:S01]  /*bc30*/  @!PT LDS RZ, [RZ] ;  /* 0x00000000fffff984 */ /* 0x000fe20000000800 */
[----:B------:R-:W-:Y:S01]  /*bc40*/  @!PT LDS RZ, [RZ] ;  /* 0x00000000fffff984 */ /* 0x000fe20000000800 */
[----:B------:R0:W-:Y:S03]  /*bc50*/  @P1 LDGSTS.E.BYPASS.LTC128B.128 [R7+0x11400], desc[UR50][R2.64], !P2 ;  /* 0x1140000002071fae */ /* 0x0001e6000d101d72 */
[----:B0-----:R-:W-:Y:S05]  /*bc60*/  WARPSYNC.COLLECTIVE R15, `(.L_x_102) ;  /* 0x000000000f087348 */ /* 0x001fea0003c00000 */
[----:B------:R1:W2:Y:S02]  /*bc70*/  SHFL.IDX P6, R14, R13, R12, R11 ;  /* 0x0000000c0d0e7389 */ /* 0x0002a400000c000b */
[----:B012---:R-:W-:Y:S01]  /*bc80*/  ENDCOLLECTIVE ;  /* 0x000000000000791b */ /* 0x007fe20003800000 */
.L_x_102:
[----:B------:R-:W-:Y:S05]  /*bc90*/  BRA `(.L_x_103) ;  /* 0xffffffc800587947 */ /* 0x000fea000383ffff */
.L_x_44:
[----:B------:R-:W-:Y:S01]  /*bca0*/  IMAD.MOV.U32 R13, RZ, RZ, R4 ;  /* 0x000000ffff0d7224 */ /* 0x000fe200078e0004 */
[----:B------:R-:W-:Y:S01]  /*bcb0*/  MOV R12, RZ ;  /* 0x000000ff000c7202 */ /* 0x000fe20000000f00 */
[----:B------:R-:W-:Y:S02]  /*bcc0*/  IMAD.MOV.U32 R11, RZ, RZ, 0x181f ;  /* 0x0000181fff0b7424 */ /* 0x000fe400078e00ff */
[----:B------:R-:W-:Y:S02]  /*bcd0*/  IMAD.MOV.U32 R15, RZ, RZ, -0x1 ;  /* 0xffffffffff0f7424 */ /* 0x000fe400078e00ff */
[----:B------:R-:W-:-:S07]  /*bce0*/  IMAD R0, R0, 0xc0, R21 ;  /* 0x000000c000007824 */ /* 0x000fce00078e0215 */
[----:B------:R-:W-:Y:S05]  /*bcf0*/  WARPSYNC.COLLECTIVE R15, `(.L_x_104) ;  /* 0x000000000f087348 */ /* 0x000fea0003c00000 */
[----:B------:R0:W1:Y:S02]  /*bd00*/  SHFL.IDX P6, R14, R13, R12, R11 ;  /* 0x0000000c0d0e7389 */ /* 0x00006400000c000b */
[----:B01----:R-:W-:Y:S01]  /*bd10*/  ENDCOLLECTIVE ;  /* 0x000000000000791b */ /* 0x003fe20003800000 */
.L_x_104:
[C---:B------:R-:W-:Y:S01]  /*bd20*/  VIADD R8, R0.reuse, 0x10 ;  /* 0x0000001000087836 */ /* 0x040fe20000000000 */
[----:B------:R-:W-:Y:S02]  /*bd30*/  ISETP.GE.AND P1, PT, R0, UR37, PT ;  /* 0x0000002500007c0c */ /* 0x000fe4000bf26270 */
[----:B------:R-:W-:Y:S01]  /*bd40*/  MOV R13, R5 ;  /* 0x00000005000d7202 */ /* 0x000fe20000000f00 */
[----:B------:R-:W-:-:S10]  /*bd50*/  IMAD.MOV.U32 R2, RZ, RZ, R14 ;  /* 0x000000ffff027224 */ /* 0x000fd400078e000e */
[----:B------:R-:W-:Y:S05]  /*bd60*/  WARPSYNC.COLLECTIVE R15, `(.L_x_105) ;  /* 0x000000000f087348 */ /* 0x000fea0003c00000 */
[----:B------:R0:W1:Y:S02]  /*bd70*/  SHFL.IDX P6, R14, R13, R12, R11 ;  /* 0x0000000c0d0e7389 */ /* 0x00006400000c000b */
[----:B01----:R-:W-:Y:S01]  /*bd80*/  ENDCOLLECTIVE ;  /* 0x000000000000791b */ /* 0x003fe20003800000 */
.L_x_105:
[----:B------:R-:W-:Y:S01]  /*bd90*/  MOV R13, R4 ;  /* 0x00000004000d7202 */ /* 0x000fe20000000f00 */
[----:B------:R-:W-:Y:S02]  /*bda0*/  IMAD.MOV.U32 R12, RZ, RZ, 0x1 ;  /* 0x00000001ff0c7424 */ /* 0x000fe400078e00ff */
[----:B------:R-:W-:-:S07]  /*bdb0*/  IMAD.MOV.U32 R3, RZ, RZ, R14 ;  /* 0x000000ffff037224 */ /* 0x000fce00078e000e */
[----:B------:R-:W-:Y:S05]  /*bdc0*/  WARPSYNC.COLLECTIVE R15, `(.L_x_106) ;  /* 0x000000000f087348 */ /* 0x000fea0003c00000 */
[----:B------:R0:W1:Y:S02]  /*bdd0*/  SHFL.IDX P6, R14, R13, R12, R11 ;  /* 0x0000000c0d0e7389 */ /* 0x00006400000c000b */
[----:B01----:R-:W-:Y:S01]  /*bde0*/  ENDCOLLECTIVE ;  /* 0x000000000000791b */ /* 0x003fe20003800000 */
.L_x_106:
[----:B------:R-:W-:-:S05]  /*bdf0*/  @!P1 LEA R3, P0, R20, R3, 0x1 ;  /* 0x0000000314039211 */ /* 0x000fca00078008ff */
[----:B------:R-:W-:Y:S01]  /*be00*/  @!P1 IMAD.X R2, RZ, RZ, R2, P0 ;  /* 0x000000ffff029224 */ /* 0x000fe200000e0602 */
[----:B------:R-:W-:Y:S01]  /*be10*/  ISETP.GE.AND P0, PT, R8, UR37, PT ;  /* 0x0000002508007c0c */ /* 0x000fe2000bf06270 */
[----:B------:R-:W-:-:S03]  /*be20*/  VIADD R8, R0, 0x20 ;  /* 0x0000002000087836 */ /* 0x000fc60000000000 */
[----:B------:R-:W-:Y:S01]  /*be30*/  @!P1 LOP3.LUT R3, R3, R2, RZ, 0x3c, !PT ;  /* 0x0000000203039212 */ /* 0x000fe200078e3cff */
[----:B------:R-:W-:-:S03]  /*be40*/  IMAD.MOV.U32 R13, RZ, RZ, R5 ;  /* 0x000000ffff0d7224 */ /* 0x000fc600078e0005 */
[----:B------:R-:W-:-:S04]  /*be50*/  @!P1 LOP3.LUT R2, R3, R2, RZ, 0x3c, !PT ;  /* 0x0000000203029212 */ /* 0x000fc800078e3cff */
[----:B------:R-:W-:-:S05]  /*be60*/  @!P1 LOP3.LUT R3, R3, R2, RZ, 0x3c, !PT ;  /* 0x0000000203039212 */ /* 0x000fca00078e3cff */
[----:B------:R-:W-:Y:S01]  /*be70*/  @!PT LDS RZ, [RZ] ;  /* 0x00000000fffff984 */ /* 0x000fe20000000800 */
[----:B------:R-:W-:Y:S01]  /*be80*/  @!PT LDS RZ, [RZ] ;  /* 0x00000000fffff984 */ /* 0x000fe20000000800 */
[----:B------:R-:W-:Y:S01]  /*be90*/  @!PT LDS RZ, [RZ] ;  /* 0x00000000fffff984 */ /* 0x000fe20000000800 */
[----:B------:R0:W-:Y:S02]  /*bea0*/  @!P1 LDGSTS.E.BYPASS.LTC128B.128 [R18+0x8400], desc[UR50][R2.64], !P5 ;  /* 0x0840000002129fae */ /* 0x0001e4000e901d72 */
[----:B0-----:R-:W-:-:S07]  /*beb0*/  IMAD.MOV.U32 R2, RZ, RZ, R14 ;  /* 0x000000ffff027224 */ /* 0x001fce00078e000e */
[----:B------:R-:W-:Y:S05]  /*bec0*/  WARPSYNC.COLLECTIVE R15, `(.L_x_107) ;  /* 0x000000000f087348 */ /* 0x000fea0003c00000 */
[----:B------:R0:W1:Y:S02]  /*bed0*/  SHFL.IDX P6, R14, R13, R12, R11 ;  /* 0x0000000c0d0e7389 */ /* 0x00006400000c000b */
[----:B01----:R-:W-:Y:S01]  /*bee0*/  ENDCOLLECTIVE ;  /* 0x000000000000791b */ /* 0x003fe20003800000 */
.L_x_107:
[----:B------:R-:W-:Y:S01]  /*bef0*/  IMAD.MOV.U32 R13, RZ, RZ, R4 ;  /* 0x000000ffff0d7224 */ /* 0x000fe200078e0004 */
[----:B------:R-:W-:Y:S02]  /*bf00*/  MOV R12, 0x2 ;  /* 0x00000002000c7802 */ /* 0x000fe40000000f00 */
[----:B------:R-:W-:-:S07]  /*bf10*/  MOV R3, R14 ;  /* 0x0000000e00037202 */ /* 0x000fce0000000f00 */
[----:B------:R-:W-:Y:S05]  /*bf20*/  WARPSYNC.COLLECTIVE R15, `(.L_x_108) ;  /* 0x000000000f087348 */ /* 0x000fea0003c00000 */
[----:B------:R0:W1:Y:S02]  /*bf30*/  SHFL.IDX P6, R14, R13, R12, R11 ;  /* 0x0000000c0d0e7389 */ /* 0x00006400000c000b */
[----:B01----:R-:W-:Y:S01]  /*bf40*/  ENDCOLLECTIVE ;  /* 0x000000000000791b */ /* 0x003fe20003800000 */
.L_x_108:
[----:B------:R-:W-:-:S05]  /*bf50*/  @!P0 LEA R3, P1, R20, R3, 0x1 ;  /* 0x0000000314038211 */ /* 0x000fca00078208ff */
[----:B------:R-:W-:-:S05]  /*bf60*/  @!P0 IMAD.X R2, RZ, RZ, R2, P1 ;  /* 0x000000ffff028224 */ /* 0x000fca00008e0602 */
[----:B------:R-:W-:Y:S01]  /*bf70*/  @!P0 LOP3.LUT R3, R3, R2, RZ, 0x3c, !PT ;  /* 0x0000000203038212 */ /* 0x000fe200078e3cff */
[----:B------:R-:W-:-:S03]  /*bf80*/  IMAD.MOV.U32 R13, RZ, RZ, R5 ;  /* 0x000000ffff0d7224 */ /* 0x000fc600078e0005 */
[----:B------:R-:W-:-:S04]  /*bf90*/  @!P0 LOP3.LUT R2, R3, R2, RZ, 0x3c, !PT ;  /* 0x0000000203028212 */ /* 0x000fc800078e3cff */
[----:B------:R-:W-:-:S05]  /*bfa0*/  @!P0 LOP3.LUT R3, R3, R2, RZ, 0x3c, !PT ;  /* 0x0000000203038212 */ /* 0x000fca00078e3cff */
[----:B------:R-:W-:Y:S01]  /*bfb0*/  @!PT LDS RZ, [RZ] ;  /* 0x00000000fffff984 */ /* 0x000fe20000000800 */
[----:B------:R-:W-:Y:S01]  /*bfc0*/  @!PT LDS RZ, [RZ] ;  /* 0x00000000fffff984 */ /* 0x000fe20000000800 */
[----:B------:R-:W-:Y:S01]  /*bfd0*/  @!PT LDS RZ, [RZ] ;  /* 0x00000000fffff984 */ /* 0x000fe20000000800 */
[----:B------:R0:W-:Y:S01]  /*bfe0*/  @!P0 LDGSTS.E.BYPASS.LTC128B.128 [R18+0x8c00], desc[UR50][R2.64], !P5 ;  /* 0x08c0000002128fae */ /* 0x0001e2000e901d72 */
[----:B------:R-:W-:Y:S01]  /*bff0*/  ISETP.GE.AND P0, PT, R8, UR37, PT ;  /* 0x0000002508007c0c */ /* 0x000fe2000bf06270 */
[----:B------:R-:W-:Y:S02]  /*c000*/  VIADD R8, R0, 0x30 ;  /* 0x0000003000087836 */ /* 0x000fe40000000000 */
[----:B0-----:R-:W-:-:S10]  /*c010*/  IMAD.MOV.U32 R2, RZ, RZ, R14 ;  /* 0x000000ffff027224 */ /* 0x001fd400078e000e */
[----:B------:R-:W-:Y:S05]  /*c020*/  WARPSYNC.COLLECTIVE R15, `(.L_x_109) ;  /* 0x000000000f087348 */ /* 0x000fea0003c00000 */
[----:B------:R0:W1:Y:S02]  /*c030*/  SHFL.IDX P6, R14, R13, R12, R11 ;  /* 0x0000000c0d0e7389 */ /* 0x00006400000c000b */
[----:B01----:R-:W-:Y:S01]  /*c040*/  ENDCOLLECTIVE ;  /* 0x000000000000791b */ /* 0x003fe20003800000 */
.L_x_109:
[----:B------:R-:W-:Y:S02]  /*c050*/  IMAD.MOV.U32 R13, RZ, RZ, R4 ;  /* 0x000000ffff0d7224 */ /* 0x000fe400078e0004 */
[----:B------:R-:W-:Y:S02]  /*c060*/  IMAD.MOV.U32 R12, RZ, RZ, 0x3 ;  /* 0x00000003ff0c7424 */ /* 0x000fe400078e00ff */
[----:B------:R-:W-:-:S07]  /*c070*/  IMAD.MOV.U32 R3, RZ, RZ, R14 ;  /* 0x000000ffff037224 */ /* 0x000fce00078e000e */
[----:B------:R-:W-:Y:S05]  /*c080*/  WARPSYNC.COLLECTIVE R15, `(.L_x_110) ;  /* 0x000000000f087348 */ /* 0x000fea0003c00000 */
[----:B------:R0:W1:Y:S02]  /*c090*/  SHFL.IDX P6, R14, R13, R12, R11 ;  /* 0x0000000c0d0e7389 */ /* 0x00006400000c000b */
[----:B01----:R-:W-:Y:S01]  /*c0a0*/  ENDCOLLECTIVE ;  /* 0x000000000000791b */ /* 0x003fe20003800000 */
.L_x_110:
[----:B------:R-:W-:-:S04]  /*c0b0*/  @!P0 LEA R3, P1, R20, R3, 0x1 ;  /* 0x0000000314038211 */ /* 0x000fc800078208ff */
[----:B------:R-:W-:-:S04]  /*c0c0*/  @!P0 IADD3.X R2, RZ, R2, RZ, P1, !PT ;  /* 0x00000002ff028210 */ /* 0x000fc80000ffe4ff */
        /* <DEDUP_REMOVED lines=8> */
[----:B------:R-:W-:Y:S02]  /*c150*/  ISETP.GE.AND P0, PT, R8, UR37, PT ;  /* 0x0000002508007c0c */ /* 0x000fe4000bf06270 */
[----:B------:R-:W-:Y:S02]  /*c160*/  IADD3 R8, R0, 0x40, RZ ;  /* 0x0000004000087810 */ /* 0x000fe40007ffe0ff */
[----:B0-----:R-:W-:-:S09]  /*c170*/  MOV R2, R14 ;  /* 0x0000000e00027202 */ /* 0x001fd20000000f00 */
[----:B------:R-:W-:Y:S05]  /*c180*/  WARPSYNC.COLLECTIVE R15, `(.L_x_111) ;  /* 0x000000000f087348 */ /* 0x000fea0003c00000 */
[----:B------:R0:W1:Y:S02]  /*c190*/  SHFL.IDX P6, R14, R13, R12, R11 ;  /* 0x0000000c0d0e7389 */ /* 0x00006400000c000b */
[----:B01----:R-:W-:Y:S01]  /*c1a0*/  ENDCOLLECTIVE ;  /* 0x000000000000791b */ /* 0x003fe20003800000 */
.L_x_111:
[----:B------:R-:W-:Y:S02]  /*c1b0*/  IMAD.MOV.U32 R13, RZ, RZ, R4 ;  /* 0x000000ffff0d7224 */ /* 0x000fe400078e0004 */
[----:B------:R-:W-:Y:S02]  /*c1c0*/  IMAD.MOV.U32 R12, RZ, RZ, 0x4 ;  /* 0x00000004ff0c7424 */ /* 0x000fe400078e00ff */
[----:B------:R-:W-:-:S07]  /*c1d0*/  IMAD.MOV.U32 R3, RZ, RZ, R14 ;  /* 0x000000ffff037224 */ /* 0x000fce00078e000e */
[----:B------:R-:W-:Y:S05]  /*c1e0*/  WARPSYNC.COLLECTIVE R15, `(.L_x_112) ;  /* 0x000000000f087348 */ /* 0x000fea0003c00000 */
[----:B------:R0:W1:Y:S02]  /*c1f0*/  SHFL.IDX P6, R14, R13, R12, R11 ;  /* 0x0000000c0d0e7389 */ /* 0x00006400000c000b */
[----:B01----:R-:W-:Y:S01]  /*c200*/  ENDCOLLECTIVE ;  /* 0x000000000000791b */ /* 0x003fe20003800000 */
.L_x_112:
[----:B------:R-:W-:-:S05]  /*c210*/  @!P0 LEA R3, P1, R20, R3, 0x1 ;  /* 0x0000000314038211 */ /* 0x000fca00078208ff */
[----:B------:R-:W-:-:S05]  /*c220*/  @!P0 IMAD.X R2, RZ, RZ, R2, P1 ;  /* 0x000000ffff028224 */ /* 0x000fca00008e0602 */
[-C--:B------:R-:W-:Y:S02]  /*c230*/  @!P0 LOP3.LUT R3, R3, R2.reuse, RZ, 0x3c, !PT ;  /* 0x0000000203038212 */ /* 0x080fe400078e3cff */
[----:B------:R-:W-:Y:S02]  /*c240*/  MOV R13, R5 ;  /* 0x00000005000d7202 */ /* 0x000fe40000000f00 */
        /* <DEDUP_REMOVED lines=12> */
.L_x_113:
[----:B------:R-:W-:Y:S01]  /*c310*/  MOV R13, R4 ;  /* 0x00000004000d7202 */ /* 0x000fe20000000f00 */
[----:B------:R-:W-:Y:S02]  /*c320*/  IMAD.MOV.U32 R12, RZ, RZ, 0x5 ;  /* 0x00000005ff0c7424 */ /* 0x000fe400078e00ff */
[----:B------:R-:W-:-:S07]  /*c330*/  IMAD.MOV.U32 R3, RZ, RZ, R14 ;  /* 0x000000ffff037224 */ /* 0x000fce00078e000e */
[----:B------:R-:W-:Y:S05]  /*c340*/  WARPSYNC.COLLECTIVE R15, `(.L_x_114) ;  /* 0x000000000f087348 */ /* 0x000fea0003c00000 */
[----:B------:R0:W1:Y:S02]  /*c350*/  SHFL.IDX P6, R14, R13, R12, R11 ;  /* 0x0000000c0d0e7389 */ /* 0x00006400000c000b */
[----:B01----:R-:W-:Y:S01]  /*c360*/  ENDCOLLECTIVE ;  /* 0x000000000000791b */ /* 0x003fe20003800000 */
.L_x_114:
        /* <DEDUP_REMOVED lines=16> */
.L_x_115:
[----:B------:R-:W-:Y:S01]  /*c470*/  IMAD.MOV.U32 R13, RZ, RZ, R4 ;  /* 0x000000ffff0d7224 */ /* 0x000fe200078e0004 */
[----:B------:R-:W-:Y:S02]  /*c480*/  MOV R12, 0x6 ;  /* 0x00000006000c7802 */ /* 0x000fe40000000f00 */
[----:B------:R-:W-:-:S07]  /*c490*/  MOV R3, R14 ;  /* 0x0000000e00037202 */ /* 0x000fce0000000f00 */
[----:B------:R-:W-:Y:S05]  /*c4a0*/  WARPSYNC.COLLECTIVE R15, `(.L_x_116) ;  /* 0x000000000f087348 */ /* 0x000fea0003c00000 */
[----:B------:R0:W1:Y:S02]  /*c4b0*/  SHFL.IDX P6, R14, R13, R12, R11 ;  /* 0x0000000c0d0e7389 */ /* 0x00006400000c000b */
[----:B01----:R-:W-:Y:S01]  /*c4c0*/  ENDCOLLECTIVE ;  /* 0x000000000000791b */ /* 0x003fe20003800000 */
.L_x_116:
        /* <DEDUP_REMOVED lines=11> */
[----:B0-----:R-:W-:-:S12]  /*c580*/  IMAD.MOV.U32 R2, RZ, RZ, R14 ;  /* 0x000000ffff027224 */ /* 0x001fd800078e000e */
[----:B------:R-:W-:Y:S05]  /*c590*/  WARPSYNC.COLLECTIVE R15, `(.L_x_117) ;  /* 0x000000000f087348 */ /* 0x000fea0003c00000 */
[----:B------:R0:W1:Y:S02]  /*c5a0*/  SHFL.IDX P6, R14, R13, R12, R11 ;  /* 0x0000000c0d0e7389 */ /* 0x00006400000c000b */
[----:B01----:R-:W-:Y:S01]  /*c5b0*/  ENDCOLLECTIVE ;  /* 0x000000000000791b */ /* 0x003fe20003800000 */
.L_x_117:
[----:B------:R-:W-:Y:S02]  /*c5c0*/  IMAD.MOV.U32 R13, RZ, RZ, R4 ;  /* 0x000000ffff0d7224 */ /* 0x000fe400078e0004 */
[----:B------:R-:W-:Y:S02]  /*c5d0*/  IMAD.MOV.U32 R12, RZ, RZ, 0x7 ;  /* 0x00000007ff0c7424 */ /* 0x000fe400078e00ff */
[----:B------:R-:W-:-:S07]  /*c5e0*/  IMAD.MOV.U32 R3, RZ, RZ, R14 ;  /* 0x000000ffff037224 */ /* 0x000fce00078e000e */
[----:B------:R-:W-:Y:S05]  /*c5f0*/  WARPSYNC.COLLECTIVE R15, `(.L_x_118) ;  /* 0x000000000f087348 */ /* 0x000fea0003c00000 */
[----:B------:R0:W1:Y:S02]  /*c600*/  SHFL.IDX P6, R14, R13, R12, R11 ;  /* 0x0000000c0d0e7389 */ /* 0x00006400000c000b */
[----:B01----:R-:W-:Y:S01]  /*c610*/  ENDCOLLECTIVE ;  /* 0x000000000000791b */ /* 0x003fe20003800000 */
.L_x_118:
[----:B------:R-:W-:-:S04]  /*c620*/  @!P0 LEA R3, P1, R20, R3, 0x1 ;  /* 0x0000000314038211 */ /* 0x000fc800078208ff */
[----:B------:R-:W-:-:S04]  /*c630*/  @!P0 IADD3.X R2, RZ, R2, RZ, P1, !PT ;  /* 0x00000002ff028210 */ /* 0x000fc80000ffe4ff */
[-C--:B------:R-:W-:Y:S02]  /*c640*/  @!P0 LOP3.LUT R3, R3, R2.reuse, RZ, 0x3c, !PT ;  /* 0x0000000203038212 */ /* 0x080fe400078e3cff */
[----:B------:R-:W-:Y:S02]  /*c650*/  MOV R13, R5 ;  /* 0x00000005000d7202 */ /* 0x000fe40000000f00 */
[----:B------:R-:W-:-:S04]  /*c660*/  @!P0 LOP3.LUT R2, R3, R2, RZ, 0x3c, !PT ;  /* 0x0000000203028212 */ /* 0x000fc800078e3cff */
[----:B------:R-:W-:Y:S01]  /*c670*/  @!P0 LOP3.LUT R3, R3, R2, RZ, 0x3c, !PT ;  /* 0x0000000203038212 */ /* 0x000fe200078e3cff */
[----:B------:R-:W-:-:S04]  /*c680*/  IMAD.MOV.U32 R4, RZ, RZ, R14 ;  /* 0x000000ffff047224 */ /* 0x000fc800078e000e */
[----:B------:R-:W-:Y:S01]  /*c690*/  @!PT LDS RZ, [RZ] ;  /* 0x00000000fffff984 */ /* 0x000fe20000000800 */
[----:B------:R-:W-:Y:S01]  /*c6a0*/  @!PT LDS RZ, [RZ] ;  /* 0x00000000fffff984 */ /* 0x000fe20000000800 */
[----:B------:R-:W-:Y:S01]  /*c6b0*/  @!PT LDS RZ, [RZ] ;  /* 0x00000000fffff984 */ /* 0x000fe20000000800 */
[----:B------:R0:W-:Y:S03]  /*c6c0*/  @!P0 LDGSTS.E.BYPASS.LTC128B.128 [R18+0xb400], desc[UR50][R2.64], !P5 ;  /* 0x0b40000002128fae */ /* 0x0001e6000e901d72 */
[----:B0-----:R-:W-:Y:S05]  /*c6d0*/  WARPSYNC.COLLECTIVE R15, `(.L_x_119) ;  /* 0x000000000f087348 */ /* 0x001fea0003c00000 */
[----:B------:R1:W2:Y:S02]  /*c6e0*/  SHFL.IDX P6, R14, R13, R12, R11 ;  /* 0x0000000c0d0e7389 */ /* 0x0002a400000c000b */
[----:B012---:R-:W-:Y:S01]  /*c6f0*/  ENDCOLLECTIVE ;  /* 0x000000000000791b */ /* 0x007fe20003800000 */
.L_x_119:
[----:B------:R-:W-:-:S05]  /*c700*/  VIADD R2, R0, 0x70 ;  /* 0x0000007000027836 */ /* 0x000fca0000000000 */
[----:B------:R-:W-:Y:S01]  /*c710*/  ISETP.GE.AND P0, PT, R2, UR37, PT ;  /* 0x0000002502007c0c */ /* 0x000fe2000bf06270 */
[----:B------:R-:W-:Y:S02]  /*c720*/  IMAD.MOV.U32 R13, RZ, RZ, R7 ;  /* 0x000000ffff0d7224 */ /* 0x000fe400078e0007 */
[----:B------:R-:W-:-:S10]  /*c730*/  IMAD.MOV.U32 R12, RZ, RZ, RZ ;  /* 0x000000ffff0c7224 */ /* 0x000fd400078e00ff */
[----:B------:R-:W-:-:S13]  /*c740*/  @!P0 LEA R3, P1, R20, R14, 0x1 ;  /* 0x0000000e14038211 */ /* 0x000fda00078208ff */
[----:B------:R-:W-:Y:S05]  /*c750*/  WARPSYNC.COLLECTIVE R15, `(.L_x_120) ;  /* 0x000000000f087348 */ /* 0x000fea0003c00000 */
[----:B------:R0:W1:Y:S02]  /*c760*/  SHFL.IDX P6, R14, R13, R12, R11 ;  /* 0x0000000c0d0e7389 */ /* 0x00006400000c000b */
[----:B01----:R-:W-:Y:S01]  /*c770*/  ENDCOLLECTIVE ;  /* 0x000000000000791b */ /* 0x003fe20003800000 */
.L_x_120:
[----:B------:R-:W-:Y:S02]  /*c780*/  @!P0 IMAD.X R8, RZ, RZ, R4, P1 ;  /* 0x000000ffff088224 */ /* 0x000fe400008e0604 */
[----:B------:R-:W-:Y:S02]  /*c790*/  @!P0 IMAD.MOV.U32 R2, RZ, RZ, R3 ;  /* 0x000000ffff028224 */ /* 0x000fe400078e0003 */
[----:B------:R-:W-:Y:S01]  /*c7a0*/  VIADD R4, R0, 0x80 ;  /* 0x0000008000047836 */ /* 0x000fe20000000000 */
[----:B------:R-:W-:-:S05]  /*c7b0*/  @!P0 MOV R3, R8 ;  /* 0x0000000800038202 */ /* 0x000fca0000000f00 */
[----:B------:R-:W-:Y:S01]  /*c7c0*/  @!PT LDS RZ, [RZ] ;  /* 0x00000000fffff984 */ /* 0x000fe20000000800 */
[----:B------:R-:W-:Y:S01]  /*c7d0*/  @!PT LDS RZ, [RZ] ;  /* 0x00000000fffff984 */ /* 0x000fe20000000800 */
[----:B------:R-:W-:Y:S01]  /*c7e0*/  @!PT LDS RZ, [RZ] ;  /* 0x00000000fffff984 */ /* 0x000fe20000000800 */
[----:B------:R0:W-:Y:S01]  /*c7f0*/  @!P0 LDGSTS.E.BYPASS.LTC128B.128 [R18+0xbc00], desc[UR50][R2.64], !P5 ;  /* 0x0bc0000002128fae */ /* 0x0001e2000e901d72 */
[----:B------:R-:W-:Y:S01]  /*c800*/  IMAD.MOV.U32 R13, RZ, RZ, R6 ;  /* 0x000000ffff0d7224 */ /* 0x000fe200078e0006 */
[----:B------:R-:W-:Y:S02]  /*c810*/  ISETP.GE.AND P0, PT, R4, UR37, PT ;  /* 0x0000002504007c0c */ /* 0x000fe4000bf06270 */
[----:B0-----:R-:W-:-:S11]  /*c820*/  MOV R2, R14 ;  /* 0x0000000e00027202 */ /* 0x001fd60000000f00 */
[----:B------:R-:W-:Y:S05]  /*c830*/  WARPSYNC.COLLECTIVE R15, `(.L_x_121) ;  /* 0x000000000f087348 */ /* 0x000fea0003c00000 */
[----:B------:R0:W1:Y:S02]  /*c840*/  SHFL.IDX P6, R14, R13, R12, R11 ;  /* 0x0000000c0d0e7389 */ /* 0x00006400000c000b */
[----:B01----:R-:W-:Y:S01]  /*c850*/  ENDCOLLECTIVE ;  /* 0x000000000000791b */ /* 0x003fe20003800000 */
.L_x_121:
[----:B------:R-:W-:Y:S01]  /*c860*/  IMAD.MOV.U32 R13, RZ, RZ, R7 ;  /* 0x000000ffff0d7224 */ /* 0x000fe200078e0007 */
[----:B------:R-:W-:Y:S01]  /*c870*/  MOV R12, 0x1 ;  /* 0x00000001000c7802 */ /* 0x000fe20000000f00 */
[----:B------:R-:W-:-:S07]  /*c880*/  IMAD.MOV.U32 R4, RZ, RZ, R14 ;  /* 0x000000ffff047224 */ /* 0x000fce00078e000e */
[----:B------:R-:W-:Y:S05]  /*c890*/  WARPSYNC.COLLECTIVE R15, `(.L_x_122) ;  /* 0x000000000f087348 */ /* 0x000fea0003c00000 */
[----:B------:R0:W1:Y:S02]  /*c8a0*/  SHFL.IDX P6, R14, R13, R12, R11 ;  /* 0x0000000c0d0e7389 */ /* 0x00006400000c000b */
[----:B01----:R-:W-:Y:S01]  /*c8b0*/  ENDCOLLECTIVE ;  /* 0x000000000000791b */ /* 0x003fe20003800000 */
.L_x_122:
[----:B------:R-:W-:-:S05]  /*c8c0*/  @!P0 LEA R4, P2, R20, R4, 0x1 ;  /* 0x0000000414048211 */ /* 0x000fca00078408ff */
[----:B------:R-:W-:Y:S01]  /*c8d0*/  @!P0 IMAD.X R5, RZ, RZ, R2, P2 ;  /* 0x000000ffff058224 */ /* 0x000fe200010e0602 */
[----:B------:R-:W-:Y:S01]  /*c8e0*/  @!P0 MOV R2, R4 ;  /* 0x0000000400028202 */ /* 0x000fe20000000f00 */
[----:B------:R-:W-:Y:S02]  /*c8f0*/  VIADD R4, R0, 0x90 ;  /* 0x0000009000047836 */ /* 0x000fe40000000000 */
[----:B------:R-:W-:Y:S02]  /*c900*/  @!P0 IMAD.MOV.U32 R3, RZ, RZ, R5 ;  /* 0x000000ffff038224 */ /* 0x000fe400078e0005 */
[----:B------:R-:W-:-:S03]  /*c910*/  IMAD.MOV.U32 R13, RZ, RZ, R6 ;  /* 0x000000ffff0d7224 */ /* 0x000fc600078e0006 */
        /* <DEDUP_REMOVED lines=9> */
.L_x_123:
[----:B------:R-:W-:Y:S02]  /*c9b0*/  IMAD.MOV.U32 R13, RZ, RZ, R7 ;  /* 0x000000ffff0d7224 */ /* 0x000fe400078e0007 */
[----:B------:R-:W-:Y:S01]  /*c9c0*/  IMAD.MOV.U32 R12, RZ, RZ, 0x2 ;  /* 0x00000002ff0c7424 */ /* 0x000fe200078e00ff */
[----:B------:R-:W-:-:S05]  /*c9d0*/  @!P0 LEA R14, P1, R20, R14, 0x1 ;  /* 0x0000000e140e8211 */ /* 0x000fca00078208ff */
[----:B------:R-:W-:Y:S01]  /*c9e0*/  @!P0 IMAD.X R5, RZ, RZ, R2, P1 ;  /* 0x000000ffff058224 */ /* 0x000fe200008e0602 */
[----:B------:R-:W-:-:S07]  /*c9f0*/  @!P0 MOV R2, R14 ;  /* 0x0000000e00028202 */ /* 0x000fce0000000f00 */
[----:B------:R-:W-:Y:S05]  /*ca00*/  WARPSYNC.COLLECTIVE R15, `(.L_x_124) ;  /* 0x000000000f087348 */ /* 0x000fea0003c00000 */
[----:B------:R0:W1:Y:S02]  /*ca10*/  SHFL.IDX P6, R14, R13, R12, R11 ;  /* 0x0000000c0d0e7389 */ /* 0x00006400000c000b */
[----:B01----:R-:W-:Y:S01]  /*ca20*/  ENDCOLLECTIVE ;  /* 0x000000000000791b */ /* 0x003fe20003800000 */
.L_x_124:
[----:B------:R-:W-:-:S05]  /*ca30*/  @!P0 IMAD.MOV.U32 R3, RZ, RZ, R5 ;  /* 0x000000ffff038224 */ /* 0x000fca00078e0005 */
[----:B------:R-:W-:Y:S01]  /*ca40*/  @!PT LDS RZ, [RZ] ;  /* 0x00000000fffff984 */ /* 0x000fe20000000800 */
[----:B------:R-:W-:Y:S01]  /*ca50*/  @!PT LDS RZ, [RZ] ;  /* 0x00000000fffff984 */ /* 0x000fe20000000800 */
[----:B------:R-:W-:Y:S01]  /*ca60*/  @!PT LDS RZ, [RZ] ;  /* 0x00000000fffff984 */ /* 0x000fe20000000800 */
[----:B------:R0:W-:Y:S01]  /*ca70*/  @!P0 LDGSTS.E.BYPASS.LTC128B.128 [R18+0xcc00], desc[UR50][R2.64], !P5 ;  /* 0x0cc0000002128fae */ /* 0x0001e2000e901d72 */
[----:B------:R-:W-:Y:S02]  /*ca80*/  IMAD.MOV.U32 R13, RZ, RZ, R6 ;  /* 0x000000ffff0d7224 */ /* 0x000fe400078e0006 */
[----:B0-----:R-:W-:-:S05]  /*ca90*/  VIADD R3, R0, 0xa0 ;  /* 0x000000a000037836 */ /* 0x001fca0000000000 */
[----:B------:R-:W-:Y:S02]  /*caa0*/  ISETP.GE.AND P1, PT, R3, UR37, PT ;  /* 0x0000002503007c0c */ /* 0x000fe4000bf26270 */
[----:B------:R-:W-:-:S11]  /*cab0*/  MOV R2, R14 ;  /* 0x0000000e00027202 */ /* 0x000fd60000000f00 */
[----:B------:R-:W-:Y:S05]  /*cac0*/  WARPSYNC.COLLECTIVE R15, `(.L_x_125) ;  /* 0x000000000f087348 */ /* 0x000fea0003c00000 */
[----:B------:R0:W1:Y:S02]  /*cad0*/  SHFL.IDX P6, R14, R13, R12, R11 ;  /* 0x0000000c0d0e7389 */ /* 0x00006400000c000b */
[----:B01----:R-:W-:Y:S01]  /*cae0*/  ENDCOLLECTIVE ;  /* 0x000000000000791b */ /* 0x003fe20003800000 */
.L_x_125:
        /* <DEDUP_REMOVED lines=8> */
.L_x_126:
[----:B------:R-:W-:Y:S01]  /*cb70*/  @!PT LDS RZ, [RZ] ;  /* 0x00000000fffff984 */ /* 0x000fe20000000800 */
[----:B------:R-:W-:Y:S01]  /*cb80*/  @!PT LDS RZ, [RZ] ;  /* 0x00000000fffff984 */ /* 0x000fe20000000800 */
[----:B------:R-:W-:Y:S01]  /*cb90*/  @!PT LDS RZ, [RZ] ;  /* 0x00000000fffff984 */ /* 0x000fe20000000800 */
[----:B------:R0:W-:Y:S01]  /*cba0*/  @!P1 LDGSTS.E.BYPASS.LTC128B.128 [R18+0xd400], desc[UR50][R2.64], !P5 ;  /* 0x0d40000002129fae */ /* 0x0001e2000e901d72 */
[----:B------:R-:W-:Y:S01]  /*cbb0*/  MOV R13, R6 ;  /* 0x00000006000d7202 */ /* 0x000fe20000000f00 */
[----:B------:R-:W-:-:S07]  /*cbc0*/  IMAD.MOV.U32 R7, RZ, RZ, R14 ;  /* 0x000000ffff077224 */ /* 0x000fce00078e000e */
[----:B0-----:R-:W-:Y:S05]  /*cbd0*/  WARPSYNC.COLLECTIVE R15, `(.L_x_127) ;  /* 0x000000000f087348 */ /* 0x001fea0003c00000 */
[----:B------:R1:W2:Y:S02]  /*cbe0*/  SHFL.IDX P6, R14, R13, R12, R11 ;  /* 0x0000000c0d0e7389 */ /* 0x0002a400000c000b */
[----:B012---:R-:W-:Y:S01]  /*cbf0*/  ENDCOLLECTIVE ;  /* 0x000000000000791b */ /* 0x007fe20003800000 */
.L_x_127:
[----:B------:R-:W-:Y:S05]  /*cc00*/  BRA `(.L_x_128) ;  /* 0xffffffc800047947 */ /* 0x000fea000383ffff */
.L_x_46:
[----:B0-----:R-:W-:-:S04]  /*cc10*/  IMAD.U32 R3, RZ, RZ, UR38 ;  /* 0x00000026ff037e24 */ /* 0x001fc8000f8e00ff */
[----:B------:R0:W1:Y:S03]  /*cc20*/  SYNCS.PHASECHK.TRANS64.TRYWAIT P0, [R3+URZ+0x16820], R0 ;  /* 0x01682000030075a7 */ /* 0x000066000800017f */
[----:B-1----:R-:W-:Y:S05]  /*cc30*/  @!P0 NANOSLEEP.SYNCS 0x989680 ;  /* 0x009896800000895d */ /* 0x002fea0003900000 */
[----:B------:R-:W1:Y:S02]  /*cc40*/  @!P0 SYNCS.PHASECHK.TRANS64 P0, [R3+URZ+0x16820], R0 ;  /* 0x01682000030085a7 */ /* 0x000e64000800007f */
[----:B-1----:R-:W-:Y:S05]  /*cc50*/  @!P0 BRA `(.L_x_46) ;  /* 0xfffffffc00ec8947 */ /* 0x002fea000383ffff */
[----:B------:R-:W-:Y:S05]  /*cc60*/  BRA `(.L_x_129) ;  /* 0xffffffc800387947 */ /* 0x000fea000383ffff */
.L_x_50:
[----:B0-----:R0:W1:Y:S02]  /*cc70*/  SYNCS.PHASECHK.TRANS64.TRYWAIT P0, [R5+URZ+0x16840], R2 ;  /* 0x01684002050075a7 */ /* 0x001064000800017f */
[----:B-1----:R-:W-:Y:S05]  /*cc80*/  @!P0 NANOSLEEP.SYNCS 0x989680 ;  /* 0x009896800000895d */ /* 0x002fea0003900000 */
[----:B------:R-:W1:Y:S02]  /*cc90*/  @!P0 SYNCS.PHASECHK.TRANS64 P0, [R5+URZ+0x16840], R2 ;  /* 0x01684002050085a7 */ /* 0x000e64000800007f */
[----:B-1----:R-:W-:Y:S05]  /*cca0*/  @!P0 BRA `(.L_x_50) ;  /* 0xfffffffc00f08947 */ /* 0x002fea000383ffff */
[----:B------:R-:W-:Y:S05]  /*ccb0*/  BRA `(.L_x_130) ;  /* 0xffffffcc00007947 */ /* 0x000fea000383ffff */
.L_x_51:
[----:B------:R-:W-:Y:S01]  /*ccc0*/  BSSY B1, `(.L_x_131) ;  /* 0x0000008000017945 */ /* 0x000fe20003800000 */
[----:B------:R-:W-:Y:S01]  /*ccd0*/  IMAD.MOV.U32 R13, RZ, RZ, R10 ;  /* 0x000000ffff0d7224 */ /* 0x000fe200078e000a */
[----:B------:R-:W-:Y:S01]  /*cce0*/  MOV R11, 0x181f ;  /* 0x0000181f000b7802 */ /* 0x000fe20000000f00 */
[----:B------:R-:W-:Y:S02]  /*ccf0*/  IMAD.MOV.U32 R12, RZ, RZ, RZ ;  /* 0x000000ffff0c7224 */ /* 0x000fe400078e00ff */
[----:B------:R-:W-:-:S07]  /*cd00*/  IMAD.MOV.U32 R15, RZ, RZ, -0x1 ;  /* 0xffffffffff0f7424 */ /* 0x000fce00078e00ff */
[----:B------:R-:W-:Y:S05]  /*cd10*/  WARPSYNC.COLLECTIVE R15, `(.L_x_132) ;  /* 0x000000000f087348 */ /* 0x000fea0003c00000 */
[----:B------:R0:W1:Y:S02]  /*cd20*/  SHFL.IDX P6, R14, R13, R12, R11 ;  /* 0x0000000c0d0e7389 */ /* 0x00006400000c000b */
[----:B01----:R-:W-:Y:S01]  /*cd30*/  ENDCOLLECTIVE ;  /* 0x000000000000791b */ /* 0x003fe20003800000 */
.L_x_132:
[----:B------:R-:W-:Y:S05]  /*cd40*/  BSYNC B1 ;  /* 0x0000000000017941 */ /* 0x000fea0003800000 */
.L_x_131:
[----:B------:R-:W0:Y:S01]  /*cd50*/  S2R R7, SR_TID.X ;  /* 0x0000000000077919 */ /* 0x000e220000002100 */
[----:B------:R-:W-:Y:S01]  /*cd60*/  IMAD.MOV.U32 R13, RZ, RZ, R9 ;  /* 0x000000ffff0d7224 */ /* 0x000fe200078e0009 */
[----:B------:R-:W-:Y:S01]  /*cd70*/  MOV R12, RZ ;  /* 0x000000ff000c7202 */ /* 0x000fe20000000f00 */
[----:B------:R-:W-:Y:S01]  /*cd80*/  IMAD.MOV.U32 R11, RZ, RZ, 0x181f ;  /* 0x0000181fff0b7424 */ /* 0x000fe200078e00ff */
[----:B------:R-:W-:Y:S01]  /*cd90*/  LEA R8, R8, UR38, 0x1 ;  /* 0x0000002608087c11 */ /* 0x000fe2000f8e08ff */
[----:B------:R-:W-:Y:S02]  /*cda0*/  IMAD.MOV.U32 R15, RZ, RZ, -0x1 ;  /* 0xffffffffff0f7424 */ /* 0x000fe400078e00ff */
[----:B------:R-:W-:-:S07]  /*cdb0*/  IMAD.MOV.U32 R3, RZ, RZ, R14 ;  /* 0x000000ffff037224 */ /* 0x000fce00078e000e */
[----:B0-----:R-:W-:Y:S05]  /*cdc0*/  WARPSYNC.COLLECTIVE R15, `(.L_x_133) ;  /* 0x000000000f087348 */ /* 0x001fea0003c00000 */
[----:B------:R1:W2:Y:S02]  /*cdd0*/  SHFL.IDX P6, R14, R13, R12, R11 ;  /* 0x0000000c0d0e7389 */ /* 0x0002a400000c000b */
[----:B012---:R-:W-:Y:S01]  /*cde0*/  ENDCOLLECTIVE ;  /* 0x000000000000791b */ /* 0x007fe20003800000 */
.L_x_133:
[----:B------:R-:W-:Y:S01]  /*cdf0*/  IMAD.MOV.U32 R13, RZ, RZ, R10 ;  /* 0x000000ffff0d7224 */ /* 0x000fe200078e000a */
[----:B------:R-:W-:Y:S01]  /*ce00*/  MOV R12, 0x1 ;  /* 0x00000001000c7802 */ /* 0x000fe20000000f00 */
[----:B------:R-:W-:Y:S01]  /*ce10*/  IMAD.SHL.U32 R7, R7, 0x8, RZ ;  /* 0x0000000807077824 */ /* 0x000fe200078e00ff */
[----:B------:R-:W-:-:S07]  /*ce20*/  MOV R2, R14 ;  /* 0x0000000e00027202 */ /* 0x000fce0000000f00 */
[----:B------:R-:W-:Y:S05]  /*ce30*/  WARPSYNC.COLLECTIVE R15, `(.L_x_134) ;  /* 0x000000000f087348 */ /* 0x000fea0003c00000 */
[----:B------:R0:W1:Y:S02]  /*ce40*/  SHFL.IDX P6, R14, R13, R12, R11 ;  /* 0x0000000c0d0e7389 */ /* 0x00006400000c000b */
[----:B01----:R-:W-:Y:S01]  /*ce50*/  ENDCOLLECTIVE ;  /* 0x000000000000791b */ /* 0x003fe20003800000 */
.L_x_134:
[----:B------:R-:W-:-:S05]  /*ce60*/  LOP3.LUT R7, R7, 0x38, RZ, 0xc0, !PT ;  /* 0x0000003807077812 */ /* 0x000fca00078ec0ff */
[----:B------:R-:W-:-:S05]  /*ce70*/  IMAD.SHL.U32 R7, R7, 0x2, RZ ;  /* 0x0000000207077824 */ /* 0x000fca00078e00ff */
[----:B------:R-:W-:Y:S01]  /*ce80*/  IADD3 R2, P0, R2, R7, RZ ;  /* 0x0000000702027210 */ /* 0x000fe20007f1e0ff */
[----:B------:R-:W-:-:S04]  /*ce90*/  IMAD.MOV.U32 R13, RZ, RZ, R9 ;  /* 0x000000ffff0d7224 */ /* 0x000fc800078e0009 */
[----:B------:R-:W-:-:S05]  /*cea0*/  IMAD.X R3, RZ, RZ, R3, P0 ;  /* 0x000000ffff037224 */ /* 0x000fca00000e0603 */
[----:B------:R-:W-:Y:S01]  /*ceb0*/  @!PT LDS RZ, [RZ] ;  /* 0x00000000fffff984 */ /* 0x000fe20000000800 */
[----:B------:R-:W-:Y:S01]  /*cec0*/  @!PT LDS RZ, [RZ] ;  /* 0x00000000fffff984 */ /* 0x000fe20000000800 */
[----:B------:R-:W-:Y:S01]  /*ced0*/  @!PT LDS RZ, [RZ] ;  /* 0x00000000fffff984 */ /* 0x000fe20000000800 */
[----:B------:R0:W-:Y:S02]  /*cee0*/  LDGSTS.E.BYPASS.LTC128B.128 [R8+0xe400], desc[UR50][R2.64], !P1 ;  /* 0x0e40000002087fae */ /* 0x0001e4000c901d72 */
[----:B0-----:R-:W-:-:S07]  /*cef0*/  IMAD.MOV.U32 R3, RZ, RZ, R14 ;  /* 0x000000ffff037224 */ /* 0x001fce00078e000e */
[----:B------:R-:W-:Y:S05]  /*cf00*/  WARPSYNC.COLLECTIVE R15, `(.L_x_135) ;  /* 0x000000000f087348 */ /* 0x000fea0003c00000 */
[----:B------:R0:W1:Y:S02]  /*cf10*/  SHFL.IDX P6, R14, R13, R12, R11 ;  /* 0x0000000c0d0e7389 */ /* 0x00006400000c000b */
[----:B01----:R-:W-:Y:S01]  /*cf20*/  ENDCOLLECTIVE ;  /* 0x000000000000791b */ /* 0x003fe20003800000 */
.L_x_135:
[----:B------:R-:W-:Y:S02]  /*cf30*/  IMAD.MOV.U32 R13, RZ, RZ, R10 ;  /* 0x000000ffff0d7224 */ /* 0x000fe400078e000a */
[----:B------:R-:W-:Y:S02]  /*cf40*/  IMAD.MOV.U32 R12, RZ, RZ, 0x2 ;  /* 0x00000002ff0c7424 */ /* 0x000fe400078e00ff */
[----:B------:R-:W-:-:S07]  /*cf50*/  IMAD.MOV.U32 R2, RZ, RZ, R14 ;  /* 0x000000ffff027224 */ /* 0x000fce00078e000e */
[----:B------:R-:W-:Y:S05]  /*cf60*/  WARPSYNC.COLLECTIVE R15, `(.L_x_136) ;  /* 0x000000000f087348 */ /* 0x000fea0003c00000 */
[----:B------:R0:W1:Y:S02]  /*cf70*/  SHFL.IDX P6, R14, R13, R12, R11 ;  /* 0x0000000c0d0e7389 */ /* 0x00006400000c000b */
[----:B01----:R-:W-:Y:S01]  /*cf80*/  ENDCOLLECTIVE ;  /* 0x000000000000791b */ /* 0x003fe20003800000 */
.L_x_136:
[----:B------:R-:W-:-:S04]  /*cf90*/  IADD3 R2, P0, R2, R7, RZ ;  /* 0x0000000702027210 */ /* 0x000fc80007f1e0ff */
[----:B------:R-:W-:-:S05]  /*cfa0*/  IADD3.X R3, RZ, R3, RZ, P0, !PT ;  /* 0x00000003ff037210 */ /* 0x000fca00007fe4ff */
[----:B------:R-:W-:Y:S01]  /*cfb0*/  @!PT LDS RZ, [RZ] ;  /* 0x00000000fffff984 */ /* 0x000fe20000000800 */
[----:B------:R-:W-:Y:S01]  /*cfc0*/  @!PT LDS RZ, [RZ] ;  /* 0x00000000fffff984 */ /* 0x000fe20000000800 */
[----:B------:R-:W-:Y:S01]  /*cfd0*/  @!PT LDS RZ, [RZ] ;  /* 0x00000000fffff984 */ /* 0x000fe20000000800 */
[----:B------:R0:W-:Y:S01]  /*cfe0*/  LDGSTS.E.BYPASS.LTC128B.128 [R8+0xec00], desc[UR50][R2.64], !P1 ;  /* 0x0ec0000002087fae */ /* 0x0001e2000c901d72 */
[----:B------:R-:W-:Y:S01]  /*cff0*/  MOV R13, R9 ;  /* 0x00000009000d7202 */ /* 0x000fe20000000f00 */
[----:B0-----:R-:W-:-:S07]  /*d000*/  IMAD.MOV.U32 R3, RZ, RZ, R14 ;  /* 0x000000ffff037224 */ /* 0x001fce00078e000e */
[----:B------:R-:W-:Y:S05]  /*d010*/  WARPSYNC.COLLECTIVE R15, `(.L_x_137) ;  /* 0x000000000f087348 */ /* 0x000fea0003c00000 */
[----:B------:R0:W1:Y:S02]  /*d020*/  SHFL.IDX P6, R14, R13, R12, R11 ;  /* 0x0000000c0d0e7389 */ /* 0x00006400000c000b */
[----:B01----:R-:W-:Y:S01]  /*d030*/  ENDCOLLECTIVE ;  /* 0x000000000000791b */ /* 0x003fe20003800000 */
.L_x_137:
[----:B------:R-:W-:Y:S01]  /*d040*/  IMAD.MOV.U32 R13, RZ, RZ, R10 ;  /* 0x000000ffff0d7224 */ /* 0x000fe200078e000a */
[----:B------:R-:W-:Y:S01]  /*d050*/  MOV R12, 0x3 ;  /* 0x00000003000c7802 */ /* 0x000fe20000000f00 */
[----:B------:R-:W-:-:S07]  /*d060*/  IMAD.MOV.U32 R2, RZ, RZ, R14 ;  /* 0x000000ffff027224 */ /* 0x000fce00078e000e */
[----:B------:R-:W-:Y:S05]  /*d070*/  WARPSYNC.COLLECTIVE R15, `(.L_x_138) ;  /* 0x000000000f087348 */ /* 0x000fea0003c00000 */
[----:B------:R0:W1:Y:S02]  /*d080*/  SHFL.IDX P6, R14, R13, R12, R11 ;  /* 0x0000000c0d0e7389 */ /* 0x00006400000c000b */
[----:B01----:R-:W-:Y:S01]  /*d090*/  ENDCOLLECTIVE ;  /* 0x000000000000791b */ /* 0x003fe20003800000 */
.L_x_138:
[----:B------:R-:W-:-:S05]  /*d0a0*/  IADD3 R2, P0, R2, R7, RZ ;  /* 0x0000000702027210 */ /* 0x000fca0007f1e0ff */
[----:B------:R-:W-:-:S05]  /*d0b0*/  IMAD.X R3, RZ, RZ, R3, P0 ;  /* 0x000000ffff037224 */ /* 0x000fca00000e0603 */
[----:B------:R-:W-:Y:S01]  /*d0c0*/  @!PT LDS RZ, [RZ] ;  /* 0x00000000fffff984 */ /* 0x000fe20000000800 */
[----:B------:R-:W-:Y:S01]  /*d0d0*/  @!PT LDS RZ, [RZ] ;  /* 0x00000000fffff984 */ /* 0x000fe20000000800 */
[----:B------:R-:W-:Y:S01]  /*d0e0*/  @!PT LDS RZ, [RZ] ;  /* 0x00000000fffff984 */ /* 0x000fe20000000800 */
[----:B------:R0:W-:Y:S01]  /*d0f0*/  LDGSTS.E.BYPASS.LTC128B.128 [R8+0xf400], desc[UR50][R2.64], !P1 ;  /* 0x0f40000002087fae */ /* 0x0001e2000c901d72 */
[----:B------:R-:W-:Y:S02]  /*d100*/  IMAD.MOV.U32 R13, RZ, RZ, R9 ;  /* 0x000000ffff0d7224 */ /* 0x000fe400078e0009 */
[----:B0-----:R-:W-:-:S07]  /*d110*/  IMAD.MOV.U32 R3, RZ, RZ, R14 ;  /* 0x000000ffff037224 */ /* 0x001fce00078e000e */
[----:B------:R-:W-:Y:S05]  /*d120*/  WARPSYNC.COLLECTIVE R15, `(.L_x_139) ;  /* 0x000000000f087348 */ /* 0x000fea0003c00000 */
[----:B------:R0:W1:Y:S02]  /*d130*/  SHFL.IDX P6, R14, R13, R12, R11 ;  /* 0x0000000c0d0e7389 */ /* 0x00006400000c000b */
[----:B01----:R-:W-:Y:S01]  /*d140*/  ENDCOLLECTIVE ;  /* 0x000000000000791b */ /* 0x003fe20003800000 */
.L_x_139:
[----:B------:R-:W-:Y:S02]  /*d150*/  IMAD.MOV.U32 R13, RZ, RZ, R10 ;  /* 0x000000ffff0d7224 */ /* 0x000fe400078e000a */
[----:B------:R-:W-:Y:S02]  /*d160*/  IMAD.MOV.U32 R12, RZ, RZ, 0x4 ;  /* 0x00000004ff0c7424 */ /* 0x000fe400078e00ff */
[----:B------:R-:W-:-:S07]  /*d170*/  IMAD.MOV.U32 R2, RZ, RZ, R14 ;  /* 0x000000ffff027224 */ /* 0x000fce00078e000e */
[----:B------:R-:W-:Y:S05]  /*d180*/  WARPSYNC.COLLECTIVE R15, `(.L_x_140) ;  /* 0x000000000f087348 */ /* 0x000fea0003c00000 */
[----:B------:R0:W1:Y:S02]  /*d190*/  SHFL.IDX P6, R14, R13, R12, R11 ;  /* 0x0000000c0d0e7389 */ /* 0x00006400000c000b */
[----:B01----:R-:W-:Y:S01]  /*d1a0*/  ENDCOLLECTIVE ;  /* 0x000000000000791b */ /* 0x003fe20003800000 */
.L_x_140:
        /* <DEDUP_REMOVED lines=11> */
.L_x_141:
[----:B------:R-:W-:Y:S01]  /*d260*/  IMAD.MOV.U32 R13, RZ, RZ, R10 ;  /* 0x000000ffff0d7224 */ /* 0x000fe200078e000a */
[----:B------:R-:W-:Y:S01]  /*d270*/  MOV R12, 0x5 ;  /* 0x00000005000c7802 */ /* 0x000fe20000000f00 */
[----:B------:R-:W-:-:S07]  /*d280*/  IMAD.MOV.U32 R2, RZ, RZ, R14 ;  /* 0x000000ffff027224 */ /* 0x000fce00078e000e */
[----:B------:R-:W-:Y:S05]  /*d290*/  WARPSYNC.COLLECTIVE R15, `(.L_x_142) ;  /* 0x000000000f087348 */ /* 0x000fea0003c00000 */
[----:B------:R0:W1:Y:S02]  /*d2a0*/  SHFL.IDX P6, R14, R13, R12, R11 ;  /* 0x0000000c0d0e7389 */ /* 0x00006400000c000b */
[----:B01----:R-:W-:Y:S01]  /*d2b0*/  ENDCOLLECTIVE ;  /* 0x000000000000791b */ /* 0x003fe20003800000 */
.L_x_142:
        /* <DEDUP_REMOVED lines=11> */
.L_x_143:
[----:B------:R-:W-:Y:S02]  /*d370*/  IMAD.MOV.U32 R13, RZ, RZ, R10 ;  /* 0x000000ffff0d7224 */ /* 0x000fe400078e000a */
[----:B------:R-:W-:Y:S02]  /*d380*/  IMAD.MOV.U32 R12, RZ, RZ, 0x6 ;  /* 0x00000006ff0c7424 */ /* 0x000fe400078e00ff */
[----:B------:R-:W-:-:S07]  /*d390*/  IMAD.MOV.U32 R2, RZ, RZ, R14 ;  /* 0x000000ffff027224 */ /* 0x000fce00078e000e */
[----:B------:R-:W-:Y:S05]  /*d3a0*/  WARPSYNC.COLLECTIVE R15, `(.L_x_144) ;  /* 0x000000000f087348 */ /* 0x000fea0003c00000 */
[----:B------:R0:W1:Y:S02]  /*d3b0*/  SHFL.IDX P6, R14, R13, R12, R11 ;  /* 0x0000000c0d0e7389 */ /* 0x00006400000c000b */
[----:B01----:R-:W-:Y:S01]  /*d3c0*/  ENDCOLLECTIVE ;  /* 0x000000000000791b */ /* 0x003fe20003800000 */
.L_x_144:
        /* <DEDUP_REMOVED lines=11> */
.L_x_145:
[----:B------:R-:W-:Y:S01]  /*d480*/  IMAD.MOV.U32 R13, RZ, RZ, R10 ;  /* 0x000000ffff0d7224 */ /* 0x000fe200078e000a */
[----:B------:R-:W-:Y:S01]  /*d490*/  MOV R12, 0x7 ;  /* 0x00000007000c7802 */ /* 0x000fe20000000f00 */
[----:B------:R-:W-:-:S07]  /*d4a0*/  IMAD.MOV.U32 R2, RZ, RZ, R14 ;  /* 0x000000ffff027224 */ /* 0x000fce00078e000e */
[----:B------:R-:W-:Y:S05]  /*d4b0*/  WARPSYNC.COLLECTIVE R15, `(.L_x_146) ;  /* 0x000000000f087348 */ /* 0x000fea0003c00000 */
[----:B------:R0:W1:Y:S02]  /*d4c0*/  SHFL.IDX P6, R14, R13, R12, R11 ;  /* 0x0000000c0d0e7389 */ /* 0x00006400000c000b */
[----:B01----:R-:W-:Y:S01]  /*d4d0*/  ENDCOLLECTIVE ;  /* 0x000000000000791b */ /* 0x003fe20003800000 */
.L_x_146:
[----:B------:R-:W-:-:S05]  /*d4e0*/  IADD3 R2, P0, R2, R7, RZ ;  /* 0x0000000702027210 */ /* 0x000fca0007f1e0ff */
[----:B------:R-:W-:-:S05]  /*d4f0*/  IMAD.X R3, RZ, RZ, R3, P0 ;  /* 0x000000ffff037224 */ /* 0x000fca00000e0603 */
[----:B------:R-:W-:Y:S01]  /*d500*/  @!PT LDS RZ, [RZ] ;  /* 0x00000000fffff984 */ /* 0x000fe20000000800 */
[----:B------:R-:W-:Y:S01]  /*d510*/  @!PT LDS RZ, [RZ] ;  /* 0x00000000fffff984 */ /* 0x000fe20000000800 */
[----:B------:R-:W-:Y:S01]  /*d520*/  @!PT LDS RZ, [RZ] ;  /* 0x00000000fffff984 */ /* 0x000fe20000000800 */
[----:B------:R0:W-:Y:S01]  /*d530*/  LDGSTS.E.BYPASS.LTC128B.128 [R8+0x11400], desc[UR50][R2.64], !P1 ;  /* 0x1140000002087fae */ /* 0x0001e2000c901d72 */
[----:B------:R-:W-:Y:S02]  /*d540*/  IMAD.MOV.U32 R13, RZ, RZ, R9 ;  /* 0x000000ffff0d7224 */ /* 0x000fe400078e0009 */
[----:B------:R-:W-:-:S07]  /*d550*/  IMAD.MOV.U32 R10, RZ, RZ, R14 ;  /* 0x000000ffff0a7224 */ /* 0x000fce00078e000e */
[----:B0-----:R-:W-:Y:S05]  /*d560*/  WARPSYNC.COLLECTIVE R15, `(.L_x_147) ;  /* 0x000000000f087348 */ /* 0x001fea0003c00000 */
[----:B------:R1:W2:Y:S02]  /*d570*/  SHFL.IDX P6, R14, R13, R12, R11 ;  /* 0x0000000c0d0e7389 */ /* 0x0002a400000c000b */
[----:B012---:R-:W-:Y:S01]  /*d580*/  ENDCOLLECTIVE ;  /* 0x000000000000791b */ /* 0x007fe20003800000 */
.L_x_147:
[----:B------:R-:W-:Y:S01]  /*d590*/  IMAD.MOV.U32 R2, RZ, RZ, R14 ;  /* 0x000000ffff027224 */ /* 0x000fe200078e000e */
[----:B------:R-:W-:Y:S06]  /*d5a0*/  BRA `(.L_x_148) ;  /* 0xffffffc400d07947 */ /* 0x000fec000383ffff */
.L_x_56:
[----:B-1----:R1:W2:Y:S02]  /*d5b0*/  SYNCS.PHASECHK.TRANS64.TRYWAIT P0, [R5+URZ+0x16860], R2 ;  /* 0x01686002050075a7 */ /* 0x0022a4000800017f */
[----:B--2---:R-:W-:Y:S05]  /*d5c0*/  @!P0 NANOSLEEP.SYNCS 0x989680 ;  /* 0x009896800000895d */ /* 0x004fea0003900000 */
[----:B------:R-:W2:Y:S02]  /*d5d0*/  @!P0 SYNCS.PHASECHK.TRANS64 P0, [R5+URZ+0x16860], R2 ;  /* 0x01686002050085a7 */ /* 0x000ea4000800007f */
[----:B--2---:R-:W-:Y:S05]  /*d5e0*/  @!P0 BRA `(.L_x_56) ;  /* 0xfffffffc00f08947 */ /* 0x004fea000383ffff */
[----:B------:R-:W-:Y:S05]  /*d5f0*/  BRA `(.L_x_149) ;  /* 0xffffffc800287947 */ /* 0x000fea000383ffff */
.L_x_57:
[----:B------:R-:W-:Y:S01]  /*d600*/  BSSY B1, `(.L_x_150) ;  /* 0x0000008000017945 */ /* 0x000fe20003800000 */
[----:B------:R-:W-:Y:S01]  /*d610*/  MOV R13, R17 ;  /* 0x00000011000d7202 */ /* 0x000fe20000000f00 */
[----:B------:R-:W-:Y:S02]  /*d620*/  IMAD.MOV.U32 R12, RZ, RZ, RZ ;  /* 0x000000ffff0c7224 */ /* 0x000fe400078e00ff */
[----:B------:R-:W-:Y:S02]  /*d630*/  IMAD.MOV.U32 R11, RZ, RZ, 0x181f ;  /* 0x0000181fff0b7424 */ /* 0x000fe400078e00ff */
[----:B------:R-:W-:-:S07]  /*d640*/  IMAD.MOV.U32 R15, RZ, RZ, -0x1 ;  /* 0xffffffffff0f7424 */ /* 0x000fce00078e00ff */
[----:B0-----:R-:W-:Y:S05]  /*d650*/  WARPSYNC.COLLECTIVE R15, `(.L_x_151) ;  /* 0x000000000f087348 */ /* 0x001fea0003c00000 */
[----:B------:R1:W2:Y:S02]  /*d660*/  SHFL.IDX P6, R14, R13, R12, R11 ;  /* 0x0000000c0d0e7389 */ /* 0x0002a400000c000b */
[----:B012---:R-:W-:Y:S01]  /*d670*/  ENDCOLLECTIVE ;  /* 0x000000000000791b */ /* 0x007fe20003800000 */
.L_x_151:
[----:B------:R-:W-:Y:S05]  /*d680*/  BSYNC B1 ;  /* 0x0000000000017941 */ /* 0x000fea0003800000 */
.L_x_150:
[----:B------:R-:W-:Y:S01]  /*d690*/  IMAD.MOV.U32 R13, RZ, RZ, R16 ;  /* 0x000000ffff0d7224 */ /* 0x000fe200078e0010 */
[----:B------:R-:W-:Y:S01]  /*d6a0*/  MOV R15, 0xffffffff ;  /* 0xffffffff000f7802 */ /* 0x000fe20000000f00 */
[----:B------:R-:W-:Y:S01]  /*d6b0*/  IMAD.MOV.U32 R12, RZ, RZ, RZ ;  /* 0x000000ffff0c7224 */ /* 0x000fe200078e00ff */
[----:B------:R-:W-:Y:S01]  /*d6c0*/  MOV R3, R14 ;  /* 0x0000000e00037202 */ /* 0x000fe20000000f00 */
[----:B------:R-:W-:Y:S01]  /*d6d0*/  IMAD.MOV.U32 R11, RZ, RZ, 0x181f ;  /* 0x0000181fff0b7424 */ /* 0x000fe200078e00ff */
[----:B------:R-:W-:Y:S02]  /*d6e0*/  ISETP.LT.OR P1, PT, R8, 0x1, P2 ;  /* 0x000000010800780c */ /* 0x000fe40001721670 */
[----:B------:R-:W-:-:S11]  /*d6f0*/  LEA R6, R6, UR38, 0x1 ;  /* 0x0000002606067c11 */ /* 0x000fd6000f8e08ff */
[----:B------:R-:W-:Y:S05]  /*d700*/  WARPSYNC.COLLECTIVE R15, `(.L_x_152) ;  /* 0x000000000f087348 */ /* 0x000fea0003c00000 */
[----:B------:R0:W1:Y:S02]  /*d710*/  SHFL.IDX P6, R14, R13, R12, R11 ;  /* 0x0000000c0d0e7389 */ /* 0x00006400000c000b */
[----:B01----:R-:W-:Y:S01]  /*d720*/  ENDCOLLECTIVE ;  /* 0x000000000000791b */ /* 0x003fe20003800000 */
.L_x_152:
[----:B------:R-:W-:Y:S01]  /*d730*/  IMAD.MOV.U32 R13, RZ, RZ, R17 ;  /* 0x000000ffff0d7224 */ /* 0x000fe200078e0011 */
[----:B------:R-:W-:Y:S01]  /*d740*/  MOV R12, 0x1 ;  /* 0x00000001000c7802 */ /* 0x000fe20000000f00 */
[----:B------:R-:W-:-:S07]  /*d750*/  IMAD.MOV.U32 R2, RZ, RZ, R14 ;  /* 0x000000ffff027224 */ /* 0x000fce00078e000e */
[----:B------:R-:W-:Y:S05]  /*d760*/  WARPSYNC.COLLECTIVE R15, `(.L_x_153) ;  /* 0x000000000f087348 */ /* 0x000fea0003c00000 */
[----:B------:R0:W1:Y:S02]  /*d770*/  SHFL.IDX P6, R14, R13, R12, R11 ;  /* 0x0000000c0d0e7389 */ /* 0x00006400000c000b */
[----:B01----:R-:W-:Y:S01]  /*d780*/  ENDCOLLECTIVE ;  /* 0x000000000000791b */ /* 0x003fe20003800000 */
.L_x_153:
[----:B------:R-:W-:-:S05]  /*d790*/  IADD3 R2, P0, R2, R7, RZ ;  /* 0x0000000702027210 */ /* 0x000fca0007f1e0ff */
[----:B------:R-:W-:-:S05]  /*d7a0*/  IMAD.X R3, RZ, RZ, R3, P0 ;  /* 0x000000ffff037224 */ /* 0x000fca00000e0603 */
[----:B------:R-:W-:Y:S01]  /*d7b0*/  @!PT LDS RZ, [RZ] ;  /* 0x00000000fffff984 */ /* 0x000fe20000000800 */
[----:B------:R-:W-:Y:S01]  /*d7c0*/  @!PT LDS RZ, [RZ] ;  /* 0x00000000fffff984 */ /* 0x000fe20000000800 */
[----:B------:R-:W-:Y:S01]  /*d7d0*/  @!PT LDS RZ, [RZ] ;  /* 0x00000000fffff984 */ /* 0x000fe20000000800 */
[----:B------:R0:W-:Y:S01]  /*d7e0*/  LDGSTS.E.BYPASS.LTC128B.128 [R6+0x400], desc[UR50][R2.64], !P1 ;  /* 0x0040000002067fae */ /* 0x0001e2000c901d72 */
[----:B------:R-:W-:Y:S01]  /*d7f0*/  IMAD.MOV.U32 R13, RZ, RZ, R16 ;  /* 0x000000ffff0d7224 */ /* 0x000fe200078e0010 */
[----:B------:R-:W-:Y:S01]  /*d800*/  ISETP.LT.OR P1, PT, R8, 0x11, P2 ;  /* 0x000000110800780c */ /* 0x000fe20001721670 */
[----:B0-----:R-:W-:-:S12]  /*d810*/  IMAD.MOV.U32 R3, RZ, RZ, R14 ;  /* 0x000000ffff037224 */ /* 0x001fd800078e000e */
[----:B------:R-:W-:Y:S05]  /*d820*/  WARPSYNC.COLLECTIVE R15, `(.L_x_154) ;  /* 0x000000000f087348 */ /* 0x000fea0003c00000 */
[----:B------:R0:W1:Y:S02]  /*d830*/  SHFL.IDX P6, R14, R13, R12, R11 ;  /* 0x0000000c0d0e7389 */ /* 0x00006400000c000b */
[----:B01----:R-:W-:Y:S01]  /*d840*/  ENDCOLLECTIVE ;  /* 0x000000000000791b */ /* 0x003fe20003800000 */
.L_x_154:
[----:B------:R-:W-:Y:S02]  /*d850*/  IMAD.MOV.U32 R13, RZ, RZ, R17 ;  /* 0x000000ffff0d7224 */ /* 0x000fe400078e0011 */
[----:B------:R-:W-:Y:S02]  /*d860*/  IMAD.MOV.U32 R12, RZ, RZ, 0x2 ;  /* 0x00000002ff0c7424 */ /* 0x000fe400078e00ff */
[----:B------:R-:W-:-:S07]  /*d870*/  IMAD.MOV.U32 R2, RZ, RZ, R14 ;  /* 0x000000ffff027224 */ /* 0x000fce00078e000e */
[----:B------:R-:W-:Y:S05]  /*d880*/  WARPSYNC.COLLECTIVE R15, `(.L_x_155) ;  /* 0x000000000f087348 */ /* 0x000fea0003c00000 */
[----:B------:R0:W1:Y:S02]  /*d890*/  SHFL.IDX P6, R14, R13, R12, R11 ;  /* 0x0000000c0d0e7389 */ /* 0x00006400000c000b */
[----:B01----:R-:W-:Y:S01]  /*d8a0*/  ENDCOLLECTIVE ;  /* 0x000000000000791b */ /* 0x003fe20003800000 */
.L_x_155:
[----:B------:R-:W-:-:S04]  /*d8b0*/  IADD3 R2, P0, R2, R7, RZ ;  /* 0x0000000702027210 */ /* 0x000fc80007f1e0ff */
[----:B------:R-:W-:-:S05]  /*d8c0*/  IADD3.X R3, RZ, R3, RZ, P0, !PT ;  /* 0x00000003ff037210 */ /* 0x000fca00007fe4ff */
[----:B------:R-:W-:Y:S01]  /*d8d0*/  @!PT LDS RZ, [RZ] ;  /* 0x00000000fffff984 */ /* 0x000fe20000000800 */
[----:B------:R-:W-:Y:S01]  /*d8e0*/  @!PT LDS RZ, [RZ] ;  /* 0x00000000fffff984 */ /* 0x000fe20000000800 */
[----:B------:R-:W-:Y:S01]  /*d8f0*/  @!PT LDS RZ, [RZ] ;  /* 0x00000000fffff984 */ /* 0x000fe20000000800 */
[----:B------:R0:W-:Y:S01]  /*d900*/  LDGSTS.E.BYPASS.LTC128B.128 [R6+0xc00], desc[UR50][R2.64], !P1 ;  /* 0x00c0000002067fae */ /* 0x0001e2000c901d72 */
[----:B------:R-:W-:Y:S02]  /*d910*/  ISETP.LT.OR P1, PT, R8, 0x21, P2 ;  /* 0x000000210800780c */ /* 0x000fe40001721670 */
[----:B------:R-:W-:Y:S01]  /*d920*/  MOV R13, R16 ;  /* 0x00000010000d7202 */ /* 0x000fe20000000f00 */
[----:B0-----:R-:W-:-:S10]  /*d930*/  IMAD.MOV.U32 R3, RZ, RZ, R14 ;  /* 0x000000ffff037224 */ /* 0x001fd400078e000e */
[----:B------:R-:W-:Y:S05]  /*d940*/  WARPSYNC.COLLECTIVE R15, `(.L_x_156) ;  /* 0x000000000f087348 */ /* 0x000fea0003c00000 */
[----:B------:R0:W1:Y:S02]  /*d950*/  SHFL.IDX P6, R14, R13, R12, R11 ;  /* 0x0000000c0d0e7389 */ /* 0x00006400000c000b */
[----:B01----:R-:W-:Y:S01]  /*d960*/  ENDCOLLECTIVE ;  /* 0x000000000000791b */ /* 0x003fe20003800000 */
.L_x_156:
[----:B------:R-:W-:Y:S01]  /*d970*/  IMAD.MOV.U32 R13, RZ, RZ, R17 ;  /* 0x000000ffff0d7224 */ /* 0x000fe200078e0011 */
[----:B------:R-:W-:Y:S01]  /*d980*/  MOV R12, 0x3 ;  /* 0x00000003000c7802 */ /* 0x000fe20000000f00 */
[----:B------:R-:W-:-:S07]  /*d990*/  IMAD.MOV.U32 R2, RZ, RZ, R14 ;  /* 0x000000ffff027224 */ /* 0x000fce00078e000e */
[----:B------:R-:W-:Y:S05]  /*d9a0*/  WARPSYNC.COLLECTIVE R15, `(.L_x_157) ;  /* 0x000000000f087348 */ /* 0x000fea0003c00000 */
[----:B------:R0:W1:Y:S02]  /*d9b0*/  SHFL.IDX P6, R14, R13, R12, R11 ;  /* 0x0000000c0d0e7389 */ /* 0x00006400000c000b */
[----:B01----:R-:W-:Y:S01]  /*d9c0*/  ENDCOLLECTIVE ;  /* 0x000000000000791b */ /* 0x003fe20003800000 */
.L_x_157:
        /* <DEDUP_REMOVED lines=12> */
.L_x_158:
[----:B------:R-:W-:Y:S02]  /*da90*/  IMAD.MOV.U32 R13, RZ, RZ, R17 ;  /* 0x000000ffff0d7224 */ /* 0x000fe400078e0011 */
[----:B------:R-:W-:Y:S02]  /*daa0*/  IMAD.MOV.U32 R12, RZ, RZ, 0x4 ;  /* 0x00000004ff0c7424 */ /* 0x000fe400078e00ff */
[----:B------:R-:W-:-:S07]  /*dab0*/  IMAD.MOV.U32 R2, RZ, RZ, R14 ;  /* 0x000000ffff027224 */ /* 0x000fce00078e000e */
[----:B------:R-:W-:Y:S05]  /*dac0*/  WARPSYNC.COLLECTIVE R15, `(.L_x_159) ;  /* 0x000000000f087348 */ /* 0x000fea0003c00000 */
[----:B------:R0:W1:Y:S02]  /*dad0*/  SHFL.IDX P6, R14, R13, R12, R11 ;  /* 0x0000000c0d0e7389 */ /* 0x00006400000c000b */
[----:B01----:R-:W-:Y:S01]  /*dae0*/  ENDCOLLECTIVE ;  /* 0x000000000000791b */ /* 0x003fe20003800000 */
.L_x_159:
        /* <DEDUP_REMOVED lines=12> */
.L_x_160:
[----:B------:R-:W-:Y:S01]  /*dbb0*/  IMAD.MOV.U32 R13, RZ, RZ, R17 ;  /* 0x000000ffff0d7224 */ /* 0x000fe200078e0011 */
[----:B------:R-:W-:Y:S01]  /*dbc0*/  MOV R12, 0x5 ;  /* 0x00000005000c7802 */ /* 0x000fe20000000f00 */
[----:B------:R-:W-:-:S07]  /*dbd0*/  IMAD.MOV.U32 R2, RZ, RZ, R14 ;  /* 0x000000ffff027224 */ /* 0x000fce00078e000e */
[----:B------:R-:W-:Y:S05]  /*dbe0*/  WARPSYNC.COLLECTIVE R15, `(.L_x_161) ;  /* 0x000000000f087348 */ /* 0x000fea0003c00000 */
[----:B------:R0:W1:Y:S02]  /*dbf0*/  SHFL.IDX P6, R14, R13, R12, R11 ;  /* 0x0000000c0d0e7389 */ /* 0x00006400000c000b */
[----:B01----:R-:W-:Y:S01]  /*dc00*/  ENDCOLLECTIVE ;  /* 0x000000000000791b */ /* 0x003fe20003800000 */
.L_x_161:
        /* <DEDUP_REMOVED lines=12> */
.L_x_162:
[----:B------:R-:W-:Y:S02]  /*dcd0*/  IMAD.MOV.U32 R13, RZ, RZ, R17 ;  /* 0x000000ffff0d7224 */ /* 0x000fe400078e0011 */
[----:B------:R-:W-:Y:S02]  /*dce0*/  IMAD.MOV.U32 R12, RZ, RZ, 0x6 ;  /* 0x00000006ff0c7424 */ /* 0x000fe400078e00ff */
[----:B------:R-:W-:-:S07]  /*dcf0*/  IMAD.MOV.U32 R2, RZ, RZ, R14 ;  /* 0x000000ffff027224 */ /* 0x000fce00078e000e */
[----:B------:R-:W-:Y:S05]  /*dd00*/  WARPSYNC.COLLECTIVE R15, `(.L_x_163) ;  /* 0x000000000f087348 */ /* 0x000fea0003c00000 */
[----:B------:R0:W1:Y:S02]  /*dd10*/  SHFL.IDX P6, R14, R13, R12, R11 ;  /* 0x0000000c0d0e7389 */ /* 0x00006400000c000b */
[----:B01----:R-:W-:Y:S01]  /*dd20*/  ENDCOLLECTIVE ;  /* 0x000000000000791b */ /* 0x003fe20003800000 */
.L_x_163:
        /* <DEDUP_REMOVED lines=12> */
.L_x_164:
[----:B------:R-:W-:Y:S01]  /*ddf0*/  IMAD.MOV.U32 R13, RZ, RZ, R17 ;  /* 0x000000ffff0d7224 */ /* 0x000fe200078e0011 */
[----:B------:R-:W-:Y:S01]  /*de00*/  MOV R12, 0x7 ;  /* 0x00000007000c7802 */ /* 0x000fe20000000f00 */
[----:B------:R-:W-:-:S07]  /*de10*/  IMAD.MOV.U32 R2, RZ, RZ, R14 ;  /* 0x000000ffff027224 */ /* 0x000fce00078e000e */
[----:B------:R-:W-:Y:S05]  /*de20*/  WARPSYNC.COLLECTIVE R15, `(.L_x_165) ;  /* 0x000000000f087348 */ /* 0x000fea0003c00000 */
[----:B------:R0:W1:Y:S02]  /*de30*/  SHFL.IDX P6, R14, R13, R12, R11 ;  /* 0x0000000c0d0e7389 */ /* 0x00006400000c000b */
[----:B01----:R-:W-:Y:S01]  /*de40*/  ENDCOLLECTIVE ;  /* 0x000000000000791b */ /* 0x003fe20003800000 */
.L_x_165:
        /* <DEDUP_REMOVED lines=11> */
.L_x_166:
[----:B------:R-:W-:Y:S01]  /*df00*/  IMAD.MOV.U32 R2, RZ, RZ, R14 ;  /* 0x000000ffff027224 */ /* 0x000fe200078e000e */
[----:B------:R-:W-:Y:S06]  /*df10*/  BRA `(.L_x_167) ;  /* 0xffffffc000c47947 */ /* 0x000fec000383ffff */
.L_x_63:
[----:B0-----:R0:W1:Y:S02]  /*df20*/  SYNCS.PHASECHK.TRANS64.TRYWAIT P0, [R4+URZ+0x16860], R3 ;  /* 0x01686003040075a7 */ /* 0x001064000800017f */
[----:B-1----:R-:W-:Y:S05]  /*df30*/  @!P0 NANOSLEEP.SYNCS 0x989680 ;  /* 0x009896800000895d */ /* 0x002fea0003900000 */
[----:B------:R-:W1:Y:S02]  /*df40*/  @!P0 SYNCS.PHASECHK.TRANS64 P0, [R4+URZ+0x16860], R3 ;  /* 0x01686003040085a7 */ /* 0x000e64000800007f */
[----:B-1----:R-:W-:Y:S05]  /*df50*/  @!P0 BRA `(.L_x_63) ;  /* 0xfffffffc00f08947 */ /* 0x002fea000383ffff */
[----:B------:R-:W-:Y:S05]  /*df60*/  BRA `(.L_x_168) ;  /* 0xffffffc400947947 */ /* 0x000fea000383ffff */
.L_x_64:
        /* <DEDUP_REMOVED lines=8> */
.L_x_170:
[----:B------:R-:W-:Y:S05]  /*dff0*/  BSYNC B0 ;  /* 0x0000000000007941 */ /* 0x000fea0003800000 */
.L_x_169:
[----:B------:R-:W0:Y:S01]  /*e000*/  S2R R2, SR_TID.X ;  /* 0x0000000000027919 */ /* 0x000e220000002100 */
[----:B------:R-:W-:Y:S01]  /*e010*/  IMAD.MOV.U32 R13, RZ, RZ, R16 ;  /* 0x000000ffff0d7224 */ /* 0x000fe200078e0010 */
[----:B------:R-:W-:Y:S01]  /*e020*/  MOV R15, 0xffffffff ;  /* 0xffffffff000f7802 */ /* 0x000fe20000000f00 */
[----:B------:R-:W-:Y:S01]  /*e030*/  IMAD.MOV.U32 R12, RZ, RZ, RZ ;  /* 0x000000ffff0c7224 */ /* 0x000fe200078e00ff */
[----:B------:R-:W-:Y:S01]  /*e040*/  MOV R0, R14 ;  /* 0x0000000e00007202 */ /* 0x000fe20000000f00 */
[----:B------:R-:W-:Y:S01]  /*e050*/  IMAD.MOV.U32 R11, RZ, RZ, 0x181f ;  /* 0x0000181fff0b7424 */ /* 0x000fe200078e00ff */
[----:B------:R-:W-:-:S13]  /*e060*/  ISETP.LT.OR P1, PT, R6, 0x1, P2 ;  /* 0x000000010600780c */ /* 0x000fda0001721670 */
[----:B0-----:R-:W-:Y:S05]  /*e070*/  WARPSYNC.COLLECTIVE R15, `(.L_x_171) ;  /* 0x000000000f087348 */ /* 0x001fea0003c00000 */
[----:B------:R1:W2:Y:S02]  /*e080*/  SHFL.IDX P6, R14, R13, R12, R11 ;  /* 0x0000000c0d0e7389 */ /* 0x0002a400000c000b */
[----:B012---:R-:W-:Y:S01]  /*e090*/  ENDCOLLECTIVE ;  /* 0x000000000000791b */ /* 0x007fe20003800000 */
.L_x_171:
[----:B------:R-:W-:Y:S02]  /*e0a0*/  IMAD.MOV.U32 R13, RZ, RZ, R17 ;  /* 0x000000ffff0d7224 */ /* 0x000fe400078e0011 */
[----:B------:R-:W-:Y:S02]  /*e0b0*/  IMAD.MOV.U32 R12, RZ, RZ, 0x1 ;  /* 0x00000001ff0c7424 */ /* 0x000fe400078e00ff */
[----:B------:R-:W-:Y:S02]  /*e0c0*/  IMAD.SHL.U32 R5, R2, 0x8, RZ ;  /* 0x0000000802057824 */ /* 0x000fe400078e00ff */
[----:B------:R-:W-:-:S07]  /*e0d0*/  IMAD.MOV.U32 R2, RZ, RZ, R14 ;  /* 0x000000ffff027224 */ /* 0x000fce00078e000e */
[----:B------:R-:W-:Y:S05]  /*e0e0*/  WARPSYNC.COLLECTIVE R15, `(.L_x_172) ;  /* 0x000000000f087348 */ /* 0x000fea0003c00000 */
[----:B------:R0:W1:Y:S02]  /*e0f0*/  SHFL.IDX P6, R14, R13, R12, R11 ;  /* 0x0000000c0d0e7389 */ /* 0x00006400000c000b */
[----:B01----:R-:W-:Y:S01]  /*e100*/  ENDCOLLECTIVE ;  /* 0x000000000000791b */ /* 0x003fe20003800000 */
.L_x_172:
[----:B------:R-:W-:-:S05]  /*e110*/  LOP3.LUT R5, R5, 0x38, RZ, 0xc0, !PT ;  /* 0x0000003805057812 */ /* 0x000fca00078ec0ff */
[----:B------:R-:W-:-:S05]  /*e120*/  IMAD.SHL.U32 R5, R5, 0x2, RZ ;  /* 0x0000000205057824 */ /* 0x000fca00078e00ff */
[----:B------:R-:W-:Y:S02]  /*e130*/  IADD3 R2, P0, R2, R5, RZ ;  /* 0x0000000502027210 */ /* 0x000fe40007f1e0ff */
[----:B------:R-:W-:Y:S02]  /*e140*/  MOV R13, R16 ;  /* 0x00000010000d7202 */ /* 0x000fe40000000f00 */
[----:B------:R-:W-:Y:S02]  /*e150*/  IADD3.X R3, RZ, R0, RZ, P0, !PT ;  /* 0x00000000ff037210 */ /* 0x000fe400007fe4ff */
[----:B------:R-:W-:-:S05]  /*e160*/  LEA R0, R8, UR38, 0x1 ;  /* 0x0000002608007c11 */ /* 0x000fca000f8e08ff */
[----:B------:R-:W-:Y:S01]  /*e170*/  @!PT LDS RZ, [RZ] ;  /* 0x00000000fffff984 */ /* 0x000fe20000000800 */
[----:B------:R-:W-:Y:S01]  /*e180*/  @!PT LDS RZ, [RZ] ;  /* 0x00000000fffff984 */ /* 0x000fe20000000800 */
[----:B------:R-:W-:Y:S01]  /*e190*/  @!PT LDS RZ, [RZ] ;  /* 0x00000000fffff984 */ /* 0x000fe20000000800 */
[----:B------:R0:W-:Y:S01]  /*e1a0*/  LDGSTS.E.BYPASS.LTC128B.128 [R0+0x400], desc[UR50][R2.64], !P1 ;  /* 0x0040000002007fae */ /* 0x0001e2000c901d72 */
[----:B------:R-:W-:Y:S01]  /*e1b0*/  IMAD.MOV.U32 R7, RZ, RZ, R14 ;  /* 0x000000ffff077224 */ /* 0x000fe200078e000e */
[----:B------:R-:W-:-:S13]  /*e1c0*/  ISETP.LT.OR P1, PT, R6, 0x11, P2 ;  /* 0x000000110600780c */ /* 0x000fda0001721670 */
[----:B0-----:R-:W-:Y:S05]  /*e1d0*/  WARPSYNC.COLLECTIVE R15, `(.L_x_173) ;  /* 0x000000000f087348 */ /* 0x001fea0003c00000 */
[----:B------:R1:W2:Y:S02]  /*e1e0*/  SHFL.IDX P6, R14, R13, R12, R11 ;  /* 0x0000000c0d0e7389 */ /* 0x0002a400000c000b */
[----:B012---:R-:W-:Y:S01]  /*e1f0*/  ENDCOLLECTIVE ;  /* 0x000000000000791b */ /* 0x007fe20003800000 */
.L_x_173:
[----:B------:R-:W-:Y:S02]  /*e200*/  IMAD.MOV.U32 R13, RZ, RZ, R17 ;  /* 0x000000ffff0d7224 */ /* 0x000fe400078e0011 */
[----:B------:R-:W-:Y:S01]  /*e210*/  IMAD.MOV.U32 R12, RZ, RZ, 0x2 ;  /* 0x00000002ff0c7424 */ /* 0x000fe200078e00ff */
[----:B------:R-:W-:-:S13]  /*e220*/  IADD3 R2, P0, R14, R5, RZ ;  /* 0x000000050e027210 */ /* 0x000fda0007f1e0ff */
[----:B------:R-:W-:Y:S05]  /*e230*/  WARPSYNC.COLLECTIVE R15, `(.L_x_174) ;  /* 0x000000000f087348 */ /* 0x000fea0003c00000 */
[----:B------:R0:W1:Y:S02]  /*e240*/  SHFL.IDX P6, R14, R13, R12, R11 ;  /* 0x0000000c0d0e7389 */ /* 0x00006400000c000b */
[----:B01----:R-:W-:Y:S01]  /*e250*/  ENDCOLLECTIVE ;  /* 0x000000000000791b */ /* 0x003fe20003800000 */
.L_x_174:
[----:B------:R-:W-:-:S05]  /*e260*/  IMAD.X R3, RZ, RZ, R7, P0 ;  /* 0x000000ffff037224 */ /* 0x000fca00000e0607 */
[----:B------:R-:W-:Y:S01]  /*e270*/  @!PT LDS RZ, [RZ] ;  /* 0x00000000fffff984 */ /* 0x000fe20000000800 */
[----:B------:R-:W-:Y:S01]  /*e280*/  @!PT LDS RZ, [RZ] ;  /* 0x00000000fffff984 */ /* 0x000fe20000000800 */
[----:B------:R-:W-:Y:S01]  /*e290*/  @!PT LDS RZ, [RZ] ;  /* 0x00000000fffff984 */ /* 0x000fe20000000800 */
[----:B------:R0:W-:Y:S01]  /*e2a0*/  LDGSTS.E.BYPASS.LTC128B.128 [R0+0xc00], desc[UR50][R2.64], !P1 ;  /* 0x00c0000002007fae */ /* 0x0001e2000c901d72 */
[----:B------:R-:W-:Y:S01]  /*e2b0*/  ISETP.LT.OR P1, PT, R6, 0x21, P2 ;  /* 0x000000210600780c */ /* 0x000fe20001721670 */
[----:B------:R-:W-:Y:S01]  /*e2c0*/  IMAD.MOV.U32 R13, RZ, RZ, R16 ;  /* 0x000000ffff0d7224 */ /* 0x000fe200078e0010 */
[----:B------:R-:W-:-:S11]  /*e2d0*/  MOV R8, R14 ;  /* 0x0000000e00087202 */ /* 0x000fd60000000f00 */
[----:B0-----:R-:W-:Y:S05]  /*e2e0*/  WARPSYNC.COLLECTIVE R15, `(.L_x_175) ;  /* 0x000000000f087348 */ /* 0x001fea0003c00000 */
[----:B------:R1:W2:Y:S02]  /*e2f0*/  SHFL.IDX P6, R14, R13, R12, R11 ;  /* 0x0000000c0d0e7389 */ /* 0x0002a400000c000b */
[----:B012---:R-:W-:Y:S01]  /*e300*/  ENDCOLLECTIVE ;  /* 0x000000000000791b */ /* 0x007fe20003800000 */
.L_x_175:
[----:B------:R-:W-:Y:S01]  /*e310*/  MOV R13, R17 ;  /* 0x00000011000d7202 */ /* 0x000fe20000000f00 */
[----:B------:R-:W-:Y:S02]  /*e320*/  IMAD.MOV.U32 R12, RZ, RZ, 0x3 ;  /* 0x00000003ff0c7424 */ /* 0x000fe400078e00ff */
[----:B------:R-:W-:-:S07]  /*e330*/  IMAD.MOV.U32 R10, RZ, RZ, R14 ;  /* 0x000000ffff0a7224 */ /* 0x000fce00078e000e */
[----:B------:R-:W-:Y:S05]  /*e340*/  WARPSYNC.COLLECTIVE R15, `(.L_x_176) ;  /* 0x000000000f087348 */ /* 0x000fea0003c00000 */
[----:B------:R0:W1:Y:S02]  /*e350*/  SHFL.IDX P6, R14, R13, R12, R11 ;  /* 0x0000000c0d0e7389 */ /* 0x00006400000c000b */
[----:B01----:R-:W-:Y:S01]  /*e360*/  ENDCOLLECTIVE ;  /* 0x000000000000791b */ /* 0x003fe20003800000 */
.L_x_176:
        /* <DEDUP_REMOVED lines=8> */
[----:B------:R-:W-:-:S12]  /*e3f0*/  IMAD.MOV.U32 R7, RZ, RZ, R14 ;  /* 0x000000ffff077224 */ /* 0x000fd800078e000e */
[----:B0-----:R-:W-:Y:S05]  /*e400*/  WARPSYNC.COLLECTIVE R15, `(.L_x_177) ;  /* 0x000000000f087348 */ /* 0x001fea0003c00000 */
[----:B------:R1:W2:Y:S02]  /*e410*/  SHFL.IDX P6, R14, R13, R12, R11 ;  /* 0x0000000c0d0e7389 */ /* 0x0002a400000c000b */
[----:B012---:R-:W-:Y:S01]  /*e420*/  ENDCOLLECTIVE ;  /* 0x000000000000791b */ /* 0x007fe20003800000 */
.L_x_177:
[----:B------:R-:W-:Y:S02]  /*e430*/  IMAD.MOV.U32 R13, RZ, RZ, R17 ;  /* 0x000000ffff0d7224 */ /* 0x000fe400078e0011 */
[----:B------:R-:W-:Y:S01]  /*e440*/  IMAD.MOV.U32 R12, RZ, RZ, 0x4 ;  /* 0x00000004ff0c7424 */ /* 0x000fe200078e00ff */
[----:B------:R-:W-:-:S13]  /*e450*/  IADD3 R2, P0, R14, R5, RZ ;  /* 0x000000050e027210 */ /* 0x000fda0007f1e0ff */
[----:B------:R-:W-:Y:S05]  /*e460*/  WARPSYNC.COLLECTIVE R15, `(.L_x_178) ;  /* 0x000000000f087348 */ /* 0x000fea0003c00000 */
[----:B------:R0:W1:Y:S02]  /*e470*/  SHFL.IDX P6, R14, R13, R12, R11 ;  /* 0x0000000c0d0e7389 */ /* 0x00006400000c000b */
[----:B01----:R-:W-:Y:S01]  /*e480*/  ENDCOLLECTIVE ;  /* 0x000000000000791b */ /* 0x003fe20003800000 */
.L_x_178:
[----:B------:R-:W-:-:S05]  /*e490*/  IADD3.X R3, RZ, R7, RZ, P0, !PT ;  /* 0x00000007ff037210 */ /* 0x000fca00007fe4ff */
[----:B------:R-:W-:Y:S01]  /*e4a0*/  @!PT LDS RZ, [RZ] ;  /* 0x00000000fffff984 */ /* 0x000fe20000000800 */
[----:B------:R-:W-:Y:S01]  /*e4b0*/  @!PT LDS RZ, [RZ] ;  /* 0x00000000fffff984 */ /* 0x000fe20000000800 */
[----:B------:R-:W-:Y:S01]  /*e4c0*/  @!PT LDS RZ, [RZ] ;  /* 0x00000000fffff984 */ /* 0x000fe20000000800 */
[----:B------:R0:W-:Y:S01]  /*e4d0*/  LDGSTS.E.BYPASS.LTC128B.128 [R0+0x1c00], desc[UR50][R2.64], !P1 ;  /* 0x01c0000002007fae */ /* 0x0001e2000c901d72 */
[----:B------:R-:W-:Y:S02]  /*e4e0*/  ISETP.LT.OR P1, PT, R6, 0x41, P2 ;  /* 0x000000410600780c */ /* 0x000fe40001721670 */
[----:B------:R-:W-:Y:S01]  /*e4f0*/  MOV R13, R16 ;  /* 0x00000010000d7202 */ /* 0x000fe20000000f00 */
[----:B------:R-:W-:-:S10]  /*e500*/  IMAD.MOV.U32 R8, RZ, RZ, R14 ;  /* 0x000000ffff087224 */ /* 0x000fd400078e000e */
[----:B0-----:R-:W-:Y:S05]  /*e510*/  WARPSYNC.COLLECTIVE R15, `(.L_x_179) ;  /* 0x000000000f087348 */ /* 0x001fea0003c00000 */
[----:B------:R1:W2:Y:S02]  /*e520*/  SHFL.IDX P6, R14, R13, R12, R11 ;  /* 0x0000000c0d0e7389 */ /* 0x0002a400000c000b */
[----:B012---:R-:W-:Y:S01]  /*e530*/  ENDCOLLECTIVE ;  /* 0x000000000000791b */ /* 0x007fe20003800000 */
.L_x_179:
[----:B------:R-:W-:Y:S01]  /*e540*/  IMAD.MOV.U32 R13, RZ, RZ, R17 ;  /* 0x000000ffff0d7224 */ /* 0x000fe200078e0011 */
[----:B------:R-:W-:Y:S01]  /*e550*/  MOV R12, 0x5 ;  /* 0x00000005000c7802 */ /* 0x000fe20000000f00 */
[----:B------:R-:W-:-:S07]  /*e560*/  IMAD.MOV.U32 R10, RZ, RZ, R14 ;  /* 0x000000ffff0a7224 */ /* 0x000fce00078e000e */
[----:B------:R-:W-:Y:S05]  /*e570*/  WARPSYNC.COLLECTIVE R15, `(.L_x_180) ;  /* 0x000000000f087348 */ /* 0x000fea0003c00000 */
[----:B------:R0:W1:Y:S02]  /*e580*/  SHFL.IDX P6, R14, R13, R12, R11 ;  /* 0x0000000c0d0e7389 */ /* 0x00006400000c000b */
[----:B01----:R-:W-:Y:S01]  /*e590*/  ENDCOLLECTIVE ;  /* 0x000000000000791b */ /* 0x003fe20003800000 */
.L_x_180:
        /* <DEDUP_REMOVED lines=12> */
.L_x_181:
[----:B------:R-:W-:Y:S01]  /*e660*/  MOV R13, R17 ;  /* 0x00000011000d7202 */ /* 0x000fe20000000f00 */
[----:B------:R-:W-:Y:S01]  /*e670*/  IMAD.MOV.U32 R12, RZ, RZ, 0x6 ;  /* 0x00000006ff0c7424 */ /* 0x000fe200078e00ff */
[----:B------:R-:W-:-:S13]  /*e680*/  IADD3 R2, P0, R14, R5, RZ ;  /* 0x000000050e027210 */ /* 0x000fda0007f1e0ff */
[----:B------:R-:W-:Y:S05]  /*e690*/  WARPSYNC.COLLECTIVE R15, `(.L_x_182) ;  /* 0x000000000f087348 */ /* 0x000fea0003c00000 */
[----:B------:R0:W1:Y:S02]  /*e6a0*/  SHFL.IDX P6, R14, R13, R12, R11 ;  /* 0x0000000c0d0e7389 */ /* 0x00006400000c000b */
[----:B01----:R-:W-:Y:S01]  /*e6b0*/  ENDCOLLECTIVE ;  /* 0x000000000000791b */ /* 0x003fe20003800000 */
.L_x_182:
[----:B------:R-:W-:-:S05]  /*e6c0*/  IMAD.X R3, RZ, RZ, R7, P0 ;  /* 0x000000ffff037224 */ /* 0x000fca00000e0607 */
[----:B------:R-:W-:Y:S01]  /*e6d0*/  @!PT LDS RZ, [RZ] ;  /* 0x00000000fffff984 */ /* 0x000fe20000000800 */
[----:B------:R-:W-:Y:S01]  /*e6e0*/  @!PT LDS RZ, [RZ] ;  /* 0x00000000fffff984 */ /* 0x000fe20000000800 */
[----:B------:R-:W-:Y:S01]  /*e6f0*/  @!PT LDS RZ, [RZ] ;  /* 0x00000000fffff984 */ /* 0x000fe20000000800 */
[----:B------:R0:W-:Y:S01]  /*e700*/  LDGSTS.E.BYPASS.LTC128B.128 [R0+0x2c00], desc[UR50][R2.64], !P1 ;  /* 0x02c0000002007fae */ /* 0x0001e2000c901d72 */
[----:B------:R-:W-:Y:S01]  /*e710*/  ISETP.LT.OR P1, PT, R6, 0x61, P2 ;  /* 0x000000610600780c */ /* 0x000fe20001721670 */
[----:B------:R-:W-:Y:S02]  /*e720*/  IMAD.MOV.U32 R13, RZ, RZ, R16 ;  /* 0x000000ffff0d7224 */ /* 0x000fe400078e0010 */
[----:B------:R-:W-:-:S10]  /*e730*/  IMAD.MOV.U32 R8, RZ, RZ, R14 ;  /* 0x000000ffff087224 */ /* 0x000fd400078e000e */
[----:B0-----:R-:W-:Y:S05]  /*e740*/  WARPSYNC.COLLECTIVE R15, `(.L_x_183) ;  /* 0x000000000f087348 */ /* 0x001fea0003c00000 */
[----:B------:R1:W2:Y:S02]  /*e750*/  SHFL.IDX P6, R14, R13, R12, R11 ;  /* 0x0000000c0d0e7389 */ /* 0x0002a400000c000b */
[----:B012---:R-:W-:Y:S01]  /*e760*/  ENDCOLLECTIVE ;  /* 0x000000000000791b */ /* 0x007fe20003800000 */
.L_x_183:
[----:B------:R-:W-:Y:S02]  /*e770*/  IMAD.MOV.U32 R13, RZ, RZ, R17 ;  /* 0x000000ffff0d7224 */ /* 0x000fe400078e0011 */
[----:B------:R-:W-:Y:S01]  /*e780*/  IMAD.MOV.U32 R12, RZ, RZ, 0x7 ;  /* 0x00000007ff0c7424 */ /* 0x000fe200078e00ff */
[----:B------:R-:W-:-:S07]  /*e790*/  MOV R10, R14 ;  /* 0x0000000e000a7202 */ /* 0x000fce0000000f00 */
[----:B------:R-:W-:Y:S05]  /*e7a0*/  WARPSYNC.COLLECTIVE R15, `(.L_x_184) ;  /* 0x000000000f087348 */ /* 0x000fea0003c00000 */
[----:B------:R0:W1:Y:S02]  /*e7b0*/  SHFL.IDX P6, R14, R13, R12, R11 ;  /* 0x0000000c0d0e7389 */ /* 0x00006400000c000b */
[----:B01----:R-:W-:Y:S01]  /*e7c0*/  ENDCOLLECTIVE ;  /* 0x000000000000791b */ /* 0x003fe20003800000 */
.L_x_184:
[----:B------:R-:W-:-:S05]  /*e7d0*/  IADD3 R2, P0, R10, R5, RZ ;  /* 0x000000050a027210 */ /* 0x000fca0007f1e0ff */
[----:B------:R-:W-:-:S05]  /*e7e0*/  IMAD.X R3, RZ, RZ, R8, P0 ;  /* 0x000000ffff037224 */ /* 0x000fca00000e0608 */
[----:B------:R-:W-:Y:S01]  /*e7f0*/  @!PT LDS RZ, [RZ] ;  /* 0x00000000fffff984 */ /* 0x000fe20000000800 */
[----:B------:R-:W-:Y:S01]  /*e800*/  @!PT LDS RZ, [RZ] ;  /* 0x00000000fffff984 */ /* 0x000fe20000000800 */
[----:B------:R-:W-:Y:S01]  /*e810*/  @!PT LDS RZ, [RZ] ;  /* 0x00000000fffff984 */ /* 0x000fe20000000800 */
[----:B------:R0:W-:Y:S01]  /*e820*/  LDGSTS.E.BYPASS.LTC128B.128 [R0+0x3400], desc[UR50][R2.64], !P1 ;  /* 0x0340000002007fae */ /* 0x0001e2000c901d72 */
[----:B------:R-:W-:Y:S01]  /*e830*/  IMAD.MOV.U32 R13, RZ, RZ, R16 ;  /* 0x000000ffff0d7224 */ /* 0x000fe200078e0010 */
[----:B------:R-:W-:-:S07]  /*e840*/  MOV R7, R14 ;  /* 0x0000000e00077202 */ /* 0x000fce0000000f00 */
[----:B0-----:R-:W-:Y:S05]  /*e850*/  WARPSYNC.COLLECTIVE R15, `(.L_x_185) ;  /* 0x000000000f087348 */ /* 0x001fea0003c00000 */
[----:B------:R1:W2:Y:S02]  /*e860*/  SHFL.IDX P6, R14, R13, R12, R11 ;  /* 0x0000000c0d0e7389 */ /* 0x0002a400000c000b */
[----:B012---:R-:W-:Y:S01]  /*e870*/  ENDCOLLECTIVE ;  /* 0x000000000000791b */ /* 0x007fe20003800000 */
.L_x_185:
[----:B------:R-:W-:Y:S05]  /*e880*/  BRA `(.L_x_186) ;  /* 0xffffffc000347947 */ /* 0x000fea000383ffff */
.L_x_69:
[----:B0-----:R0:W2:Y:S02]  /*e890*/  SYNCS.PHASECHK.TRANS64.TRYWAIT P0, [R7+URZ+0x16820], R0 ;  /* 0x01682000070075a7 */ /* 0x0010a4000800017f */
[----:B--2---:R-:W-:Y:S05]  /*e8a0*/  @!P0 NANOSLEEP.SYNCS 0x989680 ;  /* 0x009896800000895d */ /* 0x004fea0003900000 */
[----:B------:R-:W2:Y:S02]  /*e8b0*/  @!P0 SYNCS.PHASECHK.TRANS64 P0, [R7+URZ+0x16820], R0 ;  /* 0x01682000070085a7 */ /* 0x000ea4000800007f */
[----:B--2---:R-:W-:Y:S05]  /*e8c0*/  @!P0 BRA `(.L_x_69) ;  /* 0xfffffffc00f08947 */ /* 0x004fea000383ffff */
[----:B------:R-:W-:Y:S05]  /*e8d0*/  BRA `(.L_x_187) ;  /* 0xffffffc000cc7947 */ /* 0x000fea000383ffff */
.L_x_70:
[----:B------:R-:W1:Y:S01]  /*e8e0*/  S2R R2, SR_TID.X ;  /* 0x0000000000027919 */ /* 0x000e620000002100 */
[----:B------:R-:W-:Y:S01]  /*e8f0*/  BSSY B0, `(.L_x_188) ;  /* 0x000000a000007945 */ /* 0x000fe20003800000 */
[----:B------:R-:W-:Y:S01]  /*e900*/  IMAD.MOV.U32 R12, RZ, RZ, RZ ;  /* 0x000000ffff0c7224 */ /* 0x000fe200078e00ff */
[----:B------:R-:W-:Y:S01]  /*e910*/  MOV R11, 0x1f ;  /* 0x0000001f000b7802 */ /* 0x000fe20000000f00 */
[----:B------:R-:W-:Y:S01]  /*e920*/  IMAD.MOV.U32 R15, RZ, RZ, -0x1 ;  /* 0xffffffffff0f7424 */ /* 0x000fe200078e00ff */
[----:B-1----:R-:W-:-:S04]  /*e930*/  SHF.R.U32.HI R2, RZ, 0x5, R2 ;  /* 0x00000005ff027819 */ /* 0x002fc80000011602 */
[----:B------:R-:W-:-:S05]  /*e940*/  LOP3.LUT R2, R2, 0x3, RZ, 0xc0, !PT ;  /* 0x0000000302027812 */ /* 0x000fca00078ec0ff */
[----:B------:R-:W-:-:S07]  /*e950*/  IMAD.MOV.U32 R13, RZ, RZ, R2 ;  /* 0x000000ffff0d7224 */ /* 0x000fce00078e0002 */
[----:B0-----:R-:W-:Y:S05]  /*e960*/  WARPSYNC.COLLECTIVE R15, `(.L_x_189) ;  /* 0x000000000f087348 */ /* 0x001fea0003c00000 */
[----:B------:R1:W2:Y:S02]  /*e970*/  SHFL.IDX P6, R14, R13, R12, R11 ;  /* 0x0000000c0d0e7389 */ /* 0x0002a400000c000b */
[----:B012---:R-:W-:Y:S01]  /*e980*/  ENDCOLLECTIVE ;  /* 0x000000000000791b */ /* 0x007fe20003800000 */
.L_x_189:
[----:B------:R-:W-:Y:S05]  /*e990*/  BSYNC B0 ;  /* 0x0000000000007941 */ /* 0x000fea0003800000 */
.L_x_188:
[----:B------:R-:W-:Y:S05]  /*e9a0*/  BRA `(.L_x_190) ;  /* 0xffffffc000b47947 */ /* 0x000fea000383ffff */
.L_x_73:
[----:B------:R-:W-:Y:S01]  /*e9b0*/  BSSY B1, `(.L_x_191) ;  /* 0x0000006000017945 */ /* 0x000fe20003800000 */
[----:B------:R-:W-:-:S07]  /*e9c0*/  IMAD.MOV.U32 R15, RZ, RZ, -0x1 ;  /* 0xffffffffff0f7424 */ /* 0x000fce00078e00ff */
[----:B0-----:R-:W-:Y:S05]  /*e9d0*/  WARPSYNC.COLLECTIVE R15, `(.L_x_192) ;  /* 0x000000000f0c7348 */ /* 0x001fea0003c00000 */
[----:B------:R-:W-:Y:S02]  /*e9e0*/  ELECT P6, UR62, PT ;  /* 0x00000000003e782f */ /* 0x000fe400038c0000 */
[----:B------:R-:W-:Y:S01]  /*e9f0*/  MOV R14, UR62 ;  /* 0x0000003e000e7c02 */ /* 0x000fe20008000f00 */
[----:B0-----:R-:W-:Y:S10]  /*ea00*/  ENDCOLLECTIVE ;  /* 0x000000000000791b */ /* 0x001ff40003800000 */
.L_x_192:
[----:B------:R-:W-:Y:S05]  /*ea10*/  BSYNC B1 ;  /* 0x0000000000017941 */ /* 0x000fea0003800000 */
.L_x_191:
[----:B------:R-:W-:Y:S05]  /*ea20*/  BRA `(.L_x_193) ;  /* 0xffffffc000ac7947 */ /* 0x000fea000383ffff */
.L_x_75:
[----:B0-----:R0:W1:Y:S02]  /*ea30*/  SYNCS.PHASECHK.TRANS64.TRYWAIT P1, [R5+URZ+0x16840], R0 ;  /* 0x01684000050075a7 */ /* 0x001064000802017f */
[----:B-1----:R-:W-:Y:S05]  /*ea40*/  @!P1 NANOSLEEP.SYNCS 0x989680 ;  /* 0x009896800000995d */ /* 0x002fea0003900000 */
[----:B------:R-:W1:Y:S02]  /*ea50*/  @!P1 SYNCS.PHASECHK.TRANS64 P1, [R5+URZ+0x16840], R0 ;  /* 0x01684000050095a7 */ /* 0x000e64000802007f */
[----:B-1----:R-:W-:Y:S05]  /*ea60*/  @!P1 BRA `(.L_x_75) ;  /* 0xfffffffc00f09947 */ /* 0x002fea000383ffff */
[----:B------:R-:W-:Y:S05]  /*ea70*/  BRA `(.L_x_194) ;  /* 0xffffffc000cc7947 */ /* 0x000fea000383ffff */
.L_x_77:
[----:B-1----:R1:W2:Y:S02]  /*ea80*/  SYNCS.PHASECHK.TRANS64.TRYWAIT P1, [R3+URZ+0x16840], R2 ;  /* 0x01684002030075a7 */ /* 0x0022a4000802017f */
[----:B--2---:R-:W-:Y:S05]  /*ea90*/  @!P1 NANOSLEEP.SYNCS 0x989680 ;  /* 0x009896800000995d */ /* 0x004fea0003900000 */
[----:B------:R-:W2:Y:S02]  /*eaa0*/  @!P1 SYNCS.PHASECHK.TRANS64 P1, [R3+URZ+0x16840], R2 ;  /* 0x01684002030095a7 */ /* 0x000ea4000802007f */
[----:B--2---:R-:W-:Y:S05]  /*eab0*/  @!P1 BRA `(.L_x_77) ;  /* 0xfffffffc00f09947 */ /* 0x004fea000383ffff */
[----:B------:R-:W-:Y:S05]  /*eac0*/  BRA `(.L_x_195) ;  /* 0xffffffc000d87947 */ /* 0x000fea000383ffff */
.L_x_79:
[----:B--2---:R2:W3:Y:S02]  /*ead0*/  SYNCS.PHASECHK.TRANS64.TRYWAIT P1, [R5+URZ+0x16860], R0 ;  /* 0x01686000050075a7 */ /* 0x0044e4000802017f */
[----:B---3--:R-:W-:Y:S05]  /*eae0*/  @!P1 NANOSLEEP.SYNCS 0x989680 ;  /* 0x009896800000995d */ /* 0x008fea0003900000 */
[----:B------:R-:W3:Y:S02]  /*eaf0*/  @!P1 SYNCS.PHASECHK.TRANS64 P1, [R5+URZ+0x16860], R0 ;  /* 0x01686000050095a7 */ /* 0x000ee4000802007f */
[----:B---3--:R-:W-:Y:S05]  /*eb00*/  @!P1 BRA `(.L_x_79) ;  /* 0xfffffffc00f09947 */ /* 0x008fea000383ffff */
[----:B------:R-:W-:Y:S05]  /*eb10*/  BRA `(.L_x_196) ;  /* 0xffffffc000d47947 */ /* 0x000fea000383ffff */
.L_x_197:
[----:B------:R-:W-:-:S00]  /*eb20*/  BRA `(.L_x_197) ;  /* 0xfffffffc00fc7947 */ /* 0x000fc0000383ffff */
[----:B------:R-:W-:-:S00]  /*eb30*/  NOP ;  /* 0x0000000000007918 */ /* 0x000fc00000000000 */
        /* <DEDUP_REMOVED lines=12> */
.L_x_3105:


//--------------------- .text._ZN7cutlass13device_kernelIN5flash11enable_sm90INS1_16FlashAttnFwdSm90INS1_25CollectiveMainloopFwdSm90ILi2EN4cute5tupleIJNS5_1CILi1EEES8_S8_EEENS6_IJNS7_ILi192EEENS7_ILi128EEENS7_ILi64EEEEEELi64ENS_6half_tEfNS_4arch4Sm90ELb0ELb0ELb1ELb1ELb1ELb0ELb0ELb1ELb1ELb1ELb0ELb0EEENS1_21CollectiveEpilogueFwdINS6_IJSA_SC_SB_EEES9_SE_SG_Li384ELb1ELb1ELb0ELb0EEENS1_36VarlenDynamicPersistentTileSchedulerILi192ELi128ELi384ELi128ELb0ELb1ELb1ELb0ELb1ELb1EEEEEEEEEvNT_6ParamsE --------------------------
	.section	.text._ZN7cutlass13device_kernelIN5flash11enable_sm90INS1_16FlashAttnFwdSm90INS1_25CollectiveMainloopFwdSm90ILi2EN4cute5tupleIJNS5_1CILi1EEES8_S8_EEENS6_IJNS7_ILi192EEENS7_ILi128EEENS7_ILi64EEEEEELi64ENS_6half_tEfNS_4arch4Sm90ELb0ELb0ELb1ELb1ELb1ELb0ELb0ELb1ELb1ELb1ELb0ELb0EEENS1_21CollectiveEpilogueFwdINS6_IJSA_SC_SB_EEES9_SE_SG_Li384ELb1ELb1ELb0ELb0EEENS1_36VarlenDynamicPersistentTileSchedulerILi192ELi128ELi384ELi128ELb0ELb1ELb1ELb0ELb1ELb1EEEEEEEEEvNT_6ParamsE,"ax",@progbits
	.align	128
.text._ZN7cutlass13device_kernelIN5flash11enable_sm90INS1_16FlashAttnFwdSm90INS1_25CollectiveMainloopFwdSm90ILi2EN4cute5tupleIJNS5_1CILi1EEES8_S8_EEENS6_IJNS7_ILi192EEENS7_ILi128EEENS7_ILi64EEEEEELi64ENS_6half_tEfNS_4arch4Sm90ELb0ELb0ELb1ELb1ELb1ELb0ELb0ELb1ELb1ELb1ELb0ELb0EEENS1_21CollectiveEpilogueFwdINS6_IJSA_SC_SB_EEES9_SE_SG_Li384ELb1ELb1ELb0ELb0EEENS1_36VarlenDynamicPersistentTileSchedulerILi192ELi128ELi384ELi128ELb0ELb1ELb1ELb0ELb1ELb1EEEEEEEEEvNT_6ParamsE:
        .type           _ZN7cutlass13device_kernelIN5flash11enable_sm90INS1_16FlashAttnFwdSm90INS1_25CollectiveMainloopFwdSm90ILi2EN4cute5tupleIJNS5_1CILi1EEES8_S8_EEENS6_IJNS7_ILi192EEENS7_ILi128EEENS7_ILi64EEEEEELi64ENS_6half_tEfNS_4arch4Sm90ELb0ELb0ELb1ELb1ELb1ELb0ELb0ELb1ELb1ELb1ELb0ELb0EEENS1_21CollectiveEpilogueFwdINS6_IJSA_SC_SB_EEES9_SE_SG_Li384ELb1ELb1ELb0ELb0EEENS1_36VarlenDynamicPersistentTileSchedulerILi192ELi128ELi384ELi128ELb0ELb1ELb1ELb0ELb1ELb1EEEEEEEEEvNT_6ParamsE,@function
        .size           _ZN7cutlass13device_kernelIN5flash11enable_sm90INS1_16FlashAttnFwdSm90INS1_25CollectiveMainloopFwdSm90ILi2EN4cute5tupleIJNS5_1CILi1EEES8_S8_EEENS6_IJNS7_ILi192EEENS7_ILi128EEENS7_ILi64EEEEEELi64ENS_6half_tEfNS_4arch4Sm90ELb0ELb0ELb1ELb1ELb1ELb0ELb0ELb1ELb1ELb1ELb0ELb0EEENS1_21CollectiveEpilogueFwdINS6_IJSA_SC_SB_EEES9_SE_SG_Li384ELb1ELb1ELb0ELb0EEENS1_36VarlenDynamicPersistentTileSchedulerILi192ELi128ELi384ELi128ELb0ELb1ELb1ELb0ELb1ELb1EEEEEEEEEvNT_6ParamsE,(.L_x_3106 - _ZN7cutlass13device_kernelIN5flash11enable_sm90INS1_16FlashAttnFwdSm90INS1_25CollectiveMainloopFwdSm90ILi2EN4cute5tupleIJNS5_1CILi1EEES8_S8_EEENS6_IJNS7_ILi192EEENS7_ILi128EEENS7_ILi64EEEEEELi64ENS_6half_tEfNS_4arch4Sm90ELb0ELb0ELb1ELb1ELb1ELb0ELb0ELb1ELb1ELb1ELb0ELb0EEENS1_21CollectiveEpilogueFwdINS6_IJSA_SC_SB_EEES9_SE_SG_Li384ELb1ELb1ELb0ELb0EEENS1_36VarlenDynamicPersistentTileSchedulerILi192ELi128ELi384ELi128ELb0ELb1ELb1ELb0ELb1ELb1EEEEEEEEEvNT_6ParamsE)
        .other          _ZN7cutlass13device_kernelIN5flash11enable_sm90INS1_16FlashAttnFwdSm90INS1_25CollectiveMainloopFwdSm90ILi2EN4cute5tupleIJNS5_1CILi1EEES8_S8_EEENS6_IJNS7_ILi192EEENS7_ILi128EEENS7_ILi64EEEEEELi64ENS_6half_tEfNS_4arch4Sm90ELb0ELb0ELb1ELb1ELb1ELb0ELb0ELb1ELb1ELb1ELb0ELb0EEENS1_21CollectiveEpilogueFwdINS6_IJSA_SC_SB_EEES9_SE_SG_Li384ELb1ELb1ELb0ELb0EEENS1_36VarlenDynamicPersistentTileSchedulerILi192ELi128ELi384ELi128ELb0ELb1ELb1ELb0ELb1ELb1EEEEEEEEEvNT_6ParamsE,@"STO_CUDA_ENTRY STV_DEFAULT"
_ZN7cutlass13device_kernelIN5flash11enable_sm90INS1_16FlashAttnFwdSm90INS1_25CollectiveMainloopFwdSm90ILi2EN4cute5tupleIJNS5_1CILi1EEES8_S8_EEENS6_IJNS7_ILi192EEENS7_ILi128EEENS7_ILi64EEEEEELi64ENS_6half_tEfNS_4arch4Sm90ELb0ELb0ELb1ELb1ELb1ELb0ELb0ELb1ELb1ELb1ELb0ELb0EEENS1_21CollectiveEpilogueFwdINS6_IJSA_SC_SB_EEES9_SE_SG_Li384ELb1ELb1ELb0ELb0EEENS1_36VarlenDynamicPersistentTileSchedulerILi192ELi128ELi384ELi128ELb0ELb1ELb1ELb0ELb1ELb1EEEEEEEEEvNT_6ParamsE:
        /* <DEDUP_REMOVED lines=45> */
.L_x_198:
        /* <DEDUP_REMOVED lines=22> */
.L_x_199:
        /* <DEDUP_REMOVED lines=18> */
.L_x_200:
        /* <DEDUP_REMOVED lines=22> */
.L_x_201:
        /* <DEDUP_REMOVED lines=23> */
.L_x_202:
        /* <DEDUP_REMOVED lines=8> */
.L_x_204:
[----:B------:R-:W-:-:S08]  /*08a0*/  NOP ;  /* 0x0000000000007918 */ /* 0x000fd00000000000 */
[----:B------:R-:W0:Y:S02]  /*08b0*/  USETMAXREG.TRY_ALLOC.CTAPOOL UP0, 0xa0 ;  /* 0x000000a0000079c8 */ /* 0x000e240008000600 */
[----:B0-----:R-:W-:-:S13]  /*08c0*/  PLOP3.LUT P0, PT, PT, PT, UP0, 0x80, 0x0 ;  /* 0x000000000000781c */ /* 0x001fda0003f0f008 */
[----:B------:R-:W-:Y:S05]  /*08d0*/  @!P0 BRA `(.L_x_204) ;  /* 0xfffffffc00f08947 */ /* 0x000fea000383ffff */
[----:B------:R-:W0:Y:S01]  /*08e0*/  S2R R2, SR_TID.X ;  /* 0x0000000000027919 */ /* 0x000e220000002100 */
[----:B-1----:R-:W1:Y:S01]  /*08f0*/  S2UR UR5, SR_CgaCtaId ;  /* 0x00000000000579c3 */ /* 0x002e620000008800 */
[----:B------:R-:W-:-:S07]  /*0900*/  UMOV UR4, 0x400 ;  /* 0x0000040000047882 */ /* 0x000fce0000000000 */
[----:B------:R-:W-:Y:S06]  /*0910*/  BAR.ARV 0x8, 0x200 ;  /* 0x0208000000007b1d */ /* 0x000fec0000002000 */
[----:B-1----:R-:W-:Y:S01]  /*0920*/  ULEA UR4, UR5, UR4, 0x18 ;  /* 0x0000000405047291 */ /* 0x002fe2000f8ec03f */
[----:B0-----:R-:W-:-:S04]  /*0930*/  LOP3.LUT R0, R2, 0xffffff80, RZ, 0xc0, !PT ;  /* 0xffffff8002007812 */ /* 0x001fc800078ec0ff */
[----:B------:R-:W-:-:S13]  /*0940*/  ISETP.NE.AND P0, PT, R0, 0x80, PT ;  /* 0x000000800000780c */ /* 0x000fda0003f05270 */
[----:B------:R-:W-:Y:S08]  /*0950*/  @!P0 BAR.ARV 0x9, 0x100 ;  /* 0x0244000000008b1d */ /* 0x000ff00000002000 */
[----:B------:R-:W-:Y:S06]  /*0960*/  BAR.SYNC.DEFER_BLOCKING 0x5, 0x200 ;  /* 0x0148000000007b1d */ /* 0x000fec0000010000 */
[----:B------:R-:W0:Y:S01]  /*0970*/  LDS.128 R32, [UR4+0x168d0] ;  /* 0x0168d004ff207984 */ /* 0x000e220008000c00 */
[----:B------:R-:W-:Y:S01]  /*0980*/  ULDC UR4, c[0x0][0xc3c] ;  /* 0x00030f0000047ab9 */ /* 0x000fe20000000800 */
[----:B------:R-:W-:Y:S06]  /*0990*/  BAR.ARV 0x4, 0x200 ;  /* 0x0108000000007b1d */ /* 0x000fec0000002000 */
[----:B0-----:R-:W-:-:S13]  /*09a0*/  ISETP.GE.AND P0, PT, R35, UR4, PT ;  /* 0x0000000423007c0c */ /* 0x001fda000bf06270 */
[----:B------:R-:W-:Y:S05]  /*09b0*/  @P0 EXIT ;  /* 0x000000000000094d */ /* 0x000fea0003800000 */
[----:B------:R-:W-:Y:S01]  /*09c0*/  VIADD R156, R2, 0xffffff80 ;  /* 0xffffff80029c7836 */ /* 0x000fe20000000000 */
[----:B------:R-:W-:Y:S01]  /*09d0*/  R2UR UR6, R33 ;  /* 0x00000000210672ca */ /* 0x000fe200000e0000 */
[----:B------:R-:W-:Y:S01]  /*09e0*/  ULOP3.LUT UR48, UR37, 0x1, URZ, 0xfc, !UPT ;  /* 0x0000000125307892 */ /* 0x000fe2000f8efc3f */
[----:B------:R-:W-:Y:S01]  /*09f0*/  R2UR UR5, R34 ;  /* 0x00000000220572ca */ /* 0x000fe200000e0000 */
[----:B------:R-:W-:Y:S01]  /*0a00*/  UMOV UR47, URZ ;  /* 0x0000003f002f7c82 */ /* 0x000fe20008000000 */
[----:B------:R-:W-:Y:S01]  /*0a10*/  SHF.R.S32.HI R3, RZ, 0x1f, R156 ;  /* 0x0000001fff037819 */ /* 0x000fe2000001149c */
[----:B------:R-:W-:Y:S01]  /*0a20*/  UMOV UR46, URZ ;  /* 0x0000003f002e7c82 */ /* 0x000fe20008000000 */
[----:B------:R-:W-:Y:S01]  /*0a30*/  MOV R152, 0xfffffffe ;  /* 0xfffffffe00987802 */ /* 0x000fe20000000f00 */
[----:B------:R-:W-:Y:S01]  /*0a40*/  UMOV UR36, URZ ;  /* 0x0000003f00247c82 */ /* 0x000fe20008000000 */
[CC--:B------:R-:W-:Y:S02]  /*0a50*/  LEA.HI R22, R3.reuse, R156.reuse, RZ, 0x7 ;  /* 0x0000009c03167211 */ /* 0x0c0fe400078f38ff */
[----:B------:R-:W-:-:S02]  /*0a60*/  LEA.HI R0, R3, R156, RZ, 0x4 ;  /* 0x0000009c03007211 */ /* 0x000fc400078f20ff */
[----:B------:R-:W-:Y:S02]  /*0a70*/  LOP3.LUT R5, R22, 0xffffff80, RZ, 0xc0, !PT ;  /* 0xffffff8016057812 */ /* 0x000fe400078ec0ff */
[----:B------:R-:W-:Y:S02]  /*0a80*/  LEA.HI R2, R3, R156, RZ, 0x5 ;  /* 0x0000009c03027211 */ /* 0x000fe400078f28ff */
[----:B------:R-:W-:Y:S01]  /*0a90*/  SHF.R.S32.HI R7, RZ, 0x4, R0 ;  /* 0x00000004ff077819 */ /* 0x000fe20000011400 */
[----:B------:R-:W-:Y:S01]  /*0aa0*/  IMAD.IADD R18, R156, 0x1, -R5 ;  /* 0x000000019c127824 */ /* 0x000fe200078e0a05 */
[----:B------:R-:W-:Y:S01]  /*0ab0*/  LOP3.LUT R5, R0, 0x3fffff0, RZ, 0xc0, !PT ;  /* 0x03fffff000057812 */ /* 0x000fe200078ec0ff */
[----:B------:R-:W-:Y:S01]  /*0ac0*/  IMAD.SHL.U32 R2, R2, 0x20, RZ ;  /* 0x0000002002027824 */ /* 0x000fe200078e00ff */
[----:B------:R-:W-:Y:S02]  /*0ad0*/  LEA.HI R0, R0, R7, RZ, 0x1 ;  /* 0x0000000700007211 */ /* 0x000fe400078f08ff */
[----:B------:R-:W-:-:S02]  /*0ae0*/  IADD3 R5, R156, -R5, RZ ;  /* 0x800000059c057210 */ /* 0x000fc40007ffe0ff */
[----:B------:R-:W-:Y:S02]  /*0af0*/  LOP3.LUT R2, R2, 0xfffffc00, RZ, 0xc0, !PT ;  /* 0xfffffc0002027812 */ /* 0x000fe400078ec0ff */
[----:B------:R-:W-:Y:S02]  /*0b00*/  LOP3.LUT R0, R0, 0x1ffffffe, RZ, 0xc0, !PT ;  /* 0x1ffffffe00007812 */ /* 0x000fe400078ec0ff */
[----:B------:R-:W-:Y:S01]  /*0b10*/  SHF.R.S32.HI R9, RZ, 0x1f, R18 ;  /* 0x0000001fff097819 */ /* 0x000fe20000011412 */
[----:B------:R-:W-:Y:S01]  /*0b20*/  IMAD R5, R5, 0x40, R2 ;  /* 0x0000004005057824 */ /* 0x000fe200078e0202 */
[----:B------:R-:W-:Y:S01]  /*0b30*/  LEA.HI R2, R3, R156, RZ, 0x2 ;  /* 0x0000009c03027211 */ /* 0x000fe200078f10ff */
[----:B------:R-:W-:Y:S01]  /*0b40*/  IMAD.IADD R0, R7, 0x1, -R0 ;  /* 0x0000000107007824 */ /* 0x000fe200078e0a00 */
[----:B------:R-:W-:Y:S02]  /*0b50*/  LEA.HI R4, R9, R18, RZ, 0x2 ;  /* 0x0000001209047211 */ /* 0x000fe400078f10ff */
[----:B------:R-:W-:Y:S01]  /*0b60*/  SHF.R.S32.HI R22, RZ, 0x7, R22 ;  /* 0x00000007ff167819 */ /* 0x000fe20000011416 */
[----:B------:R-:W-:Y:S01]  /*0b70*/  IMAD R154, R0, 0x8, R5 ;  /* 0x00000008009a7824 */ /* 0x000fe200078e0205 */
[----:B------:R-:W-:-:S02]  /*0b80*/  SHF.R.S32.HI R6, RZ, 0x2, R4 ;  /* 0x00000002ff067819 */ /* 0x000fc40000011404 */
[----:B------:R-:W-:Y:S01]  /*0b90*/  SHF.R.S32.HI R11, RZ, 0x1f, R4 ;  /* 0x0000001fff0b7819 */ /* 0x000fe20000011404 */
[----:B------:R-:W-:Y:S01]  /*0ba0*/  IMAD.HI R0, R22, 0x55555556, RZ ;  /* 0x5555555616007827 */ /* 0x000fe200078e02ff */
[----:B------:R-:W-:Y:S02]  /*0bb0*/  LOP3.LUT R5, R2, 0xfffffffc, RZ, 0xc0, !PT ;  /* 0xfffffffc02057812 */ /* 0x000fe400078ec0ff */
[----:B------:R-:W-:Y:S02]  /*0bc0*/  LEA.HI R11, R11, R6, RZ, 0x3 ;  /* 0x000000060b0b7211 */ /* 0x000fe400078f18ff */
[----:B------:R-:W-:Y:S01]  /*0bd0*/  LEA.HI R7, R0, R0, RZ, 0x1 ;  /* 0x0000000000077211 */ /* 0x000fe200078f08ff */
[----:B------:R-:W-:Y:S01]  /*0be0*/  IMAD.IADD R2, R156, 0x1, -R5 ;  /* 0x000000019c027824 */ /* 0x000fe200078e0a05 */
[----:B------:R-:W-:Y:S02]  /*0bf0*/  LOP3.LUT R11, R11, 0xfffffff8, RZ, 0xc0, !PT ;  /* 0xfffffff80b0b7812 */ /* 0x000fe400078ec0ff */
[----:B------:R-:W-:Y:S01]  /*0c00*/  LEA.HI R3, R3, R156, RZ, 0x3 ;  /* 0x0000009c03037211 */ /* 0x000fe200078f18ff */
[----:B------:R-:W-:Y:S01]  /*0c10*/  IMAD R7, R7, -0x3, R22 ;  /* 0xfffffffd07077824 */ /* 0x000fe200078e0216 */
[----:B------:R-:W-:Y:S01]  /*0c20*/  LEA.HI R0, R2, R2, RZ, 0x1 ;  /* 0x0000000202007211 */ /* 0x000fe200078f08ff */
[----:B------:R-:W-:Y:S01]  /*0c30*/  IMAD.IADD R6, R6, 0x1, -R11 ;  /* 0x0000000106067824 */ /* 0x000fe200078e0a0b */
[----:B------:R-:W-:-:S02]  /*0c40*/  LEA.HI R9, R9, R18, RZ, 0x5 ;  /* 0x0000001209097211 */ /* 0x000fc400078f28ff */
[----:B------:R-:W-:Y:S02]  /*0c50*/  LOP3.LUT R11, R0, 0x1ffffffe, RZ, 0xc0, !PT ;  /* 0x1ffffffe000b7812 */ /* 0x000fe400078ec0ff */
[----:B------:R-:W-:Y:S02]  /*0c60*/  LOP3.LUT R5, R3, 0xfffffff8, RZ, 0xc0, !PT ;  /* 0xfffffff803057812 */ /* 0x000fe400078ec0ff */
[----:B------:R-:W-:Y:S01]  /*0c70*/  SHF.R.S32.HI R9, RZ, 0x5, R9 ;  /* 0x00000005ff097819 */ /* 0x000fe20000011409 */
[----:B------:R-:W-:Y:S01]  /*0c80*/  IMAD.IADD R0, R2, 0x1, -R11 ;  /* 0x0000000102007824 */ /* 0x000fe200078e0a0b */
[----:B------:R-:W-:Y:S02]  /*0c90*/  IADD3 R2, R156, -R5, RZ ;  /* 0x800000059c027210 */ /* 0x000fe40007ffe0ff */
[----:B------:R-:W-:Y:S01]  /*0ca0*/  LOP3.LUT R13, R4, 0x7ffffffc, RZ, 0xc0, !PT ;  /* 0x7ffffffc040d7812 */ /* 0x000fe200078ec0ff */
[----:B------:R-:W-:Y:S01]  /*0cb0*/  IMAD R6, R9, 0x10, R6 ;  /* 0x0000001009067824 */ /* 0x000fe200078e0206 */
[----:B------:R-:W-:Y:S01]  /*0cc0*/  SHF.R.S32.HI R17, RZ, 0x3, R3 ;  /* 0x00000003ff117819 */ /* 0x000fe20000011403 */
[----:B------:R-:W-:-:S02]  /*0cd0*/  IMAD.SHL.U32 R16, R2, 0x8, RZ ;  /* 0x0000000802107824 */ /* 0x000fc400078e00ff */
[----:B------:R-:W-:Y:S02]  /*0ce0*/  IMAD.IADD R13, R18, 0x1, -R13 ;  /* 0x00000001120d7824 */ /* 0x000fe400078e0a0d */
[----:B------:R-:W-:Y:S01]  /*0cf0*/  IMAD R23, R7, 0x40, R6 ;  /* 0x0000004007177824 */ /* 0x000fe200078e0206 */
[----:B------:R-:W-:Y:S01]  /*0d00*/  SHF.R.S32.HI R155, RZ, 0x1f, R16 ;  /* 0x0000001fff9b7819 */ /* 0x000fe20000011410 */
[----:B------:R-:W-:Y:S02]  /*0d10*/  IMAD R152, R13, R152, 0x80 ;  /* 0x000000800d987424 */ /* 0x000fe400078e0298 */
[----:B------:R-:W-:-:S07]  /*0d20*/  IMAD R153, R0, 0x8, R23 ;  /* 0x0000000800997824 */ /* 0x000fce00078e0217 */
.L_x_238:
[----:B012---:R-:W0:Y:S01]  /*0d30*/  LDC.64 R4, c[0x0][0xc88] ;  /* 0x00032200ff047b82 */ /* 0x007e220000000a00 */
[----:B------:R-:W-:Y:S01]  /*0d40*/  ULDC.64 UR8, c[0x0][0xa28] ;  /* 0x00028a0000087ab9 */ /* 0x000fe20000000a00 */
[----:B------:R-:W-:Y:S01]  /*0d50*/  ULDC.64 UR10, c[0x0][0xa20] ;  /* 0x00028800000a7ab9 */ /* 0x000fe20000000a00 */
[----:B------:R-:W-:Y:S01]  /*0d60*/  ULDC UR4, c[0x0][0x424] ;  /* 0x0001090000047ab9 */ /* 0x000fe20000000800 */
[----:B0-----:R-:W-:-:S06]  /*0d70*/  IMAD.WIDE R4, R35, 0x4, R4 ;  /* 0x0000000423047825 */ /* 0x001fcc00078e0204 */
[----:B------:R-:W2:Y:S01]  /*0d80*/  LDG.E R4, desc[UR50][R4.64] ;  /* 0x0000003204047981 */ /* 0x000ea2000c1e1900 */
[----:B------:R-:W-:Y:S02]  /*0d90*/  UISETP.NE.U32.AND UP0, UPT, UR8, URZ, UPT ;  /* 0x0000003f0800728c */ /* 0x000fe4000bf05070 */
[----:B------:R-:W-:Y:S02]  /*0da0*/  UISETP.NE.U32.AND UP1, UPT, UR10, URZ, UPT ;  /* 0x0000003f0a00728c */ /* 0x000fe4000bf25070 */
[----:B------:R-:W-:Y:S02]  /*0db0*/  UISETP.NE.AND.EX UP0, UPT, UR9, URZ, UPT, UP0 ;  /* 0x0000003f0900728c */ /* 0x000fe4000bf05300 */
[----:B------:R-:W-:-:S04]  /*0dc0*/  UISETP.NE.AND.EX UP1, UPT, UR11, URZ, UPT, UP1 ;  /* 0x0000003f0b00728c */ /* 0x000fc8000bf25310 */
[----:B------:R-:W-:Y:S02]  /*0dd0*/  PLOP3.LUT P0, PT, PT, PT, UP0, 0x80, 0x0 ;  /* 0x000000000000781c */ /* 0x000fe40003f0f008 */
[----:B------:R-:W-:Y:S02]  /*0de0*/  PLOP3.LUT P1, PT, PT, PT, UP1, 0x80, 0x0 ;  /* 0x000000000000781c */ /* 0x000fe40003f2f018 */
[----:B--2---:R-:W-:-:S13]  /*0df0*/  R2UR UR38, R4 ;  /* 0x00000000042672ca */ /* 0x004fda00000e0000 */
[----:B------:R-:W-:Y:S02]  /*0e00*/  USHF.R.S32.HI UR39, URZ, 0x1f, UR38 ;  /* 0x0000001f3f277899 */ /* 0x000fe40008011426 */
[----:B------:R-:W-:Y:S02]  /*0e10*/  @UP0 ULEA UR8, UP2, UR38, UR8, 0x2 ;  /* 0x0000000826080291 */ /* 0x000fe4000f84103f */
[----:B------:R-:W-:Y:S02]  /*0e20*/  @UP1 ULEA UR10, UP3, UR38, UR10, 0x2 ;  /* 0x0000000a260a1291 */ /* 0x000fe4000f86103f */
[----:B------:R-:W-:Y:S02]  /*0e30*/  @UP0 ULEA.HI.X UR9, UR38, UR9, UR39, 0x2, UP2 ;  /* 0x0000000926090291 */ /* 0x000fe400090f1427 */
[----:B------:R-:W-:Y:S01]  /*0e40*/  @UP1 ULEA.HI.X UR11, UR38, UR11, UR39, 0x2, UP3 ;  /* 0x0000000b260b1291 */ /* 0x000fe200098f1427 */
[----:B------:R-:W-:Y:S02]  /*0e50*/  IMAD.U32 R4, RZ, RZ, UR8 ;  /* 0x00000008ff047e24 */ /* 0x000fe4000f8e00ff */
[----:B------:R-:W-:Y:S01]  /*0e60*/  IMAD.U32 R6, RZ, RZ, UR10 ;  /* 0x0000000aff067e24 */ /* 0x000fe2000f8e00ff */
[----:B------:R-:W-:Y:S01]  /*0e70*/  MOV R5, UR9 ;  /* 0x0000000900057c02 */ /* 0x000fe20008000f00 */
[----:B------:R-:W-:Y:S01]  /*0e80*/  ULDC.64 UR8, c[0x0][0x418] ;  /* 0x0001060000087ab9 */ /* 0x000fe20000000a00 */
[----:B------:R-:W-:-:S03]  /*0e90*/  IMAD.U32 R7, RZ, RZ, UR11 ;  /* 0x0000000bff077e24 */ /* 0x000fc6000f8e00ff */
[----:B------:R-:W2:Y:S04]  /*0ea0*/  @P0 LDG.E R4, desc[UR50][R4.64] ;  /* 0x0000003204040981 */ /* 0x000ea8000c1e1900 */
[----:B------:R-:W3:Y:S01]  /*0eb0*/  @P1 LDG.E R6, desc[UR50][R6.64] ;  /* 0x0000003206061981 */ /* 0x000ee2000c1e1900 */
[----:B------:R-:W-:Y:S01]  /*0ec0*/  UISETP.NE.U32.AND UP0, UPT, UR8, URZ, UPT ;  /* 0x0000003f0800728c */ /* 0x000fe2000bf05070 */
[----:B------:R-:W-:Y:S01]  /*0ed0*/  IMAD.MOV.U32 R0, RZ, RZ, RZ ;  /* 0x000000ffff007224 */ /* 0x000fe200078e00ff */
[----:B------:R-:W-:Y:S01]  /*0ee0*/  UMOV UR40, UR6 ;  /* 0x0000000600287c82 */ /* 0x000fe20008000000 */
[----:B------:R-:W-:Y:S01]  /*0ef0*/  ULDC UR6, c[0x0][0x2f0] ;  /* 0x0000bc0000067ab9 */ /* 0x000fe20000000800 */
[----:B------:R-:W-:Y:S01]  /*0f00*/  UISETP.NE.AND.EX UP0, UPT, UR9, URZ, UPT, UP0 ;  /* 0x0000003f0900728c */ /* 0x000fe2000bf05300 */
[----:B------:R-:W-:Y:S01]  /*0f10*/  IMAD.MOV.U32 R3, RZ, RZ, RZ ;  /* 0x000000ffff037224 */ /* 0x000fe200078e00ff */
[----:B------:R-:W-:Y:S01]  /*0f20*/  UMOV UR42, URZ ;  /* 0x0000003f002a7c82 */ /* 0x000fe20008000000 */
[----:B------:R-:W-:Y:S01]  /*0f30*/  UMOV UR41, UR5 ;  /* 0x0000000500297c82 */ /* 0x000fe20008000000 */
[----:B------:R-:W-:Y:S01]  /*0f40*/  USEL UR4, UR4, 0x1, UP0 ;  /* 0x0000000104047887 */ /* 0x000fe20008000000 */
[----:B------:R-:W-:-:S02]  /*0f50*/  MOV R119, RZ ;  /* 0x000000ff00777202 */ /* 0x000fc40000000f00 */
[----:B------:R-:W-:Y:S02]  /*0f60*/  CS2R R24, SRZ ;  /* 0x0000000000187805 */ /* 0x000fe4000001ff00 */
[----:B------:R-:W-:Y:S01]  /*0f70*/  CS2R R26, SRZ ;  /* 0x00000000001a7805 */ /* 0x000fe2000001ff00 */
[----:B------:R-:W-:Y:S01]  /*0f80*/  UIMAD UR4, UR4, UR6, URZ ;  /* 0x00000006040472a4 */ /* 0x000fe2000f8e023f */
[----:B------:R-:W-:Y:S01]  /*0f90*/  CS2R R30, SRZ ;  /* 0x00000000001e7805 */ /* 0x000fe2000001ff00 */
[----:B------:R-:W-:Y:S01]  /*0fa0*/  IMAD.MOV.U32 R29, RZ, RZ, RZ ;  /* 0x000000ffff1d7224 */ /* 0x000fe200078e00ff */
[----:B------:R-:W-:Y:S02]  /*0fb0*/  CS2R R36, SRZ ;  /* 0x0000000000247805 */ /* 0x000fe4000001ff00 */
[----:B-----5:R-:W-:Y:S02]  /*0fc0*/  CS2R R14, SRZ ;  /* 0x00000000000e7805 */ /* 0x020fe4000001ff00 */
[----:B------:R-:W-:-:S02]  /*0fd0*/  CS2R R38, SRZ ;  /* 0x0000000000267805 */ /* 0x000fc4000001ff00 */
[----:B------:R-:W-:Y:S02]  /*0fe0*/  CS2R R12, SRZ ;  /* 0x00000000000c7805 */ /* 0x000fe4000001ff00 */
[----:B------:R-:W-:Y:S01]  /*0ff0*/  CS2R R40, SRZ ;  /* 0x0000000000287805 */ /* 0x000fe2000001ff00 */
[----:B------:R-:W-:Y:S01]  /*1000*/  IMAD.MOV.U32 R42, RZ, RZ, RZ ;  /* 0x000000ffff2a7224 */ /* 0x000fe200078e00ff */
[----:B--2---:R-:W-:Y:S02]  /*1010*/  @P0 R2UR UR42, R4 ;  /* 0x00000000042a02ca */ /* 0x004fe400000e0000 */
[----:B------:R-:W-:Y:S02]  /*1020*/  PLOP3.LUT P0, PT, PT, PT, PT, 0x80, 0x0 ;  /* 0x000000000000781c */ /* 0x000fe40003f0f070 */
[----:B---3--:R-:W-:Y:S01]  /*1030*/  @P1 R2UR UR4, R6 ;  /* 0x00000000060412ca */ /* 0x008fe200000e0000 */
[----:B------:R-:W-:-:S14]  /*1040*/  @P1 BRA `(.L_x_205) ;  /* 0x0000000000341947 */ /* 0x000fdc0003800000 */
[----:B------:R-:W-:Y:S02]  /*1050*/  ULDC.64 UR6, c[0x0][0xa08] ;  /* 0x0002820000067ab9 */ /* 0x000fe40000000a00 */
[----:B------:R-:W-:-:S04]  /*1060*/  ISETP.NE.U32.AND P1, PT, RZ, UR6, PT ;  /* 0x00000006ff007c0c */ /* 0x000fc8000bf25070 */
[----:B------:R-:W-:-:S13]  /*1070*/  ISETP.NE.AND.EX P1, PT, RZ, UR7, PT, P1 ;  /* 0x00000007ff007c0c */ /* 0x000fda000bf25310 */
[----:B------:R-:W-:Y:S05]  /*1080*/  @!P1 BRA `(.L_x_205) ;  /* 0x0000000000249947 */ /* 0x000fea0003800000 */
[----:B------:R-:W-:Y:S02]  /*1090*/  ULDC.64 UR4, c[0x0][0xa08] ;  /* 0x0002820000047ab9 */ /* 0x000fe40000000a00 */
[----:B------:R-:W-:-:S06]  /*10a0*/  UIMAD.WIDE UR4, UR38, 0x4, UR4 ;  /* 0x00000004260478a5 */ /* 0x000fcc000f8e0204 */
[----:B------:R-:W-:Y:S02]  /*10b0*/  IMAD.U32 R4, RZ, RZ, UR4 ;  /* 0x00000004ff047e24 */ /* 0x000fe4000f8e00ff */
[----:B------:R-:W-:-:S05]  /*10c0*/  IMAD.U32 R5, RZ, RZ, UR5 ;  /* 0x00000005ff057e24 */ /* 0x000fca000f8e00ff */
[----:B------:R-:W2:Y:S04]  /*10d0*/  LDG.E R7, desc[UR50][R4.64] ;  /* 0x0000003204077981 */ /* 0x000ea8000c1e1900 */
[----:B------:R-:W3:Y:S01]  /*10e0*/  LDG.E R6, desc[UR50][R4.64+0x4] ;  /* 0x0000043204067981 */ /* 0x000ee2000c1e1900 */
[----:B--2---:R-:W-:Y:S02]  /*10f0*/  R2UR UR4, R7 ;  /* 0x00000000070472ca */ /* 0x004fe400000e0000 */
[----:B---3--:R-:W-:-:S13]  /*1100*/  R2UR UR5, R6 ;  /* 0x00000000060572ca */ /* 0x008fda00000e0000 */
[----:B------:R-:W-:-:S12]  /*1110*/  UIADD3 UR4, -UR4, UR5, URZ ;  /* 0x0000000504047290 */ /* 0x000fd8000fffe13f */
.L_x_205:
[----:B------:R-:W-:Y:S01]  /*1120*/  UIADD3 UR42, -UR42, UR4, URZ ;  /* 0x000000042a2a7290 */ /* 0x000fe2000fffe13f */
[----:B------:R-:W-:Y:S02]  /*1130*/  CS2R R44, SRZ ;  /* 0x00000000002c7805 */ /* 0x000fe4000001ff00 */
[----:B------:R-:W-:Y:S02]  /*1140*/  MOV R43, RZ ;  /* 0x000000ff002b7202 */ /* 0x000fe40000000f00 */
[----:B------:R-:W-:Y:S01]  /*1150*/  CS2R R46, SRZ ;  /* 0x00000000002e7805 */ /* 0x000fe2000001ff00 */
[----:B------:R-:W-:Y:S01]  /*1160*/  UISETP.GE.AND UP0, UPT, UR42, 0x1, UPT ;  /* 0x000000012a00788c */ /* 0x000fe2000bf06270 */
[----:B------:R-:W-:Y:S01]  /*1170*/  CS2R R48, SRZ ;  /* 0x0000000000307805 */ /* 0x000fe2000001ff00 */
[----:B------:R-:W-:Y:S01]  /*1180*/  UIADD3 UR4, UR42, 0x7f, URZ ;  /* 0x0000007f2a047890 */ /* 0x000fe2000fffe03f */
[----:B------:R-:W-:Y:S02]  /*1190*/  CS2R R50, SRZ ;  /* 0x0000000000327805 */ /* 0x000fe4000001ff00 */
[----:B------:R-:W-:Y:S01]  /*11a0*/  CS2R R52, SRZ ;  /* 0x0000000000347805 */ /* 0x000fe2000001ff00 */
[----:B------:R-:W-:Y:S01]  /*11b0*/  IMAD.MOV.U32 R54, RZ, RZ, RZ ;  /* 0x000000ffff367224 */ /* 0x000fe200078e00ff */
[----:B------:R-:W-:Y:S01]  /*11c0*/  PLOP3.LUT P1, PT, PT, PT, UP0, 0x80, 0x0 ;  /* 0x000000000000781c */ /* 0x000fe20003f2f008 */
[----:B------:R-:W-:Y:S01]  /*11d0*/  USHF.R.S32.HI UR5, URZ, 0x1f, UR4 ;  /* 0x0000001f3f057899 */ /* 0x000fe20008011404 */
[----:B------:R-:W-:-:S03]  /*11e0*/  IMAD.MOV.U32 R56, RZ, RZ, RZ ;  /* 0x000000ffff387224 */ /* 0x000fc600078e00ff */
[----:B------:R-:W-:-:S08]  /*11f0*/  ULEA.HI UR45, UR5, UR4, URZ, 0x7 ;  /* 0x00000004052d7291 */ /* 0x000fd0000f8f383f */
[----:B------:R-:W-:Y:S05]  /*1200*/  @!P1 BRA `(.L_x_206) ;  /* 0x0000005800109947 */ /* 0x000fea0003800000 */
[----:B------:R-:W0:Y:S01]  /*1210*/  SHFL.IDX PT, R0, R22, RZ, 0x1f ;  /* 0x00001fff16007589 */ /* 0x000e2200000e0000 */
[----:B------:R-:W1:Y:S01]  /*1220*/  S2UR UR43, SR_CgaCtaId ;  /* 0x00000000002b79c3 */ /* 0x000e620000008800 */
[----:B------:R-:W-:Y:S01]  /*1230*/  UMOV UR49, 0x400 ;  /* 0x0000040000317882 */ /* 0x000fe20000000000 */
[----:B------:R-:W-:Y:S01]  /*1240*/  USHF.R.S32.HI UR45, URZ, 0x7, UR45 ;  /* 0x000000073f2d7899 */ /* 0x000fe2000801142d */
[----:B0-----:R-:W-:Y:S01]  /*1250*/  R2UR UR44, R0 ;  /* 0x00000000002c72ca */ /* 0x001fe200000e0000 */
[----:B-1----:R-:W-:-:S12]  /*1260*/  ULEA UR49, UR43, UR49, 0x18 ;  /* 0x000000312b317291 */ /* 0x002fd8000f8ec03f */
[----:B------:R-:W-:Y:S02]  /*1270*/  UIMAD.WIDE UR4, UR44, 0x55555556, URZ ;  /* 0x555555562c0478a5 */ /* 0x000fe4000f8e023f */
[----:B------:R-:W-:Y:S02]  /*1280*/  UIADD3 UR4, UR49, 0x8400, URZ ;  /* 0x0000840031047890 */ /* 0x000fe4000fffe03f */
[----:B------:R-:W-:Y:S02]  /*1290*/  ULEA.HI UR5, UR5, UR5, URZ, 0x1 ;  /* 0x0000000505057291 */ /* 0x000fe4000f8f083f */
[----:B------:R-:W-:Y:S02]  /*12a0*/  ULOP3.LUT UP0, URZ, UR4, 0x3ff, URZ, 0xc0, !UPT ;  /* 0x000003ff043f7892 */ /* 0x000fe4000f80c03f */
[----:B------:R-:W-:-:S04]  /*12b0*/  UIMAD UR5, UR5, -0x3, UR44 ;  /* 0xfffffffd050578a4 */ /* 0x000fc8000f8e022c */
[----:B------:R-:W-:Y:S01]  /*12c0*/  PLOP3.LUT P0, PT, PT, PT, UP0, 0x80, 0x0 ;  /* 0x000000000000781c */ /* 0x000fe20003f0f008 */
[----:B------:R-:W-:-:S04]  /*12d0*/  ULEA UR5, UR5, UR4, 0xd ;  /* 0x0000000405057291 */ /* 0x000fc8000f8e683f */
[----:B------:R-:W-:-:S04]  /*12e0*/  USHF.R.U32.HI UR5, URZ, 0x4, UR5 ;  /* 0x000000043f057899 */ /* 0x000fc80008011605 */
[----:B------:R-:W-:-:S04]  /*12f0*/  ULOP3.LUT UR52, UR5, 0x3fff, URZ, 0xc0, !UPT ;  /* 0x00003fff05347892 */ /* 0x000fc8000f8ec03f */
[----:B------:R-:W-:Y:S08]  /*1300*/  @!P0 BRA `(.L_x_207) ;  /* 0x0000000000408947 */ /* 0x000ff00003800000 */
        /* <DEDUP_REMOVED lines=16> */
.L_x_207:
[----:B------:R-:W-:Y:S01]  /*1410*/  ULEA.HI UR4, UR47, UR47, URZ, 0x1 ;  /* 0x0000002f2f047291 */ /* 0x000fe2000f8f083f */
[----:B------:R-:W-:-:S03]  /*1420*/  IMAD.U32 R3, RZ, RZ, UR48 ;  /* 0x00000030ff037e24 */ /* 0x000fc6000f8e00ff */
[----:B------:R-:W-:Y:S02]  /*1430*/  ULOP3.LUT UR4, UR4, 0xfffffffe, URZ, 0xc0, !UPT ;  /* 0xfffffffe04047892 */ /* 0x000fe4000f8ec03f */
[----:B------:R-:W-:Y:S02]  /*1440*/  ISETP.NE.AND P0, PT, R3, 0x3, PT ;  /* 0x000000030300780c */ /* 0x000fe40003f05270 */
[----:B------:R-:W-:-:S06]  /*1450*/  UIADD3 UR4, UR47, -UR4, URZ ;  /* 0x800000042f047290 */ /* 0x000fcc000fffe03f */
[----:B------:R-:W-:-:S05]  /*1460*/  IMAD.U32 R0, RZ, RZ, UR4 ;  /* 0x00000004ff007e24 */ /* 0x000fca000f8e00ff */
[----:B------:R-:W-:-:S04]  /*1470*/  SHF.L.U32 R0, R0, 0x1f, RZ ;  /* 0x0000001f00007819 */ /* 0x000fc800000006ff */
[----:B------:R-:W0:Y:S02]  /*1480*/  SYNCS.PHASECHK.TRANS64.TRYWAIT P1, [UR49+0x16800], R0 ;  /* 0x01680000ff0075a7 */ /* 0x000e240008020171 */
[----:B0-----:R-:W-:Y:S05]  /*1490*/  @!P1 BRA `(.L_x_208) ;  /* 0x000000c4009c9947 */ /* 0x001fea0003800000 */
.L_x_323:
[----:B------:R-:W-:Y:S05]  /*14a0*/  @!P0 BRA `(.L_x_209) ;  /* 0x0000000000048947 */ /* 0x000fea0003800000 */
[----:B------:R-:W-:Y:S01]  /*14b0*/  BPT.TRAP 0x1 ;  /* 0x000000040000795c */ /* 0x000fe20000300000 */
.L_x_209:
[----:B0-----:R-:W-:Y:S01]  /*14c0*/  IMAD.U32 R0, RZ, RZ, UR36 ;  /* 0x00000024ff007e24 */ /* 0x001fe2000f8e00ff */
[----:B------:R-:W-:-:S04]  /*14d0*/  MOV R3, UR46 ;  /* 0x0000002e00037c02 */ /* 0x000fc80008000f00 */
[----:B------:R-:W-:Y:S02]  /*14e0*/  LEA R0, R0, UR49, 0x3 ;  /* 0x0000003100007c11 */ /* 0x000fe4000f8e18ff */
[----:B------:R-:W-:-:S04]  /*14f0*/  SHF.L.U32 R3, R3, 0x1f, RZ ;  /* 0x0000001f03037819 */ /* 0x000fc800000006ff */
[----:B------:R0:W1:Y:S01]  /*1500*/  SYNCS.PHASECHK.TRANS64.TRYWAIT P1, [R0+URZ+0x16830], R3 ;  /* 0x01683003000075a7 */ /* 0x000062000802017f */
[----:B------:R-:W-:Y:S05]  /*1510*/  @!P0 BRA `(.L_x_210) ;  /* 0x0000000000048947 */ /* 0x000fea0003800000 */
[----:B------:R-:W-:Y:S01]  /*1520*/  BPT.TRAP 0x1 ;  /* 0x000000040000795c */ /* 0x000fe20000300000 */
.L_x_210:
[----:B------:R-:W-:Y:S01]  /*1530*/  IMAD.MOV.U32 R119, RZ, RZ, RZ ;  /* 0x000000ffff777224 */ /* 0x000fe200078e00ff */
[----:B-1----:R-:W-:Y:S06]  /*1540*/  @P1 BRA `(.L_x_211) ;  /* 0x0000000000081947 */ /* 0x002fec0003800000 */
[----:B------:R-:W1:Y:S02]  /*1550*/  SYNCS.PHASECHK.TRANS64.TRYWAIT P1, [R0+URZ+0x16830], R3 ;  /* 0x01683003000075a7 */ /* 0x000e64000802017f */
[----:B-1----:R-:W-:Y:S05]  /*1560*/  @!P1 BRA `(.L_x_212) ;  /* 0x000000c400809947 */ /* 0x002fea0003800000 */
.L_x_211:
[----:B------:R-:W-:Y:S05]  /*1570*/  WARPSYNC.ALL ;  /* 0x0000000000007948 */ /* 0x000fea0003800000 */
[----:B------:R-:W-:Y:S01]  /*1580*/  UIADD3 UR49, UR49, 0xe400, URZ ;  /* 0x0000e40031317890 */ /* 0x000fe2000fffe03f */
[----:B------:R-:W-:Y:S01]  /*1590*/  WARPGROUP.ARRIVE ;  /* 0x00000000000079c5 */ /* 0x000fe20000000000 */
[----:B------:R-:W-:Y:S02]  /*15a0*/  ULOP3.LUT UR4, UR52, 0x10000, URZ, 0xfc, !UPT ;  /* 0x0001000034047892 */ /* 0x000fe4000f8efc3f */
[----:B------:R-:W-:Y:S01]  /*15b0*/  USHF.R.U32.HI UR49, URZ, 0x4, UR49 ;  /* 0x000000043f317899 */ /* 0x000fe20008011631 */
[----:B------:R-:W-:Y:S01]  /*15c0*/  UMOV UR5, 0x40000040 ;  /* 0x4000004000057882 */ /* 0x000fe20000000000 */
[----:B------:R-:W-:-:S02]  /*15d0*/  UMOV UR7, 0x40000040 ;  /* 0x4000004000077882 */ /* 0x000fc40000000000 */
[----:B------:R-:W-:Y:S02]  /*15e0*/  ULOP3.LUT UR20, UR49, 0x3fff, URZ, 0xc0, !UPT ;  /* 0x00003fff31147892 */ /* 0x000fe4000f8ec03f */
[----:B------:R-:W-:Y:S02]  /*15f0*/  UIADD3 UR8, UR4, 0x2, URZ ;  /* 0x0000000204087890 */ /* 0x000fe4000fffe03f */
[----:B------:R-:W-:Y:S01]  /*1600*/  ULOP3.LUT UR20, UR20, 0x10000, URZ, 0xfc, !UPT ;  /* 0x0001000014147892 */ /* 0x000fe2000f8efc3f */
[----:B------:R-:W-:Y:S01]  /*1610*/  UMOV UR9, 0x40000040 ;  /* 0x4000004000097882 */ /* 0x000fe20000000000 */
[----:B------:R-:W-:Y:S02]  /*1620*/  UMOV UR11, 0x40000040 ;  /* 0x40000040000b7882 */ /* 0x000fe40000000000 */
        /* <DEDUP_REMOVED lines=23> */
.L_x_213:
        /* <DEDUP_REMOVED lines=139> */
[----:B------:R-:W-:Y:S01]  /*2050*/  MOV R98, R119 ;  /* 0x0000007700627202 */ /* 0x000fe20000000f00 */
[--C-:B------:R-:W-:Y:S01]  /*2060*/  IMAD.MOV.U32 R96, RZ, RZ, R119.reuse ;  /* 0x000000ffff607224 */ /* 0x100fe200078e0077 */
[----:B------:R-:W-:Y:S01]  /*2070*/  FMNMX.FTZ R72, R81, R72, !PT ;  /* 0x0000004851487209 */ /* 0x000fe20007810000 */
[----:B------:R-:W-:Y:S01]  /*2080*/  UPRMT UR6, UR43, 0x654, UR6 ;  /* 0x000006542b067896 */ /* 0x000fe20008000006 */
[--C-:B------:R-:W-:Y:S01]  /*2090*/  IMAD.MOV.U32 R94, RZ, RZ, R119.reuse ;  /* 0x000000ffff5e7224 */ /* 0x100fe200078e0077 */
[----:B------:R-:W1:Y:S01]  /*20a0*/  MUFU.TANH R15, R15 ;  /* 0x0000000f000f7308 */ /* 0x000e620000002400 */
[----:B--2---:R-:W-:Y:S01]  /*20b0*/  FSEL R13, R13, -INF , P3 ;  /* 0xff8000000d0d7808 */ /* 0x004fe20001800000 */
[--C-:B------:R-:W-:Y:S01]  /*20c0*/  IMAD.MOV.U32 R92, RZ, RZ, R119.reuse ;  /* 0x000000ffff5c7224 */ /* 0x100fe200078e0077 */
[----:B------:R-:W-:Y:S01]  /*20d0*/  ISETP.GT.AND P3, PT, R62, 0x29, PT ;  /* 0x000000293e00780c */ /* 0x000fe20003f64270 */
[----:B------:R-:W-:Y:S01]  /*20e0*/  IMAD.MOV.U32 R90, RZ, RZ, R119 ;  /* 0x000000ffff5a7224 */ /* 0x000fe200078e0077 */
[----:B------:R-:W-:-:S02]  /*20f0*/  FMNMX.FTZ R20, R13, R20, !PT ;  /* 0x000000140d147209 */ /* 0x000fc40007810000 */
[----:B------:R-:W-:Y:S01]  /*2100*/  SYNCS.ARRIVE.TRANS64.RED.A1T0 RZ, [UR6], RZ ;  /* 0x000000ffffff79a7 */ /* 0x000fe20008100406 */
        /* <DEDUP_REMOVED lines=178> */
[-CC-:B------:R-:W-:Y:S01]  /*2c30*/  FFMA.FTZ R63, R63, R12.reuse, -R6.reuse ;  /* 0x0000000c3f3f7223 */ /* 0x180fe20000010806 */
[----:B------:R-:W-:Y:S01]  /*2c40*/  MUFU.EX2 R122, R122 ;  /* 0x0000007a007a7308 */ /* 0x000fe20000000800 */
[--C-:B------:R-:W-:Y:S01]  /*2c50*/  FFMA.FTZ R124, R69, R12, -R6.reuse ;  /* 0x0000000c457c7223 */ /* 0x100fe20000010806 */
[----:B------:R-:W-:Y:S01]  /*2c60*/  FMNMX.FTZ R20, R89, R20, !PT ;  /* 0x0000001459147209 */ /* 0x000fe20007810000 */
[-CC-:B------:R-:W-:Y:S01]  /*2c70*/  FFMA.FTZ R136, R101, R12.reuse, -R6.reuse ;  /* 0x0000000c65887223 */ /* 0x180fe20000010806 */
[-CC-:B------:R-:W-:Y:S01]  /*2c80*/  FFMA.FTZ R101, R121, R12.reuse, -R6.reuse ;  /* 0x0000000c79657223 */ /* 0x180fe20000010806 */
[--C-:B------:R-:W-:Y:S01]  /*2c90*/  FFMA.FTZ R148, R123, R12, -R6.reuse ;  /* 0x0000000c7b947223 */ /* 0x100fe20000010806 */
[----:B------:R-:W-:Y:S01]  /*2ca0*/  FMNMX.FTZ R20, R93, R20, !PT ;  /* 0x000000145d147209 */ /* 0x000fe20007810000 */
[-CC-:B------:R-:W-:Y:S01]  /*2cb0*/  FFMA.FTZ R69, R75, R12.reuse, -R6.reuse ;  /* 0x0000000c4b457223 */ /* 0x180fe20000010806 */
[----:B------:R-:W-:Y:S01]  /*2cc0*/  MUFU.EX2 R120, R120 ;  /* 0x0000007800787308 */ /* 0x000fe20000000800 */
[-CC-:B------:R-:W-:Y:S01]  /*2cd0*/  FFMA.FTZ R128, R77, R12.reuse, -R6.reuse ;  /* 0x0000000c4d807223 */ /* 0x180fe20000010806 */
[-CC-:B------:R-:W-:Y:S01]  /*2ce0*/  FFMA.FTZ R75, R91, R12.reuse, -R6.reuse ;  /* 0x0000000c5b4b7223 */ /* 0x180fe20000010806 */
[----:B------:R-:W0:Y:S01]  /*2cf0*/  SHFL.BFLY PT, R31, R20, 0x2, 0x1f ;  /* 0x0c401f00141f7f89 */ /* 0x000e2200000e0000 */
[-CC-:B------:R-:W-:Y:S01]  /*2d00*/  FFMA.FTZ R134, R97, R12.reuse, -R6.reuse ;  /* 0x0000000c61867223 */ /* 0x180fe20000010806 */
        /* <DEDUP_REMOVED lines=12> */
[-CC-:B------:R-:W-:Y:S01]  /*2dd0*/  FFMA.FTZ R103, R125, R12.reuse, -R6.reuse ;  /* 0x0000000c7d677223 */ /* 0x180fe20000010806 */
[-CC-:B------:R-:W-:Y:S01]  /*2de0*/  FFMA.FTZ R150, R129, R12.reuse, -R6.reuse ;  /* 0x0000000c81967223 */ /* 0x180fe20000010806 */
[----:B------:R-:W-:Y:S01]  /*2df0*/  FFMA.FTZ R105, R127, R12, -R6 ;  /* 0x0000000c7f697223 */ /* 0x000fe20000010806 */
[--C-:B------:R-:W-:Y:S01]  /*2e00*/  IMAD.MOV.U32 R117, RZ, RZ, R119.reuse ;  /* 0x000000ffff757224 */ /* 0x100fe200078e0077 */
[-C--:B------:R-:W-:Y:S01]  /*2e10*/  MOV R113, R119.reuse ;  /* 0x0000007700717202 */ /* 0x080fe20000000f00 */
[--C-:B------:R-:W-:Y:S01]  /*2e20*/  IMAD.MOV.U32 R115, RZ, RZ, R119.reuse ;  /* 0x000000ffff737224 */ /* 0x100fe200078e0077 */
[----:B------:R-:W-:Y:S01]  /*2e30*/  MOV R88, R119 ;  /* 0x0000007700587202 */ /* 0x000fe20000000f00 */
[----:B------:R-:W3:Y:S01]  /*2e40*/  MUFU.EX2 R124, R124 ;  /* 0x0000007c007c7308 */ /* 0x000ee20000000800 */
[--C-:B------:R-:W-:Y:S01]  /*2e50*/  IMAD.MOV.U32 R111, RZ, RZ, R119.reuse ;  /* 0x000000ffff6f7224 */ /* 0x100fe200078e0077 */
[----:B0-----:R-:W-:Y:S01]  /*2e60*/  FMNMX.FTZ R8, R20, R31, !PT ;  /* 0x0000001f14087209 */ /* 0x001fe20007810000 */
[----:B------:R-:W-:-:S02]  /*2e70*/  IMAD.MOV.U32 R109, RZ, RZ, R119 ;  /* 0x000000ffff6d7224 */ /* 0x000fc400078e0077 */
[----:B------:R-:W-:Y:S02]  /*2e80*/  IMAD.MOV.U32 R107, RZ, RZ, R119 ;  /* 0x000000ffff6b7224 */ /* 0x000fe400078e0077 */
[----:B------:R-:W0:Y:S01]  /*2e90*/  SHFL.BFLY PT, R31, R8, 0x1, 0x1f ;  /* 0x0c201f00081f7f89 */ /* 0x000e2200000e0000 */
[----:B------:R-:W4:Y:S08]  /*2ea0*/  MUFU.EX2 R67, R67 ;  /* 0x0000004300437308 */ /* 0x000f300000000800 */
[----:B------:R-:W5:Y:S08]  /*2eb0*/  MUFU.EX2 R126, R126 ;  /* 0x0000007e007e7308 */ /* 0x000f700000000800 */
[----:B------:R-:W5:Y:S01]  /*2ec0*/  MUFU.EX2 R69, R69 ;  /* 0x0000004500457308 */ /* 0x000f620000000800 */
[----:B0-----:R-:W-:-:S07]  /*2ed0*/  FMNMX.FTZ R31, R8, R31, !PT ;  /* 0x0000001f081f7209 */ /* 0x001fce0007810000 */
[----:B------:R-:W-:Y:S01]  /*2ee0*/  MUFU.EX2 R128, R128 ;  /* 0x0000008000807308 */ /* 0x000fe20000000800 */
[C---:B------:R-:W-:Y:S01]  /*2ef0*/  FSETP.NEU.FTZ.AND P1, PT, R31.reuse, -INF , PT ;  /* 0xff8000001f00780b */ /* 0x040fe20003f3d000 */
[----:B------:R-:W-:-:S06]  /*2f00*/  FMUL.FTZ R26, R31, R12 ;  /* 0x0000000c1f1a7220 */ /* 0x000fcc0000410000 */
[----:B------:R-:W-:Y:S01]  /*2f10*/  MUFU.EX2 R71, R71 ;  /* 0x0000004700477308 */ /* 0x000fe20000000800 */
[----:B------:R-:W-:Y:S02]  /*2f20*/  FSEL R26, R26, RZ, P1 ;  /* 0x000000ff1a1a7208 */ /* 0x000fe40000800000 */
[----:B------:R-:W-:-:S03]  /*2f30*/  PLOP3.LUT P1, PT, PT, PT, UP0, 0x80, 0x0 ;  /* 0x000000000000781c */ /* 0x000fc60003f2f008 */
[-CC-:B------:R-:W-:Y:S01]  /*2f40*/  FFMA.FTZ R121, R3, R12.reuse, -R26.reuse ;  /* 0x0000000c03797223 */ /* 0x180fe2000001081a */
[-CC-:B------:R-:W-:Y:S01]  /*2f50*/  FFMA.FTZ R4, R4, R12.reuse, -R26.reuse ;  /* 0x0000000c04047223 */ /* 0x180fe2000001081a */
[-CC-:B------:R-:W-:Y:S01]  /*2f60*/  FFMA.FTZ R123, R5, R12.reuse, -R26.reuse ;  /* 0x0000000c057b7223 */ /* 0x180fe2000001081a */
[----:B-1----:R-:W-:Y:S01]  /*2f70*/  FADD.FTZ R3, R120, R63 ;  /* 0x0000003f78037221 */ /* 0x002fe20000010000 */
[-CC-:B------:R-:W-:Y:S01]  /*2f80*/  FFMA.FTZ R6, R7, R12.reuse, -R26.reuse ;  /* 0x0000000c07067223 */ /* 0x180fe2000001081a */
[-CC-:B------:R-:W-:Y:S01]  /*2f90*/  FFMA.FTZ R125, R9, R12.reuse, -R26.reuse ;  /* 0x0000000c097d7223 */ /* 0x180fe2000001081a */
[----:B------:R-:W-:Y:S01]  /*2fa0*/  MUFU.EX2 R121, R121 ;  /* 0x0000007900797308 */ /* 0x000fe20000000800 */
[----:B------:R-:W-:Y:S01]  /*2fb0*/  FADD.FTZ R30, R122, R3 ;  /* 0x000000037a1e7221 */ /* 0x000fe20000010000 */
[-CC-:B------:R-:W-:Y:S01]  /*2fc0*/  FFMA.FTZ R8, R13, R12.reuse, -R26.reuse ;  /* 0x0000000c0d087223 */ /* 0x180fe2000001081a */
[-CC-:B------:R-:W-:Y:S01]  /*2fd0*/  FFMA.FTZ R127, R15, R12.reuse, -R26.reuse ;  /* 0x0000000c0f7f7223 */ /* 0x180fe2000001081a */
[-C--:B------:R-:W-:Y:S01]  /*2fe0*/  FFMA.FTZ R10, R21, R12.reuse, -R26 ;  /* 0x0000000c150a7223 */ /* 0x080fe2000001081a */
[----:B--2---:R-:W-:Y:S01]  /*2ff0*/  FADD.FTZ R3, R65, R30 ;  /* 0x0000001e41037221 */ /* 0x004fe20000010000 */
[-CC-:B------:R-:W-:Y:S01]  /*3000*/  FFMA.FTZ R129, R25, R12.reuse, -R26.reuse ;  /* 0x0000000c19817223 */ /* 0x180fe2000001081a */
[-CC-:B------:R-:W-:Y:S01]  /*3010*/  FFMA.FTZ R14, R27, R12.reuse, -R26.reuse ;  /* 0x0000000c1b0e7223 */ /* 0x180fe2000001081a */
[----:B------:R-:W0:Y:S01]  /*3020*/  MUFU.EX2 R4, R4 ;  /* 0x0000000400047308 */ /* 0x000e220000000800 */
[----:B---3--:R-:W-:Y:S01]  /*3030*/  FADD.FTZ R32, R124, R3 ;  /* 0x000000037c207221 */ /* 0x008fe20000010000 */
[-CC-:B------:R-:W-:Y:S01]  /*3040*/  FFMA.FTZ R131, R29, R12.reuse, -R26.reuse ;  /* 0x0000000c1d837223 */ /* 0x180fe2000001081a */
[-CC-:B------:R-:W-:Y:S01]  /*3050*/  FFMA.FTZ R20, R33, R12.reuse, -R26.reuse ;  /* 0x0000000c21147223 */ /* 0x180fe2000001081a */
[-C--:B------:R-:W-:Y:S01]  /*3060*/  FFMA.FTZ R133, R35, R12.reuse, -R26 ;  /* 0x0000000c23857223 */ /* 0x080fe2000001081a */
[----:B----4-:R-:W-:Y:S01]  /*3070*/  FADD.FTZ R3, R67, R32 ;  /* 0x0000002043037221 */ /* 0x010fe20000010000 */
[-CC-:B------:R-:W-:Y:S01]  /*3080*/  FFMA.FTZ R24, R37, R12.reuse, -R26.reuse ;  /* 0x0000000c25187223 */ /* 0x180fe2000001081a */
[-CC-:B------:R-:W-:Y:S01]  /*3090*/  FFMA.FTZ R135, R39, R12.reuse, -R26.reuse ;  /* 0x0000000c27877223 */ /* 0x180fe2000001081a */
[----:B------:R-:W1:Y:S01]  /*30a0*/  MUFU.EX2 R123, R123 ;  /* 0x0000007b007b7308 */ /* 0x000e620000000800 */
[----:B-----5:R-:W-:Y:S01]  /*30b0*/  FADD.FTZ R32, R126, R3 ;  /* 0x000000037e207221 */ /* 0x020fe20000010000 */
        /* <DEDUP_REMOVED lines=139> */
[----:B------:R-:W-:Y:S02]  /*3970*/  F2FP.F16.F32.PACK_AB R148, R103, R148 ;  /* 0x000000946794723e */ /* 0x000fe400000000ff */
[----:B------:R-:W-:-:S04]  /*3980*/  MOV R103, R119 ;  /* 0x0000007700677202 */ /* 0x000fc80000000f00 */
        /* <DEDUP_REMOVED lines=19> */
[----:B------:R-:W-:Y:S01]  /*3ac0*/  IMAD.MOV.U32 R105, RZ, RZ, R119 ;  /* 0x000000ffff697224 */ /* 0x000fe200078e0077 */
[----:B-1----:R-:W-:Y:S02]  /*3ad0*/  MOV R93, R119 ;  /* 0x00000077005d7202 */ /* 0x002fe40000000f00 */
        /* <DEDUP_REMOVED lines=26> */
.L_x_225:
[----:B------:R-:W-:Y:S01]  /*3c80*/  ISETP.NE.AND P2, PT, RZ, UR44, PT ;  /* 0x0000002cff007c0c */ /* 0x000fe2000bf45270 */
[----:B------:R-:W-:-:S04]  /*3c90*/  UISETP.NE.AND UP0, UPT, UR21, 0x1, UPT ;  /* 0x000000011500788c */ /* 0x000fc8000bf05270 */
[----:B------:R-:W-:-:S04]  /*3ca0*/  USEL UR46, URZ, 0x1, UP0 ;  /* 0x000000013f2e7887 */ /* 0x000fc80008000000 */
[----:B------:R-:W-:-:S04]  /*3cb0*/  ULOP3.LUT UR46, UR22, UR46, URZ, 0x3c, !UPT ;  /* 0x0000002e162e7292 */ /* 0x000fc8000f8e3c3f */
[----:B------:R-:W-:Y:S08]  /*3cc0*/  @P2 BRA `(.L_x_215) ;  /* 0x0000000000442947 */ /* 0x000ff00003800000 */
[----:B------:R-:W-:Y:S05]  /*3cd0*/  @!P0 BRA `(.L_x_216) ;  /* 0x0000000000048947 */ /* 0x000fea0003800000 */
[----:B------:R-:W-:Y:S01]  /*3ce0*/  BPT.TRAP 0x1 ;  /* 0x000000040000795c */ /* 0x000fe20000300000 */
.L_x_216:
[----:B------:R-:W0:Y:S01]  /*3cf0*/  S2UR UR10, SR_CgaCtaId ;  /* 0x00000000000a79c3 */ /* 0x000e220000008800 */
[----:B------:R-:W-:Y:S01]  /*3d00*/  UIADD3 UR6, UR21, 0x1, URZ ;  /* 0x0000000115067890 */ /* 0x000fe2000fffe03f */
[----:B------:R-:W-:Y:S01]  /*3d10*/  IMAD.U32 R6, RZ, RZ, UR46 ;  /* 0x0000002eff067e24 */ /* 0x000fe2000f8e00ff */
[----:B------:R-:W-:Y:S02]  /*3d20*/  UMOV UR7, 0x400 ;  /* 0x0000040000077882 */ /* 0x000fe40000000000 */
[----:B------:R-:W-:Y:S02]  /*3d30*/  UISETP.NE.AND UP0, UPT, UR6, 0x2, UPT ;  /* 0x000000020600788c */ /* 0x000fe4000bf05270 */
[----:B------:R-:W-:Y:S02]  /*3d40*/  SHF.L.U32 R6, R6, 0x1f, RZ ;  /* 0x0000001f06067819 */ /* 0x000fe400000006ff */
[----:B------:R-:W-:Y:S02]  /*3d50*/  USEL UR6, UR6, URZ, UP0 ;  /* 0x0000003f06067287 */ /* 0x000fe40008000000 */
[----:B0-----:R-:W-:-:S04]  /*3d60*/  ULEA UR7, UR10, UR7, 0x18 ;  /* 0x000000070a077291 */ /* 0x001fc8000f8ec03f */
[----:B------:R-:W-:-:S09]  /*3d70*/  ULEA UR6, UR6, UR7, 0x3 ;  /* 0x0000000706067291 */ /* 0x000fd2000f8e183f */
[----:B------:R0:W1:Y:S01]  /*3d80*/  SYNCS.PHASECHK.TRANS64.TRYWAIT P1, [UR6+0x16830], R6 ;  /* 0x01683006ff0075a7 */ /* 0x0000620008020146 */
[----:B------:R-:W-:Y:S05]  /*3d90*/  @!P0 BRA `(.L_x_217) ;  /* 0x0000000000048947 */ /* 0x000fea0003800000 */
[----:B------:R-:W-:Y:S01]  /*3da0*/  BPT.TRAP 0x1 ;  /* 0x000000040000795c */ /* 0x000fe20000300000 */
.L_x_217:
[----:B-1----:R-:W-:Y:S05]  /*3db0*/  @P1 BRA `(.L_x_215) ;  /* 0x0000000000081947 */ /* 0x002fea0003800000 */
[----:B------:R-:W1:Y:S02]  /*3dc0*/  SYNCS.PHASECHK.TRANS64.TRYWAIT P1, [UR6+0x16830], R6 ;  /* 0x01683006ff0075a7 */ /* 0x000e640008020146 */
[----:B-1----:R-:W-:Y:S05]  /*3dd0*/  @!P1 BRA `(.L_x_218) ;  /* 0x0000009c00789947 */ /* 0x002fea0003800000 */
.L_x_215:
[----:B01----:R-:W-:Y:S01]  /*3de0*/  VIADD R6, R19, 0x8 ;  /* 0x0000000813067836 */ /* 0x003fe20000000000 */
        /* <DEDUP_REMOVED lines=27> */
.L_x_220:
[----:B------:R-:W0:Y:S01]  /*3fa0*/  S2UR UR7, SR_CgaCtaId ;  /* 0x00000000000779c3 */ /* 0x000e220000008800 */
[----:B------:R-:W-:Y:S01]  /*3fb0*/  UMOV UR6, 0x400 ;  /* 0x0000040000067882 */ /* 0x000fe20000000000 */
[----:B------:R-:W-:-:S04]  /*3fc0*/  MOV R6, UR22 ;  /* 0x0000001600067c02 */ /* 0x000fc80008000f00 */
[----:B------:R-:W-:Y:S01]  /*3fd0*/  SHF.L.U32 R6, R6, 0x1f, RZ ;  /* 0x0000001f06067819 */ /* 0x000fe200000006ff */
[----:B0-----:R-:W-:-:S04]  /*3fe0*/  ULEA UR6, UR7, UR6, 0x18 ;  /* 0x0000000607067291 */ /* 0x001fc8000f8ec03f */
[----:B------:R-:W-:-:S09]  /*3ff0*/  ULEA UR6, UR21, UR6, 0x3 ;  /* 0x0000000615067291 */ /* 0x000fd2000f8e183f */
[----:B------:R0:W1:Y:S01]  /*4000*/  SYNCS.PHASECHK.TRANS64.TRYWAIT P1, [UR6+0x16850], R6 ;  /* 0x01685006ff0075a7 */ /* 0x0000620008020146 */
[----:B------:R-:W-:Y:S05]  /*4010*/  @!P0 BRA `(.L_x_221) ;  /* 0x0000000000048947 */ /* 0x000fea0003800000 */
[----:B------:R-:W-:Y:S01]  /*4020*/  BPT.TRAP 0x1 ;  /* 0x000000040000795c */ /* 0x000fe20000300000 */
.L_x_221:
[----:B-1----:R-:W-:Y:S05]  /*4030*/  @P1 BRA `(.L_x_219) ;  /* 0x0000000000081947 */ /* 0x002fea0003800000 */
[----:B------:R-:W1:Y:S02]  /*4040*/  SYNCS.PHASECHK.TRANS64.TRYWAIT P1, [UR6+0x16850], R6 ;  /* 0x01685006ff0075a7 */ /* 0x000e640008020146 */
[----:B-1----:R-:W-:Y:S05]  /*4050*/  @!P1 BRA `(.L_x_222) ;  /* 0x0000009800f09947 */ /* 0x002fea0003800000 */
.L_x_219:
[----:B------:R-:W2:Y:S01]  /*4060*/  S2UR UR10, SR_CgaCtaId ;  /* 0x00000000000a79c3 */ /* 0x000ea20000008800 */
[----:B------:R-:W-:Y:S01]  /*4070*/  UMOV UR6, 0x400 ;  /* 0x0000040000067882 */ /* 0x000fe20000000000 */
[----:B------:R-:W-:Y:S01]  /*4080*/  WARPGROUP.ARRIVE ;  /* 0x00000000000079c5 */ /* 0x000fe20000000000 */
[----:B------:R-:W-:-:S05]  /*4090*/  UMOV UR7, 0x40000040 ;  /* 0x4000004000077882 */ /* 0x000fca0000000000 */
[----:B-1----:R-:W1:Y:S01]  /*40a0*/  S2R R7, SR_TID.X ;  /* 0x0000000000077919 */ /* 0x002e620000002100 */
[----:B0-----:R-:W-:Y:S01]  /*40b0*/  VIADD R6, R19, 0x9 ;  /* 0x0000000913067836 */ /* 0x001fe20000000000 */
[----:B--2---:R-:W-:-:S04]  /*40c0*/  ULEA UR14, UR10, UR6, 0x18 ;  /* 0x000000060a0e7291 */ /* 0x004fc8000f8ec03f */
[----:B------:R-:W-:-:S04]  /*40d0*/  UIADD3 UR6, UR14, 0x400, URZ ;  /* 0x000004000e067890 */ /* 0x000fc8000fffe03f */
[----:B------:R-:W-:-:S04]  /*40e0*/  USHF.R.U32.HI UR6, URZ, 0x4, UR6 ;  /* 0x000000043f067899 */ /* 0x000fc80008011606 */
[----:B------:R-:W-:Y:S01]  /*40f0*/  ULOP3.LUT UR6, UR6, 0x3fff, URZ, 0xc0, !UPT ;  /* 0x00003fff06067892 */ /* 0x000fe2000f8ec03f */
[----:B-1----:R-:W-:-:S03]  /*4100*/  ISETP.GE.U32.AND P1, PT, R7, 0x180, PT ;  /* 0x000001800700780c */ /* 0x002fc60003f26070 */
[----:B------:R-:W-:Y:S01]  /*4110*/  ULEA UR11, UR21, UR6, 0xa ;  /* 0x00000006150b7291 */ /* 0x000fe2000f8e503f */
[----:B------:R-:W-:-:S06]  /*4120*/  SEL R6, R6, 0x9, !P1 ;  /* 0x0000000906067807 */ /* 0x000fcc0004800000 */
[----:B------:R-:W-:Y:S02]  /*4130*/  UMOV UR6, UR11 ;  /* 0x0000000b00067c82 */ /* 0x000fe40008000000 */
        /* <DEDUP_REMOVED lines=40> */
.L_x_223:
        /* <DEDUP_REMOVED lines=82> */
[----:B------:R-:W-:-:S04]  /*48e0*/  ULEA UR6, UR36, UR14, 0x3 ;  /* 0x0000000e24067291 */ /* 0x000fc8000f8e183f */
[----:B------:R-:W1:Y:S01]  /*48f0*/  MUFU.TANH R29, R29 ;  /* 0x0000001d001d7308 */ /* 0x000e620000002400 */
[----:B--2---:R-:W-:Y:S01]  /*4900*/  FMNMX.FTZ R12, R21, R12, !PT ;  /* 0x0000000c150c7209 */ /* 0x004fe20007810000 */
[----:B------:R-:W-:-:S04]  /*4910*/  UIADD3 UR6, UR6, 0x16840, URZ ;  /* 0x0001684006067890 */ /* 0x000fc8000fffe03f */
[----:B------:R-:W-:Y:S02]  /*4920*/  UPRMT UR6, UR10, 0x654, UR6 ;  /* 0x000006540a067896 */ /* 0x000fe40008000006 */
[----:B------:R-:W2:Y:S01]  /*4930*/  MUFU.TANH R35, R35 ;  /* 0x0000002300237308 */ /* 0x000ea20000002400 */
[----:B0-----:R-:W-:-:S06]  /*4940*/  FMNMX.FTZ R24, R27, R24, !PT ;  /* 0x000000181b187209 */ /* 0x001fcc0007810000 */
[----:B------:R-:W-:Y:S01]  /*4950*/  SYNCS.ARRIVE.TRANS64.RED.A1T0 RZ, [UR6], RZ ;  /* 0x000000ffffff79a7 */ /* 0x000fe20008100406 */
        /* <DEDUP_REMOVED lines=114> */
[C---:B------:R-:W-:Y:S01]  /*5080*/  FADD.FTZ R0, -R11.reuse, R0 ;  /* 0x000000000b007221 */ /* 0x040fe20000010100 */
[----:B0-----:R-:W-:-:S03]  /*5090*/  FMUL.FTZ R42, R11, R12 ;  /* 0x0000000c0b2a7220 */ /* 0x001fc60000410000 */
[-C--:B------:R-:W-:Y:S01]  /*50a0*/  FMUL.FTZ R46, R0, R12.reuse ;  /* 0x0000000c002e7220 */ /* 0x080fe20000410000 */
[-CC-:B------:R-:W-:Y:S01]  /*50b0*/  FFMA.FTZ R144, R14, R12.reuse, -R42.reuse ;  /* 0x0000000c0e907223 */ /* 0x180fe2000001082a */
[-CC-:B------:R-:W-:Y:S01]  /*50c0*/  FFMA.FTZ R7, R7, R12.reuse, -R42.reuse ;  /* 0x0000000c07077223 */ /* 0x180fe2000001082a */
[-CC-:B------:R-:W-:Y:S01]  /*50d0*/  FFMA.FTZ R120, R6, R12.reuse, -R42.reuse ;  /* 0x0000000c06787223 */ /* 0x180fe2000001082a */
        /* <DEDUP_REMOVED lines=15> */
[----:B------:R-:W0:Y:S01]  /*51d0*/  MUFU.EX2 R4, R46 ;  /* 0x0000002e00047308 */ /* 0x000e220000000800 */
[-CC-:B------:R-:W-:Y:S01]  /*51e0*/  FFMA.FTZ R123, R15, R12.reuse, -R14.reuse ;  /* 0x0000000c0f7b7223 */ /* 0x180fe2000001080e */
[-CC-:B------:R-:W-:Y:S01]  /*51f0*/  FFMA.FTZ R20, R21, R12.reuse, -R14.reuse ;  /* 0x0000000c15147223 */ /* 0x180fe2000001080e */
[-CC-:B------:R-:W-:Y:S01]  /*5200*/  FFMA.FTZ R15, R29, R12.reuse, -R14.reuse ;  /* 0x0000000c1d0f7223 */ /* 0x180fe2000001080e */
[-C--:B------:R-:W-:Y:S01]  /*5210*/  FFMA.FTZ R30, R33, R12.reuse, -R14 ;  /* 0x0000000c211e7223 */ /* 0x080fe2000001080e */
[-C--:B------:R-:W-:Y:S01]  /*5220*/  FFMA.FTZ R130, R127, R12.reuse, -R42 ;  /* 0x0000000c7f827223 */ /* 0x080fe2000001082a */
[-C--:B------:R-:W-:Y:S01]  /*5230*/  FFMA.FTZ R127, R121, R12.reuse, -R14 ;  /* 0x0000000c797f7223 */ /* 0x080fe2000001080e */
[-CC-:B------:R-:W-:Y:S01]  /*5240*/  FFMA.FTZ R24, R37, R12.reuse, -R42.reuse ;  /* 0x0000000c25187223 */ /* 0x180fe2000001082a */
[----:B------:R-:W-:Y:S01]  /*5250*/  MUFU.EX2 R0, R0 ;  /* 0x0000000000007308 */ /* 0x000fe20000000800 */
[-C--:B------:R-:W-:Y:S01]  /*5260*/  FFMA.FTZ R25, R32, R12.reuse, -R42 ;  /* 0x0000000c20197223 */ /* 0x080fe2000001082a */
[-C--:B------:R-:W-:Y:S01]  /*5270*/  FFMA.FTZ R32, R39, R12.reuse, -R14 ;  /* 0x0000000c27207223 */ /* 0x080fe2000001080e */
[-C--:B------:R-:W-:Y:S01]  /*5280*/  FFMA.FTZ R6, R129, R12.reuse, -R42 ;  /* 0x0000000c81067223 */ /* 0x080fe2000001082a */
[-C--:B------:R-:W-:Y:S01]  /*5290*/  FFMA.FTZ R129, R125, R12.reuse, -R14 ;  /* 0x0000000c7d817223 */ /* 0x080fe2000001080e */
[-CC-:B------:R-:W-:Y:S01]  /*52a0*/  FFMA.FTZ R10, R41, R12.reuse, -R42.reuse ;  /* 0x0000000c290a7223 */ /* 0x180fe2000001082a */
[-C--:B------:R-:W-:Y:S01]  /*52b0*/  FFMA.FTZ R148, R34, R12.reuse, -R42 ;  /* 0x0000000c22947223 */ /* 0x080fe2000001082a */
[-C--:B------:R-:W-:Y:S01]  /*52c0*/  FFMA.FTZ R34, R43, R12.reuse, -R14 ;  /* 0x0000000c2b227223 */ /* 0x080fe2000001080e */
[----:B------:R-:W1:Y:S01]  /*52d0*/  MUFU.EX2 R9, R9 ;  /* 0x0000000900097308 */ /* 0x000e620000000800 */
[----:B0-----:R-:W-:Y:S01]  /*52e0*/  FFMA.FTZ R3, R4, R3, R7 ;  /* 0x0000000304037223 */ /* 0x001fe20000010007 */
[-C--:B------:R-:W-:Y:S01]  /*52f0*/  FFMA.FTZ R132, R131, R12.reuse, -R42 ;  /* 0x0000000c83847223 */ /* 0x080fe2000001082a */
[-C--:B------:R-:W-:Y:S01]  /*5300*/  FFMA.FTZ R131, R45, R12.reuse, -R14 ;  /* 0x0000000c2d837223 */ /* 0x080fe2000001080e */
[-C--:B------:R-:W-:Y:S01]  /*5310*/  FFMA.FTZ R13, R36, R12.reuse, -R42 ;  /* 0x0000000c240d7223 */ /* 0x080fe2000001082a */
[-CC-:B------:R-:W-:Y:S01]  /*5320*/  FFMA.FTZ R36, R47, R12.reuse, -R14.reuse ;  /* 0x0000000c2f247223 */ /* 0x180fe2000001080e */
[-C--:B------:R-:W-:Y:S01]  /*5330*/  FFMA.FTZ R21, R49, R12.reuse, -R14 ;  /* 0x0000000c31157223 */ /* 0x080fe2000001080e */
[-CC-:B------:R-:W-:Y:S01]  /*5340*/  FFMA.FTZ R133, R133, R12.reuse, -R42.reuse ;  /* 0x0000000c85857223 */ /* 0x180fe2000001082a */
[----:B------:R-:W0:Y:S01]  /*5350*/  MUFU.EX2 R120, R120 ;  /* 0x0000007800787308 */ /* 0x000e220000000800 */
[-C--:B------:R-:W-:Y:S01]  /*5360*/  FFMA.FTZ R150, R38, R12.reuse, -R42 ;  /* 0x0000000c26967223 */ /* 0x080fe2000001082a */
[-C--:B------:R-:W-:Y:S01]  /*5370*/  FFMA.FTZ R38, R51, R12.reuse, -R14 ;  /* 0x0000000c33267223 */ /* 0x080fe2000001080e */
[-C--:B------:R-:W-:Y:S01]  /*5380*/  FFMA.FTZ R134, R135, R12.reuse, -R42 ;  /* 0x0000000c87867223 */ /* 0x080fe2000001082a */
[-C--:B------:R-:W-:Y:S01]  /*5390*/  FFMA.FTZ R29, R53, R12.reuse, -R14 ;  /* 0x0000000c351d7223 */ /* 0x080fe2000001080e */
[-CC-:B------:R-:W-:Y:S01]  /*53a0*/  FFMA.FTZ R142, R151, R12.reuse, -R42.reuse ;  /* 0x0000000c978e7223 */ /* 0x180fe2000001082a */
[-CC-:B------:R-:W-:Y:S01]  /*53b0*/  FFMA.FTZ R135, R137, R12.reuse, -R42.reuse ;  /* 0x0000000c89877223 */ /* 0x180fe2000001082a */
[-C--:B------:R-:W-:Y:S01]  /*53c0*/  FFMA.FTZ R151, R40, R12.reuse, -R42 ;  /* 0x0000000c28977223 */ /* 0x080fe2000001082a */
[----:B------:R-:W2:Y:S01]  /*53d0*/  MUFU.EX2 R8, R8 ;  /* 0x0000000800087308 */ /* 0x000ea20000000800 */
[----:B-1----:R-:W-:Y:S01]  /*53e0*/  FFMA.FTZ R5, R0, R5, R9 ;  /* 0x0000000500057223 */ /* 0x002fe20000010009 */
[-C--:B------:R-:W-:Y:S01]  /*53f0*/  FFMA.FTZ R40, R55, R12.reuse, -R14 ;  /* 0x0000000c37287223 */ /* 0x080fe2000001080e */
[-C--:B------:R-:W-:Y:S01]  /*5400*/  FFMA.FTZ R136, R139, R12.reuse, -R42 ;  /* 0x0000000c8b887223 */ /* 0x080fe2000001082a */
[-C--:B------:R-:W-:Y:S01]  /*5410*/  FFMA.FTZ R33, R57, R12.reuse, -R14 ;  /* 0x0000000c39217223 */ /* 0x080fe2000001080e */
[-CC-:B------:R-:W-:Y:S01]  /*5420*/  FFMA.FTZ R137, R141, R12.reuse, -R42.reuse ;  /* 0x0000000c8d897223 */ /* 0x180fe2000001082a */
[-CC-:B------:R-:W-:Y:S01]  /*5430*/  FFMA.FTZ R138, R143, R12.reuse, -R42.reuse ;  /* 0x0000000c8f8a7223 */ /* 0x180fe2000001082a */
[-CC-:B------:R-:W-:Y:S01]  /*5440*/  FFMA.FTZ R41, R145, R12.reuse, -R42.reuse ;  /* 0x0000000c91297223 */ /* 0x180fe2000001082a */
[----:B------:R-:W1:Y:S01]  /*5450*/  MUFU.EX2 R122, R122 ;  /* 0x0000007a007a7308 */ /* 0x000e620000000800 */
[----:B0-----:R-:W-:Y:S01]  /*5460*/  FADD.FTZ R3, R120, R3 ;  /* 0x0000000378037221 */ /* 0x001fe20000010000 */
[-CC-:B------:R-:W-:Y:S01]  /*5470*/  FFMA.FTZ R140, R147, R12.reuse, -R42.reuse ;  /* 0x0000000c938c7223 */ /* 0x180fe2000001082a */
[-CC-:B------:R-:W-:Y:S01]  /*5480*/  FFMA.FTZ R37, R149, R12.reuse, -R42.reuse ;  /* 0x0000000c95257223 */ /* 0x180fe2000001082a */
[-C--:B------:R-:W-:Y:S01]  /*5490*/  FFMA.FTZ R35, R157, R12.reuse, -R42 ;  /* 0x0000000c9d237223 */ /* 0x080fe2000001082a */
[-CC-:B------:R-:W-:Y:S01]  /*54a0*/  FFMA.FTZ R42, R59, R12.reuse, -R14.reuse ;  /* 0x0000000c3b2a7223 */ /* 0x180fe2000001080e */
[-CC-:B------:R-:W-:Y:S01]  /*54b0*/  FFMA.FTZ R139, R61, R12.reuse, -R14.reuse ;  /* 0x0000000c3d8b7223 */ /* 0x180fe2000001080e */
[-CC-:B------:R-:W-:Y:S01]  /*54c0*/  FFMA.FTZ R44, R63, R12.reuse, -R14.reuse ;  /* 0x0000000c3f2c7223 */ /* 0x180fe2000001080e */
[----:B------:R-:W0:Y:S01]  /*54d0*/  MUFU.EX2 R123, R123 ;  /* 0x0000007b007b7308 */ /* 0x000e220000000800 */
        /* <DEDUP_REMOVED lines=8> */
[----:B-1----:R-:W-:-:S07]  /*5560*/  FADD.FTZ R3, R122, R3 ;  /* 0x000000037a037221 */ /* 0x002fce0000010000 */
[----:B------:R-:W1:Y:S01]  /*5570*/  MUFU.EX2 R20, R20 ;  /* 0x0000001400147308 */ /* 0x000e620000000800 */
[----:B0-----:R-:W-:-:S07]  /*5580*/  FADD.FTZ R5, R123, R46 ;  /* 0x0000002e7b057221 */ /* 0x001fce0000010000 */
[----:B------:R-:W0:Y:S01]  /*5590*/  MUFU.EX2 R124, R124 ;  /* 0x0000007c007c7308 */ /* 0x000e220000000800 */
[----:B--2---:R-:W-:-:S07]  /*55a0*/  FADD.FTZ R3, R28, R3 ;  /* 0x000000031c037221 */ /* 0x004fce0000010000 */
[----:B------:R-:W2:Y:S01]  /*55b0*/  MUFU.EX2 R15, R15 ;  /* 0x0000000f000f7308 */ /* 0x000ea20000000800 */
[----:B-1----:R-:W-:-:S07]  /*55c0*/  FADD.FTZ R46, R20, R5 ;  /* 0x00000005142e7221 */ /* 0x002fce0000010000 */
[----:B------:R-:W1:Y:S01]  /*55d0*/  MUFU.EX2 R26, R26 ;  /* 0x0000001a001a7308 */ /* 0x000e620000000800 */
[----:B0-----:R-:W-:-:S07]  /*55e0*/  FADD.FTZ R3, R124, R3 ;  /* 0x000000037c037221 */ /* 0x001fce0000010000 */
[----:B------:R-:W0:Y:S01]  /*55f0*/  MUFU.EX2 R30, R30 ;  /* 0x0000001e001e7308 */ /* 0x000e220000000800 */
[----:B--2---:R-:W-:Y:S01]  /*5600*/  FADD.FTZ R5, R15, R46 ;  /* 0x0000002e0f057221 */ /* 0x004fe20000010000 */
[----:B------:R-:W-:-:S06]  /*5610*/  FFMA.FTZ R46, R67, R12, -R14 ;  /* 0x0000000c432e7223 */ /* 0x000fcc000001080e */
        /* <DEDUP_REMOVED lines=15> */
[----:B0-----:R-:W-:Y:S01]  /*5710*/  FADD.FTZ R5, R129, R48 ;  /* 0x0000003081057221 */ /* 0x001fe20000010000 */
[----:B------:R-:W-:-:S06]  /*5720*/  FFMA.FTZ R48, R71, R12, -R14 ;  /* 0x0000000c47307223 */ /* 0x000fcc000001080e */
        /* <DEDUP_REMOVED lines=15> */
[----:B-1----:R-:W-:Y:S01]  /*5820*/  FADD.FTZ R3, R21, R50 ;  /* 0x0000003215037221 */ /* 0x002fe20000010000 */
[----:B------:R-:W-:-:S06]  /*5830*/  FFMA.FTZ R50, R75, R12, -R14 ;  /* 0x0000000c4b327223 */ /* 0x000fcc000001080e */
        /* <DEDUP_REMOVED lines=33> */
[-CC-:B------:R-:W-:Y:S01]  /*5a50*/  FFMA.FTZ R54, R83, R12.reuse, -R14.reuse ;  /* 0x0000000c53367223 */ /* 0x180fe2000001080e */
[----:B------:R-:W-:-:S05]  /*5a60*/  FFMA.FTZ R14, R87, R12, -R14 ;  /* 0x0000000c570e7223 */ /* 0x000fca000001080e */
        /* <DEDUP_REMOVED lines=40> */
[----:B0-----:R-:W-:-:S03]  /*5cf0*/  FADD.FTZ R3, R151, R58 ;  /* 0x0000003a97037221 */ /* 0x001fc60000010000 */
[----:B--2---:R-:W-:Y:S01]  /*5d00*/  FADD.FTZ R5, R14, R56 ;  /* 0x000000380e057221 */ /* 0x004fe20000010000 */
[----:B------:R-:W-:Y:S06]  /*5d10*/  @!P0 BRA `(.L_x_224) ;  /* 0x0000000000048947 */ /* 0x000fec0003800000 */
[----:B------:R-:W-:Y:S01]  /*5d20*/  BPT.TRAP 0x1 ;  /* 0x000000040000795c */ /* 0x000fe20000300000 */
.L_x_224:
        /* <DEDUP_REMOVED lines=12> */
[-C--:B------:R-:W-:Y:S01]  /*5df0*/  FMUL.FTZ R88, R88, R4.reuse ;  /* 0x0000000458587220 */ /* 0x080fe20000410000 */
[-C--:B------:R-:W-:Y:S01]  /*5e00*/  FMUL.FTZ R89, R89, R4.reuse ;  /* 0x0000000459597220 */ /* 0x080fe20000410000 */
[-C--:B------:R-:W-:Y:S01]  /*5e10*/  FMUL.FTZ R92, R92, R4.reuse ;  /* 0x000000045c5c7220 */ /* 0x080fe20000410000 */
[-C--:B------:R-:W-:Y:S01]  /*5e20*/  FMUL.FTZ R93, R93, R4.reuse ;  /* 0x000000045d5d7220 */ /* 0x080fe20000410000 */
        /* <DEDUP_REMOVED lines=58> */
[----:B------:R-:W-:Y:S01]  /*61d0*/  F2FP.F16.F32.PACK_AB R151, R14, R39 ;  /* 0x000000270e97723e */ /* 0x000fe200000000ff */
[----:B------:R-:W-:Y:S06]  /*61e0*/  @P1 BRA `(.L_x_225) ;  /* 0xffffffd800a41947 */ /* 0x000fec000383ffff */
.L_x_214:
[----:B------:R-:W-:Y:S06]  /*61f0*/  BAR.ARV 0x8, 0x200 ;  /* 0x0208000000007b1d */ /* 0x000fec0000002000 */
[----:B------:R-:W-:Y:S05]  /*6200*/  @!P0 BRA `(.L_x_226) ;  /* 0x0000000000048947 */ /* 0x000fea0003800000 */
[----:B------:R-:W-:Y:S01]  /*6210*/  BPT.TRAP 0x1 ;  /* 0x000000040000795c */ /* 0x000fe20000300000 */
.L_x_226:
[----:B------:R-:W0:Y:S01]  /*6220*/  S2UR UR7, SR_CgaCtaId ;  /* 0x00000000000779c3 */ /* 0x000e220000008800 */
[----:B------:R-:W-:Y:S01]  /*6230*/  UMOV UR4, 0x400 ;  /* 0x0000040000047882 */ /* 0x000fe20000000000 */
[----:B------:R-:W-:-:S05]  /*6240*/  IMAD.U32 R0, RZ, RZ, UR46 ;  /* 0x0000002eff007e24 */ /* 0x000fca000f8e00ff */
[----:B------:R-:W-:Y:S01]  /*6250*/  SHF.L.U32 R0, R0, 0x1f, RZ ;  /* 0x0000001f00007819 */ /* 0x000fe200000006ff */
[----:B0-----:R-:W-:-:S04]  /*6260*/  ULEA UR4, UR7, UR4, 0x18 ;  /* 0x0000000407047291 */ /* 0x001fc8000f8ec03f */
[----:B------:R-:W-:-:S09]  /*6270*/  ULEA UR5, UR36, UR4, 0x3 ;  /* 0x0000000424057291 */ /* 0x000fd2000f8e183f */
[----:B------:R0:W1:Y:S01]  /*6280*/  SYNCS.PHASECHK.TRANS64.TRYWAIT P1, [UR5+0x16850], R0 ;  /* 0x01685000ff0075a7 */ /* 0x0000620008020145 */
[----:B------:R-:W-:Y:S05]  /*6290*/  @!P0 BRA `(.L_x_227) ;  /* 0x0000000000048947 */ /* 0x000fea0003800000 */
[----:B------:R-:W-:Y:S01]  /*62a0*/  BPT.TRAP 0x1 ;  /* 0x000000040000795c */ /* 0x000fe20000300000 */
.L_x_227:
[----:B-1----:R-:W-:Y:S05]  /*62b0*/  @P1 BRA `(.L_x_228) ;  /* 0x0000000000081947 */ /* 0x002fea0003800000 */
[----:B------:R-:W1:Y:S02]  /*62c0*/  SYNCS.PHASECHK.TRANS64.TRYWAIT P1, [UR5+0x16850], R0 ;  /* 0x01685000ff0075a7 */ /* 0x000e640008020145 */
[----:B-1----:R-:W-:Y:S05]  /*62d0*/  @!P1 BRA `(.L_x_229) ;  /* 0x0000007800689947 */ /* 0x002fea0003800000 */
.L_x_228:
[----:B------:R-:W-:Y:S01]  /*62e0*/  UIADD3 UR4, UR4, 0x400, URZ ;  /* 0x0000040004047890 */ /* 0x000fe2000fffe03f */
[----:B------:R-:W-:Y:S01]  /*62f0*/  WARPGROUP.ARRIVE ;  /* 0x00000000000079c5 */ /* 0x000fe20000000000 */
[----:B------:R-:W-:Y:S01]  /*6300*/  UMOV UR11, 0x40000040 ;  /* 0x40000040000b7882 */ /* 0x000fe20000000000 */
[----:B01----:R-:W0:Y:S01]  /*6310*/  SHFL.BFLY PT, R0, R3, 0x2, 0x1f ;  /* 0x0c401f0003007f89 */ /* 0x003e2200000e0000 */
[----:B------:R-:W-:Y:S01]  /*6320*/  USHF.R.U32.HI UR4, URZ, 0x4, UR4 ;  /* 0x000000043f047899 */ /* 0x000fe20008011604 */
[----:B------:R-:W-:Y:S01]  /*6330*/  MOV R25, RZ ;  /* 0x000000ff00197202 */ /* 0x000fe20000000f00 */
[----:B------:R-:W-:Y:S01]  /*6340*/  IMAD.MOV.U32 R6, RZ, RZ, RZ ;  /* 0x000000ffff067224 */ /* 0x000fe200078e00ff */
[----:B------:R-:W1:Y:S01]  /*6350*/  SHFL.BFLY PT, R4, R5, 0x2, 0x1f ;  /* 0x0c401f0005047f89 */ /* 0x000e6200000e0000 */
[----:B------:R-:W-:-:S04]  /*6360*/  ULOP3.LUT UR4, UR4, 0x3fff, URZ, 0xc0, !UPT ;  /* 0x00003fff04047892 */ /* 0x000fc8000f8ec03f */
[----:B------:R-:W-:-:S04]  /*6370*/  ULEA UR4, UR36, UR4, 0xa ;  /* 0x0000000424047291 */ /* 0x000fc8000f8e503f */
[----:B------:R-:W-:-:S03]  /*6380*/  UIADD3 UR6, UR4, 0x80, URZ ;  /* 0x0000008004067890 */ /* 0x000fc6000fffe03f */
[----:B------:R-:W-:Y:S02]  /*6390*/  UMOV UR10, UR4 ;  /* 0x00000004000a7c82 */ /* 0x000fe40008000000 */
[----:B------:R-:W-:Y:S01]  /*63a0*/  HGMMA.64x64x16.F32 R88, R120, gdesc[UR8].tnspB, R88, gsb0 ;  /* 0x40e0000878587df0 */ /* 0x000fe20008000858 */
[----:B------:R-:W-:Y:S01]  /*63b0*/  UMOV UR11, 0x40000040 ;  /* 0x40000040000b7882 */ /* 0x000fe20000000000 */
[----:B------:R-:W-:Y:S01]  /*63c0*/  UMOV UR10, UR6 ;  /* 0x00000006000a7c82 */ /* 0x000fe20008000000 */
[----:B------:R-:W-:Y:S01]  /*63d0*/  UIADD3 UR6, UR4, 0x100, URZ ;  /* 0x0000010004067890 */ /* 0x000fe2000fffe03f */
[----:B0-----:R-:W-:Y:S01]  /*63e0*/  FADD.FTZ R0, R0, R3 ;  /* 0x0000000300007221 */ /* 0x001fe20000010000 */
[----:B------:R-:W-:Y:S02]  /*63f0*/  IMAD.MOV.U32 R3, RZ, RZ, -0x800000 ;  /* 0xff800000ff037424 */ /* 0x000fe400078e00ff */
[----:B-1----:R-:W-:Y:S02]  /*6400*/  FADD.FTZ R4, R4, R5 ;  /* 0x0000000504047221 */ /* 0x002fe40000010000 */
[----:B------:R-:W0:Y:S04]  /*6410*/  SHFL.BFLY PT, R7, R0, 0x1, 0x1f ;  /* 0x0c201f0000077f89 */ /* 0x000e2800000e0000 */
[----:B------:R-:W1:Y:S01]  /*6420*/  SHFL.BFLY PT, R9, R4, 0x1, 0x1f ;  /* 0x0c201f0004097f89 */ /* 0x000e6200000e0000 */
[----:B0-----:R-:W-:Y:S01]  /*6430*/  FADD.FTZ R10, R0, R7 ;  /* 0x00000007000a7221 */ /* 0x001fe20000010000 */
[----:B------:R-:W-:-:S02]  /*6440*/  IMAD.MOV.U32 R0, RZ, RZ, -0x800000 ;  /* 0xff800000ff007424 */ /* 0x000fc400078e00ff */
        /* <DEDUP_REMOVED lines=9> */
[----:B------:R-:W-:-:S03]  /*64e0*/  @P1 FFMA.FTZ R3, R4, R11, R5 ;  /* 0x0000000b04031223 */ /* 0x000fc60000010005 */
[----:B------:R2:W0:Y:S01]  /*64f0*/  @P2 MUFU.RCP R6, R9 ;  /* 0x0000000900062308 */ /* 0x0004220000001000 */
[----:B------:R-:W-:Y:S02]  /*6500*/  WARPGROUP.DEPBAR.LE gsb0, 0x0 ;  /* 0x00008000000079c5 */ /* 0x000fe40000010000 */
[----:B------:R-:W-:Y:S01]  /*6510*/  WARPGROUP.ARRIVE ;  /* 0x00000000000079c5 */ /* 0x000fe20000000000 */
[----:B-1----:R-:W-:-:S04]  /*6520*/  @P2 FMUL.FTZ R8, R7, 0.69314718246459960938 ;  /* 0x3f31721807082820 */ /* 0x002fc80000410000 */
[----:B------:R-:W-:Y:S01]  /*6530*/  @P2 FFMA.FTZ R0, R13, R31, R8 ;  /* 0x0000001f0d002223 */ /* 0x000fe20000010008 */
        /* <DEDUP_REMOVED lines=37> */
[----:B0-23--:R-:W-:Y:S05]  /*6790*/  @!P0 BRA `(.L_x_230) ;  /* 0x0000000000048947 */ /* 0x00dfea0003800000 */
[----:B------:R-:W-:Y:S01]  /*67a0*/  BPT.TRAP 0x1 ;  /* 0x000000040000795c */ /* 0x000fe20000300000 */
.L_x_230:
[----:B------:R-:W-:Y:S01]  /*67b0*/  UIADD3 UR4, UR5, 0x16860, URZ ;  /* 0x0001686005047890 */ /* 0x000fe2000fffe03f */
[-C--:B------:R-:W-:Y:S01]  /*67c0*/  FMUL.FTZ R56, R88, R25.reuse ;  /* 0x0000001958387220 */ /* 0x080fe20000410000 */
[----:B------:R-:W-:Y:S01]  /*67d0*/  UIADD3 UR36, UR36, 0x1, URZ ;  /* 0x0000000124247890 */ /* 0x000fe2000fffe03f */
[-C--:B------:R-:W-:Y:S01]  /*67e0*/  FMUL.FTZ R53, R89, R25.reuse ;  /* 0x0000001959357220 */ /* 0x080fe20000410000 */
[----:B------:R-:W-:Y:S01]  /*67f0*/  UPRMT UR4, UR7, 0x654, UR4 ;  /* 0x0000065407047896 */ /* 0x000fe20008000004 */
[-C--:B------:R-:W-:Y:S01]  /*6800*/  FMUL.FTZ R52, R92, R25.reuse ;  /* 0x000000195c347220 */ /* 0x080fe20000410000 */
[----:B------:R-:W-:Y:S01]  /*6810*/  UISETP.NE.AND UP0, UPT, UR36, 0x2, UPT ;  /* 0x000000022400788c */ /* 0x000fe2000bf05270 */
[-C--:B------:R-:W-:Y:S01]  /*6820*/  FMUL.FTZ R49, R93, R25.reuse ;  /* 0x000000195d317220 */ /* 0x080fe20000410000 */
        /* <DEDUP_REMOVED lines=12> */
[----:B------:R-:W-:Y:S01]  /*68f0*/  USEL UR4, URZ, 0x1, UP0 ;  /* 0x000000013f047887 */ /* 0x000fe20008000000 */
        /* <DEDUP_REMOVED lines=12> */
[----:B------:R-:W-:Y:S01]  /*69c0*/  PLOP3.LUT P0, PT, PT, PT, PT, 0x8, 0x0 ;  /* 0x000000000000781c */ /* 0x000fe20003f0e170 */
[-C--:B------:R-:W-:Y:S01]  /*69d0*/  FMUL.FTZ R15, R111, R6.reuse ;  /* 0x000000066f0f7220 */ /* 0x080fe20000410000 */
[-C--:B------:R-:W-:Y:S01]  /*69e0*/  FMUL.FTZ R30, R114, R6.reuse ;  /* 0x00000006721e7220 */ /* 0x080fe20000410000 */
[-C--:B------:R-:W-:Y:S01]  /*69f0*/  FMUL.FTZ R27, R115, R6.reuse ;  /* 0x00000006731b7220 */ /* 0x080fe20000410000 */
[-C--:B------:R-:W-:Y:S01]  /*6a00*/  FMUL.FTZ R24, R118, R6.reuse ;  /* 0x0000000676187220 */ /* 0x080fe20000410000 */
[----:B------:R-:W-:Y:S01]  /*6a10*/  FMUL.FTZ R119, R119, R6 ;  /* 0x0000000677777220 */ /* 0x000fe20000410000 */
[----:B------:R-:W-:-:S02]  /*6a20*/  UIADD3 UR47, UR47, 0x1, URZ ;  /* 0x000000012f2f7890 */ /* 0x000fc4000fffe03f */
[----:B------:R-:W-:Y:S02]  /*6a30*/  USEL UR36, UR36, URZ, UP0 ;  /* 0x0000003f24247287 */ /* 0x000fe40008000000 */
[----:B------:R-:W-:-:S12]  /*6a40*/  ULOP3.LUT UR46, UR46, UR4, URZ, 0x3c, !UPT ;  /* 0x000000042e2e7292 */ /* 0x000fd8000f8e3c3f */
.L_x_206:
[----:B------:R-:W0:Y:S01]  /*6a50*/  S2R R5, SR_CgaCtaId ;  /* 0x0000000000057919 */ /* 0x000e220000008800 */
[----:B------:R-:W-:Y:S01]  /*6a60*/  MOV R28, 0x400 ;  /* 0x00000400001c7802 */ /* 0x000fe20000000f00 */
[----:B------:R-:W-:Y:S01]  /*6a70*/  BSSY B0, `(.L_x_231) ;  /* 0x0000190000007945 */ /* 0x000fe20003800000 */
[----:B------:R-:W-:Y:S02]  /*6a80*/  BAR.SYNC.DEFER_BLOCKING 0x5, 0x200 ;  /* 0x0148000000007b1d */ /* 0x000fe40000010000 */
[----:B0-----:R-:W-:-:S05]  /*6a90*/  LEA R28, R5, R28, 0x18 ;  /* 0x0000001c051c7211 */ /* 0x001fca00078ec0ff */
[----:B------:R-:W0:Y:S02]  /*6aa0*/  LDS.128 R32, [R28+0x168d0] ;  /* 0x0168d0001c207984 */ /* 0x000e240000000c00 */
[----:B0-----:R-:W-:Y:S02]  /*6ab0*/  R2UR UR6, R33 ;  /* 0x00000000210672ca */ /* 0x001fe400000e0000 */
[----:B------:R-:W-:Y:S01]  /*6ac0*/  R2UR UR5, R34 ;  /* 0x00000000220572ca */ /* 0x000fe200000e0000 */
[----:B------:R-:W-:Y:S06]  /*6ad0*/  BAR.ARV 0x4, 0x200 ;  /* 0x0108000000007b1d */ /* 0x000fec0000002000 */
[----:B------:R-:W-:Y:S08]  /*6ae0*/  @P0 BRA `(.L_x_232) ;  /* 0x0000000c00b80947 */ /* 0x000ff00003800000 */
[----:B------:R-:W0:Y:S01]  /*6af0*/  S2R R5, SR_SWINHI ;  /* 0x0000000000057919 */ /* 0x000e220000002f00 */
[----:B------:R-:W-:Y:S01]  /*6b00*/  F2FP.F16.F32.PACK_AB R12, R12, R37 ;  /* 0x000000250c0c723e */ /* 0x000fe200000000ff */
[----:B------:R-:W-:Y:S01]  /*6b10*/  ULDC.64 UR8, c[0x0][0xc00] ;  /* 0x0003000000087ab9 */ /* 0x000fe20000000a00 */
[----:B------:R-:W-:Y:S01]  /*6b20*/  F2FP.F16.F32.PACK_AB R13, R13, R40 ;  /* 0x000000280d0d723e */ /* 0x000fe200000000ff */
[----:B------:R-:W-:Y:S01]  /*6b30*/  UISETP.NE.U32.AND UP0, UPT, UR8, URZ, UPT ;  /* 0x0000003f0800728c */ /* 0x000fe2000bf05070 */
[----:B------:R-:W-:Y:S01]  /*6b40*/  F2FP.F16.F32.PACK_AB R14, R14, R31 ;  /* 0x0000001f0e0e723e */ /* 0x000fe200000000ff */
[----:B------:R-:W-:Y:S01]  /*6b50*/  USHF.L.U32 UR16, UR38, 0x2, URZ ;  /* 0x0000000226107899 */ /* 0x000fe2000800063f */
[----:B------:R-:W-:Y:S01]  /*6b60*/  F2FP.F16.F32.PACK_AB R15, R15, R38 ;  /* 0x000000260f0f723e */ /* 0x000fe200000000ff */
[----:B------:R-:W-:Y:S01]  /*6b70*/  UISETP.NE.AND.EX UP0, UPT, UR9, URZ, UPT, UP0 ;  /* 0x0000003f0900728c */ /* 0x000fe2000bf05300 */
[----:B------:R-:W-:Y:S01]  /*6b80*/  F2FP.F16.F32.PACK_AB R36, R29, R36 ;  /* 0x000000241d24723e */ /* 0x000fe200000000ff */
[----:B------:R-:W-:Y:S01]  /*6b90*/  USHF.L.U64.HI UR18, UR38, 0x2, UR39 ;  /* 0x0000000226127899 */ /* 0x000fe20008010227 */
[----:B------:R-:W-:Y:S01]  /*6ba0*/  F2FP.F16.F32.PACK_AB R37, R27, R30 ;  /* 0x0000001e1b25723e */ /* 0x000fe200000000ff */
[----:B------:R-:W-:Y:S01]  /*6bb0*/  UIADD3 UR4, UP1, UR16, UR8, URZ ;  /* 0x0000000810047290 */ /* 0x000fe2000ff3e03f */
[----:B------:R-:W-:Y:S01]  /*6bc0*/  F2FP.F16.F32.PACK_AB R38, R25, R26 ;  /* 0x0000001a1926723e */ /* 0x000fe200000000ff */
[----:B------:R-:W1:Y:S08]  /*6bd0*/  LDC R29, c[0x0][0xbe8] ;  /* 0x0002fa00ff1d7b82 */ /* 0x000e700000000800 */
[----:B------:R-:W-:Y:S01]  /*6be0*/  BAR.SYNC.DEFER_BLOCKING 0x1, 0x180 ;  /* 0x0046000000007b1d */ /* 0x000fe20000010000 */
[----:B------:R-:W-:-:S02]  /*6bf0*/  UIADD3.X UR7, UR18, UR9, URZ, UP1, !UPT ;  /* 0x0000000912077290 */ /* 0x000fc40008ffe43f */
[----:B------:R-:W-:-:S03]  /*6c00*/  USHF.R.S32.HI UR17, URZ, 0x1f, UR41 ;  /* 0x0000001f3f117899 */ /* 0x000fc60008011429 */
[----:B------:R-:W-:Y:S01]  /*6c10*/  ULDC.64 UR10, c[0x0][0xb90] ;  /* 0x0002e400000a7ab9 */ /* 0x000fe20000000a00 */
[----:B------:R-:W-:Y:S01]  /*6c20*/  IMAD.U32 R25, RZ, RZ, UR7 ;  /* 0x00000007ff197e24 */ /* 0x000fe2000f8e00ff */
[----:B------:R-:W-:Y:S01]  /*6c30*/  ULDC.64 UR12, c[0x0][0xc08] ;  /* 0x00030200000c7ab9 */ /* 0x000fe20000000a00 */
[----:B------:R-:W-:Y:S01]  /*6c40*/  ULDC.64 UR14, c[0x0][0xb98] ;  /* 0x0002e600000e7ab9 */ /* 0x000fe20000000a00 */
[----:B------:R-:W-:Y:S02]  /*6c50*/  MOV R20, R28 ;  /* 0x0000001c00147202 */ /* 0x000fe40000000f00 */
[----:B0-----:R-:W-:-:S03]  /*6c60*/  MOV R21, R5 ;  /* 0x0000000500157202 */ /* 0x001fc60000000f00 */
[----:B------:R-:W-:-:S03]  /*6c70*/  IMAD.WIDE R4, R154, 0x2, R20 ;  /* 0x000000029a047825 */ /* 0x000fc600078e0214 */
[C---:B------:R-:W-:Y:S02]  /*6c80*/  IADD3 R11, P2, R4.reuse, 0x20, RZ ;  /* 0x00000020040b7810 */ /* 0x040fe40007f5e0ff */
[C---:B------:R-:W-:Y:S02]  /*6c90*/  IADD3 R33, P0, R4.reuse, 0x60, RZ ;  /* 0x0000006004217810 */ /* 0x040fe40007f1e0ff */
[C---:B------:R-:W-:Y:S02]  /*6ca0*/  IADD3 R9, P1, R4.reuse, 0x40, RZ ;  /* 0x0000004004097810 */ /* 0x040fe40007f3e0ff */
[----:B------:R-:W-:Y:S02]  /*6cb0*/  LOP3.LUT R7, R4, 0x380, RZ, 0xc0, !PT ;  /* 0x0000038004077812 */ /* 0x000fe400078ec0ff */
[----:B------:R-:W-:Y:S02]  /*6cc0*/  LOP3.LUT R10, R11, 0x380, RZ, 0xc0, !PT ;  /* 0x000003800b0a7812 */ /* 0x000fe400078ec0ff */
[----:B------:R-:W-:-:S02]  /*6cd0*/  LOP3.LUT R6, R33, 0x380, RZ, 0xc0, !PT ;  /* 0x0000038021067812 */ /* 0x000fc400078ec0ff */
[----:B------:R-:W-:Y:S02]  /*6ce0*/  LOP3.LUT R8, R9, 0x380, RZ, 0xc0, !PT ;  /* 0x0000038009087812 */ /* 0x000fe400078ec0ff */
[----:B------:R-:W-:Y:S02]  /*6cf0*/  SHF.R.U64 R7, R7, 0x3, RZ ;  /* 0x0000000307077819 */ /* 0x000fe400000012ff */
[----:B------:R-:W-:Y:S02]  /*6d00*/  SHF.R.U64 R10, R10, 0x3, RZ ;  /* 0x000000030a0a7819 */ /* 0x000fe400000012ff */
[----:B------:R-:W-:Y:S02]  /*6d10*/  SHF.R.U64 R6, R6, 0x3, RZ ;  /* 0x0000000306067819 */ /* 0x000fe400000012ff */
[----:B------:R-:W-:Y:S02]  /*6d20*/  SHF.R.U64 R8, R8, 0x3, RZ ;  /* 0x0000000308087819 */ /* 0x000fe400000012ff */
[----:B------:R-:W-:Y:S01]  /*6d30*/  LOP3.LUT R4, R7, R4, RZ, 0x3c, !PT ;  /* 0x0000000407047212 */ /* 0x000fe200078e3cff */
[--C-:B------:R-:W-:Y:S01]  /*6d40*/  IMAD.X R7, RZ, RZ, R5.reuse, P0 ;  /* 0x000000ffff077224 */ /* 0x100fe200000e0605 */
[----:B------:R-:W-:Y:S01]  /*6d50*/  LOP3.LUT R10, R10, R11, RZ, 0x3c, !PT ;  /* 0x0000000b0a0a7212 */ /* 0x000fe200078e3cff */
[----:B------:R-:W-:Y:S01]  /*6d60*/  IMAD.X R11, RZ, RZ, R5, P2 ;  /* 0x000000ffff0b7224 */ /* 0x000fe200010e0605 */
[----:B------:R-:W-:-:S02]  /*6d70*/  LOP3.LUT R6, R6, R33, RZ, 0x3c, !PT ;  /* 0x0000002106067212 */ /* 0x000fc400078e3cff */
[----:B------:R-:W-:Y:S02]  /*6d80*/  LOP3.LUT R8, R8, R9, RZ, 0x3c, !PT ;  /* 0x0000000908087212 */ /* 0x000fe400078e3cff */
[-C--:B------:R-:W-:Y:S02]  /*6d90*/  IADD3.X R9, RZ, R5.reuse, RZ, P1, !PT ;  /* 0x00000005ff097210 */ /* 0x080fe40000ffe4ff */
[----:B------:R-:W-:Y:S02]  /*6da0*/  MOV R55, R4 ;  /* 0x0000000400377202 */ /* 0x000fe40000000f00 */
[----:B------:R-:W-:Y:S02]  /*6db0*/  MOV R32, R6 ;  /* 0x0000000600207202 */ /* 0x000fe40000000f00 */
[----:B------:R-:W-:Y:S02]  /*6dc0*/  MOV R33, R8 ;  /* 0x0000000800217202 */ /* 0x000fe40000000f00 */
[----:B------:R-:W-:-:S02]  /*6dd0*/  MOV R34, R10 ;  /* 0x0000000a00227202 */ /* 0x000fc40000000f00 */
[----:B------:R-:W-:Y:S02]  /*6de0*/  F2FP.F16.F32.PACK_AB R4, R53, R56 ;  /* 0x000000383504723e */ /* 0x000fe400000000ff */
[----:B------:R-:W-:Y:S02]  /*6df0*/  F2FP.F16.F32.PACK_AB R5, R51, R54 ;  /* 0x000000363305723e */ /* 0x000fe400000000ff */
[----:B------:R-:W-:Y:S02]  /*6e00*/  F2FP.F16.F32.PACK_AB R6, R49, R52 ;  /* 0x000000343106723e */ /* 0x000fe400000000ff */
[----:B------:R-:W-:Y:S02]  /*6e10*/  F2FP.F16.F32.PACK_AB R7, R47, R50 ;  /* 0x000000322f07723e */ /* 0x000fe400000000ff */
[----:B------:R-:W-:Y:S02]  /*6e20*/  F2FP.F16.F32.PACK_AB R8, R45, R48 ;  /* 0x000000302d08723e */ /* 0x000fe400000000ff */
[----:B------:R-:W-:Y:S01]  /*6e30*/  F2FP.F16.F32.PACK_AB R9, R43, R46 ;  /* 0x0000002e2b09723e */ /* 0x000fe200000000ff */
[----:B------:R-:W-:Y:S01]  /*6e40*/  STSM.16.M88.4 [R55], R4 ;  /* 0x0000000437007844 */ /* 0x000fe20000000200 */
[----:B------:R-:W-:-:S02]  /*6e50*/  F2FP.F16.F32.PACK_AB R10, R41, R44 ;  /* 0x0000002c290a723e */ /* 0x000fc400000000ff */
[----:B------:R-:W-:Y:S02]  /*6e60*/  F2FP.F16.F32.PACK_AB R11, R39, R42 ;  /* 0x0000002a270b723e */ /* 0x000fe400000000ff */
[----:B------:R-:W-:Y:S01]  /*6e70*/  F2FP.F16.F32.PACK_AB R39, R119, R24 ;  /* 0x000000187727723e */ /* 0x000fe200000000ff */
[----:B------:R-:W-:Y:S01]  /*6e80*/  IMAD.U32 R24, RZ, RZ, UR4 ;  /* 0x00000004ff187e24 */ /* 0x000fe2000f8e00ff */
[----:B------:R-:W-:Y:S01]  /*6e90*/  PLOP3.LUT P2, PT, PT, PT, UP0, 0x80, 0x0 ;  /* 0x000000000000781c */ /* 0x000fe20003f4f008 */
[----:B------:R0:W-:Y:S04]  /*6ea0*/  STSM.16.M88.4 [R34], R8 ;  /* 0x0000000822007844 */ /* 0x0001e80000000200 */
[----:B------:R2:W-:Y:S04]  /*6eb0*/  STSM.16.M88.4 [R33], R12 ;  /* 0x0000000c21007844 */ /* 0x0005e80000000200 */
[----:B------:R3:W-:Y:S01]  /*6ec0*/  STSM.16.M88.4 [R32], R36 ;  /* 0x0000002420007844 */ /* 0x0007e20000000200 */
[----:B------:R-:W-:Y:S06]  /*6ed0*/  BAR.SYNC.DEFER_BLOCKING 0x1, 0x180 ;  /* 0x0046000000007b1d */ /* 0x000fec0000010000 */
[----:B------:R-:W4:Y:S01]  /*6ee0*/  @P2 LDG.E R26, desc[UR50][R24.64] ;  /* 0x00000032181a2981 */ /* 0x000f22000c1e1900 */
[----:B-1----:R-:W-:Y:S01]  /*6ef0*/  ISETP.NE.AND P1, PT, R29, 0x1, PT ;  /* 0x000000011d00780c */ /* 0x002fe20003f25270 */
[----:B------:R-:W-:Y:S01]  /*6f00*/  UMOV UR4, URZ ;  /* 0x0000003f00047c82 */ /* 0x000fe20008000000 */
[----:B0-----:R-:W-:Y:S01]  /*6f10*/  IMAD.U32 R8, RZ, RZ, UR40 ;  /* 0x00000028ff087e24 */ /* 0x001fe2000f8e00ff */
[----:B------:R-:W-:-:S02]  /*6f20*/  UIMAD UR7, UR17, UR10, URZ ;  /* 0x0000000a110772a4 */ /* 0x000fc4000f8e023f */
[----:B------:R-:W-:Y:S01]  /*6f30*/  USEL UR39, UR39, URZ, !UP0 ;  /* 0x0000003f27277287 */ /* 0x000fe2000c000000 */
[----:B------:R-:W-:Y:S01]  /*6f40*/  IMAD R8, R8, 0xc0, R153 ;  /* 0x000000c008087824 */ /* 0x000fe200078e0299 */
[----:B------:R-:W-:Y:S02]  /*6f50*/  UIMAD UR7, UR41, UR11, UR7 ;  /* 0x0000000b290772a4 */ /* 0x000fe4000f8e0207 */
[----:B------:R-:W-:Y:S02]  /*6f60*/  UISETP.NE.U32.AND UP1, UPT, UR12, URZ, UPT ;  /* 0x0000003f0c00728c */ /* 0x000fe4000bf25070 */
[----:B------:R-:W-:Y:S01]  /*6f70*/  MOV R4, R8 ;  /* 0x0000000800047202 */ /* 0x000fe20000000f00 */
[----:B------:R-:W-:Y:S01]  /*6f80*/  USEL UR38, UR38, URZ, !UP0 ;  /* 0x0000003f26267287 */ /* 0x000fe2000c000000 */
[----:B------:R-:W0:Y:S01]  /*6f90*/  @P1 LDC R27, c[0x0][0xbec] ;  /* 0x0002fb00ff1b1b82 */ /* 0x000e220000000800 */
[----:B------:R-:W-:-:S06]  /*6fa0*/  UISETP.NE.AND.EX UP0, UPT, UR13, URZ, UPT, UP1 ;  /* 0x0000003f0d00728c */ /* 0x000fcc000bf05310 */
[----:B------:R-:W-:Y:S01]  /*6fb0*/  PLOP3.LUT P3, PT, PT, PT, UP0, 0x80, 0x0 ;  /* 0x000000000000781c */ /* 0x000fe20003f6f008 */
[----:B------:R-:W1:Y:S01]  /*6fc0*/  @P1 LDC R30, c[0x0][0xbf0] ;  /* 0x0002fc00ff1e1b82 */ /* 0x000e620000000800 */
[----:B0-----:R-:W-:-:S05]  /*6fd0*/  @P1 IMAD.HI.U32 R5, R8, R27, RZ ;  /* 0x0000001b08051227 */ /* 0x001fca00078e00ff */
[----:B-1----:R-:W-:-:S05]  /*6fe0*/  @P1 SHF.R.U32.HI R4, RZ, R30, R5 ;  /* 0x0000001eff041219 */ /* 0x002fca0000011605 */
[----:B------:R-:W-:-:S04]  /*6ff0*/  IMAD.MOV R6, RZ, RZ, -R4 ;  /* 0x000000ffff067224 */ /* 0x000fc800078e0a04 */
[----:B------:R-:W-:Y:S01]  /*7000*/  IMAD R7, R29, R6, R8 ;  /* 0x000000061d077224 */ /* 0x000fe200078e0208 */
[----:B------:R-:W-:-:S04]  /*7010*/  SHF.R.S32.HI R6, RZ, 0x1f, R4 ;  /* 0x0000001fff067819 */ /* 0x000fc80000011404 */
[----:B------:R-:W-:Y:S02]  /*7020*/  SHF.R.S32.HI R5, RZ, 0x1f, R7 ;  /* 0x0000001fff057819 */ /* 0x000fe40000011407 */
[----:B----4-:R-:W-:-:S13]  /*7030*/  @P2 R2UR UR4, R26 ;  /* 0x000000001a0422ca */ /* 0x010fda00000e0000 */
[----:B------:R-:W-:Y:S02]  /*7040*/  USHF.R.S32.HI UR9, URZ, 0x1f, UR4 ;  /* 0x0000001f3f097899 */ /* 0x000fe40008011404 */
[----:B------:R-:W-:Y:S02]  /*7050*/  UMOV UR8, UR4 ;  /* 0x0000000400087c82 */ /* 0x000fe40008000000 */
[----:B------:R-:W-:-:S04]  /*7060*/  UIMAD.WIDE.U32 UR10, UR41, UR10, UR8 ;  /* 0x0000000a290a72a5 */ /* 0x000fc8000f8e0008 */
[----:B------:R-:W-:Y:S02]  /*7070*/  UIADD3 UR11, UR11, UR7, URZ ;  /* 0x000000070b0b7290 */ /* 0x000fe4000fffe03f */
[----:B------:R-:W-:Y:S02]  /*7080*/  UIMAD UR7, UR39, UR14, URZ ;  /* 0x0000000e270772a4 */ /* 0x000fe4000f8e023f */
[----:B------:R-:W-:Y:S02]  /*7090*/  UIMAD.WIDE.U32 UR10, UR38, UR14, UR10 ;  /* 0x0000000e260a72a5 */ /* 0x000fe4000f8e000a */
[----:B------:R-:W-:-:S03]  /*70a0*/  UIMAD UR7, UR38, UR15, UR7 ;  /* 0x0000000f260772a4 */ /* 0x000fc6000f8e0207 */
[----:B------:R-:W-:Y:S01]  /*70b0*/  ULDC.64 UR14, c[0x0][0xb88] ;  /* 0x0002e200000e7ab9 */ /* 0x000fe20000000a00 */
[----:B------:R-:W-:Y:S01]  /*70c0*/  IADD3 R4, P0, R4, UR10, RZ ;  /* 0x0000000a04047c10 */ /* 0x000fe2000ff1e0ff */
[----:B------:R-:W-:Y:S01]  /*70d0*/  @UP0 UIADD3 UR10, UP1, UR16, UR12, URZ ;  /* 0x0000000c100a0290 */ /* 0x000fe2000ff3e03f */
[----:B------:R-:W-:Y:S01]  /*70e0*/  IMAD.U32 R9, RZ, RZ, UR7 ;  /* 0x00000007ff097e24 */ /* 0x000fe2000f8e00ff */
[----:B------:R-:W-:Y:S01]  /*70f0*/  ULDC UR7, c[0x0][0xa88] ;  /* 0x0002a20000077ab9 */ /* 0x000fe20000000800 */
[----:B------:R-:W-:-:S03]  /*7100*/  IMAD R8, R5, UR14, RZ ;  /* 0x0000000e05087c24 */ /* 0x000fc6000f8e02ff */
[----:B------:R-:W-:Y:S01]  /*7110*/  IADD3.X R5, R6, UR11, R9, P0, !PT ;  /* 0x0000000b06057c10 */ /* 0x000fe200087fe409 */
[----:B------:R-:W-:Y:S01]  /*7120*/  @UP0 UIADD3.X UR11, UR18, UR13, URZ, UP1, !UPT ;  /* 0x0000000d120b0290 */ /* 0x000fe20008ffe43f */
[----:B------:R-:W-:Y:S01]  /*7130*/  IMAD.U32 R6, RZ, RZ, UR7 ;  /* 0x00000007ff067e24 */ /* 0x000fe2000f8e00ff */
[----:B--2---:R-:W-:Y:S01]  /*7140*/  MOV R12, UR10 ;  /* 0x0000000a000c7c02 */ /* 0x004fe20008000f00 */
[C---:B------:R-:W-:Y:S01]  /*7150*/  IMAD R9, R7.reuse, UR15, R8 ;  /* 0x0000000f07097c24 */ /* 0x040fe2000f8e0208 */
[----:B------:R-:W-:Y:S01]  /*7160*/  ULDC.64 UR12, c[0x0][0xb50] ;  /* 0x0002d400000c7ab9 */ /* 0x000fe20000000a00 */
[----:B------:R-:W-:-:S04]  /*7170*/  IMAD.WIDE.U32 R4, R7, UR14, R4 ;  /* 0x0000000e07047c25 */ /* 0x000fc8000f8e0004 */
[----:B------:R-:W-:Y:S01]  /*7180*/  IMAD.U32 R13, RZ, RZ, UR11 ;  /* 0x0000000bff0d7e24 */ /* 0x000fe2000f8e00ff */
[C---:B------:R-:W-:Y:S01]  /*7190*/  LEA R7, P0, R4.reuse, UR12, 0x2 ;  /* 0x0000000c04077c11 */ /* 0x040fe2000f8010ff */
[----:B------:R-:W-:Y:S02]  /*71a0*/  IMAD.IADD R5, R5, 0x1, R9 ;  /* 0x0000000105057824 */ /* 0x000fe400078e0209 */
[----:B------:R-:W-:Y:S01]  /*71b0*/  IMAD.U32 R8, RZ, RZ, UR40 ;  /* 0x00000028ff087e24 */ /* 0x000fe2000f8e00ff */
[----:B------:R3:W5:Y:S02]  /*71c0*/  @P3 LDG.E R6, desc[UR50][R12.64] ;  /* 0x000000320c063981 */ /* 0x000764000c1e1900 */
[----:B------:R-:W-:Y:S01]  /*71d0*/  LEA.HI.X R10, R4, UR13, R5, 0x2, P0 ;  /* 0x0000000d040a7c11 */ /* 0x000fe200080f1405 */
[----:B------:R-:W-:Y:S06]  /*71e0*/  @P3 BRA `(.L_x_233) ;  /* 0x0000000000103947 */ /* 0x000fec0003800000 */
[----:B------:R-:W-:Y:S05]  /*71f0*/  @!P2 BRA `(.L_x_233) ;  /* 0x00000000000ca947 */ /* 0x000fea0003800000 */
[----:B------:R-:W2:Y:S04]  /*7200*/  LDG.E R5, desc[UR50][R24.64] ;  /* 0x0000003218057981 */ /* 0x000ea8000c1e1900 */
[----:B-----5:R-:W2:Y:S02]  /*7210*/  LDG.E R6, desc[UR50][R24.64+0x4] ;  /* 0x0000043218067981 */ /* 0x020ea4000c1e1900 */
[----:B--2---:R-:W-:-:S07]  /*7220*/  IMAD.IADD R6, R6, 0x1, -R5 ;  /* 0x0000000106067824 */ /* 0x004fce00078e0a05 */
.L_x_233:
[----:B------:R-:W-:Y:S01]  /*7230*/  IMAD R5, R17, 0x40, R16 ;  /* 0x0000004011057824 */ /* 0x000fe200078e0210 */
[----:B---3--:R-:W-:Y:S01]  /*7240*/  SHFL.IDX PT, R12, R7, RZ, 0x1c1f ;  /* 0x001c1fff070c7589 */ /* 0x008fe200000e0000 */
[----:B------:R-:W-:Y:S01]  /*7250*/  IMAD R8, R8, 0xc0, R23 ;  /* 0x000000c008087824 */ /* 0x000fe200078e0217 */
[----:B------:R-:W-:Y:S01]  /*7260*/  LOP3.LUT P0, RZ, R18, 0x3, RZ, 0xc0, !PT ;  /* 0x0000000312ff7812 */ /* 0x000fe2000780c0ff */
[----:B------:R-:W-:Y:S01]  /*7270*/  IMAD.WIDE R20, R5, 0x2, R20 ;  /* 0x0000000205147825 */ /* 0x000fe200078e0214 */
[----:B------:R-:W0:Y:S01]  /*7280*/  SHFL.IDX PT, R13, R10, RZ, 0x1c1f ;  /* 0x001c1fff0a0d7589 */ /* 0x000e2200000e0000 */
[----:B------:R-:W-:Y:S01]  /*7290*/  ULDC.64 UR10, c[0x0][0xaa0] ;  /* 0x0002a800000a7ab9 */ /* 0x000fe20000000a00 */
[----:B------:R-:W-:Y:S01]  /*72a0*/  IADD3 R4, R8, 0x8, RZ ;  /* 0x0000000808047810 */ /* 0x000fe20007ffe0ff */
[----:B-----5:R-:W-:Y:S01]  /*72b0*/  IMAD R33, R6, R29, RZ ;  /* 0x0000001d06217224 */ /* 0x020fe200078e02ff */
[----:B------:R-:W-:Y:S01]  /*72c0*/  SHFL.IDX PT, R14, R7, 0x1, 0x1c1f ;  /* 0x003c1f00070e7f89 */ /* 0x000fe200000e0000 */
[----:B------:R-:W-:-:S02]  /*72d0*/  IADD3 R9, P3, R20, 0x1800, RZ ;  /* 0x0000180014097810 */ /* 0x000fc40007f7e0ff */
[----:B------:R-:W-:Y:S01]  /*72e0*/  IADD3 R25, P4, R20, 0x3000, RZ ;  /* 0x0000300014197810 */ /* 0x000fe20007f9e0ff */
[----:B------:R-:W1:Y:S01]  /*72f0*/  SHFL.IDX PT, R15, R10, 0x1, 0x1c1f ;  /* 0x003c1f000a0f7f89 */ /* 0x000e6200000e0000 */
[-C--:B------:R-:W-:Y:S02]  /*7300*/  ISETP.GE.OR P2, PT, R8, R33.reuse, P0 ;  /* 0x000000210800720c */ /* 0x080fe40000746670 */
[----:B------:R-:W-:Y:S02]  /*7310*/  LOP3.LUT R5, R20, 0x380, RZ, 0xc0, !PT ;  /* 0x0000038014057812 */ /* 0x000fe400078ec0ff */
[----:B------:R-:W-:Y:S02]  /*7320*/  LOP3.LUT R8, R9, 0x380, RZ, 0xc0, !PT ;  /* 0x0000038009087812 */ /* 0x000fe400078ec0ff */
[----:B------:R-:W-:Y:S02]  /*7330*/  ISETP.GE.OR P0, PT, R4, R33, P0 ;  /* 0x000000210400720c */ /* 0x000fe40000706670 */
[----:B------:R-:W-:-:S02]  /*7340*/  LOP3.LUT R24, R25, 0x380, RZ, 0xc0, !PT ;  /* 0x0000038019187812 */ /* 0x000fc400078ec0ff */
[----:B------:R-:W-:Y:S02]  /*7350*/  SHF.R.U64 R5, R5, 0x3, RZ ;  /* 0x0000000305057819 */ /* 0x000fe400000012ff */
[----:B------:R-:W-:Y:S02]  /*7360*/  SHF.R.U64 R8, R8, 0x3, RZ ;  /* 0x0000000308087819 */ /* 0x000fe400000012ff */
[----:B------:R-:W-:Y:S01]  /*7370*/  SHF.R.U64 R24, R24, 0x3, RZ ;  /* 0x0000000318187819 */ /* 0x000fe200000012ff */
[----:B0-----:R0:W-:Y:S01]  /*7380*/  @!P2 ST.E desc[UR50][R12.64], R3 ;  /* 0x000000030c00a985 */ /* 0x0011e2000c101932 */
[----:B------:R-:W-:Y:S01]  /*7390*/  LOP3.LUT R4, R5, R20, RZ, 0x3c, !PT ;  /* 0x0000001405047212 */ /* 0x000fe200078e3cff */
[--C-:B------:R-:W-:Y:S01]  /*73a0*/  IMAD.MOV.U32 R5, RZ, RZ, R21.reuse ;  /* 0x000000ffff057224 */ /* 0x100fe200078e0015 */
[----:B------:R-:W-:Y:S01]  /*73b0*/  LOP3.LUT R8, R8, R9, RZ, 0x3c, !PT ;  /* 0x0000000908087212 */ /* 0x000fe200078e3cff */
[--C-:B------:R-:W-:Y:S01]  /*73c0*/  IMAD.X R9, RZ, RZ, R21.reuse, P3 ;  /* 0x000000ffff097224 */ /* 0x100fe200018e0615 */
[----:B------:R-:W-:Y:S01]  /*73d0*/  LOP3.LUT R24, R24, R25, RZ, 0x3c, !PT ;  /* 0x0000001918187212 */ /* 0x000fe200078e3cff */
[----:B------:R-:W-:Y:S01]  /*73e0*/  IMAD.X R25, RZ, RZ, R21, P4 ;  /* 0x000000ffff197224 */ /* 0x000fe200020e0615 */
[----:B-1----:R1:W-:Y:S04]  /*73f0*/  @!P0 ST.E desc[UR50][R14.64], R0 ;  /* 0x000000000e008985 */ /* 0x0023e8000c101932 */
[----:B------:R-:W2:Y:S04]  /*7400*/  LD.E.128 R4, desc[UR50][R4.64] ;  /* 0x0000003204047980 */ /* 0x000ea8000c101d00 */
[----:B------:R-:W3:Y:S04]  /*7410*/  LD.E.128 R8, desc[UR50][R8.64] ;  /* 0x0000003208087980 */ /* 0x000ee8000c101d00 */
[----:B------:R-:W4:Y:S01]  /*7420*/  LD.E.128 R24, desc[UR50][R24.64] ;  /* 0x0000003218187980 */ /* 0x000f22000c101d00 */
[----:B------:R-:W-:-:S04]  /*7430*/  IADD3 R30, P0, R20, 0x4800, RZ ;  /* 0x00004800141e7810 */ /* 0x000fc80007f1e0ff */
[----:B------:R-:W-:Y:S01]  /*7440*/  LOP3.LUT R20, R30, 0x380, RZ, 0xc0, !PT ;  /* 0x000003801e147812 */ /* 0x000fe200078ec0ff */
[----:B0-----:R-:W-:Y:S02]  /*7450*/  IMAD.X R13, RZ, RZ, R21, P0 ;  /* 0x000000ffff0d7224 */ /* 0x001fe400000e0615 */
[----:B------:R-:W0:Y:S01]  /*7460*/  @P1 LDC R21, c[0x0][0xbf0] ;  /* 0x0002fc00ff151b82 */ /* 0x000e220000000800 */
[----:B------:R-:W-:Y:S01]  /*7470*/  SHF.R.U64 R3, R20, 0x3, RZ ;  /* 0x0000000314037819 */ /* 0x000fe200000012ff */
[----:B------:R-:W-:-:S06]  /*7480*/  UIMAD UR7, UR9, UR10, URZ ;  /* 0x0000000a090772a4 */ /* 0x000fcc000f8e023f */
[----:B------:R-:W0:Y:S01]  /*7490*/  @P1 LDC R20, c[0x0][0xbec] ;  /* 0x0002fb00ff141b82 */ /* 0x000e220000000800 */
[----:B------:R-:W-:Y:S01]  /*74a0*/  UIMAD.WIDE.U32 UR8, UR4, UR10, URZ ;  /* 0x0000000a040872a5 */ /* 0x000fe2000f8e003f */
[----:B------:R-:W-:Y:S01]  /*74b0*/  MOV R31, UR40 ;  /* 0x00000028001f7c02 */ /* 0x000fe20008000f00 */
[----:B------:R-:W-:Y:S01]  /*74c0*/  UIMAD UR7, UR4, UR11, UR7 ;  /* 0x0000000b040772a4 */ /* 0x000fe2000f8e0207 */
[----:B-1----:R-:W-:Y:S01]  /*74d0*/  IMAD R0, R2, 0x30, R17 ;  /* 0x0000003002007824 */ /* 0x002fe200078e0211 */
[----:B------:R-:W-:Y:S01]  /*74e0*/  LOP3.LUT R12, R3, R30, RZ, 0x3c, !PT ;  /* 0x0000001e030c7212 */ /* 0x000fe200078e3cff */
[----:B------:R-:W-:Y:S01]  /*74f0*/  ULDC.64 UR10, c[0x0][0xae8] ;  /* 0x0002ba00000a7ab9 */ /* 0x000fe20000000a00 */
[----:B------:R-:W-:Y:S02]  /*7500*/  UIADD3 UR9, UR9, UR7, URZ ;  /* 0x0000000709097290 */ /* 0x000fe4000fffe03f */
[----:B------:R-:W-:Y:S01]  /*7510*/  UIMAD UR4, UR17, UR10, URZ ;  /* 0x0000000a110472a4 */ /* 0x000fe2000f8e023f */
[----:B------:R-:W-:Y:S01]  /*7520*/  IMAD R31, R31, 0xc0, R0 ;  /* 0x000000c01f1f7824 */ /* 0x000fe200078e0200 */
[----:B------:R-:W-:Y:S01]  /*7530*/  UIMAD.WIDE.U32 UR8, UR41, UR10, UR8 ;  /* 0x0000000a290872a5 */ /* 0x000fe2000f8e0008 */
[----:B------:R-:W-:Y:S01]  /*7540*/  IMAD.U32 R36, RZ, RZ, UR40 ;  /* 0x00000028ff247e24 */ /* 0x000fe2000f8e00ff */
[----:B------:R-:W-:Y:S01]  /*7550*/  UIMAD UR4, UR41, UR11, UR4 ;  /* 0x0000000b290472a4 */ /* 0x000fe2000f8e0204 */
[----:B------:R-:W5:Y:S01]  /*7560*/  LD.E.128 R12, desc[UR50][R12.64] ;  /* 0x000000320c0c7980 */ /* 0x000f62000c101d00 */
[----:B------:R-:W-:Y:S01]  /*7570*/  IMAD.MOV.U32 R3, RZ, RZ, R31 ;  /* 0x000000ffff037224 */ /* 0x000fe200078e001f */
[----:B------:R-:W-:Y:S01]  /*7580*/  ULDC.64 UR10, c[0x0][0xaf0] ;  /* 0x0002bc00000a7ab9 */ /* 0x000fe20000000a00 */
[----:B------:R-:W-:Y:S01]  /*7590*/  UIADD3 UR9, UR9, UR4, URZ ;  /* 0x0000000409097290 */ /* 0x000fe2000fffe03f */
[----:B------:R-:W-:Y:S01]  /*75a0*/  IMAD R36, R36, 0xc0, R17 ;  /* 0x000000c024247824 */ /* 0x000fe200078e0211 */
[----:B------:R-:W-:Y:S01]  /*75b0*/  UIMAD UR4, UR39, UR10, URZ ;  /* 0x0000000a270472a4 */ /* 0x000fe2000f8e023f */
[----:B------:R-:W-:Y:S01]  /*75c0*/  @!PT LDS RZ, [RZ] ;  /* 0x00000000fffff984 */ /* 0x000fe20000000800 */
[----:B------:R-:W-:Y:S01]  /*75d0*/  @!PT LDS RZ, [RZ] ;  /* 0x00000000fffff984 */ /* 0x000fe20000000800 */
[----:B------:R-:W-:Y:S01]  /*75e0*/  @!PT LDS RZ, [RZ] ;  /* 0x00000000fffff984 */ /* 0x000fe20000000800 */
[----:B------:R-:W-:Y:S01]  /*75f0*/  @!PT LDS RZ, [RZ] ;  /* 0x00000000fffff984 */ /* 0x000fe20000000800 */
[----:B------:R1:W-:Y:S06]  /*7600*/  MEMBAR.ALL.CTA ;  /* 0x0000000000007992 */ /* 0x0003ec0000008000 */
[----:B-1----:R-:W1:Y:S01]  /*7610*/  FENCE.VIEW.ASYNC.S ;  /* 0x00000000000073c6 */ /* 0x002e620000000000 */
[----:B------:R-:W-:Y:S01]  /*7620*/  VIADD R28, R28, 0x16820 ;  /* 0x000168201c1c7836 */ /* 0x000fe20000000000 */
[----:B------:R-:W-:Y:S01]  /*7630*/  UIMAD UR4, UR38, UR11, UR4 ;  /* 0x0000000b260472a4 */ /* 0x000fe2000f8e0204 */
[----:B0-----:R-:W-:Y:S01]  /*7640*/  @P1 IMAD.HI.U32 R0, R31, R20, RZ ;  /* 0x000000141f001227 */ /* 0x001fe200078e00ff */
[----:B------:R-:W-:-:S03]  /*7650*/  UIMAD.WIDE.U32 UR38, UR38, UR10, UR8 ;  /* 0x0000000a262672a5 */ /* 0x000fc6000f8e0008 */
[----:B------:R-:W-:Y:S01]  /*7660*/  ULDC.64 UR8, c[0x0][0xae0] ;  /* 0x0002b80000087ab9 */ /* 0x000fe20000000a00 */
[----:B------:R-:W-:Y:S01]  /*7670*/  @P1 SHF.R.U32.HI R3, RZ, R21, R0 ;  /* 0x00000015ff031219 */ /* 0x000fe20000011600 */
[----:B------:R-:W-:Y:S02]  /*7680*/  UIADD3 UR4, UR39, UR4, URZ ;  /* 0x0000000427047290 */ /* 0x000fe4000fffe03f */
[----:B------:R-:W-:Y:S01]  /*7690*/  IMAD.U32 R21, RZ, RZ, UR39 ;  /* 0x00000027ff157e24 */ /* 0x000fe2000f8e00ff */
[--C-:B------:R-:W-:Y:S01]  /*76a0*/  SHF.R.S32.HI R0, RZ, 0x1f, R3.reuse ;  /* 0x0000001fff007819 */ /* 0x100fe20000011403 */
[----:B------:R-:W-:Y:S02]  /*76b0*/  IMAD.MOV R30, RZ, RZ, -R3 ;  /* 0x000000ffff1e7224 */ /* 0x000fe400078e0a03 */
[----:B------:R-:W-:Y:S01]  /*76c0*/  MOV R21, UR4 ;  /* 0x0000000400157c02 */ /* 0x000fe20008000f00 */
[----:B------:R-:W-:Y:S01]  /*76d0*/  IMAD.U32 R20, RZ, RZ, UR38 ;  /* 0x00000026ff147e24 */ /* 0x000fe2000f8e00ff */
[----:B------:R-:W-:Y:S01]  /*76e0*/  ULDC UR4, c[0x0][0xac8] ;  /* 0x0002b20000047ab9 */ /* 0x000fe20000000800 */
[----:B------:R-:W-:-:S02]  /*76f0*/  IMAD R0, R0, UR8, RZ ;  /* 0x0000000800007c24 */ /* 0x000fc4000f8e02ff */
[----:B------:R-:W-:Y:S02]  /*7700*/  IMAD R29, R29, R30, R31 ;  /* 0x0000001e1d1d7224 */ /* 0x000fe400078e021f */
[C---:B------:R-:W-:Y:S02]  /*7710*/  IMAD R31, R3.reuse, UR9, R0 ;  /* 0x00000009031f7c24 */ /* 0x040fe4000f8e0200 */
[----:B------:R-:W-:Y:S01]  /*7720*/  IMAD.WIDE.U32 R20, R3, UR8, R20 ;  /* 0x0000000803147c25 */ /* 0x000fe2000f8e0014 */
[----:B------:R-:W-:Y:S01]  /*7730*/  SHF.R.S32.HI R0, RZ, 0x1f, R29 ;  /* 0x0000001fff007819 */ /* 0x000fe2000001141d */
[----:B------:R-:W-:Y:S02]  /*7740*/  ULDC.64 UR8, c[0x0][0xad8] ;  /* 0x0002b60000087ab9 */ /* 0x000fe40000000a00 */
[----:B------:R-:W-:Y:S02]  /*7750*/  IMAD.IADD R21, R21, 0x1, R31 ;  /* 0x0000000115157824 */ /* 0x000fe400078e021f */
[----:B------:R-:W-:-:S02]  /*7760*/  IMAD R0, R0, UR8, RZ ;  /* 0x0000000800007c24 */ /* 0x000fc4000f8e02ff */
[----:B------:R-:W-:-:S04]  /*7770*/  IMAD.WIDE.U32 R20, R29, UR8, R20 ;  /* 0x000000081d147c25 */ /* 0x000fc8000f8e0014 */
[----:B------:R-:W-:Y:S01]  /*7780*/  IMAD R3, R29, UR9, R0 ;  /* 0x000000091d037c24 */ /* 0x000fe2000f8e0200 */
[----:B------:R-:W-:Y:S01]  /*7790*/  ULDC.64 UR8, c[0x0][0xa80] ;  /* 0x0002a00000087ab9 */ /* 0x000fe20000000a00 */
[----:B------:R-:W-:Y:S01]  /*77a0*/  VIADD R0, R36, 0x30 ;  /* 0x0000003024007836 */ /* 0x000fe20000000000 */
[----:B------:R-:W-:Y:S01]  /*77b0*/  LEA R32, P0, R20, UR8, 0x1 ;  /* 0x0000000814207c11 */ /* 0x000fe2000f8008ff */
[----:B------:R-:W-:-:S04]  /*77c0*/  IMAD.IADD R3, R21, 0x1, R3 ;  /* 0x0000000115037824 */ /* 0x000fc800078e0203 */
[----:B-1----:R-:W0:Y:S01]  /*77d0*/  SHFL.IDX PT, R29, R32, RZ, 0x181f ;  /* 0x00181fff201d7589 */ /* 0x002e2200000e0000 */
[----:B------:R-:W-:Y:S02]  /*77e0*/  LEA.HI.X R34, R20, UR9, R3, 0x1, P0 ;  /* 0x0000000914227c11 */ /* 0x000fe400080f0c03 */
[----:B------:R-:W-:Y:S01]  /*77f0*/  ISETP.GE.AND P0, PT, R16, UR4, PT ;  /* 0x0000000410007c0c */ /* 0x000fe2000bf06270 */
[----:B------:R-:W1:Y:S01]  /*7800*/  SHFL.IDX PT, R37, R32, 0x1, 0x181f ;  /* 0x00381f0020257f89 */ /* 0x000e6200000e0000 */
[C---:B------:R-:W-:Y:S02]  /*7810*/  IADD3 R3, R36.reuse, 0x60, RZ ;  /* 0x0000006024037810 */ /* 0x040fe40007ffe0ff */
[-C--:B------:R-:W-:Y:S01]  /*7820*/  ISETP.GE.OR P1, PT, R36, R33.reuse, P0 ;  /* 0x000000212400720c */ /* 0x080fe20000726670 */
[----:B------:R-:W1:Y:S01]  /*7830*/  SHFL.IDX PT, R39, R32, 0x2, 0x181f ;  /* 0x00581f0020277f89 */ /* 0x000e6200000e0000 */
[-C--:B------:R-:W-:Y:S02]  /*7840*/  ISETP.GE.OR P2, PT, R0, R33.reuse, P0 ;  /* 0x000000210000720c */ /* 0x080fe40000746670 */
[----:B------:R-:W-:Y:S01]  /*7850*/  ISETP.GE.OR P3, PT, R3, R33, P0 ;  /* 0x000000210300720c */ /* 0x000fe20000766670 */
[----:B------:R-:W1:Y:S01]  /*7860*/  SHFL.IDX PT, R21, R34, RZ, 0x181f ;  /* 0x00181fff22157589 */ /* 0x000e6200000e0000 */
[----:B------:R-:W-:-:S03]  /*7870*/  PRMT R0, RZ, 0x654, R28 ;  /* 0x00000654ff007816 */ /* 0x000fc6000000001c */
[----:B------:R-:W1:Y:S01]  /*7880*/  SHFL.IDX PT, R31, R34, 0x1, 0x181f ;  /* 0x00381f00221f7f89 */ /* 0x000e6200000e0000 */
[----:B------:R0:W-:Y:S03]  /*7890*/  SYNCS.ARRIVE.TRANS64.RED.A1T0 RZ, [R0+URZ], RZ ;  /* 0x000000ff00ff79a7 */ /* 0x0001e6000810043f */
[----:B------:R-:W1:Y:S01]  /*78a0*/  SHFL.IDX PT, R38, R34, 0x2, 0x181f ;  /* 0x00581f0022267f89 */ /* 0x000e6200000e0000 */
[----:B0-----:R-:W-:Y:S01]  /*78b0*/  @!P1 LEA R20, P4, R16, R29, 0x1 ;  /* 0x0000001d10149211 */ /* 0x001fe200078808ff */
[----:B------:R-:W-:Y:S02]  /*78c0*/  VIADD R0, R36, 0x90 ;  /* 0x0000009024007836 */ /* 0x000fe40000000000 */
[----:B------:R0:W0:Y:S01]  /*78d0*/  SHFL.IDX PT, R3, R32, 0x3, 0x181f ;  /* 0x00781f0020037f89 */ /* 0x00002200000e0000 */
[----:B-1----:R-:W-:Y:S02]  /*78e0*/  @!P2 LEA R28, P5, R16, R37, 0x1 ;  /* 0x00000025101ca211 */ /* 0x002fe400078a08ff */
[----:B------:R-:W-:Y:S01]  /*78f0*/  ISETP.GE.OR P0, PT, R0, R33, P0 ;  /* 0x000000210000720c */ /* 0x000fe20000706670 */
[----:B------:R-:W1:Y:S01]  /*7900*/  SHFL.IDX PT, R34, R34, 0x3, 0x181f ;  /* 0x00781f0022227f89 */ /* 0x000e6200000e0000 */
[----:B------:R-:W-:-:S02]  /*7910*/  @!P3 LEA R30, P6, R16, R39, 0x1 ;  /* 0x00000027101eb211 */ /* 0x000fc400078c08ff */
[C-C-:B------:R-:W-:Y:S02]  /*7920*/  @!P1 LEA.HI.X R21, R16.reuse, R21, R155.reuse, 0x1, P4 ;  /* 0x0000001510159211 */ /* 0x140fe400020f0c9b */
[C-C-:B------:R-:W-:Y:S02]  /*7930*/  @!P2 LEA.HI.X R29, R16.reuse, R31, R155.reuse, 0x1, P5 ;  /* 0x0000001f101da211 */ /* 0x140fe400028f0c9b */
[----:B------:R-:W-:Y:S01]  /*7940*/  @!P3 LEA.HI.X R31, R16, R38, R155, 0x1, P6 ;  /* 0x00000026101fb211 */ /* 0x000fe200030f0c9b */
[----:B--2---:R2:W-:Y:S04]  /*7950*/  @!P1 ST.E.128 desc[UR50][R20.64], R4 ;  /* 0x0000000414009985 */ /* 0x0045e8000c101d32 */
[----:B---3--:R2:W-:Y:S04]  /*7960*/  @!P2 ST.E.128 desc[UR50][R28.64], R8 ;  /* 0x000000081c00a985 */ /* 0x0085e8000c101d32 */
[----:B----4-:R2:W-:Y:S01]  /*7970*/  @!P3 ST.E.128 desc[UR50][R30.64], R24 ;  /* 0x000000181e00b985 */ /* 0x0105e2000c101d32 */
[----:B01----:R-:W-:Y:S05]  /*7980*/  @P0 BRA `(.L_x_234) ;  /* 0x0000000800780947 */ /* 0x003fea0003800000 */
[----:B--2---:R-:W-:-:S04]  /*7990*/  LEA R4, P0, R16, R3, 0x1 ;  /* 0x0000000310047211 */ /* 0x004fc800078008ff */
[----:B------:R-:W-:-:S05]  /*79a0*/  LEA.HI.X R5, R16, R34, R155, 0x1, P0 ;  /* 0x0000002210057211 */ /* 0x000fca00000f0c9b */
[----:B-----5:R0:W-:Y:S01]  /*79b0*/  ST.E.128 desc[UR50][R4.64], R12 ;  /* 0x0000000c04007985 */ /* 0x0201e2000c101d32 */
[----:B------:R-:W-:Y:S05]  /*79c0*/  BRA `(.L_x_234) ;  /* 0x0000000800687947 */ /* 0x000fea0003800000 */
.L_x_232:
[----:B------:R-:W-:Y:S01]  /*79d0*/  ULDC.64 UR8, c[0x0][0xc00] ;  /* 0x0003000000087ab9 */ /* 0x000fe20000000a00 */
[----:B------:R-:W-:Y:S01]  /*79e0*/  ULDC UR4, c[0x0][0xa88] ;  /* 0x0002a20000047ab9 */ /* 0x000fe20000000800 */
[----:B------:R-:W-:Y:S01]  /*79f0*/  UISETP.NE.U32.AND UP0, UPT, UR8, URZ, UPT ;  /* 0x0000003f0800728c */ /* 0x000fe2000bf05070 */
[----:B------:R-:W0:Y:S03]  /*7a00*/  LDC R11, c[0x0][0xbe8] ;  /* 0x0002fa00ff0b7b82 */ /* 0x000e260000000800 */
[----:B------:R-:W-:-:S03]  /*7a10*/  UISETP.NE.AND.EX UP0, UPT, UR9, URZ, UPT, UP0 ;  /* 0x0000003f0900728c */ /* 0x000fc6000bf05300 */
[----:B------:R-:W-:Y:S02]  /*7a20*/  ULDC.64 UR8, c[0x0][0xc00] ;  /* 0x0003000000087ab9 */ /* 0x000fe40000000a00 */
[----:B------:R-:W-:Y:S01]  /*7a30*/  UIMAD.WIDE UR8, UR38, 0x4, UR8 ;  /* 0x00000004260878a5 */ /* 0x000fe2000f8e0208 */
[----:B------:R-:W-:-:S05]  /*7a40*/  PLOP3.LUT P2, PT, PT, PT, UP0, 0x80, 0x0 ;  /* 0x000000000000781c */ /* 0x000fca0003f4f008 */
[----:B------:R-:W-:Y:S02]  /*7a50*/  IMAD.U32 R4, RZ, RZ, UR8 ;  /* 0x00000008ff047e24 */ /* 0x000fe4000f8e00ff */
[----:B------:R-:W-:Y:S01]  /*7a60*/  IMAD.U32 R5, RZ, RZ, UR9 ;  /* 0x00000009ff057e24 */ /* 0x000fe2000f8e00ff */
[----:B------:R-:W-:Y:S02]  /*7a70*/  ULDC.64 UR8, c[0x0][0xc08] ;  /* 0x0003020000087ab9 */ /* 0x000fe40000000a00 */
[----:B------:R-:W-:-:S03]  /*7a80*/  UISETP.NE.U32.AND UP1, UPT, UR8, URZ, UPT ;  /* 0x0000003f0800728c */ /* 0x000fc6000bf25070 */
[----:B------:R-:W2:Y:S01]  /*7a90*/  @P2 LDG.E R3, desc[UR50][R4.64] ;  /* 0x0000003204032981 */ /* 0x000ea2000c1e1900 */
[----:B------:R-:W-:Y:S01]  /*7aa0*/  UISETP.NE.AND.EX UP1, UPT, UR9, URZ, UPT, UP1 ;  /* 0x0000003f0900728c */ /* 0x000fe2000bf25310 */
[----:B------:R-:W-:-:S05]  /*7ab0*/  MOV R0, UR4 ;  /* 0x0000000400007c02 */ /* 0x000fca0008000f00 */
[----:B------:R-:W-:-:S05]  /*7ac0*/  PLOP3.LUT P3, PT, PT, PT, UP1, 0x80, 0x0 ;  /* 0x000000000000781c */ /* 0x000fca0003f6f018 */
[----:B------:R-:W-:Y:S02]  /*7ad0*/  @UP1 ULDC.64 UR8, c[0x0][0xc08] ;  /* 0x0003020000081ab9 */ /* 0x000fe40000000a00 */
[----:B------:R-:W-:-:S06]  /*7ae0*/  @UP1 UIMAD.WIDE UR8, UR38, 0x4, UR8 ;  /* 0x00000004260818a5 */ /* 0x000fcc000f8e0208 */
[----:B------:R-:W-:Y:S02]  /*7af0*/  IMAD.U32 R6, RZ, RZ, UR8 ;  /* 0x00000008ff067e24 */ /* 0x000fe4000f8e00ff */
[----:B------:R-:W-:-:S05]  /*7b00*/  IMAD.U32 R7, RZ, RZ, UR9 ;  /* 0x00000009ff077e24 */ /* 0x000fca000f8e00ff */
[----:B------:R1:W5:Y:S01]  /*7b10*/  @P3 LDG.E R0, desc[UR50][R6.64] ;  /* 0x0000003206003981 */ /* 0x000362000c1e1900 */
[----:B0-----:R-:W-:Y:S01]  /*7b20*/  ISETP.NE.AND P0, PT, R11, 0x1, PT ;  /* 0x000000010b00780c */ /* 0x001fe20003f05270 */
[----:B------:R-:W-:Y:S01]  /*7b30*/  UMOV UR4, URZ ;  /* 0x0000003f00047c82 */ /* 0x000fe20008000000 */
[----:B------:R-:W-:Y:S01]  /*7b40*/  USHF.R.S32.HI UR11, URZ, 0x1f, UR41 ;  /* 0x0000001f3f0b7899 */ /* 0x000fe20008011429 */
[----:B------:R-:W-:-:S10]  /*7b50*/  ISETP.GE.AND P1, PT, R156, 0xc0, PT ;  /* 0x000000c09c00780c */ /* 0x000fd40003f26270 */
[----:B------:R-:W0:Y:S01]  /*7b60*/  @P0 LDC R9, c[0x0][0xbec] ;  /* 0x0002fb00ff090b82 */ /* 0x000e220000000800 */
[----:B--2---:R-:W-:-:S13]  /*7b70*/  @P2 R2UR UR4, R3 ;  /* 0x00000000030422ca */ /* 0x004fda00000e0000 */
[----:B------:R-:W-:Y:S01]  /*7b80*/  USHF.R.S32.HI UR10, URZ, 0x1f, UR4 ;  /* 0x0000001f3f0a7899 */ /* 0x000fe20008011404 */
[----:B01----:R-:W-:Y:S11]  /*7b90*/  @P3 BRA `(.L_x_235) ;  /* 0x0000000000103947 */ /* 0x003ff60003800000 */
[----:B------:R-:W-:Y:S05]  /*7ba0*/  @!P2 BRA `(.L_x_235) ;  /* 0x00000000000ca947 */ /* 0x000fea0003800000 */
[----:B------:R-:W2:Y:S04]  /*7bb0*/  LDG.E R3, desc[UR50][R4.64] ;  /* 0x0000003204037981 */ /* 0x000ea8000c1e1900 */
[----:B-----5:R-:W2:Y:S02]  /*7bc0*/  LDG.E R0, desc[UR50][R4.64+0x4] ;  /* 0x0000043204007981 */ /* 0x020ea4000c1e1900 */
[----:B--2---:R-:W-:-:S07]  /*7bd0*/  IMAD.IADD R0, R0, 0x1, -R3 ;  /* 0x0000000100007824 */ /* 0x004fce00078e0a03 */
.L_x_235:
[----:B------:R-:W-:Y:S01]  /*7be0*/  USEL UR38, UR38, URZ, !UP0 ;  /* 0x0000003f26267287 */ /* 0x000fe2000c000000 */
[----:B------:R-:W-:Y:S01]  /*7bf0*/  BSSY B1, `(.L_x_236) ;  /* 0x000002d000017945 */ /* 0x000fe20003800000 */
[----:B------:R-:W-:-:S03]  /*7c00*/  USEL UR39, UR39, URZ, !UP0 ;  /* 0x0000003f27277287 */ /* 0x000fc6000c000000 */
[----:B------:R-:W-:Y:S09]  /*7c10*/  @P1 BRA `(.L_x_237) ;  /* 0x0000000000a81947 */ /* 0x000ff20003800000 */
[----:B------:R-:W0:Y:S01]  /*7c20*/  S2R R4, SR_TID.X ;  /* 0x0000000000047919 */ /* 0x000e220000002100 */
[----:B------:R-:W1:Y:S01]  /*7c30*/  LDC R6, c[0x0][0xbe8] ;  /* 0x0002fa00ff067b82 */ /* 0x000e620000000800 */
[----:B------:R-:W-:-:S04]  /*7c40*/  IMAD.U32 R3, RZ, RZ, UR40 ;  /* 0x00000028ff037e24 */ /* 0x000fc8000f8e00ff */
[----:B0-----:R-:W-:Y:S02]  /*7c50*/  IMAD R3, R3, 0xc0, R4 ;  /* 0x000000c003037824 */ /* 0x001fe400078e0204 */
[----:B-1---5:R-:W-:-:S03]  /*7c60*/  IMAD R4, R0, R6, RZ ;  /* 0x0000000600047224 */ /* 0x022fc600078e02ff */
[----:B------:R-:W-:-:S04]  /*7c70*/  IADD3 R5, R3, -0x80, RZ ;  /* 0xffffff8003057810 */ /* 0x000fc80007ffe0ff */
[----:B------:R-:W-:-:S13]  /*7c80*/  ISETP.GE.AND P1, PT, R5, R4, PT ;  /* 0x000000040500720c */ /* 0x000fda0003f26270 */
[----:B------:R-:W-:Y:S05]  /*7c90*/  @P1 BRA `(.L_x_237) ;  /* 0x0000000000881947 */ /* 0x000fea0003800000 */
[----:B------:R-:W-:Y:S01]  /*7ca0*/  ISETP.NE.AND P1, PT, R6, 0x1, PT ;  /* 0x000000010600780c */ /* 0x000fe20003f25270 */
[----:B------:R-:W-:Y:S01]  /*7cb0*/  ULDC.64 UR12, c[0x0][0xb90] ;  /* 0x0002e400000c7ab9 */ /* 0x000fe20000000a00 */
[----:B------:R-:W-:Y:S01]  /*7cc0*/  UMOV UR8, UR4 ;  /* 0x0000000400087c82 */ /* 0x000fe20008000000 */
[----:B------:R-:W-:Y:S01]  /*7cd0*/  UIMAD UR7, UR11, UR12, URZ ;  /* 0x0000000c0b0772a4 */ /* 0x000fe2000f8e023f */
[----:B------:R-:W-:Y:S02]  /*7ce0*/  UMOV UR9, UR10 ;  /* 0x0000000a00097c82 */ /* 0x000fe40008000000 */
[----:B------:R-:W-:Y:S02]  /*7cf0*/  UIMAD.WIDE.U32 UR8, UR41, UR12, UR8 ;  /* 0x0000000c290872a5 */ /* 0x000fe4000f8e0008 */
[----:B------:R-:W-:-:S03]  /*7d00*/  UIMAD UR7, UR41, UR13, UR7 ;  /* 0x0000000d290772a4 */ /* 0x000fc6000f8e0207 */
[----:B------:R-:W-:Y:S02]  /*7d10*/  ULDC.64 UR12, c[0x0][0xb98] ;  /* 0x0002e600000c7ab9 */ /* 0x000fe40000000a00 */
[----:B------:R-:W0:Y:S01]  /*7d20*/  @P1 LDC R4, c[0x0][0xbec] ;  /* 0x0002fb00ff041b82 */ /* 0x000e220000000800 */
[----:B------:R-:W-:Y:S02]  /*7d30*/  UIADD3 UR9, UR9, UR7, URZ ;  /* 0x0000000709097290 */ /* 0x000fe4000fffe03f */
[----:B------:R-:W-:Y:S02]  /*7d40*/  UIMAD UR7, UR39, UR12, URZ ;  /* 0x0000000c270772a4 */ /* 0x000fe4000f8e023f */
[----:B------:R-:W-:Y:S02]  /*7d50*/  UIMAD.WIDE.U32 UR8, UR38, UR12, UR8 ;  /* 0x0000000c260872a5 */ /* 0x000fe4000f8e0008 */
[----:B------:R-:W-:Y:S01]  /*7d60*/  UIMAD UR7, UR38, UR13, UR7 ;  /* 0x0000000d260772a4 */ /* 0x000fe2000f8e0207 */
[----:B------:R-:W1:Y:S02]  /*7d70*/  @P1 LDC R8, c[0x0][0xbf0] ;  /* 0x0002fc00ff081b82 */ /* 0x000e640000000800 */
[----:B------:R-:W-:Y:S01]  /*7d80*/  ULDC.64 UR12, c[0x0][0xb88] ;  /* 0x0002e200000c7ab9 */ /* 0x000fe20000000a00 */
[----:B0-----:R-:W-:-:S04]  /*7d90*/  @P1 IMAD.HI.U32 R3, R5, R4, RZ ;  /* 0x0000000405031227 */ /* 0x001fc800078e00ff */
[----:B------:R-:W-:Y:S01]  /*7da0*/  IMAD.MOV.U32 R4, RZ, RZ, R5 ;  /* 0x000000ffff047224 */ /* 0x000fe200078e0005 */
[----:B-1----:R-:W-:Y:S01]  /*7db0*/  @P1 SHF.R.U32.HI R4, RZ, R8, R3 ;  /* 0x00000008ff041219 */ /* 0x002fe20000011603 */
[----:B------:R-:W-:-:S04]  /*7dc0*/  IMAD.U32 R8, RZ, RZ, UR7 ;  /* 0x00000007ff087e24 */ /* 0x000fc8000f8e00ff */
[----:B------:R-:W-:-:S04]  /*7dd0*/  IMAD.MOV R3, RZ, RZ, -R4 ;  /* 0x000000ffff037224 */ /* 0x000fc800078e0a04 */
[----:B------:R-:W-:Y:S01]  /*7de0*/  IMAD R3, R6, R3, R5 ;  /* 0x0000000306037224 */ /* 0x000fe200078e0205 */
[----:B------:R-:W-:Y:S02]  /*7df0*/  SHF.R.S32.HI R5, RZ, 0x1f, R4 ;  /* 0x0000001fff057819 */ /* 0x000fe40000011404 */
[----:B------:R-:W-:Y:S02]  /*7e00*/  IADD3 R4, P1, R4, UR8, RZ ;  /* 0x0000000804047c10 */ /* 0x000fe4000ff3e0ff */
[----:B------:R-:W-:Y:S02]  /*7e10*/  SHF.R.S32.HI R6, RZ, 0x1f, R3 ;  /* 0x0000001fff067819 */ /* 0x000fe40000011403 */
[----:B------:R-:W-:Y:S01]  /*7e20*/  IADD3.X R5, R5, UR9, R8, P1, !PT ;  /* 0x0000000905057c10 */ /* 0x000fe20008ffe408 */
[----:B------:R-:W-:Y:S02]  /*7e30*/  ULDC.64 UR8, c[0x0][0xb50] ;  /* 0x0002d40000087ab9 */ /* 0x000fe40000000a00 */
[----:B------:R-:W-:-:S02]  /*7e40*/  IMAD R6, R6, UR12, RZ ;  /* 0x0000000c06067c24 */ /* 0x000fc4000f8e02ff */
[----:B------:R-:W-:-:S04]  /*7e50*/  IMAD.WIDE.U32 R4, R3, UR12, R4 ;  /* 0x0000000c03047c25 */ /* 0x000fc8000f8e0004 */
[----:B------:R-:W-:Y:S01]  /*7e60*/  IMAD R7, R3, UR13, R6 ;  /* 0x0000000d03077c24 */ /* 0x000fe2000f8e0206 */
[----:B------:R-:W-:-:S03]  /*7e70*/  LEA R6, P1, R4, UR8, 0x2 ;  /* 0x0000000804067c11 */ /* 0x000fc6000f8210ff */
[----:B------:R-:W-:-:S05]  /*7e80*/  IMAD.IADD R3, R5, 0x1, R7 ;  /* 0x0000000105037824 */ /* 0x000fca00078e0207 */
[----:B------:R-:W-:Y:S02]  /*7e90*/  LEA.HI.X R7, R4, UR9, R3, 0x2, P1 ;  /* 0x0000000904077c11 */ /* 0x000fe400088f1403 */
[----:B------:R-:W-:-:S05]  /*7ea0*/  MOV R3, 0xff800000 ;  /* 0xff80000000037802 */ /* 0x000fca0000000f00 */
[----:B------:R0:W-:Y:S02]  /*7eb0*/  STG.E desc[UR50][R6.64], R3 ;  /* 0x0000000306007986 */ /* 0x0001e4000c101932 */
.L_x_237:
[----:B------:R-:W-:Y:S05]  /*7ec0*/  BSYNC B1 ;  /* 0x0000000000017941 */ /* 0x000fea0003800000 */
.L_x_236:
[----:B------:R-:W1:Y:S01]  /*7ed0*/  @P0 LDC R5, c[0x0][0xbf0] ;  /* 0x0002fc00ff050b82 */ /* 0x000e620000000800 */
[----:B------:R-:W-:Y:S01]  /*7ee0*/  ULDC.64 UR12, c[0x0][0xaa0] ;  /* 0x0002a800000c7ab9 */ /* 0x000fe20000000a00 */
[----:B0-----:R-:W-:Y:S01]  /*7ef0*/  IMAD.U32 R6, RZ, RZ, UR40 ;  /* 0x00000028ff067e24 */ /* 0x001fe2000f8e00ff */
[----:B------:R-:W-:Y:S01]  /*7f00*/  UIMAD UR7, UR10, UR12, URZ ;  /* 0x0000000c0a0772a4 */ /* 0x000fe2000f8e023f */
[----:B------:R-:W-:Y:S01]  /*7f10*/  IMAD R3, R2, 0x30, R17 ;  /* 0x0000003002037824 */ /* 0x000fe200078e0211 */
[----:B------:R-:W-:Y:S01]  /*7f20*/  UIMAD.WIDE.U32 UR8, UR4, UR12, URZ ;  /* 0x0000000c040872a5 */ /* 0x000fe2000f8e003f */
[----:B-----5:R-:W-:Y:S01]  /*7f30*/  IMAD R25, R0, R11, RZ ;  /* 0x0000000b00197224 */ /* 0x020fe200078e02ff */
[----:B------:R-:W-:Y:S01]  /*7f40*/  UIMAD UR7, UR4, UR13, UR7 ;  /* 0x0000000d040772a4 */ /* 0x000fe2000f8e0207 */
[----:B------:R-:W-:Y:S02]  /*7f50*/  IMAD R6, R6, 0xc0, R3 ;  /* 0x000000c006067824 */ /* 0x000fe400078e0203 */
[----:B------:R-:W-:Y:S01]  /*7f60*/  ULDC.64 UR12, c[0x0][0xae8] ;  /* 0x0002ba00000c7ab9 */ /* 0x000fe20000000a00 */
[----:B------:R-:W-:Y:S01]  /*7f70*/  UIADD3 UR9, UR9, UR7, URZ ;  /* 0x0000000709097290 */ /* 0x000fe2000fffe03f */
[----:B------:R-:W-:Y:S01]  /*7f80*/  @P0 IMAD.HI.U32 R4, R6, R9, RZ ;  /* 0x0000000906040227 */ /* 0x000fe200078e00ff */
[----:B------:R-:W-:-:S02]  /*7f90*/  UIMAD UR4, UR11, UR12, URZ ;  /* 0x0000000c0b0472a4 */ /* 0x000fc4000f8e023f */
[----:B------:R-:W-:Y:S01]  /*7fa0*/  UIMAD.WIDE.U32 UR8, UR41, UR12, UR8 ;  /* 0x0000000c290872a5 */ /* 0x000fe2000f8e0008 */
[----:B------:R-:W-:Y:S01]  /*7fb0*/  IMAD.MOV.U32 R3, RZ, RZ, R6 ;  /* 0x000000ffff037224 */ /* 0x000fe200078e0006 */
[----:B------:R-:W-:Y:S01]  /*7fc0*/  UIMAD UR4, UR41, UR13, UR4 ;  /* 0x0000000d290472a4 */ /* 0x000fe2000f8e0204 */
[----:B------:R-:W-:-:S03]  /*7fd0*/  ULDC.64 UR10, c[0x0][0xaf0] ;  /* 0x0002bc00000a7ab9 */ /* 0x000fc60000000a00 */
[----:B------:R-:W-:Y:S02]  /*7fe0*/  UIADD3 UR9, UR9, UR4, URZ ;  /* 0x0000000409097290 */ /* 0x000fe4000fffe03f */
[----:B------:R-:W-:Y:S01]  /*7ff0*/  UIMAD UR4, UR39, UR10, URZ ;  /* 0x0000000a270472a4 */ /* 0x000fe2000f8e023f */
[----:B-1----:R-:W-:Y:S01]  /*8000*/  @P0 SHF.R.U32.HI R3, RZ, R5, R4 ;  /* 0x00000005ff030219 */ /* 0x002fe20000011604 */
[----:B------:R-:W-:Y:S02]  /*8010*/  UIMAD.WIDE.U32 UR8, UR38, UR10, UR8 ;  /* 0x0000000a260872a5 */ /* 0x000fe4000f8e0008 */
[----:B------:R-:W-:Y:S01]  /*8020*/  UIMAD UR4, UR38, UR11, UR4 ;  /* 0x0000000b260472a4 */ /* 0x000fe2000f8e0204 */
[--C-:B------:R-:W-:Y:S01]  /*8030*/  SHF.R.S32.HI R4, RZ, 0x1f, R3.reuse ;  /* 0x0000001fff047819 */ /* 0x100fe20000011403 */
[----:B------:R-:W-:Y:S01]  /*8040*/  IMAD.MOV R7, RZ, RZ, -R3 ;  /* 0x000000ffff077224 */ /* 0x000fe200078e0a03 */
[----:B------:R-:W-:Y:S01]  /*8050*/  ULDC.64 UR10, c[0x0][0xae0] ;  /* 0x0002b800000a7ab9 */ /* 0x000fe20000000a00 */
[----:B------:R-:W-:-:S02]  /*8060*/  UIADD3 UR4, UR9, UR4, URZ ;  /* 0x0000000409047290 */ /* 0x000fc4000fffe03f */
[----:B------:R-:W-:Y:S01]  /*8070*/  MOV R5, UR9 ;  /* 0x0000000900057c02 */ /* 0x000fe20008000f00 */
[----:B------:R-:W-:Y:S02]  /*8080*/  IMAD R7, R11, R7, R6 ;  /* 0x000000070b077224 */ /* 0x000fe400078e0206 */
[----:B------:R-:W-:Y:S02]  /*8090*/  IMAD R8, R4, UR10, RZ ;  /* 0x0000000a04087c24 */ /* 0x000fe4000f8e02ff */
[----:B------:R-:W-:Y:S01]  /*80a0*/  IMAD.U32 R4, RZ, RZ, UR8 ;  /* 0x00000008ff047e24 */ /* 0x000fe2000f8e00ff */
[----:B------:R-:W-:Y:S01]  /*80b0*/  SHF.R.S32.HI R6, RZ, 0x1f, R7 ;  /* 0x0000001fff067819 */ /* 0x000fe20000011407 */
[----:B------:R-:W-:Y:S01]  /*80c0*/  IMAD.U32 R5, RZ, RZ, UR4 ;  /* 0x00000004ff057e24 */ /* 0x000fe2000f8e00ff */
[----:B------:R-:W-:Y:S01]  /*80d0*/  ULDC.64 UR8, c[0x0][0xad8] ;  /* 0x0002b60000087ab9 */ /* 0x000fe20000000a00 */
[C---:B------:R-:W-:Y:S01]  /*80e0*/  IMAD R9, R3.reuse, UR11, R8 ;  /* 0x0000000b03097c24 */ /* 0x040fe2000f8e0208 */
[----:B------:R-:W-:Y:S01]  /*80f0*/  ULDC UR4, c[0x0][0xac8] ;  /* 0x0002b20000047ab9 */ /* 0x000fe20000000800 */
[----:B------:R-:W-:-:S04]  /*8100*/  IMAD.WIDE.U32 R4, R3, UR10, R4 ;  /* 0x0000000a03047c25 */ /* 0x000fc8000f8e0004 */
[----:B------:R-:W-:Y:S02]  /*8110*/  IMAD R6, R6, UR8, RZ ;  /* 0x0000000806067c24 */ /* 0x000fe4000f8e02ff */
[----:B------:R-:W-:Y:S02]  /*8120*/  IMAD.IADD R5, R5, 0x1, R9 ;  /* 0x0000000105057824 */ /* 0x000fe400078e0209 */
[C---:B------:R-:W-:Y:S02]  /*8130*/  IMAD R3, R7.reuse, UR9, R6 ;  /* 0x0000000907037c24 */ /* 0x040fe4000f8e0206 */
[----:B------:R-:W-:Y:S01]  /*8140*/  IMAD.WIDE.U32 R4, R7, UR8, R4 ;  /* 0x0000000807047c25 */ /* 0x000fe2000f8e0004 */
[----:B------:R-:W-:-:S03]  /*8150*/  ULDC.64 UR8, c[0x0][0xa80] ;  /* 0x0002a00000087ab9 */ /* 0x000fc60000000a00 */
[----:B------:R-:W-:Y:S01]  /*8160*/  IMAD.IADD R3, R5, 0x1, R3 ;  /* 0x0000000105037824 */ /* 0x000fe200078e0203 */
[----:B------:R-:W-:Y:S01]  /*8170*/  LEA R5, P0, R4, UR8, 0x1 ;  /* 0x0000000804057c11 */ /* 0x000fe2000f8008ff */
[----:B------:R-:W-:-:S03]  /*8180*/  IMAD.U32 R8, RZ, RZ, UR40 ;  /* 0x00000028ff087e24 */ /* 0x000fc6000f8e00ff */
[----:B------:R-:W-:Y:S01]  /*8190*/  LEA.HI.X R10, R4, UR9, R3, 0x1, P0 ;  /* 0x00000009040a7c11 */ /* 0x000fe200080f0c03 */
[----:B------:R-:W0:Y:S01]  /*81a0*/  SHFL.IDX PT, R9, R5, RZ, 0x181f ;  /* 0x00181fff05097589 */ /* 0x000e2200000e0000 */
[----:B------:R-:W-:Y:S01]  /*81b0*/  IMAD R6, R8, 0xc0, R17 ;  /* 0x000000c008067824 */ /* 0x000fe200078e0211 */
[----:B------:R-:W-:Y:S02]  /*81c0*/  ISETP.GE.AND P0, PT, R16, UR4, PT ;  /* 0x0000000410007c0c */ /* 0x000fe4000bf06270 */
[----:B------:R-:W1:Y:S01]  /*81d0*/  SHFL.IDX PT, R13, R5, 0x1, 0x181f ;  /* 0x00381f00050d7f89 */ /* 0x000e6200000e0000 */
[C---:B------:R-:W-:Y:S01]  /*81e0*/  VIADD R3, R6.reuse, 0x60 ;  /* 0x0000006006037836 */ /* 0x040fe20000000000 */
[C---:B------:R-:W-:Y:S01]  /*81f0*/  IADD3 R0, R6.reuse, 0x30, RZ ;  /* 0x0000003006007810 */ /* 0x040fe20007ffe0ff */
[C---:B------:R-:W-:Y:S01]  /*8200*/  VIADD R4, R6.reuse, 0x90 ;  /* 0x0000009006047836 */ /* 0x040fe20000000000 */
[----:B------:R-:W2:Y:S01]  /*8210*/  SHFL.IDX PT, R15, R5, 0x2, 0x181f ;  /* 0x00581f00050f7f89 */ /* 0x000ea200000e0000 */
[----:B------:R-:W-:-:S02]  /*8220*/  ISETP.GE.OR P3, PT, R6, R25, P0 ;  /* 0x000000190600720c */ /* 0x000fc40000766670 */
[-C--:B------:R-:W-:Y:S01]  /*8230*/  ISETP.GE.OR P2, PT, R0, R25.reuse, P0 ;  /* 0x000000190000720c */ /* 0x080fe20000746670 */
[----:B------:R-:W3:Y:S01]  /*8240*/  SHFL.IDX PT, R7, R10, RZ, 0x181f ;  /* 0x00181fff0a077589 */ /* 0x000ee200000e0000 */
[-C--:B------:R-:W-:Y:S02]  /*8250*/  ISETP.GE.OR P1, PT, R3, R25.reuse, P0 ;  /* 0x000000190300720c */ /* 0x080fe40000726670 */
[----:B------:R-:W-:Y:S01]  /*8260*/  ISETP.GE.OR P0, PT, R4, R25, P0 ;  /* 0x000000190400720c */ /* 0x000fe20000706670 */
[----:B------:R3:W4:Y:S04]  /*8270*/  SHFL.IDX PT, R21, R5, 0x3, 0x181f ;  /* 0x00781f0005157f89 */ /* 0x00072800000e0000 */
[----:B------:R-:W4:Y:S04]  /*8280*/  SHFL.IDX PT, R11, R10, 0x1, 0x181f ;  /* 0x00381f000a0b7f89 */ /* 0x000f2800000e0000 */
[----:B------:R-:W4:Y:S01]  /*8290*/  SHFL.IDX PT, R12, R10, 0x2, 0x181f ;  /* 0x00581f000a0c7f89 */ /* 0x000f2200000e0000 */
[----:B0-----:R-:W-:-:S03]  /*82a0*/  @!P3 LEA R4, P6, R16, R9, 0x1 ;  /* 0x000000091004b211 */ /* 0x001fc600078c08ff */
[----:B------:R4:W0:Y:S01]  /*82b0*/  SHFL.IDX PT, R14, R10, 0x3, 0x181f ;  /* 0x00781f000a0e7f89 */ /* 0x00082200000e0000 */
[C---:B-1----:R-:W-:Y:S02]  /*82c0*/  @!P2 LEA R6, P5, R16.reuse, R13, 0x1 ;  /* 0x0000000d1006a211 */ /* 0x042fe400078a08ff */
[C---:B--2---:R-:W-:Y:S02]  /*82d0*/  @!P1 LEA R8, P4, R16.reuse, R15, 0x1 ;  /* 0x0000000f10089211 */ /* 0x044fe400078808ff */
[C---:B---3--:R-:W-:Y:S02]  /*82e0*/  @!P3 LEA.HI.X R5, R16.reuse, R7, R155, 0x1, P6 ;  /* 0x000000071005b211 */ /* 0x048fe400030f0c9b */
[----:B----4-:R-:W-:-:S03]  /*82f0*/  @!P0 LEA R10, P6, R16, R21, 0x1 ;  /* 0x00000015100a8211 */ /* 0x010fc600078c08ff */
[----:B------:R1:W-:Y:S01]  /*8300*/  @!P3 ST.E.128 desc[UR50][R4.64], RZ ;  /* 0x000000ff0400b985 */ /* 0x0003e2000c101d32 */
[C-C-:B------:R-:W-:Y:S02]  /*8310*/  @!P2 LEA.HI.X R7, R16.reuse, R11, R155.reuse, 0x1, P5 ;  /* 0x0000000b1007a211 */ /* 0x140fe400028f0c9b */
[----:B------:R-:W-:-:S03]  /*8320*/  @!P1 LEA.HI.X R9, R16, R12, R155, 0x1, P4 ;  /* 0x0000000c10099211 */ /* 0x000fc600020f0c9b */
[----:B------:R1:W-:Y:S01]  /*8330*/  @!P2 ST.E.128 desc[UR50][R6.64], RZ ;  /* 0x000000ff0600a985 */ /* 0x0003e2000c101d32 */
[----:B0-----:R-:W-:-:S03]  /*8340*/  @!P0 LEA.HI.X R11, R16, R14, R155, 0x1, P6 ;  /* 0x0000000e100b8211 */ /* 0x001fc600030f0c9b */
[----:B------:R1:W-:Y:S04]  /*8350*/  @!P1 ST.E.128 desc[UR50][R8.64], RZ ;  /* 0x000000ff08009985 */ /* 0x0003e8000c101d32 */
[----:B------:R1:W-:Y:S02]  /*8360*/  @!P0 ST.E.128 desc[UR50][R10.64], RZ ;  /* 0x000000ff0a008985 */ /* 0x0003e4000c101d32 */
.L_x_234:
[----:B------:R-:W-:Y:S05]  /*8370*/  BSYNC B0 ;  /* 0x0000000000007941 */ /* 0x000fea0003800000 */
.L_x_231:
[----:B------:R-:W-:Y:S02]  /*8380*/  ULDC UR4, c[0x0][0xc3c] ;  /* 0x00030f0000047ab9 */ /* 0x000fe40000000800 */
[----:B------:R-:W-:-:S13]  /*8390*/  ISETP.GE.AND P0, PT, R35, UR4, PT ;  /* 0x0000000423007c0c */ /* 0x000fda000bf06270 */
[----:B------:R-:W-:Y:S05]  /*83a0*/  @!P0 BRA `(.L_x_238) ;  /* 0xffffff8800608947 */ /* 0x000fea000383ffff */
[----:B------:R-:W-:Y:S05]  /*83b0*/  EXIT ;  /* 0x000000000000794d */ /* 0x000fea0003800000 */
.L_x_203:
[----:B------:R-:W-:-:S08]  /*83c0*/  NOP ;  /* 0x0000000000007918 */ /* 0x000fd00000000000 */
[----:B------:R-:W0:-:S00]  /*83d0*/  USETMAXREG.DEALLOC.CTAPOOL 0x20 ;  /* 0x00000020000079c8 */ /* 0x000e0000080e0500 */
[----:B0-----:R-:W2:Y:S01]  /*83e0*/  LDL.LU R2, [R1+0x8] ;  /* 0x0000080001027983 */ /* 0x001ea20000300800 */
[----:B------:R-:W-:-:S06]  /*83f0*/  LOP3.LUT R0, R0, 0x3, RZ, 0xc0, !PT ;  /* 0x0000000300007812 */ /* 0x000fcc00078ec0ff */
[----:B------:R-:W0:Y:S02]  /*8400*/  SHFL.IDX PT, R0, R0, RZ, 0x1f ;  /* 0x00001fff00007589 */ /* 0x000e2400000e0000 */
[----:B0-----:R-:W-:Y:S01]  /*8410*/  ISETP.NE.AND P0, PT, R0, RZ, PT ;  /* 0x000000ff0000720c */ /* 0x001fe20003f05270 */
[----:B------:R-:W-:Y:S01]  /*8420*/  IMAD.MOV.U32 R0, RZ, RZ, RZ ;  /* 0x000000ffff007224 */ /* 0x000fe200078e00ff */
[----:B--2---:R-:W-:-:S11]  /*8430*/  LOP3.LUT R2, R2, 0xffffffef, RZ, 0xc0, !PT ;  /* 0xffffffef02027812 */ /* 0x004fd600078ec0ff */
[----:B------:R-:W-:-:S05]  /*8440*/  @P0 LOP3.LUT R2, R2, 0x10, RZ, 0xfc, !PT ;  /* 0x0000001002020812 */ /* 0x000fca00078efcff */
[----:B------:R0:W-:Y:S01]  /*8450*/  STL [R1+0x8], R2 ;  /* 0x0000080201007387 */ /* 0x0001e20000100800 */
[----:B------:R-:W-:Y:S05]  /*8460*/  @!P0 BRA `(.L_x_239) ;  /* 0x00000000001c8947 */ /* 0x000fea0003800000 */
[----:B-1----:R-:W1:Y:S08]  /*8470*/  S2UR UR5, SR_CgaCtaId ;  /* 0x00000000000579c3 */ /* 0x002e700000008800 */
[----:B------:R-:W-:Y:S06]  /*8480*/  BAR.SYNC.DEFER_BLOCKING 0x5, 0x200 ;  /* 0x0148000000007b1d */ /* 0x000fec0000010000 */
[----:B------:R-:W-:-:S02]  /*8490*/  UMOV UR4, 0x400 ;  /* 0x0000040000047882 */ /* 0x000fc40000000000 */
[----:B-1----:R-:W-:-:S09]  /*84a0*/  ULEA UR4, UR5, UR4, 0x18 ;  /* 0x0000000405047291 */ /* 0x002fd2000f8ec03f */
[----:B------:R-:W1:Y:S01]  /*84b0*/  LDS.128 R16, [UR4+0x168d0] ;  /* 0x0168d004ff107984 */ /* 0x000e620008000c00 */
[----:B------:R-:W-:Y:S06]  /*84c0*/  BAR.ARV 0x4, 0x200 ;  /* 0x0108000000007b1d */ /* 0x000fec0000002000 */
[----:B------:R-:W-:Y:S05]  /*84d0*/  BRA `(.L_x_240) ;  /* 0x0000000800007947 */ /* 0x000fea0003800000 */
.L_x_239:
[----:B0-----:R-:W0:Y:S01]  /*84e0*/  S2R R2, SR_TID.X ;  /* 0x0000000000027919 */ /* 0x001e220000002100 */
[----:B-1----:R-:W-:Y:S01]  /*84f0*/  ULDC UR4, c[0x0][0xc3c] ;  /* 0x00030f0000047ab9 */ /* 0x002fe20000000800 */
[----:B------:R-:W1:Y:S01]  /*8500*/  S2UR UR6, SR_CTAID.X ;  /* 0x00000000000679c3 */ /* 0x000e620000002500 */
[----:B------:R-:W-:Y:S01]  /*8510*/  ULDC UR5, c[0x0][0xc38] ;  /* 0x00030e0000057ab9 */ /* 0x000fe20000000800 */
[----:B0-----:R-:W-:-:S04]  /*8520*/  LOP3.LUT R5, R2, 0x1f, RZ, 0xc0, !PT ;  /* 0x0000001f02057812 */ /* 0x001fc800078ec0ff */
[----:B------:R-:W-:-:S04]  /*8530*/  ISETP.NE.AND P0, PT, R5, 0x1f, PT ;  /* 0x0000001f0500780c */ /* 0x000fc80003f05270 */
[----:B------:R-:W-:-:S13]  /*8540*/  ISETP.GE.OR P1, PT, R5, UR4, !P0 ;  /* 0x0000000405007c0c */ /* 0x000fda000c726670 */
[----:B------:R-:W0:Y:S02]  /*8550*/  @!P1 LDC.64 R2, c[0x0][0xc80] ;  /* 0x00032000ff029b82 */ /* 0x000e240000000a00 */
[----:B0-----:R-:W-:-:S05]  /*8560*/  @!P1 IMAD.WIDE.U32 R2, R5, 0x4, R2 ;  /* 0x0000000405029825 */ /* 0x001fca00078e0002 */
[----:B------:R-:W2:Y:S01]  /*8570*/  @!P1 LDG.E R0, desc[UR50][R2.64] ;  /* 0x0000003202009981 */ /* 0x000ea2000c1e1900 */
[C---:B------:R-:W-:Y:S01]  /*8580*/  ISETP.NE.AND P1, PT, R5.reuse, RZ, PT ;  /* 0x000000ff0500720c */ /* 0x040fe20003f25270 */
[----:B------:R-:W-:Y:S01]  /*8590*/  UMOV UR4, URZ ;  /* 0x0000003f00047c82 */ /* 0x000fe20008000000 */
[C---:B------:R-:W-:Y:S01]  /*85a0*/  ISETP.GE.U32.AND P2, PT, R5.reuse, 0x2, PT ;  /* 0x000000020500780c */ /* 0x040fe20003f46070 */
[----:B------:R-:W-:Y:S01]  /*85b0*/  IMAD.MOV.U32 R16, RZ, RZ, RZ ;  /* 0x000000ffff107224 */ /* 0x000fe200078e00ff */
[C---:B------:R-:W-:Y:S02]  /*85c0*/  ISETP.GE.U32.AND P3, PT, R5.reuse, 0x4, PT ;  /* 0x000000040500780c */ /* 0x040fe40003f66070 */
[C---:B------:R-:W-:Y:S02]  /*85d0*/  ISETP.GE.U32.AND P4, PT, R5.reuse, 0x8, PT ;  /* 0x000000080500780c */ /* 0x040fe40003f86070 */
[----:B------:R-:W-:Y:S01]  /*85e0*/  ISETP.GE.U32.AND P5, PT, R5, 0x10, PT ;  /* 0x000000100500780c */ /* 0x000fe20003fa6070 */
[----:B--2---:R-:W0:Y:S02]  /*85f0*/  SHFL.UP PT, R4, R0, 0x1, RZ ;  /* 0x0420000000047989 */ /* 0x004e2400000e00ff */
[----:B0-----:R-:W-:-:S05]  /*8600*/  SEL R7, R4, RZ, P1 ;  /* 0x000000ff04077207 */ /* 0x001fca0000800000 */
[----:B------:R-:W-:-:S05]  /*8610*/  IMAD.IADD R7, R0, 0x1, R7 ;  /* 0x0000000100077824 */ /* 0x000fca00078e0207 */
[----:B------:R-:W0:Y:S02]  /*8620*/  SHFL.UP PT, R4, R7, 0x2, RZ ;  /* 0x0440000007047989 */ /* 0x000e2400000e00ff */
[----:B0-----:R-:W-:-:S04]  /*8630*/  SEL R4, R4, RZ, P2 ;  /* 0x000000ff04047207 */ /* 0x001fc80001000000 */
[----:B------:R-:W-:-:S05]  /*8640*/  IADD3 R4, R7, R4, RZ ;  /* 0x0000000407047210 */ /* 0x000fca0007ffe0ff */
[----:B------:R-:W0:Y:S02]  /*8650*/  SHFL.UP PT, R6, R4, 0x4, RZ ;  /* 0x0480000004067989 */ /* 0x000e2400000e00ff */
[----:B0-----:R-:W-:-:S05]  /*8660*/  SEL R3, R6, RZ, P3 ;  /* 0x000000ff06037207 */ /* 0x001fca0001800000 */
[----:B------:R-:W-:-:S05]  /*8670*/  IMAD.IADD R3, R4, 0x1, R3 ;  /* 0x0000000104037824 */ /* 0x000fca00078e0203 */
[----:B------:R-:W0:Y:S02]  /*8680*/  SHFL.UP PT, R2, R3, 0x8, RZ ;  /* 0x0500000003027989 */ /* 0x000e2400000e00ff */
[----:B0-----:R-:W-:-:S05]  /*8690*/  SEL R2, R2, RZ, P4 ;  /* 0x000000ff02027207 */ /* 0x001fca0002000000 */
[----:B------:R-:W-:-:S05]  /*86a0*/  IMAD.IADD R2, R3, 0x1, R2 ;  /* 0x0000000103027824 */ /* 0x000fca00078e0202 */
[----:B------:R-:W0:Y:S02]  /*86b0*/  SHFL.UP PT, R6, R2, 0x10, RZ ;  /* 0x0600000002067989 */ /* 0x000e2400000e00ff */
[----:B0-----:R-:W-:-:S05]  /*86c0*/  SEL R7, R6, RZ, P5 ;  /* 0x000000ff06077207 */ /* 0x001fca0002800000 */
[----:B------:R-:W-:-:S05]  /*86d0*/  IMAD.IADD R7, R2, 0x1, R7 ;  /* 0x0000000102077824 */ /* 0x000fca00078e0207 */
[----:B------:R-:W0:Y:S02]  /*86e0*/  SHFL.IDX PT, R4, R7, 0x1f, 0x1f ;  /* 0x03e01f0007047f89 */ /* 0x000e2400000e0000 */
[----:B0-----:R-:W-:-:S05]  /*86f0*/  IMAD R4, R4, UR5, RZ ;  /* 0x0000000504047c24 */ /* 0x001fca000f8e02ff */
[----:B-1----:R-:W-:Y:S02]  /*8700*/  ISETP.GT.AND P6, PT, R4, UR6, PT ;  /* 0x0000000604007c0c */ /* 0x002fe4000bfc4270 */
[----:B------:R-:W-:-:S11]  /*8710*/  MOV R3, R4 ;  /* 0x0000000400037202 */ /* 0x000fd60000000f00 */
[----:B------:R-:W-:Y:S05]  /*8720*/  @P6 BRA `(.L_x_241) ;  /* 0x0000000000946947 */ /* 0x000fea0003800000 */
[----:B------:R-:W-:Y:S01]  /*8730*/  IMAD.MOV.U32 R4, RZ, RZ, R3 ;  /* 0x000000ffff047224 */ /* 0x000fe200078e0003 */
[----:B------:R-:W-:Y:S01]  /*8740*/  UMOV UR4, URZ ;  /* 0x0000003f00047c82 */ /* 0x000fe20008000000 */
[----:B------:R-:W-:-:S05]  /*8750*/  ULDC UR5, c[0x0][0xc38] ;  /* 0x00030e0000057ab9 */ /* 0x000fca0000000800 */
.L_x_245:
[----:B------:R-:W0:Y:S01]  /*8760*/  LDC R2, c[0x0][0xc3c] ;  /* 0x00030f00ff027b82 */ /* 0x000e220000000800 */
[----:B------:R-:W-:-:S06]  /*8770*/  UIADD3 UR4, UR4, 0x1f, URZ ;  /* 0x0000001f04047890 */ /* 0x000fcc000fffe03f */
[----:B0-----:R-:W-:-:S13]  /*8780*/  ISETP.LE.AND P6, PT, R2, UR4, PT ;  /* 0x0000000402007c0c */ /* 0x001fda000bfc3270 */
[----:B------:R-:W-:Y:S05]  /*8790*/  @P6 BRA `(.L_x_242) ;  /* 0x0000000400246947 */ /* 0x000fea0003800000 */
[----:B------:R-:W-:Y:S01]  /*87a0*/  VIADD R7, R5, UR4 ;  /* 0x0000000405077c36 */ /* 0x000fe20008000000 */
[----:B------:R-:W-:Y:S01]  /*87b0*/  BSSY B0, `(.L_x_243) ;  /* 0x0000007000007945 */ /* 0x000fe20003800000 */
[----:B------:R-:W-:-:S03]  /*87c0*/  IMAD.MOV.U32 R0, RZ, RZ, RZ ;  /* 0x000000ffff007224 */ /* 0x000fc600078e00ff */
[----:B------:R-:W-:-:S13]  /*87d0*/  ISETP.GE.OR P6, PT, R7, R2, !P0 ;  /* 0x000000020700720c */ /* 0x000fda00047c6670 */
[----:B------:R-:W-:Y:S05]  /*87e0*/  @P6 BRA `(.L_x_244) ;  /* 0x00000000000c6947 */ /* 0x000fea0003800000 */
[----:B------:R-:W0:Y:S02]  /*87f0*/  LDC.64 R2, c[0x0][0xc80] ;  /* 0x00032000ff027b82 */ /* 0x000e240000000a00 */
[----:B0-----:R-:W-:-:S05]  /*8800*/  IMAD.WIDE R2, R7, 0x4, R2 ;  /* 0x0000000407027825 */ /* 0x001fca00078e0202 */
[----:B------:R0:W5:Y:S02]  /*8810*/  LDG.E R0, desc[UR50][R2.64] ;  /* 0x0000003202007981 */ /* 0x000164000c1e1900 */
.L_x_244:
[----:B------:R-:W-:Y:S05]  /*8820*/  BSYNC B0 ;  /* 0x0000000000007941 */ /* 0x000fea0003800000 */
.L_x_243:
[----:B0----5:R-:W0:Y:S02]  /*8830*/  SHFL.UP PT, R2, R0, 0x1, RZ ;  /* 0x0420000000027989 */ /* 0x021e2400000e00ff */
        /* <DEDUP_REMOVED lines=15> */
[----:B0-----:R-:W-:-:S04]  /*8930*/  IMAD R3, R3, UR5, RZ ;  /* 0x0000000503037c24 */ /* 0x001fc8000f8e02ff */
[----:B------:R-:W-:-:S05]  /*8940*/  IMAD.IADD R4, R3, 0x1, R4 ;  /* 0x0000000103047824 */ /* 0x000fca00078e0204 */
[----:B------:R-:W-:-:S13]  /*8950*/  ISETP.GT.AND P6, PT, R4, UR6, PT ;  /* 0x0000000604007c0c */ /* 0x000fda000bfc4270 */
[----:B------:R-:W-:Y:S05]  /*8960*/  @!P6 BRA `(.L_x_245) ;  /* 0xfffffffc007ce947 */ /* 0x000fea000383ffff */
[----:B------:R-:W-:-:S07]  /*8970*/  MOV R7, R9 ;  /* 0x0000000900077202 */ /* 0x000fce0000000f00 */
.L_x_241:
[----:B------:R-:W-:-:S04]  /*8980*/  IMAD.IADD R9, R4, 0x1, -R3 ;  /* 0x0000000104097824 */ /* 0x000fc800078e0a03 */
[----:B------:R-:W-:-:S05]  /*8990*/  IMAD R2, R7, UR5, R9 ;  /* 0x0000000507027c24 */ /* 0x000fca000f8e0209 */
[----:B------:R-:W-:-:S13]  /*89a0*/  ISETP.GT.AND P0, PT, R2, UR6, PT ;  /* 0x0000000602007c0c */ /* 0x000fda000bf04270 */
[----:B------:R-:W-:-:S04]  /*89b0*/  VOTE.ANY R6, PT, !P0 ;  /* 0x0000000000067806 */ /* 0x000fc800040e0100 */
[----:B------:R-:W0:Y:S01]  /*89c0*/  POPC R19, R6 ;  /* 0x0000000600137309 */ /* 0x000e220000000000 */
[----:B------:R-:W-:Y:S01]  /*89d0*/  ISETP.NE.AND P0, PT, R6, RZ, PT ;  /* 0x000000ff0600720c */ /* 0x000fe20003f05270 */
[----:B0-----:R-:W0:Y:S02]  /*89e0*/  SHFL.IDX PT, R0, R0, R19, 0x1f ;  /* 0x00001f1300007589 */ /* 0x001e2400000e0000 */
[----:B0-----:R-:W-:-:S04]  /*89f0*/  IABS R4, R0 ;  /* 0x0000000000047213 */ /* 0x001fc80000000000 */
[----:B------:R-:W0:Y:S08]  /*8a00*/  I2F.RP R8, R4 ;  /* 0x0000000400087306 */ /* 0x000e300000209400 */
[----:B0-----:R-:W0:Y:S02]  /*8a10*/  MUFU.RCP R8, R8 ;  /* 0x0000000800087308 */ /* 0x001e240000001000 */
[----:B0-----:R-:W-:-:S06]  /*8a20*/  VIADD R2, R8, 0xffffffe ;  /* 0x0ffffffe08027836 */ /* 0x001fcc0000000000 */
[----:B------:R0:W1:Y:S01]  /*8a30*/  F2I.FTZ.U32.TRUNC.NTZ R3, R2 ;  /* 0x0000000200037305 */ /* 0x000062000021f000 */
[----:B------:R-:W-:Y:S05]  /*8a40*/  @!P0 BRA `(.L_x_246) ;  /* 0x0000000000088947 */ /* 0x000fea0003800000 */
[----:B------:R-:W-:-:S06]  /*8a50*/  VIADD R16, R19, 0xffffffff ;  /* 0xffffffff13107836 */ /* 0x000fcc0000000000 */
[----:B------:R2:W3:Y:S02]  /*8a60*/  SHFL.IDX PT, R16, R7, R16, 0x1f ;  /* 0x00001f1007107589 */ /* 0x0004e400000e0000 */
.L_x_246:
[----:B---3--:R-:W-:Y:S01]  /*8a70*/  IMAD R16, R16, UR5, R9 ;  /* 0x0000000510107c24 */ /* 0x008fe2000f8e0209 */
[----:B0-----:R-:W-:Y:S01]  /*8a80*/  IABS R2, R0 ;  /* 0x0000000000027213 */ /* 0x001fe20000000000 */
[----:B-12---:R-:W-:Y:S02]  /*8a90*/  IMAD.MOV R7, RZ, RZ, -R3 ;  /* 0x000000ffff077224 */ /* 0x006fe400078e0a03 */
[----:B------:R-:W-:Y:S01]  /*8aa0*/  VIADD R19, R19, UR4 ;  /* 0x0000000413137c36 */ /* 0x000fe20008000000 */
[----:B------:R-:W-:Y:S01]  /*8ab0*/  IADD3 R9, -R16, UR6, RZ ;  /* 0x0000000610097c10 */ /* 0x000fe2000fffe1ff */
[----:B------:R-:W-:Y:S01]  /*8ac0*/  IMAD R7, R7, R4, RZ ;  /* 0x0000000407077224 */ /* 0x000fe200078e02ff */
[----:B------:R-:W-:Y:S01]  /*8ad0*/  IADD3 R8, RZ, -R2, RZ ;  /* 0x80000002ff087210 */ /* 0x000fe20007ffe0ff */
[----:B------:R-:W-:Y:S01]  /*8ae0*/  IMAD.MOV.U32 R2, RZ, RZ, RZ ;  /* 0x000000ffff027224 */ /* 0x000fe200078e00ff */
[----:B------:R-:W-:-:S03]  /*8af0*/  IABS R6, R9 ;  /* 0x0000000900067213 */ /* 0x000fc60000000000 */
[----:B------:R-:W-:-:S04]  /*8b00*/  IMAD.HI.U32 R2, R3, R7, R2 ;  /* 0x0000000703027227 */ /* 0x000fc800078e0002 */
[----:B------:R-:W-:Y:S02]  /*8b10*/  IMAD.MOV.U32 R3, RZ, RZ, R6 ;  /* 0x000000ffff037224 */ /* 0x000fe400078e0006 */
[----:B------:R-:W-:Y:S02]  /*8b20*/  IMAD.MOV.U32 R6, RZ, RZ, R8 ;  /* 0x000000ffff067224 */ /* 0x000fe400078e0008 */
[----:B------:R-:W-:-:S04]  /*8b30*/  IMAD.HI.U32 R2, R2, R3, RZ ;  /* 0x0000000302027227 */ /* 0x000fc800078e00ff */
[----:B------:R-:W-:-:S05]  /*8b40*/  IMAD R3, R2, R6, R3 ;  /* 0x0000000602037224 */ /* 0x000fca00078e0203 */
[----:B------:R-:W-:-:S13]  /*8b50*/  ISETP.GT.U32.AND P1, PT, R4, R3, PT ;  /* 0x000000030400720c */ /* 0x000fda0003f24070 */
[----:B------:R-:W-:Y:S01]  /*8b60*/  @!P1 IMAD.IADD R3, R3, 0x1, -R4 ;  /* 0x0000000103039824 */ /* 0x000fe200078e0a04 */
[----:B------:R-:W-:Y:S02]  /*8b70*/  @!P1 IADD3 R2, R2, 0x1, RZ ;  /* 0x0000000102029810 */ /* 0x000fe40007ffe0ff */
[----:B------:R-:W-:Y:S02]  /*8b80*/  ISETP.NE.AND P1, PT, R0, RZ, PT ;  /* 0x000000ff0000720c */ /* 0x000fe40003f25270 */
[----:B------:R-:W-:Y:S02]  /*8b90*/  ISETP.GE.U32.AND P0, PT, R3, R4, PT ;  /* 0x000000040300720c */ /* 0x000fe40003f06070 */
[----:B------:R-:W-:-:S04]  /*8ba0*/  LOP3.LUT R3, R9, R0, RZ, 0x3c, !PT ;  /* 0x0000000009037212 */ /* 0x000fc800078e3cff */
[----:B------:R-:W-:-:S07]  /*8bb0*/  ISETP.GE.AND P2, PT, R3, RZ, PT ;  /* 0x000000ff0300720c */ /* 0x000fce0003f46270 */
[----:B------:R-:W-:-:S06]  /*8bc0*/  @P0 VIADD R2, R2, 0x1 ;  /* 0x0000000102020836 */ /* 0x000fcc0000000000 */
[----:B------:R-:W-:Y:S01]  /*8bd0*/  @!P2 IMAD.MOV R2, RZ, RZ, -R2 ;  /* 0x000000ffff02a224 */ /* 0x000fe200078e0a02 */
[----:B------:R-:W-:-:S04]  /*8be0*/  @!P1 LOP3.LUT R2, RZ, R0, RZ, 0x33, !PT ;  /* 0x00000000ff029212 */ /* 0x000fc800078e33ff */
[----:B------:R-:W-:Y:S01]  /*8bf0*/  MOV R18, R2 ;  /* 0x0000000200127202 */ /* 0x000fe20000000f00 */
[----:B------:R-:W-:-:S04]  /*8c00*/  IMAD.MOV R17, RZ, RZ, -R2 ;  /* 0x000000ffff117224 */ /* 0x000fc800078e0a02 */
[----:B------:R-:W-:Y:S01]  /*8c10*/  IMAD R17, R0, R17, R9 ;  /* 0x0000001100117224 */ /* 0x000fe200078e0209 */
[----:B------:R-:W-:Y:S06]  /*8c20*/  BRA `(.L_x_247) ;  /* 0x0000000000147947 */ /* 0x000fec0003800000 */
.L_x_242:
[----:B------:R-:W-:Y:S01]  /*8c30*/  ULDC UR4, c[0x0][0xc3c] ;  /* 0x00030f0000047ab9 */ /* 0x000fe20000000800 */
[----:B------:R-:W-:Y:S02]  /*8c40*/  IMAD.MOV.U32 R17, RZ, RZ, RZ ;  /* 0x000000ffff117224 */ /* 0x000fe400078e00ff */
[----:B------:R-:W-:Y:S02]  /*8c50*/  IMAD.U32 R16, RZ, RZ, UR6 ;  /* 0x00000006ff107e24 */ /* 0x000fe4000f8e00ff */
[----:B------:R-:W-:Y:S02]  /*8c60*/  IMAD.MOV.U32 R18, RZ, RZ, RZ ;  /* 0x000000ffff127224 */ /* 0x000fe400078e00ff */
[----:B------:R-:W-:-:S07]  /*8c70*/  IMAD.U32 R19, RZ, RZ, UR4 ;  /* 0x00000004ff137e24 */ /* 0x000fce000f8e00ff */
.L_x_247:
[----:B------:R-:W-:-:S13]  /*8c80*/  ISETP.NE.AND P0, PT, R5, RZ, PT ;  /* 0x000000ff0500720c */ /* 0x000fda0003f05270 */
[----:B------:R-:W0:Y:S01]  /*8c90*/  @!P0 S2R R3, SR_CgaCtaId ;  /* 0x0000000000038919 */ /* 0x000e220000008800 */
[----:B------:R-:W-:-:S04]  /*8ca0*/  @!P0 MOV R0, 0x400 ;  /* 0x0000040000008802 */ /* 0x000fc80000000f00 */
[----:B0-----:R-:W-:-:S05]  /*8cb0*/  @!P0 LEA R0, R3, R0, 0x18 ;  /* 0x0000000003008211 */ /* 0x001fca00078ec0ff */
[----:B------:R0:W-:Y:S01]  /*8cc0*/  @!P0 STS.128 [R0+0x168d0], R16 ;  /* 0x0168d01000008388 */ /* 0x0001e20000000c00 */
[----:B------:R-:W-:Y:S06]  /*8cd0*/  BAR.ARV 0x5, 0x200 ;  /* 0x0148000000007b1d */ /* 0x000fec0000002000 */
.L_x_240:
[----:B------:R2:W-:Y:S01]  /*8ce0*/  STL [R1+0x38], RZ ;  /* 0x000038ff01007387 */ /* 0x0005e20000100800 */
[----:B------:R-:W-:Y:S01]  /*8cf0*/  ULDC UR4, c[0x0][0xc3c] ;  /* 0x00030f0000047ab9 */ /* 0x000fe20000000800 */
[----:B------:R-:W-:Y:S01]  /*8d00*/  MOV R27, 0x1 ;  /* 0x00000001001b7802 */ /* 0x000fe20000000f00 */
[----:B------:R-:W-:Y:S01]  /*8d10*/  IMAD.MOV.U32 R25, RZ, RZ, RZ ;  /* 0x000000ffff197224 */ /* 0x000fe200078e00ff */
[----:B-1----:R-:W-:-:S13]  /*8d20*/  ISETP.GE.AND P0, PT, R19, UR4, PT ;  /* 0x0000000413007c0c */ /* 0x002fda000bf06270 */
[----:B--2---:R-:W-:Y:S05]  /*8d30*/  @P0 BRA `(.L_x_248) ;  /* 0x00000048008c0947 */ /* 0x004fea0003800000 */
[----:B------:R-:W1:Y:S01]  /*8d40*/  S2R R3, SR_TID.X ;  /* 0x0000000000037919 */ /* 0x000e620000002100 */
[----:B------:R-:W2:Y:S01]  /*8d50*/  S2UR UR5, SR_CgaCtaId ;  /* 0x00000000000579c3 */ /* 0x000ea20000008800 */
[----:B------:R-:W-:Y:S01]  /*8d60*/  UMOV UR4, 0x400 ;  /* 0x0000040000047882 */ /* 0x000fe20000000000 */
[----:B------:R-:W-:Y:S01]  /*8d70*/  BSSY B8, `(.L_x_248) ;  /* 0x000049f000087945 */ /* 0x000fe20003800000 */
[----:B------:R3:W-:Y:S01]  /*8d80*/  STL [R1+0x38], RZ ;  /* 0x000038ff01007387 */ /* 0x0007e20000100800 */
[----:B------:R-:W-:Y:S01]  /*8d90*/  IMAD.MOV.U32 R27, RZ, RZ, 0x1 ;  /* 0x00000001ff1b7424 */ /* 0x000fe200078e00ff */
[----:B------:R-:W-:Y:S01]  /*8da0*/  MOV R25, RZ ;  /* 0x000000ff00197202 */ /* 0x000fe20000000f00 */
[----:B------:R-:W-:Y:S01]  /*8db0*/  ULOP3.LUT UR36, UR37, 0x2, URZ, 0xfc, !UPT ;  /* 0x0000000225247892 */ /* 0x000fe2000f8efc3f */
[----:B------:R-:W-:Y:S01]  /*8dc0*/  ULDC UR38, c[0x0][0xc] ;  /* 0x0000030000267ab9 */ /* 0x000fe20000000800 */
[----:B--2---:R-:W-:-:S06]  /*8dd0*/  ULEA UR4, UR5, UR4, 0x18 ;  /* 0x0000000405047291 */ /* 0x004fcc000f8ec03f */
[----:B------:R-:W-:Y:S01]  /*8de0*/  IMAD.U32 R22, RZ, RZ, UR4 ;  /* 0x00000004ff167e24 */ /* 0x000fe2000f8e00ff */
[C---:B-1----:R-:W-:Y:S01]  /*8df0*/  LOP3.LUT R4, R3.reuse, 0x7f, RZ, 0xc0, !PT ;  /* 0x0000007f03047812 */ /* 0x042fe200078ec0ff */
[C---:B------:R-:W-:Y:S02]  /*8e00*/  IMAD.SHL.U32 R28, R3.reuse, 0x8, RZ ;  /* 0x00000008031c7824 */ /* 0x040fe400078e00ff */
[----:B0-----:R-:W-:Y:S01]  /*8e10*/  IMAD.SHL.U32 R2, R3, 0x10, RZ ;  /* 0x0000001003027824 */ /* 0x001fe200078e00ff */
[----:B------:R-:W-:Y:S02]  /*8e20*/  SHF.R.U32.HI R4, RZ, 0x3, R4 ;  /* 0x00000003ff047819 */ /* 0x000fe40000011604 */
[----:B------:R-:W-:Y:S02]  /*8e30*/  LOP3.LUT R0, R28, 0x1f8, RZ, 0xc0, !PT ;  /* 0x000001f81c007812 */ /* 0x000fe400078ec0ff */
[----:B------:R-:W-:Y:S02]  /*8e40*/  LOP3.LUT R2, R2, 0x70, RZ, 0xc0, !PT ;  /* 0x0000007002027812 */ /* 0x000fe400078ec0ff */
[----:B------:R-:W-:-:S02]  /*8e50*/  LOP3.LUT R3, R0, 0x38, R3, 0x78, !PT ;  /* 0x0000003800037812 */ /* 0x000fc400078e7803 */
[----:B------:R-:W-:Y:S02]  /*8e60*/  LOP3.LUT R2, R4, R2, RZ, 0xfc, !PT ;  /* 0x0000000204027212 */ /* 0x000fe400078efcff */
[----:B------:R-:W-:Y:S02]  /*8e70*/  LOP3.LUT R0, R3, 0x200, R28, 0xf8, !PT ;  /* 0x0000020003007812 */ /* 0x000fe400078ef81c */
[----:B------:R-:W-:-:S03]  /*8e80*/  LOP3.LUT R28, R28, 0x38, RZ, 0xc0, !PT ;  /* 0x000000381c1c7812 */ /* 0x000fc600078ec0ff */
[----:B------:R-:W-:-:S05]  /*8e90*/  IMAD R0, R0, 0x2, R22 ;  /* 0x0000000200007824 */ /* 0x000fca00078e0216 */
[----:B------:R3:W-:Y:S02]  /*8ea0*/  STL [R1+0x1c], R0 ;  /* 0x00001c0001007387 */ /* 0x0007e40000100800 */
.L_x_309:
[----:B0-----:R-:W0:Y:S01]  /*8eb0*/  LDC.64 R2, c[0x0][0xc88] ;  /* 0x00032200ff027b82 */ /* 0x001e220000000a00 */
[----:B--23--:R-:W2:Y:S01]  /*8ec0*/  LDL.LU R0, [R1+0x8] ;  /* 0x0000080001007983 */ /* 0x00cea20000300800 */
[----:B0-----:R-:W-:-:S05]  /*8ed0*/  IMAD.WIDE R2, R19, 0x4, R2 ;  /* 0x0000000413027825 */ /* 0x001fca00078e0202 */
[----:B------:R-:W3:Y:S01]  /*8ee0*/  LDG.E R29, desc[UR50][R2.64] ;  /* 0x00000032021d7981 */ /* 0x000ee2000c1e1900 */
[----:B------:R-:W-:Y:S05]  /*8ef0*/  YIELD ;  /* 0x0000000000007946 */ /* 0x000fea0003800000 */
[----:B------:R-:W-:Y:S01]  /*8f00*/  ULDC.64 UR4, c[0x0][0xa28] ;  /* 0x00028a0000047ab9 */ /* 0x000fe20000000a00 */
[----:B------:R-:W-:Y:S01]  /*8f10*/  IMAD.MOV.U32 R6, RZ, RZ, RZ ;  /* 0x000000ffff067224 */ /* 0x000fe200078e00ff */
[----:B------:R-:W-:Y:S01]  /*8f20*/  ISETP.NE.U32.AND P0, PT, RZ, UR4, PT ;  /* 0x00000004ff007c0c */ /* 0x000fe2000bf05070 */
[----:B------:R-:W-:-:S03]  /*8f30*/  ULDC.64 UR6, c[0x0][0xa18] ;  /* 0x0002860000067ab9 */ /* 0x000fc60000000a00 */
[----:B------:R-:W-:Y:S02]  /*8f40*/  ISETP.NE.AND.EX P0, PT, RZ, UR5, PT, P0 ;  /* 0x00000005ff007c0c */ /* 0x000fe4000bf05300 */
[----:B--2---:R-:W-:Y:S02]  /*8f50*/  LOP3.LUT R0, R0, 0xfffffff7, RZ, 0xc0, !PT ;  /* 0xfffffff700007812 */ /* 0x004fe400078ec0ff */
[----:B-1-3--:R-:W-:-:S09]  /*8f60*/  SHF.R.S32.HI R4, RZ, 0x1f, R29 ;  /* 0x0000001fff047819 */ /* 0x00afd2000001141d */
[C---:B------:R-:W-:Y:S01]  /*8f70*/  @P0 LEA R2, P1, R29.reuse, UR4, 0x2 ;  /* 0x000000041d020c11 */ /* 0x040fe2000f8210ff */
[C---:B------:R-:W-:Y:S01]  /*8f80*/  IMAD.SHL.U32 R23, R29.reuse, 0x4, RZ ;  /* 0x000000041d177824 */ /* 0x040fe200078e00ff */
[C-C-:B------:R-:W-:Y:S01]  /*8f90*/  SHF.L.U64.HI R24, R29.reuse, 0x2, R4.reuse ;  /* 0x000000021d187819 */ /* 0x140fe20000010204 */
[----:B------:R0:W-:Y:S01]  /*8fa0*/  STL [R1+0x28], R4 ;  /* 0x0000280401007387 */ /* 0x0001e20000100800 */
[----:B------:R-:W-:Y:S01]  /*8fb0*/  @P0 LEA.HI.X R3, R29, UR5, R4, 0x2, P1 ;  /* 0x000000051d030c11 */ /* 0x000fe200088f1404 */
[----:B------:R-:W-:-:S04]  /*8fc0*/  ULDC.64 UR4, c[0x0][0xa00] ;  /* 0x0002800000047ab9 */ /* 0x000fc80000000a00 */
[----:B------:R1:W2:Y:S01]  /*8fd0*/  @P0 LDG.E R6, desc[UR50][R2.64] ;  /* 0x0000003202060981 */ /* 0x0002a2000c1e1900 */
[----:B------:R-:W-:-:S04]  /*8fe0*/  ISETP.NE.U32.AND P0, PT, RZ, UR4, PT ;  /* 0x00000004ff007c0c */ /* 0x000fc8000bf05070 */
[----:B------:R-:W-:Y:S02]  /*8ff0*/  ISETP.NE.AND.EX P2, PT, RZ, UR5, PT, P0 ;  /* 0x00000005ff007c0c */ /* 0x000fe4000bf45300 */
[----:B------:R-:W-:Y:S02]  /*9000*/  ISETP.NE.U32.AND P0, PT, RZ, UR6, PT ;  /* 0x00000006ff007c0c */ /* 0x000fe4000bf05070 */
[----:B-1----:R-:W-:Y:S02]  /*9010*/  IADD3 R2, P1, R23, UR4, RZ ;  /* 0x0000000417027c10 */ /* 0x002fe4000ff3e0ff */
[----:B------:R-:W-:Y:S02]  /*9020*/  ISETP.NE.AND.EX P0, PT, RZ, UR7, PT, P0 ;  /* 0x00000007ff007c0c */ /* 0x000fe4000bf05300 */
[----:B------:R-:W-:Y:S01]  /*9030*/  IADD3.X R3, R24, UR5, RZ, P1, !PT ;  /* 0x0000000518037c10 */ /* 0x000fe20008ffe4ff */
[----:B------:R-:W-:-:S04]  /*9040*/  ULDC.64 UR4, c[0x0][0x418] ;  /* 0x0001060000047ab9 */ /* 0x000fc80000000a00 */
[----:B------:R-:W-:-:S05]  /*9050*/  @P2 LOP3.LUT R0, R0, 0x8, RZ, 0xfc, !PT ;  /* 0x0000000800002812 */ /* 0x000fca00078efcff */
[----:B------:R1:W-:Y:S01]  /*9060*/  STL [R1+0x8], R0 ;  /* 0x0000080001007387 */ /* 0x0003e20000100800 */
[----:B0-----:R-:W-:-:S04]  /*9070*/  @P0 IADD3 R4, P1, R23, UR6, RZ ;  /* 0x0000000617040c10 */ /* 0x001fc8000ff3e0ff */
[----:B------:R-:W-:Y:S02]  /*9080*/  @P0 IADD3.X R5, R24, UR7, RZ, P1, !PT ;  /* 0x0000000718050c10 */ /* 0x000fe40008ffe4ff */
[----:B-1----:R-:W-:-:S03]  /*9090*/  MOV R0, RZ ;  /* 0x000000ff00007202 */ /* 0x002fc60000000f00 */
[----:B------:R-:W3:Y:S04]  /*90a0*/  @P0 LDG.E R4, desc[UR50][R4.64] ;  /* 0x0000003204040981 */ /* 0x000ee8000c1e1900 */
[----:B------:R-:W4:Y:S01]  /*90b0*/  @P2 LDG.E R0, desc[UR50][R2.64] ;  /* 0x0000003202002981 */ /* 0x000f22000c1e1900 */
[----:B------:R-:W-:-:S03]  /*90c0*/  UISETP.NE.U32.AND UP0, UPT, UR4, URZ, UPT ;  /* 0x0000003f0400728c */ /* 0x000fc6000bf05070 */
[----:B------:R-:W-:Y:S01]  /*90d0*/  ULDC UR4, c[0x0][0x424] ;  /* 0x0001090000047ab9 */ /* 0x000fe20000000800 */
[----:B------:R-:W-:-:S03]  /*90e0*/  UISETP.NE.AND.EX UP0, UPT, UR5, URZ, UPT, UP0 ;  /* 0x0000003f0500728c */ /* 0x000fc6000bf05300 */
[----:B------:R-:W-:Y:S01]  /*90f0*/  ULDC UR5, c[0x0][0x2f0] ;  /* 0x0000bc0000057ab9 */ /* 0x000fe20000000800 */
[----:B------:R-:W-:-:S04]  /*9100*/  USEL UR4, UR4, 0x1, UP0 ;  /* 0x0000000104047887 */ /* 0x000fc80008000000 */
[----:B------:R-:W-:Y:S01]  /*9110*/  UIMAD UR4, UR4, UR5, URZ ;  /* 0x00000005040472a4 */ /* 0x000fe2000f8e023f */
[----:B----4-:R0:W-:Y:S04]  /*9120*/  STL [R1+0x20], R0 ;  /* 0x0000200001007387 */ /* 0x0101e80000100800 */
[----:B--2---:R1:W-:Y:S04]  /*9130*/  STL [R1+0x14], R6 ;  /* 0x0000140601007387 */ /* 0x0043e80000100800 */
[----:B---3--:R1:W-:Y:S01]  /*9140*/  @P0 STL [R1+0x2c], R4 ;  /* 0x00002c0401000387 */ /* 0x0083e20000100800 */
[----:B0-----:R-:W-:Y:S01]  /*9150*/  IMAD.U32 R0, RZ, RZ, UR4 ;  /* 0x00000004ff007e24 */ /* 0x001fe2000f8e00ff */
[----:B------:R-:W-:Y:S06]  /*9160*/  @P0 BRA `(.L_x_249) ;  /* 0x0000000000200947 */ /* 0x000fec0003800000 */
[----:B------:R-:W-:Y:S02]  /*9170*/  ULDC UR4, c[0x0][0x288] ;  /* 0x0000a20000047ab9 */ /* 0x000fe40000000800 */
[----:B-1----:R-:W-:-:S05]  /*9180*/  IMAD.U32 R4, RZ, RZ, UR4 ;  /* 0x00000004ff047e24 */ /* 0x002fca000f8e00ff */
[----:B------:R0:W-:Y:S01]  /*9190*/  STL [R1+0x2c], R4 ;  /* 0x00002c0401007387 */ /* 0x0001e20000100800 */
[----:B------:R-:W-:Y:S05]  /*91a0*/  @!P2 BRA `(.L_x_249) ;  /* 0x000000000010a947 */ /* 0x000fea0003800000 */
[----:B------:R-:W2:Y:S04]  /*91b0*/  LDG.E R5, desc[UR50][R2.64] ;  /* 0x0000003202057981 */ /* 0x000ea8000c1e1900 */
[----:B0-----:R-:W2:Y:S02]  /*91c0*/  LDG.E R4, desc[UR50][R2.64+0x4] ;  /* 0x0000043202047981 */ /* 0x001ea4000c1e1900 */
[----:B--2---:R-:W-:-:S05]  /*91d0*/  IMAD.IADD R2, R4, 0x1, -R5 ;  /* 0x0000000104027824 */ /* 0x004fca00078e0a05 */
[----:B------:R2:W-:Y:S02]  /*91e0*/  STL [R1+0x2c], R2 ;  /* 0x00002c0201007387 */ /* 0x0005e40000100800 */
.L_x_249:
[----:B01----:R-:W-:Y:S01]  /*91f0*/  IMAD.MOV.U32 R4, RZ, RZ, R29 ;  /* 0x000000ffff047224 */ /* 0x003fe200078e001d */
[----:B------:R-:W-:Y:S02]  /*9200*/  ULDC.64 UR4, c[0x0][0xa20] ;  /* 0x0002880000047ab9 */ /* 0x000fe40000000a00 */
[----:B------:R-:W-:Y:S02]  /*9210*/  ISETP.NE.U32.AND P0, PT, RZ, UR4, PT ;  /* 0x00000004ff007c0c */ /* 0x000fe4000bf05070 */
[----:B------:R0:W-:Y:S02]  /*9220*/  STL [R1+0x4], R4 ;  /* 0x0000040401007387 */ /* 0x0001e40000100800 */
[----:B------:R-:W-:-:S13]  /*9230*/  ISETP.NE.AND.EX P0, PT, RZ, UR5, PT, P0 ;  /* 0x00000005ff007c0c */ /* 0x000fda000bf05300 */
[----:B0-----:R-:W-:Y:S05]  /*9240*/  @!P0 BRA `(.L_x_250) ;  /* 0x0000000000108947 */ /* 0x001fea0003800000 */
[----:B--2---:R-:W-:-:S04]  /*9250*/  IADD3 R2, P0, R23, UR4, RZ ;  /* 0x0000000417027c10 */ /* 0x004fc8000ff1e0ff */
[----:B------:R-:W-:-:S05]  /*9260*/  IADD3.X R3, R24, UR5, RZ, P0, !PT ;  /* 0x0000000518037c10 */ /* 0x000fca00087fe4ff */
[----:B------:R0:W5:Y:S01]  /*9270*/  LDG.E R0, desc[UR50][R2.64] ;  /* 0x0000003202007981 */ /* 0x000162000c1e1900 */
[----:B------:R-:W-:Y:S05]  /*9280*/  BRA `(.L_x_251) ;  /* 0x0000000000247947 */ /* 0x000fea0003800000 */
.L_x_250:
[----:B------:R-:W-:Y:S02]  /*9290*/  ULDC.64 UR4, c[0x0][0xa08] ;  /* 0x0002820000047ab9 */ /* 0x000fe40000000a00 */
[----:B------:R-:W-:-:S04]  /*92a0*/  ISETP.NE.U32.AND P0, PT, RZ, UR4, PT ;  /* 0x00000004ff007c0c */ /* 0x000fc8000bf05070 */
[----:B------:R-:W-:-:S13]  /*92b0*/  ISETP.NE.AND.EX P0, PT, RZ, UR5, PT, P0 ;  /* 0x00000005ff007c0c */ /* 0x000fda000bf05300 */
[----:B------:R-:W-:Y:S05]  /*92c0*/  @!P0 BRA `(.L_x_251) ;  /* 0x0000000000148947 */ /* 0x000fea0003800000 */
[----:B--2---:R-:W0:Y:S02]  /*92d0*/  LDC.64 R2, c[0x0][0xa08] ;  /* 0x00028200ff027b82 */ /* 0x004e240000000a00 */
[----:B0-----:R-:W-:-:S05]  /*92e0*/  IMAD.WIDE R2, R4, 0x4, R2 ;  /* 0x0000000404027825 */ /* 0x001fca00078e0202 */
[----:B------:R-:W2:Y:S04]  /*92f0*/  LDG.E R0, desc[UR50][R2.64] ;  /* 0x0000003202007981 */ /* 0x000ea8000c1e1900 */
[----:B------:R-:W2:Y:S02]  /*9300*/  LDG.E R5, desc[UR50][R2.64+0x4] ;  /* 0x0000043202057981 */ /* 0x000ea4000c1e1900 */
[----:B--2---:R-:W-:-:S07]  /*9310*/  IADD3 R0, -R0, R5, RZ ;  /* 0x0000000500007210 */ /* 0x004fce0007ffe1ff */
.L_x_251:
[----:B0-2--5:R-:W-:Y:S01]  /*9320*/  IMAD.IADD R2, R0, 0x1, -R6 ;  /* 0x0000000100027824 */ /* 0x025fe200078e0a06 */
[----:B------:R-:W-:Y:S03]  /*9330*/  BSSY B7, `(.L_x_252) ;  /* 0x00003a3000077945 */ /* 0x000fe60003800000 */
[C---:B------:R-:W-:Y:S01]  /*9340*/  VIADD R0, R2.reuse, 0x7f ;  /* 0x0000007f02007836 */ /* 0x040fe20000000000 */
[----:B------:R0:W-:Y:S01]  /*9350*/  STL [R1+0x10], R2 ;  /* 0x0000100201007387 */ /* 0x0001e20000100800 */
[----:B------:R-:W-:-:S03]  /*9360*/  ISETP.GT.AND P0, PT, R2, RZ, PT ;  /* 0x000000ff0200720c */ /* 0x000fc60003f04270 */
[----:B------:R-:W-:-:S04]  /*9370*/  SHF.R.S32.HI R3, RZ, 0x1f, R0 ;  /* 0x0000001fff037819 */ /* 0x000fc80000011400 */
[----:B------:R-:W-:-:S05]  /*9380*/  LEA.HI R0, R3, R0, RZ, 0x7 ;  /* 0x0000000003007211 */ /* 0x000fca00078f38ff */
[----:B------:R0:W-:Y:S01]  /*9390*/  STL [R1+0x34], R0 ;  /* 0x0000340001007387 */ /* 0x0001e20000100800 */
[----:B------:R-:W-:Y:S05]  /*93a0*/  @P0 BRA `(.L_x_253) ;  /* 0x0000000000440947 */ /* 0x000fea0003800000 */
[----:B0-----:R-:W0:Y:S02]  /*93b0*/  S2R R2, SR_TID.X ;  /* 0x0000000000027919 */ /* 0x001e240000002100 */
[----:B0-----:R-:W-:-:S04]  /*93c0*/  LOP3.LUT R2, R2, 0x7f, RZ, 0xc0, !PT ;  /* 0x0000007f02027812 */ /* 0x001fc800078ec0ff */
[----:B------:R-:W-:-:S13]  /*93d0*/  ISETP.NE.AND P0, PT, R2, RZ, PT ;  /* 0x000000ff0200720c */ /* 0x000fda0003f05270 */
[----:B------:R-:W-:Y:S05]  /*93e0*/  @P0 BRA `(.L_x_254) ;  /* 0x00000038005c0947 */ /* 0x000fea0003800000 */
[----:B------:R-:W0:Y:S01]  /*93f0*/  S2R R5, SR_LANEID ;  /* 0x0000000000057919 */ /* 0x000e220000000000 */
[----:B------:R-:W-:Y:S01]  /*9400*/  VOTEU.ANY UR4, UPT, PT ;  /* 0x0000000000047886 */ /* 0x000fe200038e0100 */
[----:B------:R-:W1:Y:S01]  /*9410*/  LDC.64 R2, c[0x0][0xc60] ;  /* 0x00031800ff027b82 */ /* 0x000e620000000a00 */
[----:B------:R-:W0:Y:S02]  /*9420*/  FLO.U32 R0, UR4 ;  /* 0x0000000400007d00 */ /* 0x000e2400080e0000 */
[----:B0-----:R-:W-:-:S06]  /*9430*/  ISETP.EQ.U32.AND P0, PT, R0, R5, PT ;  /* 0x000000050000720c */ /* 0x001fcc0003f02070 */
[----:B------:R-:W1:Y:S07]  /*9440*/  POPC R5, UR4 ;  /* 0x0000000400057d09 */ /* 0x000e6e0008000000 */
[----:B-1----:R-:W2:Y:S01]  /*9450*/  @P0 ATOMG.E.ADD.STRONG.GPU PT, R3, desc[UR50][R2.64], R5 ;  /* 0x00000005020309a8 */ /* 0x002ea200081ee1f2 */
[----:B------:R-:W0:Y:S02]  /*9460*/  S2R R4, SR_LTMASK ;  /* 0x0000000000047919 */ /* 0x000e240000003900 */
[----:B0-----:R-:W-:-:S04]  /*9470*/  LOP3.LUT R4, R4, UR4, RZ, 0xc0, !PT ;  /* 0x0000000404047c12 */ /* 0x001fc8000f8ec0ff */
[----:B------:R-:W0:Y:S01]  /*9480*/  POPC R7, R4 ;  /* 0x0000000400077309 */ /* 0x000e220000000000 */
[----:B--2---:R-:W0:Y:S02]  /*9490*/  SHFL.IDX PT, R0, R3, R0, 0x1f ;  /* 0x00001f0003007589 */ /* 0x004e2400000e0000 */
[----:B0-----:R-:W-:Y:S01]  /*94a0*/  IADD3 R16, R0, UR38, R7 ;  /* 0x0000002600107c10 */ /* 0x001fe2000fffe007 */
[----:B------:R-:W-:Y:S06]  /*94b0*/  BRA `(.L_x_254) ;  /* 0x0000003800287947 */ /* 0x000fec0003800000 */
.L_x_253:
[----:B0-----:R-:W-:Y:S01]  /*94c0*/  VIADD R0, R22, 0xe400 ;  /* 0x0000e40016007836 */ /* 0x001fe20000000000 */
[----:B------:R-:W-:Y:S04]  /*94d0*/  BSSY B6, `(.L_x_255) ;  /* 0x0000013000067945 */ /* 0x000fe80003800000 */
[----:B------:R-:W-:-:S13]  /*94e0*/  LOP3.LUT P0, RZ, R0, 0x3ff, RZ, 0xc0, !PT ;  /* 0x000003ff00ff7812 */ /* 0x000fda000780c0ff */
[----:B------:R-:W-:Y:S05]  /*94f0*/  @!P0 BRA `(.L_x_256) ;  /* 0x0000000000408947 */ /* 0x000fea0003800000 */
[----:B------:R-:W-:Y:S01]  /*9500*/  MOV R2, 0x0 ;  /* 0x0000000000027802 */ /* 0x000fe20000000f00 */
[----:B------:R-:W-:Y:S01]  /*9510*/  ULDC.64 UR6, c[0x4][0x88] ;  /* 0x0100220000067ab9 */ /* 0x000fe20000000a00 */
[----:B------:R-:W-:Y:S01]  /*9520*/  ULDC.64 UR8, c[0x4][0x90] ;  /* 0x0100240000087ab9 */ /* 0x000fe20000000a00 */
[----:B------:R-:W-:Y:S01]  /*9530*/  ULDC.64 UR4, c[0x4][0x8] ;  /* 0x0100020000047ab9 */ /* 0x000fe20000000a00 */
[----:B------:R-:W-:Y:S01]  /*9540*/  IMAD.U32 R4, RZ, RZ, UR6 ;  /* 0x00000006ff047e24 */ /* 0x000fe2000f8e00ff */
[----:B------:R-:W-:Y:S01]  /*9550*/  MOV R5, UR7 ;  /* 0x0000000700057c02 */ /* 0x000fe20008000f00 */
[----:B------:R-:W0:Y:S01]  /*9560*/  LDC.64 R2, c[0x4][R2] ;  /* 0x0100000002027b82 */ /* 0x000e220000000a00 */
        /* <DEDUP_REMOVED lines=8> */
[----:B0-----:R-:W-:Y:S05]  /*95f0*/  CALL.ABS.NOINC R2 ;  /* 0x0000000002007343 */ /* 0x001fea0003c00000 */
.L_x_256:
[----:B------:R-:W-:Y:S05]  /*9600*/  BSYNC B6 ;  /* 0x0000000000067941 */ /* 0x000fea0003800000 */
.L_x_255:
[----:B------:R-:W-:Y:S01]  /*9610*/  VIADD R0, R22, 0x400 ;  /* 0x0000040016007836 */ /* 0x000fe20000000000 */
[----:B------:R-:W-:Y:S04]  /*9620*/  BSSY B6, `(.L_x_257) ;  /* 0x0000022000067945 */ /* 0x000fe80003800000 */
[----:B------:R-:W-:-:S13]  /*9630*/  LOP3.LUT P0, RZ, R0, 0x3ff, RZ, 0xc0, !PT ;  /* 0x000003ff00ff7812 */ /* 0x000fda000780c0ff */
[----:B------:R-:W-:Y:S05]  /*9640*/  @!P0 BRA `(.L_x_258) ;  /* 0x00000000007c8947 */ /* 0x000fea0003800000 */
[----:B------:R-:W-:Y:S01]  /*9650*/  MOV R26, 0x0 ;  /* 0x00000000001a7802 */ /* 0x000fe20000000f00 */
[----:B------:R-:W-:Y:S01]  /*9660*/  ULDC.64 UR6, c[0x4][0x88] ;  /* 0x0100220000067ab9 */ /* 0x000fe20000000a00 */
[----:B------:R-:W-:Y:S01]  /*9670*/  ULDC.64 UR8, c[0x4][0x90] ;  /* 0x0100240000087ab9 */ /* 0x000fe20000000a00 */
[----:B------:R-:W-:Y:S01]  /*9680*/  ULDC.64 UR4, c[0x4][0x10] ;  /* 0x0100040000047ab9 */ /* 0x000fe20000000a00 */
[----:B------:R0:W1:Y:S01]  /*9690*/  LDC.64 R2, c[0x4][R26] ;  /* 0x010000001a027b82 */ /* 0x0000620000000a00 */
        /* <DEDUP_REMOVED lines=11> */
.L_x_259:
        /* <DEDUP_REMOVED lines=15> */
.L_x_258:
[----:B------:R-:W-:Y:S05]  /*9840*/  BSYNC B6 ;  /* 0x0000000000067941 */ /* 0x000fea0003800000 */
.L_x_257:
[----:B------:R0:W2:Y:S01]  /*9850*/  LDL R21, [R1+0x4] ;  /* 0x0000040001157983 */ /* 0x0000a20000100800 */
[----:B------:R-:W-:Y:S01]  /*9860*/  ULDC.64 UR4, c[0x0][0x9f8] ;  /* 0x00027e0000047ab9 */ /* 0x000fe20000000a00 */
[----:B------:R-:W1:Y:S01]  /*9870*/  LDC R7, c[0x0][0x430] ;  /* 0x00010c00ff077b82 */ /* 0x000e620000000800 */
[----:B------:R-:W-:Y:S01]  /*9880*/  ISETP.NE.U32.AND P0, PT, RZ, UR4, PT ;  /* 0x00000004ff007c0c */ /* 0x000fe2000bf05070 */
[----:B------:R-:W3:Y:S03]  /*9890*/  LDL R26, [R1+0x34] ;  /* 0x00003400011a7983 */ /* 0x000ee60000100800 */
[----:B------:R-:W-:Y:S01]  /*98a0*/  ISETP.NE.AND.EX P0, PT, RZ, UR5, PT, P0 ;  /* 0x00000005ff007c0c */ /* 0x000fe2000bf05300 */
[----:B------:R-:W4:Y:S04]  /*98b0*/  LDL R9, [R1+0x10] ;  /* 0x0000100001097983 */ /* 0x000f280000100800 */
[----:B------:R-:W4:Y:S01]  /*98c0*/  LDL R4, [R1+0x14] ;  /* 0x0000140001047983 */ /* 0x000f220000100800 */
[----:B------:R-:W0:Y:S07]  /*98d0*/  S2R R5, SR_TID.X ;  /* 0x0000000000057919 */ /* 0x000e2e0000002100 */
[----:B------:R-:W-:Y:S01]  /*98e0*/  @P0 IADD3 R2, P1, R23, UR4, RZ ;  /* 0x0000000417020c10 */ /* 0x000fe2000ff3e0ff */
[----:B------:R-:W3:Y:S03]  /*98f0*/  S2R R0, SR_TID.X ;  /* 0x0000000000007919 */ /* 0x000ee60000002100 */
[----:B------:R-:W-:Y:S01]  /*9900*/  @P0 IADD3.X R3, R24, UR5, RZ, P1, !PT ;  /* 0x0000000518030c10 */ /* 0x000fe20008ffe4ff */
[----:B------:R-:W4:Y:S04]  /*9910*/  LDL.LU R20, [R1+0x8] ;  /* 0x0000080001147983 */ /* 0x000f280000300800 */
[----:B--2---:R-:W2:Y:S01]  /*9920*/  @P0 LDG.E R21, desc[UR50][R2.64] ;  /* 0x0000003202150981 */ /* 0x004ea2000c1e1900 */
[----:B-1----:R-:W-:Y:S01]  /*9930*/  ISETP.NE.AND P2, PT, R7, 0x1, PT ;  /* 0x000000010700780c */ /* 0x002fe20003f45270 */
[----:B0-----:R-:W-:Y:S01]  /*9940*/  IMAD.SHL.U32 R5, R5, 0x10, RZ ;  /* 0x0000001005057824 */ /* 0x001fe200078e00ff */
[----:B---3--:R-:W-:-:S02]  /*9950*/  LEA.HI.SX32 R26, R26, 0xffffffff, 0x19 ;  /* 0xffffffff1a1a7811 */ /* 0x008fc400078fcaff */
[----:B------:R-:W-:Y:S02]  /*9960*/  LOP3.LUT R0, R0, 0x7f, RZ, 0xc0, !PT ;  /* 0x0000007f00007812 */ /* 0x000fe400078ec0ff */
[----:B------:R-:W-:Y:S01]  /*9970*/  LOP3.LUT R5, R5, 0x70, RZ, 0xc0, !PT ;  /* 0x0000007005057812 */ /* 0x000fe200078ec0ff */
[----:B------:R-:W-:Y:S01]  /*9980*/  IMAD.SHL.U32 R8, R26, 0x80, RZ ;  /* 0x000000801a087824 */ /* 0x000fe200078e00ff */
[----:B------:R-:W-:-:S04]  /*9990*/  SHF.R.U32.HI R0, RZ, 0x3, R0 ;  /* 0x00000003ff007819 */ /* 0x000fc80000011600 */
[----:B------:R-:W-:Y:S01]  /*99a0*/  LOP3.LUT R5, R8, R0, R5, 0xfe, !PT ;  /* 0x0000000008057212 */ /* 0x000fe200078efe05 */
[----:B------:R-:W0:Y:S08]  /*99b0*/  @P2 LDC R6, c[0x0][0x434] ;  /* 0x00010d00ff062b82 */ /* 0x000e300000000800 */
[----:B------:R-:W1:Y:S01]  /*99c0*/  @P2 LDC R0, c[0x0][0x438] ;  /* 0x00010e00ff002b82 */ /* 0x000e620000000800 */
[----:B--2---:R-:W-:Y:S01]  /*99d0*/  @P0 STL [R1+0x4], R21 ;  /* 0x0000041501000387 */ /* 0x004fe20000100800 */
[C---:B----4-:R-:W-:Y:S01]  /*99e0*/  ISETP.GE.AND P0, PT, R5.reuse, R9, PT ;  /* 0x000000090500720c */ /* 0x050fe20003f06270 */
[----:B------:R-:W-:-:S04]  /*99f0*/  IMAD.IADD R5, R5, 0x1, R4 ;  /* 0x0000000105057824 */ /* 0x000fc800078e0204 */
[----:B0-----:R-:W-:-:S08]  /*9a00*/  @P2 IMAD.HI.U32 R6, R5, R6, RZ ;  /* 0x0000000605062227 */ /* 0x001fd000078e00ff */
[----:B------:R-:W0:Y:S01]  /*9a10*/  @!P0 LDC.64 R2, c[0x0][0x428] ;  /* 0x00010a00ff028b82 */ /* 0x000e220000000a00 */
[----:B------:R-:W-:Y:S02]  /*9a20*/  MOV R4, R5 ;  /* 0x0000000500047202 */ /* 0x000fe40000000f00 */
[----:B-1----:R-:W-:Y:S02]  /*9a30*/  @P2 SHF.R.U32.HI R4, RZ, R0, R6 ;  /* 0x00000000ff042219 */ /* 0x002fe40000011606 */
[----:B------:R-:W-:-:S03]  /*9a40*/  SHF.R.S32.HI R6, RZ, 0x1f, R21 ;  /* 0x0000001fff067819 */ /* 0x000fc60000011415 */
[--C-:B------:R-:W-:Y:S02]  /*9a50*/  IMAD.MOV R0, RZ, RZ, -R4.reuse ;  /* 0x000000ffff007224 */ /* 0x100fe400078e0a04 */
[----:B------:R0:W-:Y:S02]  /*9a60*/  STL [R1+0x18], R6 ;  /* 0x0000180601007387 */ /* 0x0001e40000100800 */
[----:B------:R-:W-:Y:S01]  /*9a70*/  IMAD R0, R7, R0, R5 ;  /* 0x0000000007007224 */ /* 0x000fe200078e0205 */
[--C-:B------:R-:W-:Y:S01]  /*9a80*/  @!P0 SHF.R.S32.HI R5, RZ, 0x1f, R4.reuse ;  /* 0x0000001fff058819 */ /* 0x100fe20000011404 */
[-C--:B0-----:R-:W-:Y:S02]  /*9a90*/  @!P0 IMAD R6, R6, R2.reuse, RZ ;  /* 0x0000000206068224 */ /* 0x081fe400078e02ff */
[----:B------:R-:W-:-:S04]  /*9aa0*/  @!P0 IMAD.WIDE.U32 R4, R21, R2, R4 ;  /* 0x0000000215048225 */ /* 0x000fc800078e0004 */
[----:B------:R-:W-:Y:S02]  /*9ab0*/  @!P0 IMAD R7, R21, R3, R6 ;  /* 0x0000000315078224 */ /* 0x000fe400078e0206 */
[----:B------:R-:W0:Y:S02]  /*9ac0*/  @!P0 LDC.64 R2, c[0x0][0x418] ;  /* 0x00010600ff028b82 */ /* 0x000e240000000a00 */
[----:B------:R-:W-:Y:S01]  /*9ad0*/  @!P0 IMAD.IADD R7, R5, 0x1, R7 ;  /* 0x0000000105078824 */ /* 0x000fe200078e0207 */
[----:B0-----:R-:W-:Y:S01]  /*9ae0*/  @!P0 LEA R6, P1, R4, R2, 0x2 ;  /* 0x0000000204068211 */ /* 0x001fe200078210ff */
[----:B------:R-:W-:-:S03]  /*9af0*/  IMAD.MOV.U32 R2, RZ, RZ, RZ ;  /* 0x000000ffff027224 */ /* 0x000fc600078e00ff */
[----:B------:R-:W-:-:S05]  /*9b00*/  @!P0 LEA.HI.X R7, R4, R3, R7, 0x2, P1 ;  /* 0x0000000304078211 */ /* 0x000fca00008f1407 */
[----:B------:R0:W5:Y:S01]  /*9b10*/  @!P0 LDG.E R2, desc[UR50][R6.64] ;  /* 0x0000003206028981 */ /* 0x000162000c1e1900 */
[----:B------:R-:W-:Y:S01]  /*9b20*/  LOP3.LUT R20, R20, 0xfffffffb, RZ, 0xc0, !PT ;  /* 0xfffffffb14147812 */ /* 0x000fe200078ec0ff */
[----:B------:R-:W-:-:S03]  /*9b30*/  IMAD.U32 R9, RZ, RZ, UR36 ;  /* 0x00000024ff097e24 */ /* 0x000fc6000f8e00ff */
[----:B------:R-:W-:Y:S02]  /*9b40*/  @P2 LOP3.LUT R20, R20, 0x4, RZ, 0xfc, !PT ;  /* 0x0000000414142812 */ /* 0x000fe400078efcff */
[----:B------:R-:W-:Y:S02]  /*9b50*/  ISETP.NE.AND P2, PT, R9, 0x3, PT ;  /* 0x000000030900780c */ /* 0x000fe40003f45270 */
[----:B------:R-:W-:-:S11]  /*9b60*/  LOP3.LUT R20, R20, 0xfffffffd, RZ, 0xc0, !PT ;  /* 0xfffffffd14147812 */ /* 0x000fd600078ec0ff */
[----:B------:R-:W-:-:S05]  /*9b70*/  @P2 LOP3.LUT R20, R20, 0x2, RZ, 0xfc, !PT ;  /* 0x0000000214142812 */ /* 0x000fca00078efcff */
[----:B------:R0:W-:Y:S01]  /*9b80*/  STL [R1+0x8], R20 ;  /* 0x0000081401007387 */ /* 0x0001e20000100800 */
[----:B------:R-:W-:-:S03]  /*9b90*/  UMOV UR4, 0xffffffff ;  /* 0xffffffff00047882 */ /* 0x000fc60000000000 */
[----:B------:R-:W-:Y:S05]  /*9ba0*/  BRA.DIV UR4, `(.L_x_260) ;  /* 0x00000042044c7947 */ /* 0x000fea000b800000 */
.L_x_326:
[----:B------:R-:W-:-:S05]  /*9bb0*/  SHF.R.S32.HI R9, RZ, 0x1f, R18 ;  /* 0x0000001fff097819 */ /* 0x000fca0000011412 */
[----:B------:R1:W-:Y:S01]  /*9bc0*/  STL [R1], R9 ;  /* 0x0000000901007387 */ /* 0x0003e20000100800 */
[----:B------:R-:W-:Y:S05]  /*9bd0*/  @!P2 BRA `(.L_x_261) ;  /* 0x000000000004a947 */ /* 0x000fea0003800000 */
[----:B------:R-:W-:Y:S01]  /*9be0*/  BPT.TRAP 0x1 ;  /* 0x000000040000795c */ /* 0x000fe20000300000 */
.L_x_261:
[----:B0-----:R-:W-:Y:S01]  /*9bf0*/  SHF.R.S32.HI R6, RZ, 0x1f, R0 ;  /* 0x0000001fff067819 */ /* 0x001fe20000011400 */
[----:B------:R-:W-:Y:S01]  /*9c00*/  ULDC.64 UR4, c[0x0][0x328] ;  /* 0x0000ca0000047ab9 */ /* 0x000fe20000000a00 */
[----:B-----5:R-:W-:Y:S01]  /*9c10*/  SHF.R.S32.HI R7, RZ, 0x1f, R2 ;  /* 0x0000001fff077819 */ /* 0x020fe20000011402 */
[----:B------:R-:W-:Y:S01]  /*9c20*/  IMAD.WIDE.U32 R4, R0, UR4, RZ ;  /* 0x0000000400047c25 */ /* 0x000fe2000f8e00ff */
[----:B------:R-:W-:Y:S03]  /*9c30*/  BSSY B0, `(.L_x_262) ;  /* 0x0000015000007945 */ /* 0x000fe60003800000 */
[----:B------:R-:W-:-:S04]  /*9c40*/  IMAD R3, R6, UR4, RZ ;  /* 0x0000000406037c24 */ /* 0x000fc8000f8e02ff */
        /* <DEDUP_REMOVED lines=14> */
[----:B------:R-:W-:Y:S01]  /*9d30*/  LEA.HI.X R24, R4, UR5, R3, 0x1, P0 ;  /* 0x0000000504187c11 */ /* 0x000fe200080f0c03 */
[----:B------:R-:W-:Y:S01]  /*9d40*/  IMAD R3, R25, 0x8, R22 ;  /* 0x0000000819037824 */ /* 0x000fe200078e0216 */
[----:B------:R-:W-:-:S04]  /*9d50*/  SHF.L.U32 R4, R27, 0x1f, RZ ;  /* 0x0000001f1b047819 */ /* 0x000fc800000006ff */
[----:B------:R-:W0:Y:S02]  /*9d60*/  SYNCS.PHASECHK.TRANS64.TRYWAIT P0, [R3+URZ+0x16840], R4 ;  /* 0x01684004030075a7 */ /* 0x000e24000800017f */
[----:B0-----:R-:W-:Y:S05]  /*9d70*/  @!P0 BRA `(.L_x_263) ;  /* 0x00000040000c8947 */ /* 0x001fea0003800000 */
.L_x_327:
[----:B------:R-:W-:Y:S05]  /*9d80*/  BSYNC B0 ;  /* 0x0000000000007941 */ /* 0x000fea0003800000 */
.L_x_262:
[----:B------:R-:W2:Y:S01]  /*9d90*/  LDL R12, [R1] ;  /* 0x00000000010c7983 */ /* 0x000ea20000100800 */
[----:B------:R-:W-:-:S03]  /*9da0*/  ULDC.64 UR4, c[0x0][0x300] ;  /* 0x0000c00000047ab9 */ /* 0x000fc60000000a00 */
[----:B------:R-:W3:Y:S04]  /*9db0*/  LDL R11, [R1+0x10] ;  /* 0x00001000010b7983 */ /* 0x000ee80000100800 */
[----:B-1----:R-:W4:Y:S01]  /*9dc0*/  LDL.LU R9, [R1+0x8] ;  /* 0x0000080001097983 */ /* 0x002f220000300800 */
[----:B------:R-:W-:Y:S02]  /*9dd0*/  IMAD R6, R6, UR4, RZ ;  /* 0x0000000406067c24 */ /* 0x000fe4000f8e02ff */
[C---:B0-----:R-:W-:Y:S01]  /*9de0*/  IMAD.WIDE.U32 R4, R0.reuse, UR4, RZ ;  /* 0x0000000400047c25 */ /* 0x041fe2000f8e00ff */
[----:B------:R-:W0:Y:S03]  /*9df0*/  S2R R10, SR_TID.X ;  /* 0x00000000000a7919 */ /* 0x000e260000002100 */
[----:B------:R-:W-:Y:S01]  /*9e00*/  IMAD R6, R0, UR5, R6 ;  /* 0x0000000500067c24 */ /* 0x000fe2000f8e0206 */
[----:B------:R-:W-:-:S02]  /*9e10*/  ULDC.64 UR4, c[0x0][0x310] ;  /* 0x0000c40000047ab9 */ /* 0x000fc40000000a00 */
[----:B------:R-:W-:Y:S02]  /*9e20*/  IMAD R7, R7, UR4, RZ ;  /* 0x0000000407077c24 */ /* 0x000fe4000f8e02ff */
[----:B------:R-:W-:Y:S02]  /*9e30*/  IMAD.IADD R5, R5, 0x1, R6 ;  /* 0x0000000105057824 */ /* 0x000fe400078e0206 */
[C---:B------:R-:W-:Y:S02]  /*9e40*/  IMAD R7, R2.reuse, UR5, R7 ;  /* 0x0000000502077c24 */ /* 0x040fe4000f8e0207 */
[----:B------:R-:W-:Y:S01]  /*9e50*/  IMAD.WIDE.U32 R4, R2, UR4, R4 ;  /* 0x0000000402047c25 */ /* 0x000fe2000f8e0004 */
[----:B------:R-:W-:-:S04]  /*9e60*/  ULDC.64 UR4, c[0x0][0x308] ;  /* 0x0000c20000047ab9 */ /* 0x000fc80000000a00 */
[----:B------:R-:W-:-:S03]  /*9e70*/  IADD3 R5, R5, R7, RZ ;  /* 0x0000000705057210 */ /* 0x000fc60007ffe0ff */
[----:B------:R-:W-:Y:S01]  /*9e80*/  IMAD.WIDE.U32 R4, R18, UR4, R4 ;  /* 0x0000000412047c25 */ /* 0x000fe2000f8e0004 */
[----:B0-----:R-:W-:-:S04]  /*9e90*/  LOP3.LUT R10, R10, 0x7f, RZ, 0xc0, !PT ;  /* 0x0000007f0a0a7812 */ /* 0x001fc800078ec0ff */
[----:B------:R-:W-:Y:S01]  /*9ea0*/  SHF.R.U32.HI R10, RZ, 0x3, R10 ;  /* 0x00000003ff0a7819 */ /* 0x000fe2000001160a */
[----:B--2---:R-:W-:Y:S02]  /*9eb0*/  IMAD R0, R12, UR4, RZ ;  /* 0x000000040c007c24 */ /* 0x004fe4000f8e02ff */
[----:B------:R-:W0:Y:S02]  /*9ec0*/  S2R R12, SR_TID.X ;  /* 0x00000000000c7919 */ /* 0x000e240000002100 */
[----:B------:R-:W-:Y:S01]  /*9ed0*/  IMAD R0, R18, UR5, R0 ;  /* 0x0000000512007c24 */ /* 0x000fe2000f8e0200 */
[----:B------:R-:W-:-:S03]  /*9ee0*/  ULDC.64 UR4, c[0x0][0x2e8] ;  /* 0x0000ba0000047ab9 */ /* 0x000fc60000000a00 */
[----:B------:R-:W-:Y:S01]  /*9ef0*/  IMAD.IADD R2, R5, 0x1, R0 ;  /* 0x0000000105027824 */ /* 0x000fe200078e0200 */
[----:B------:R-:W-:Y:S01]  /*9f00*/  LEA R0, P0, R4, UR4, 0x1 ;  /* 0x0000000404007c11 */ /* 0x000fe2000f8008ff */
[----:B------:R-:W-:Y:S01]  /*9f10*/  ULDC UR4, c[0x0][0x2f4] ;  /* 0x0000bd0000047ab9 */ /* 0x000fe20000000800 */
[----:B----4-:R-:W-:Y:S02]  /*9f20*/  LOP3.LUT R9, R9, 0xfffffffe, RZ, 0xc0, !PT ;  /* 0xfffffffe09097812 */ /* 0x010fe400078ec0ff */
[----:B------:R-:W-:Y:S01]  /*9f30*/  ISETP.GE.AND P2, PT, R28, UR4, PT ;  /* 0x000000041c007c0c */ /* 0x000fe2000bf46270 */
[----:B------:R-:W-:Y:S01]  /*9f40*/  UMOV UR4, 0xffffffff ;  /* 0xffffffff00047882 */ /* 0x000fe20000000000 */
[----:B------:R-:W-:Y:S02]  /*9f50*/  LEA.HI.X R2, R4, UR5, R2, 0x1, P0 ;  /* 0x0000000504027c11 */ /* 0x000fe400080f0c02 */
[----:B---3--:R-:W-:-:S04]  /*9f60*/  IADD3 R4, -R10, R11, -R8 ;  /* 0x0000000b0a047210 */ /* 0x008fc80007ffe908 */
[----:B------:R-:W-:-:S05]  /*9f70*/  ISETP.GE.AND P0, PT, R4, 0x1, PT ;  /* 0x000000010400780c */ /* 0x000fca0003f06270 */
[----:B------:R-:W-:-:S05]  /*9f80*/  @P2 LOP3.LUT R9, R9, 0x1, RZ, 0xfc, !PT ;  /* 0x0000000109092812 */ /* 0x000fca00078efcff */
[----:B------:R1:W-:Y:S01]  /*9f90*/  STL [R1+0x8], R9 ;  /* 0x0000080901007387 */ /* 0x0003e20000100800 */
[C---:B0-----:R-:W-:Y:S02]  /*9fa0*/  IMAD.SHL.U32 R10, R12.reuse, 0x8, RZ ;  /* 0x000000080c0a7824 */ /* 0x041fe400078e00ff */
[----:B------:R-:W-:-:S03]  /*9fb0*/  IMAD.SHL.U32 R11, R12, 0x8, RZ ;  /* 0x000000080c0b7824 */ /* 0x000fc600078e00ff */
[----:B------:R-:W-:-:S04]  /*9fc0*/  LOP3.LUT R10, R10, 0x1f8, RZ, 0xc0, !PT ;  /* 0x000001f80a0a7812 */ /* 0x000fc800078ec0ff */
[----:B------:R-:W-:-:S04]  /*9fd0*/  LOP3.LUT R10, R10, 0x38, R12, 0x78, !PT ;  /* 0x000000380a0a7812 */ /* 0x000fc800078e780c */
[----:B------:R-:W-:-:S05]  /*9fe0*/  LOP3.LUT R10, R10, 0x200, R11, 0xf8, !PT ;  /* 0x000002000a0a7812 */ /* 0x000fca00078ef80b */
[----:B------:R-:W-:Y:S01]  /*9ff0*/  IMAD R5, R25, 0x2000, R10 ;  /* 0x0000200019057824 */ /* 0x000fe200078e020a */
[----:B-1----:R-:W-:Y:S06]  /*a000*/  BRA.DIV UR4, `(.L_x_264) ;  /* 0x0000003e047c7947 */ /* 0x002fec000b800000 */
[----:B------:R-:W0:Y:S01]  /*a010*/  SHFL.IDX PT, R7, R0, RZ, 0x181f ;  /* 0x00181fff00077589 */ /* 0x000e2200000e0000 */
[----:B------:R-:W-:-:S03]  /*a020*/  @P0 IMAD R8, R5, 0x2, R22 ;  /* 0x0000000205080824 */ /* 0x000fc600078e0216 */
[----:B------:R-:W1:Y:S01]  /*a030*/  SHFL.IDX PT, R6, R2, RZ, 0x181f ;  /* 0x00181fff02067589 */ /* 0x000e6200000e0000 */
[----:B0-----:R-:W-:-:S04]  /*a040*/  @P0 LEA R7, P1, R28, R7, 0x1 ;  /* 0x000000071c070211 */ /* 0x001fc800078208ff */
[----:B-1----:R-:W-:Y:S02]  /*a050*/  @P0 IADD3.X R6, RZ, R6, RZ, P1, !PT ;  /* 0x00000006ff060210 */ /* 0x002fe40000ffe4ff */
[----:B------:R-:W-:Y:S02]  /*a060*/  ISETP.GE.AND P1, PT, R4, 0x11, PT ;  /* 0x000000110400780c */ /* 0x000fe40003f26270 */
[----:B------:R-:W-:-:S04]  /*a070*/  @P0 LOP3.LUT R7, R7, R6, RZ, 0x3c, !PT ;  /* 0x0000000607070212 */ /* 0x000fc800078e3cff */
[----:B------:R-:W-:-:S04]  /*a080*/  @P0 LOP3.LUT R6, R7, R6, RZ, 0x3c, !PT ;  /* 0x0000000607060212 */ /* 0x000fc800078e3cff */
[----:B------:R-:W-:-:S05]  /*a090*/  @P0 LOP3.LUT R7, R7, R6, RZ, 0x3c, !PT ;  /* 0x0000000607070212 */ /* 0x000fca00078e3cff */
[----:B------:R-:W-:Y:S01]  /*a0a0*/  @!PT LDS RZ, [RZ] ;  /* 0x00000000fffff984 */ /* 0x000fe20000000800 */
[----:B------:R0:W-:Y:S04]  /*a0b0*/  @P0 LDGSTS.E.BYPASS.LTC128B.128 [R8+0xe400], desc[UR50][R6.64], !P2 ;  /* 0x0e40000006080fae */ /* 0x0001e8000d101d72 */
[----:B0-----:R-:W0:Y:S01]  /*a0c0*/  SHFL.IDX PT, R7, R0, 0x1, 0x181f ;  /* 0x00381f0000077f89 */ /* 0x001e2200000e0000 */
[----:B------:R-:W-:-:S03]  /*a0d0*/  @P1 IMAD R8, R5, 0x2, R22 ;  /* 0x0000000205081824 */ /* 0x000fc600078e0216 */
        /* <DEDUP_REMOVED lines=9> */
[----:B------:R-:W-:Y:S01]  /*a170*/  @P1 LEA R8, R5, R22, 0x1 ;  /* 0x0000001605081211 */ /* 0x000fe200078e08ff */
        /* <DEDUP_REMOVED lines=9> */
[----:B------:R-:W-:Y:S01]  /*a210*/  @P1 IMAD R8, R5, 0x2, R22 ;  /* 0x0000000205081824 */ /* 0x000fe200078e0216 */
        /* <DEDUP_REMOVED lines=29> */
[----:B------:R-:W-:Y:S01]  /*a3f0*/  @P1 IMAD R8, R5, 0x2, R22 ;  /* 0x0000000205081824 */ /* 0x000fe200078e0216 */
[----:B------:R-:W1:Y:S04]  /*a400*/  SHFL.IDX PT, R6, R2, 0x6, 0x181f ;  /* 0x00d81f0002067f89 */ /* 0x000e6800000e0000 */
[----:B------:R-:W2:Y:S04]  /*a410*/  SHFL.IDX PT, R2, R2, 0x7, 0x181f ;  /* 0x00f81f0002027f89 */ /* 0x000ea800000e0000 */
[----:B------:R-:W3:Y:S01]  /*a420*/  SHFL.IDX PT, R0, R0, 0x7, 0x181f ;  /* 0x00f81f0000007f89 */ /* 0x000ee200000e0000 */
[----:B0-----:R-:W-:-:S05]  /*a430*/  @P1 LEA R7, P0, R28, R7, 0x1 ;  /* 0x000000071c071211 */ /* 0x001fca00078008ff */
[----:B-1----:R-:W-:-:S05]  /*a440*/  @P1 IMAD.X R6, RZ, RZ, R6, P0 ;  /* 0x000000ffff061224 */ /* 0x002fca00000e0606 */
[----:B------:R-:W-:-:S04]  /*a450*/  @P1 LOP3.LUT R7, R7, R6, RZ, 0x3c, !PT ;  /* 0x0000000607071212 */ /* 0x000fc800078e3cff */
[----:B------:R-:W-:-:S04]  /*a460*/  @P1 LOP3.LUT R6, R7, R6, RZ, 0x3c, !PT ;  /* 0x0000000607061212 */ /* 0x000fc800078e3cff */
[----:B------:R-:W-:-:S05]  /*a470*/  @P1 LOP3.LUT R7, R7, R6, RZ, 0x3c, !PT ;  /* 0x0000000607071212 */ /* 0x000fca00078e3cff */
[----:B--23--:R0:W-:Y:S02]  /*a480*/  @P1 LDGSTS.E.BYPASS.LTC128B.128 [R8+0x11400], desc[UR50][R6.64], !P2 ;  /* 0x1140000006081fae */ /* 0x00c1e4000d101d72 */
.L_x_345:
[----:B------:R-:W-:-:S13]  /*a490*/  ISETP.GE.AND P0, PT, R4, 0x71, PT ;  /* 0x000000710400780c */ /* 0x000fda0003f06270 */
[----:B0-----:R-:W-:Y:S02]  /*a4a0*/  @P0 LEA R6, P1, R28, R0, 0x1 ;  /* 0x000000001c060211 */ /* 0x001fe400078208ff */
[----:B------:R-:W-:-:S03]  /*a4b0*/  @P0 LEA R5, R5, R22, 0x1 ;  /* 0x0000001605050211 */ /* 0x000fc600078e08ff */
[----:B------:R-:W-:-:S05]  /*a4c0*/  @P0 IMAD.X R7, RZ, RZ, R2, P1 ;  /* 0x000000ffff070224 */ /* 0x000fca00008e0602 */
[----:B------:R-:W-:Y:S01]  /*a4d0*/  @!PT LDS RZ, [RZ] ;  /* 0x00000000fffff984 */ /* 0x000fe20000000800 */
[----:B------:R-:W-:Y:S01]  /*a4e0*/  @!PT LDS RZ, [RZ] ;  /* 0x00000000fffff984 */ /* 0x000fe20000000800 */
[----:B------:R-:W-:Y:S01]  /*a4f0*/  @!PT LDS RZ, [RZ] ;  /* 0x00000000fffff984 */ /* 0x000fe20000000800 */
[----:B------:R0:W-:Y:S01]  /*a500*/  @P0 LDGSTS.E.BYPASS.LTC128B.128 [R5+0x11c00], desc[UR50][R6.64], !P2 ;  /* 0x11c0000006050fae */ /* 0x0001e2000d101d72 */
[----:B------:R-:W-:Y:S01]  /*a510*/  PLOP3.LUT P0, PT, PT, PT, PT, 0x80, 0x0 ;  /* 0x000000000000781c */ /* 0x000fe20003f0f070 */
[----:B------:R-:W-:-:S12]  /*a520*/  NOP ;  /* 0x0000000000007918 */ /* 0x000fd80000000000 */
.L_x_265:
        /* <DEDUP_REMOVED lines=11> */
.L_x_266:
[----:B------:R1:W5:Y:S01]  /*a5e0*/  LDL R0, [R1+0x8] ;  /* 0x0000080001007983 */ /* 0x0003620000100800 */
[----:B------:R1:W-:Y:S03]  /*a5f0*/  SYNCS.ARRIVE.TRANS64.A1T0 RZ, [R3+URZ+0x16830], RZ ;  /* 0x016830ff03ff79a7 */ /* 0x0003e6000810003f */
[----:B0-----:R1:W5:Y:S04]  /*a600*/  LDL.LU R5, [R1+0x20] ;  /* 0x0000200001057983 */ /* 0x0013680000300800 */
[----:B------:R1:W5:Y:S02]  /*a610*/  LDL.LU R4, [R1+0x28] ;  /* 0x0000280001047983 */ /* 0x0003640000300800 */
[----:B------:R-:W-:Y:S05]  /*a620*/  WARPSYNC.ALL ;  /* 0x0000000000007948 */ /* 0x000fea0003800000 */
[----:B------:R-:W-:Y:S01]  /*a630*/  ULDC.64 UR4, c[0x0][0x298] ;  /* 0x0000a60000047ab9 */ /* 0x000fe20000000a00 */
[----:B------:R-:W-:Y:S01]  /*a640*/  VIADD R2, R22, 0x8400 ;  /* 0x0000840016027836 */ /* 0x000fe20000000000 */
[----:B------:R-:W-:Y:S01]  /*a650*/  BSSY B6, `(.L_x_267) ;  /* 0x000001f000067945 */ /* 0x000fe20003800000 */
[----:B------:R-:W-:Y:S03]  /*a660*/  BAR.SYNC.DEFER_BLOCKING 0x8, 0x200 ;  /* 0x0208000000007b1d */ /* 0x000fe60000010000 */
[----:B------:R-:W-:-:S02]  /*a670*/  LOP3.LUT P0, RZ, R2, 0x3ff, RZ, 0xc0, !PT ;  /* 0x000003ff02ff7812 */ /* 0x000fc4000780c0ff */
[----:B-----5:R-:W-:Y:S02]  /*a680*/  LOP3.LUT P1, RZ, R0, 0x8, RZ, 0xc0, !PT ;  /* 0x0000000800ff7812 */ /* 0x020fe4000782c0ff */
[----:B------:R-:W-:Y:S01]  /*a690*/  SHF.R.S32.HI R0, RZ, 0x1f, R5 ;  /* 0x0000001fff007819 */ /* 0x000fe20000011405 */
[----:B-1----:R-:W-:Y:S01]  /*a6a0*/  IMAD.WIDE.U32 R2, R5, UR4, RZ ;  /* 0x0000000405027c25 */ /* 0x002fe2000f8e00ff */
[----:B------:R-:W-:Y:S02]  /*a6b0*/  SEL R29, R29, RZ, !P1 ;  /* 0x000000ff1d1d7207 */ /* 0x000fe40004800000 */
[----:B------:R-:W-:Y:S01]  /*a6c0*/  SEL R4, R4, RZ, !P1 ;  /* 0x000000ff04047207 */ /* 0x000fe20004800000 */
[----:B------:R-:W-:Y:S01]  /*a6d0*/  IMAD R0, R0, UR4, RZ ;  /* 0x0000000400007c24 */ /* 0x000fe2000f8e02ff */
[----:B------:R0:W-:Y:S03]  /*a6e0*/  STL.64 [R1+0x20], R2 ;  /* 0x0000200201007387 */ /* 0x0001e60000100a00 */
[----:B------:R-:W-:Y:S01]  /*a6f0*/  IMAD R0, R5, UR5, R0 ;  /* 0x0000000505007c24 */ /* 0x000fe2000f8e0200 */
[----:B------:R0:W-:Y:S03]  /*a700*/  STL [R1+0x30], R4 ;  /* 0x0000300401007387 */ /* 0x0001e60000100800 */
[----:B------:R-:W-:-:S05]  /*a710*/  IMAD.IADD R0, R3, 0x1, R0 ;  /* 0x0000000103007824 */ /* 0x000fca00078e0200 */
[----:B------:R0:W-:Y:S01]  /*a720*/  STL [R1+0x28], R0 ;  /* 0x0000280001007387 */ /* 0x0001e20000100800 */
[----:B------:R-:W-:Y:S05]  /*a730*/  @!P0 BRA `(.L_x_268) ;  /* 0x0000000000408947 */ /* 0x000fea0003800000 */
[----:B0-----:R-:W-:Y:S01]  /*a740*/  MOV R2, 0x0 ;  /* 0x0000000000027802 */ /* 0x001fe20000000f00 */
        /* <DEDUP_REMOVED lines=15> */
.L_x_268:
[----:B------:R-:W-:Y:S05]  /*a840*/  BSYNC B6 ;  /* 0x0000000000067941 */ /* 0x000fea0003800000 */
.L_x_267:
[----:B0-----:R-:W2:Y:S01]  /*a850*/  LDL.LU R0, [R1+0x30] ;  /* 0x0000300001007983 */ /* 0x001ea20000300800 */
[----:B------:R-:W-:Y:S01]  /*a860*/  ULDC.64 UR4, c[0x0][0x2d8] ;  /* 0x0000b60000047ab9 */ /* 0x000fe20000000a00 */
[----:B------:R-:W0:Y:S01]  /*a870*/  LDC R9, c[0x0][0x448] ;  /* 0x00011200ff097b82 */ /* 0x000e220000000800 */
[----:B------:R-:W-:Y:S01]  /*a880*/  ULDC.64 UR6, c[0x0][0x2c8] ;  /* 0x0000b20000067ab9 */ /* 0x000fe20000000a00 */
[----:B------:R-:W3:Y:S01]  /*a890*/  LDL.LU R21, [R1+0x28] ;  /* 0x0000280001157983 */ /* 0x000ee20000300800 */
[----:B------:R-:W-:-:S03]  /*a8a0*/  ULDC.64 UR8, c[0x0][0x280] ;  /* 0x0000a00000087ab9 */ /* 0x000fc60000000a00 */
[----:B------:R-:W3:Y:S04]  /*a8b0*/  LDL.LU.64 R2, [R1+0x20] ;  /* 0x0000200001027983 */ /* 0x000ee80000300a00 */
[----:B------:R-:W4:Y:S04]  /*a8c0*/  LDL R20, [R1] ;  /* 0x0000000001147983 */ /* 0x000f280000100800 */
[----:B------:R1:W5:Y:S01]  /*a8d0*/  LDL R10, [R1+0x1c] ;  /* 0x00001c00010a7983 */ /* 0x0003620000100800 */
[----:B0-----:R-:W-:-:S13]  /*a8e0*/  ISETP.NE.AND P0, PT, R9, 0x1, PT ;  /* 0x000000010900780c */ /* 0x001fda0003f05270 */
[----:B------:R-:W0:Y:S08]  /*a8f0*/  @P0 LDC R5, c[0x0][0x450] ;  /* 0x00011400ff050b82 */ /* 0x000e300000000800 */
[----:B------:R-:W1:Y:S01]  /*a900*/  @P0 LDC R8, c[0x0][0x450] ;  /* 0x00011400ff080b82 */ /* 0x000e620000000800 */
[----:B--2---:R-:W-:Y:S02]  /*a910*/  IMAD.MOV.U32 R4, RZ, RZ, R0 ;  /* 0x000000ffff047224 */ /* 0x004fe400078e0000 */
[----:B---3--:R-:W-:-:S02]  /*a920*/  IMAD.MOV.U32 R3, RZ, RZ, R21 ;  /* 0x000000ffff037224 */ /* 0x008fc400078e0015 */
[----:B------:R-:W2:Y:S01]  /*a930*/  S2R R21, SR_TID.X ;  /* 0x0000000000157919 */ /* 0x000ea20000002100 */
[----:B----4-:R-:W-:Y:S02]  /*a940*/  IMAD R0, R20, UR4, RZ ;  /* 0x0000000414007c24 */ /* 0x010fe4000f8e02ff */
[----:B------:R-:W3:Y:S01]  /*a950*/  S2R R20, SR_TID.X ;  /* 0x0000000000147919 */ /* 0x000ee20000002100 */
[----:B------:R-:W-:-:S04]  /*a960*/  IMAD.WIDE.U32 R2, R18, UR4, R2 ;  /* 0x0000000412027c25 */ /* 0x000fc8000f8e0002 */
[----:B------:R-:W-:Y:S01]  /*a970*/  IMAD R0, R18, UR5, R0 ;  /* 0x0000000512007c24 */ /* 0x000fe2000f8e0200 */
[----:B------:R-:W-:-:S04]  /*a980*/  ULDC.64 UR4, c[0x0][0x2e0] ;  /* 0x0000b80000047ab9 */ /* 0x000fc80000000a00 */
[----:B------:R-:W-:Y:S01]  /*a990*/  IADD3 R3, R3, R0, RZ ;  /* 0x0000000003037210 */ /* 0x000fe20007ffe0ff */
[----:B------:R-:W-:Y:S02]  /*a9a0*/  IMAD R0, R4, UR4, RZ ;  /* 0x0000000404007c24 */ /* 0x000fe4000f8e02ff */
[----:B------:R-:W4:Y:S02]  /*a9b0*/  @P0 LDC R4, c[0x0][0x44c] ;  /* 0x00011300ff040b82 */ /* 0x000f240000000800 */
[C---:B------:R-:W-:Y:S02]  /*a9c0*/  IMAD R0, R29.reuse, UR5, R0 ;  /* 0x000000051d007c24 */ /* 0x040fe4000f8e0200 */
[----:B------:R-:W-:Y:S01]  /*a9d0*/  IMAD.WIDE.U32 R2, R29, UR4, R2 ;  /* 0x000000041d027c25 */ /* 0x000fe2000f8e0002 */
[----:B------:R-:W-:-:S03]  /*a9e0*/  ULDC.64 UR4, c[0x0][0x2d0] ;  /* 0x0000b40000047ab9 */ /* 0x000fc60000000a00 */
[----:B------:R-:W-:Y:S02]  /*a9f0*/  IMAD.IADD R3, R3, 0x1, R0 ;  /* 0x0000000103037824 */ /* 0x000fe400078e0200 */
[----:B--2---:R-:W-:Y:S01]  /*aa00*/  IMAD.SHL.U32 R21, R21, 0x10, RZ ;  /* 0x0000001015157824 */ /* 0x004fe200078e00ff */
[----:B---3--:R-:W-:-:S04]  /*aa10*/  LOP3.LUT R20, R20, 0x7f, RZ, 0xc0, !PT ;  /* 0x0000007f14147812 */ /* 0x008fc800078ec0ff */
[----:B------:R-:W-:Y:S02]  /*aa20*/  LOP3.LUT R21, R21, 0x70, RZ, 0xc0, !PT ;  /* 0x0000007015157812 */ /* 0x000fe400078ec0ff */
[----:B------:R-:W-:-:S04]  /*aa30*/  SHF.R.U32.HI R20, RZ, 0x3, R20 ;  /* 0x00000003ff147819 */ /* 0x000fc80000011614 */
[----:B------:R-:W-:Y:S02]  /*aa40*/  LOP3.LUT R20, R20, R21, RZ, 0xfc, !PT ;  /* 0x0000001514147212 */ /* 0x000fe400078efcff */
[----:B------:R2:W5:Y:S03]  /*aa50*/  LDL R21, [R1+0x2c] ;  /* 0x00002c0001157983 */ /* 0x0005660000100800 */
[----:B------:R-:W-:-:S04]  /*aa60*/  IMAD R6, R17, 0xc0, R20 ;  /* 0x000000c011067824 */ /* 0x000fc800078e0214 */
[----:B----4-:R-:W-:-:S04]  /*aa70*/  @P0 IMAD.HI.U32 R0, R6, R4, RZ ;  /* 0x0000000406000227 */ /* 0x010fc800078e00ff */
[----:B------:R-:W-:Y:S01]  /*aa80*/  IMAD.MOV.U32 R4, RZ, RZ, R6 ;  /* 0x000000ffff047224 */ /* 0x000fe200078e0006 */
[----:B0-----:R-:W-:-:S04]  /*aa90*/  @P0 SHF.R.U32.HI R4, RZ, R5, R0 ;  /* 0x00000005ff040219 */ /* 0x001fc80000011600 */
[----:B------:R-:W-:-:S05]  /*aaa0*/  SHF.R.S32.HI R0, RZ, 0x1f, R4 ;  /* 0x0000001fff007819 */ /* 0x000fca0000011404 */
[----:B------:R-:W-:-:S04]  /*aab0*/  IMAD R0, R0, UR4, RZ ;  /* 0x0000000400007c24 */ /* 0x000fc8000f8e02ff */
[C---:B------:R-:W-:Y:S02]  /*aac0*/  IMAD R7, R4.reuse, UR5, R0 ;  /* 0x0000000504077c24 */ /* 0x040fe4000f8e0200 */
[----:B------:R-:W-:Y:S02]  /*aad0*/  IMAD.MOV R0, RZ, RZ, -R4 ;  /* 0x000000ffff007224 */ /* 0x000fe400078e0a04 */
[----:B------:R-:W-:-:S04]  /*aae0*/  IMAD.WIDE.U32 R4, R4, UR4, R2 ;  /* 0x0000000404047c25 */ /* 0x000fc8000f8e0002 */
[----:B------:R-:W-:Y:S01]  /*aaf0*/  IMAD R0, R9, R0, R6 ;  /* 0x0000000009007224 */ /* 0x000fe200078e0206 */
[----:B------:R-:W-:-:S04]  /*ab00*/  IADD3 R5, R5, R7, RZ ;  /* 0x0000000705057210 */ /* 0x000fc80007ffe0ff */
[----:B------:R-:W-:-:S05]  /*ab10*/  SHF.R.S32.HI R7, RZ, 0x1f, R0 ;  /* 0x0000001fff077819 */ /* 0x000fca0000011400 */
[----:B------:R-:W-:Y:S02]  /*ab20*/  IMAD R7, R7, UR6, RZ ;  /* 0x0000000607077c24 */ /* 0x000fe4000f8e02ff */
[----:B------:R-:W-:-:S04]  /*ab30*/  IMAD.WIDE.U32 R4, R0, UR6, R4 ;  /* 0x0000000600047c25 */ /* 0x000fc8000f8e0004 */
[----:B------:R-:W-:-:S04]  /*ab40*/  IMAD R7, R0, UR7, R7 ;  /* 0x0000000700077c24 */ /* 0x000fc8000f8e0207 */
[----:B------:R-:W-:Y:S02]  /*ab50*/  IMAD.IADD R5, R5, 0x1, R7 ;  /* 0x0000000105057824 */ /* 0x000fe400078e0207 */
[----:B------:R-:W0:Y:S01]  /*ab60*/  @P0 LDC R7, c[0x0][0x44c] ;  /* 0x00011300ff070b82 */ /* 0x000e220000000800 */
[----:B------:R-:W-:-:S04]  /*ab70*/  LEA R0, P1, R4, UR8, 0x1 ;  /* 0x0000000804007c11 */ /* 0x000fc8000f8208ff */
[----:B------:R-:W-:Y:S01]  /*ab80*/  LEA.HI.X R4, R4, UR9, R5, 0x1, P1 ;  /* 0x0000000904047c11 */ /* 0x000fe200088f0c05 */
[----:B------:R-:W-:-:S04]  /*ab90*/  VIADD R5, R6, 0x80 ;  /* 0x0000008006057836 */ /* 0x000fc80000000000 */
[----:B------:R-:W-:Y:S01]  /*aba0*/  IMAD.MOV.U32 R6, RZ, RZ, R5 ;  /* 0x000000ffff067224 */ /* 0x000fe200078e0005 */
[----:B------:R-:W3:Y:S01]  /*abb0*/  S2R R20, SR_TID.X ;  /* 0x0000000000147919 */ /* 0x000ee20000002100 */
[----:B0-----:R-:W-:-:S05]  /*abc0*/  @P0 IMAD.HI.U32 R7, R5, R7, RZ ;  /* 0x0000000705070227 */ /* 0x001fca00078e00ff */
[----:B-1----:R-:W-:-:S05]  /*abd0*/  @P0 SHF.R.U32.HI R6, RZ, R8, R7 ;  /* 0x00000008ff060219 */ /* 0x002fca0000011607 */
[----:B------:R-:W-:-:S04]  /*abe0*/  IMAD.MOV R7, RZ, RZ, -R6 ;  /* 0x000000ffff077224 */ /* 0x000fc800078e0a06 */
[----:B------:R-:W-:Y:S01]  /*abf0*/  IMAD R5, R9, R7, R5 ;  /* 0x0000000709057224 */ /* 0x000fe200078e0205 */
[----:B------:R-:W-:Y:S01]  /*ac00*/  SHF.R.S32.HI R7, RZ, 0x1f, R6 ;  /* 0x0000001fff077819 */ /* 0x000fe20000011406 */
[----:B------:R-:W-:-:S04]  /*ac10*/  IMAD.WIDE.U32 R2, R6, UR4, R2 ;  /* 0x0000000406027c25 */ /* 0x000fc8000f8e0002 */
[----:B------:R-:W-:Y:S01]  /*ac20*/  IMAD R7, R7, UR4, RZ ;  /* 0x0000000407077c24 */ /* 0x000fe2000f8e02ff */
[----:B------:R-:W-:-:S03]  /*ac30*/  ULDC UR4, c[0x0][0x2b8] ;  /* 0x0000ae0000047ab9 */ /* 0x000fc60000000800 */
[----:B------:R-:W-:Y:S01]  /*ac40*/  IMAD R7, R6, UR5, R7 ;  /* 0x0000000506077c24 */ /* 0x000fe2000f8e0207 */
[----:B------:R-:W-:-:S04]  /*ac50*/  SHF.R.S32.HI R6, RZ, 0x1f, R5 ;  /* 0x0000001fff067819 */ /* 0x000fc80000011405 */
[----:B------:R-:W-:Y:S01]  /*ac60*/  IADD3 R3, R3, R7, RZ ;  /* 0x0000000703037210 */ /* 0x000fe20007ffe0ff */
[----:B------:R-:W-:Y:S02]  /*ac70*/  IMAD R6, R6, UR6, RZ ;  /* 0x0000000606067c24 */ /* 0x000fe4000f8e02ff */
[----:B------:R-:W-:-:S04]  /*ac80*/  IMAD.WIDE.U32 R2, R5, UR6, R2 ;  /* 0x0000000605027c25 */ /* 0x000fc8000f8e0002 */
[----:B------:R-:W-:Y:S01]  /*ac90*/  IMAD R6, R5, UR7, R6 ;  /* 0x0000000705067c24 */ /* 0x000fe2000f8e0206 */
[----:B------:R-:W-:-:S03]  /*aca0*/  LEA R5, P1, R2, UR8, 0x1 ;  /* 0x0000000802057c11 */ /* 0x000fc6000f8208ff */
[----:B------:R-:W-:Y:S01]  /*acb0*/  IMAD.IADD R6, R3, 0x1, R6 ;  /* 0x0000000103067824 */ /* 0x000fe200078e0206 */
[----:B------:R-:W-:Y:S01]  /*acc0*/  ISETP.GE.AND P0, PT, R28, UR4, PT ;  /* 0x000000041c007c0c */ /* 0x000fe2000bf06270 */
[----:B------:R-:W-:Y:S01]  /*acd0*/  UMOV UR4, 0xffffffff ;  /* 0xffffffff00047882 */ /* 0x000fe20000000000 */
[----:B---3--:R-:W-:Y:S02]  /*ace0*/  LOP3.LUT R20, R20, 0x7f, RZ, 0xc0, !PT ;  /* 0x0000007f14147812 */ /* 0x008fe400078ec0ff */
[----:B------:R-:W-:Y:S02]  /*acf0*/  LEA.HI.X R2, R2, UR9, R6, 0x1, P1 ;  /* 0x0000000902027c11 */ /* 0x000fe400088f0c06 */
[----:B------:R-:W-:Y:S01]  /*ad00*/  SHF.R.U32.HI R20, RZ, 0x3, R20 ;  /* 0x00000003ff147819 */ /* 0x000fe20000011614 */
[----:B--2---:R-:W-:Y:S06]  /*ad10*/  BRA.DIV UR4, `(.L_x_269) ;  /* 0x0000003a04e87947 */ /* 0x004fec000b800000 */
[----:B------:R-:W0:Y:S01]  /*ad20*/  SHFL.IDX PT, R7, R0, RZ, 0x181f ;  /* 0x00181fff00077589 */ /* 0x000e2200000e0000 */
[----:B-----5:R-:W-:Y:S02]  /*ad30*/  IMAD R3, R21, R9, RZ ;  /* 0x0000000915037224 */ /* 0x020fe400078e02ff */
[----:B------:R-:W-:Y:S01]  /*ad40*/  IMAD R17, R17, 0xc0, R20 ;  /* 0x000000c011117824 */ /* 0x000fe200078e0214 */
[----:B------:R-:W1:Y:S04]  /*ad50*/  SHFL.IDX PT, R6, R4, RZ, 0x181f ;  /* 0x00181fff04067589 */ /* 0x000e6800000e0000 */
[----:B------:R-:W-:-:S13]  /*ad60*/  ISETP.GE.AND P2, PT, R17, R3, PT ;  /* 0x000000031100720c */ /* 0x000fda0003f46270 */
[----:B0-----:R-:W-:-:S05]  /*ad70*/  @!P2 LEA R7, P1, R28, R7, 0x1 ;  /* 0x000000071c07a211 */ /* 0x001fca00078208ff */
[----:B-1----:R-:W-:-:S05]  /*ad80*/  @!P2 IMAD.X R6, RZ, RZ, R6, P1 ;  /* 0x000000ffff06a224 */ /* 0x002fca00008e0606 */
[----:B------:R-:W-:-:S04]  /*ad90*/  @!P2 LOP3.LUT R7, R7, R6, RZ, 0x3c, !PT ;  /* 0x000000060707a212 */ /* 0x000fc800078e3cff */
[----:B------:R-:W-:-:S04]  /*ada0*/  @!P2 LOP3.LUT R6, R7, R6, RZ, 0x3c, !PT ;  /* 0x000000060706a212 */ /* 0x000fc800078e3cff */
[----:B------:R-:W-:-:S05]  /*adb0*/  @!P2 LOP3.LUT R7, R7, R6, RZ, 0x3c, !PT ;  /* 0x000000060707a212 */ /* 0x000fca00078e3cff */
[----:B------:R-:W-:Y:S01]  /*adc0*/  @!PT LDS RZ, [RZ] ;  /* 0x00000000fffff984 */ /* 0x000fe20000000800 */
[----:B------:R0:W-:Y:S02]  /*add0*/  @!P2 LDGSTS.E.BYPASS.LTC128B.128 [R10+0x8400], desc[UR50][R6.64], !P0 ;  /* 0x08400000060aafae */ /* 0x0001e4000c101d72 */
[----:B0-----:R-:W-:Y:S02]  /*ade0*/  VIADD R6, R17, 0x10 ;  /* 0x0000001011067836 */ /* 0x001fe40000000000 */
[----:B------:R-:W0:Y:S03]  /*adf0*/  SHFL.IDX PT, R7, R0, 0x1, 0x181f ;  /* 0x00381f0000077f89 */ /* 0x000e2600000e0000 */
[----:B------:R-:W-:Y:S02]  /*ae00*/  ISETP.GE.AND P1, PT, R6, R3, PT ;  /* 0x000000030600720c */ /* 0x000fe40003f26270 */
[----:B------:R-:W1:Y:S11]  /*ae10*/  SHFL.IDX PT, R6, R4, 0x1, 0x181f ;  /* 0x00381f0004067f89 */ /* 0x000e7600000e0000 */
[----:B0-----:R-:W-:-:S05]  /*ae20*/  @!P1 LEA R7, P2, R28, R7, 0x1 ;  /* 0x000000071c079211 */ /* 0x001fca00078408ff */
[----:B-1----:R-:W-:-:S05]  /*ae30*/  @!P1 IMAD.X R6, RZ, RZ, R6, P2 ;  /* 0x000000ffff069224 */ /* 0x002fca00010e0606 */
[----:B------:R-:W-:-:S04]  /*ae40*/  @!P1 LOP3.LUT R7, R7, R6, RZ, 0x3c, !PT ;  /* 0x0000000607079212 */ /* 0x000fc800078e3cff */
[----:B------:R-:W-:-:S04]  /*ae50*/  @!P1 LOP3.LUT R6, R7, R6, RZ, 0x3c, !PT ;  /* 0x0000000607069212 */ /* 0x000fc800078e3cff */
[----:B------:R-:W-:-:S05]  /*ae60*/  @!P1 LOP3.LUT R7, R7, R6, RZ, 0x3c, !PT ;  /* 0x0000000607079212 */ /* 0x000fca00078e3cff */
[----:B------:R0:W-:Y:S02]  /*ae70*/  @!P1 LDGSTS.E.BYPASS.LTC128B.128 [R10+0x8c00], desc[UR50][R6.64], !P0 ;  /* 0x08c00000060a9fae */ /* 0x0001e4000c101d72 */
[----:B0-----:R-:W-:Y:S02]  /*ae80*/  IADD3 R6, R17, 0x20, RZ ;  /* 0x0000002011067810 */ /* 0x001fe40007ffe0ff */
[----:B------:R-:W0:Y:S02]  /*ae90*/  SHFL.IDX PT, R7, R0, 0x2, 0x181f ;  /* 0x00581f0000077f89 */ /* 0x000e2400000e0000 */
        /* <DEDUP_REMOVED lines=22> */
[----:B0-----:R-:W-:-:S04]  /*b000*/  @!P1 LEA R7, P2, R28, R7, 0x1 ;  /* 0x000000071c079211 */ /* 0x001fc800078408ff */
[----:B-1----:R-:W-:-:S04]  /*b010*/  @!P1 IADD3.X R6, RZ, R6, RZ, P2, !PT ;  /* 0x00000006ff069210 */ /* 0x002fc800017fe4ff */
        /* <DEDUP_REMOVED lines=17> */
[----:B------:R-:W1:Y:S04]  /*b130*/  SHFL.IDX PT, R6, R4, 0x6, 0x181f ;  /* 0x00d81f0004067f89 */ /* 0x000e6800000e0000 */
[----:B------:R-:W-:Y:S07]  /*b140*/  SHFL.IDX PT, R4, R4, 0x7, 0x181f ;  /* 0x00f81f0004047f89 */ /* 0x000fee00000e0000 */
[----:B0-----:R-:W-:-:S05]  /*b150*/  @!P1 LEA R7, P2, R28, R7, 0x1 ;  /* 0x000000071c079211 */ /* 0x001fca00078408ff */
[----:B-1----:R-:W-:-:S05]  /*b160*/  @!P1 IMAD.X R6, RZ, RZ, R6, P2 ;  /* 0x000000ffff069224 */ /* 0x002fca00010e0606 */
[----:B------:R-:W-:-:S04]  /*b170*/  @!P1 LOP3.LUT R7, R7, R6, RZ, 0x3c, !PT ;  /* 0x0000000607079212 */ /* 0x000fc800078e3cff */
[----:B------:R-:W-:-:S04]  /*b180*/  @!P1 LOP3.LUT R6, R7, R6, RZ, 0x3c, !PT ;  /* 0x0000000607069212 */ /* 0x000fc800078e3cff */
[----:B------:R-:W-:-:S05]  /*b190*/  @!P1 LOP3.LUT R7, R7, R6, RZ, 0x3c, !PT ;  /* 0x0000000607079212 */ /* 0x000fca00078e3cff */
[----:B------:R0:W-:Y:S04]  /*b1a0*/  @!P1 LDGSTS.E.BYPASS.LTC128B.128 [R10+0xb400], desc[UR50][R6.64], !P0 ;  /* 0x0b400000060a9fae */ /* 0x0001e8000c101d72 */
[----:B0-----:R0:W1:Y:S02]  /*b1b0*/  SHFL.IDX PT, R6, R0, 0x7, 0x181f ;  /* 0x00f81f0000067f89 */ /* 0x00106400000e0000 */
[----:B0-----:R-:W-:-:S04]  /*b1c0*/  IADD3 R0, R17, 0x80, RZ ;  /* 0x0000008011007810 */ /* 0x001fc80007ffe0ff */
[----:B------:R-:W-:Y:S01]  /*b1d0*/  ISETP.GE.AND P1, PT, R0, R3, PT ;  /* 0x000000030000720c */ /* 0x000fe20003f26270 */
[----:B------:R-:W-:-:S05]  /*b1e0*/  VIADD R0, R17, 0x70 ;  /* 0x0000007011007836 */ /* 0x000fca0000000000 */
[----:B------:R-:W-:Y:S02]  /*b1f0*/  ISETP.GE.AND P2, PT, R0, R3, PT ;  /* 0x000000030000720c */ /* 0x000fe40003f46270 */
[----:B------:R-:W-:Y:S11]  /*b200*/  SHFL.IDX PT, R0, R2, RZ, 0x181f ;  /* 0x00181fff02007589 */ /* 0x000ff600000e0000 */
[----:B-1----:R-:W-:-:S05]  /*b210*/  @!P2 LEA R6, P3, R28, R6, 0x1 ;  /* 0x000000061c06a211 */ /* 0x002fca00078608ff */
[----:B------:R-:W-:Y:S02]  /*b220*/  @!P2 IMAD.X R7, RZ, RZ, R4, P3 ;  /* 0x000000ffff07a224 */ /* 0x000fe400018e0604 */
[----:B------:R-:W0:Y:S04]  /*b230*/  SHFL.IDX PT, R4, R5, RZ, 0x181f ;  /* 0x00181fff05047589 */ /* 0x000e2800000e0000 */
[----:B------:R1:W-:Y:S01]  /*b240*/  @!P2 LDGSTS.E.BYPASS.LTC128B.128 [R10+0xbc00], desc[UR50][R6.64], !P0 ;  /* 0x0bc00000060aafae */ /* 0x0003e2000c101d72 */
[----:B0-----:R-:W-:-:S05]  /*b250*/  @!P1 LEA R4, P3, R28, R4, 0x1 ;  /* 0x000000041c049211 */ /* 0x001fca00078608ff */
[----:B------:R-:W-:Y:S02]  /*b260*/  @!P1 IMAD.X R0, RZ, RZ, R0, P3 ;  /* 0x000000ffff009224 */ /* 0x000fe400018e0600 */
[----:B-1----:R-:W-:-:S03]  /*b270*/  @!P1 IMAD.MOV.U32 R6, RZ, RZ, R4 ;  /* 0x000000ffff069224 */ /* 0x002fc600078e0004 */
[----:B------:R-:W-:Y:S01]  /*b280*/  @!P1 MOV R7, R0 ;  /* 0x0000000000079202 */ /* 0x000fe20000000f00 */
[----:B------:R-:W-:-:S04]  /*b290*/  VIADD R0, R17, 0x90 ;  /* 0x0000009011007836 */ /* 0x000fc80000000000 */
[----:B------:R0:W-:Y:S01]  /*b2a0*/  @!P1 LDGSTS.E.BYPASS.LTC128B.128 [R10+0xc400], desc[UR50][R6.64], !P0 ;  /* 0x0c400000060a9fae */ /* 0x0001e2000c101d72 */
[----:B------:R-:W-:-:S03]  /*b2b0*/  ISETP.GE.AND P1, PT, R0, R3, PT ;  /* 0x000000030000720c */ /* 0x000fc60003f26270 */
[----:B------:R-:W-:Y:S04]  /*b2c0*/  SHFL.IDX PT, R0, R2, 0x1, 0x181f ;  /* 0x00381f0002007f89 */ /* 0x000fe800000e0000 */
[----:B0-----:R-:W0:Y:S06]  /*b2d0*/  SHFL.IDX PT, R6, R5, 0x1, 0x181f ;  /* 0x00381f0005067f89 */ /* 0x001e2c00000e0000 */
[----:B0-----:R-:W-:-:S05]  /*b2e0*/  @!P1 LEA R6, P2, R28, R6, 0x1 ;  /* 0x000000061c069211 */ /* 0x001fca00078408ff */
[----:B------:R-:W-:-:S04]  /*b2f0*/  @!P1 IMAD.X R0, RZ, RZ, R0, P2 ;  /* 0x000000ffff009224 */ /* 0x000fc800010e0600 */
[----:B------:R-:W-:Y:S02]  /*b300*/  @!P1 IMAD.MOV.U32 R7, RZ, RZ, R0 ;  /* 0x000000ffff079224 */ /* 0x000fe400078e0000 */
[----:B------:R-:W-:-:S03]  /*b310*/  VIADD R0, R17, 0xa0 ;  /* 0x000000a011007836 */ /* 0x000fc60000000000 */
[----:B------:R0:W-:Y:S02]  /*b320*/  @!P1 LDGSTS.E.BYPASS.LTC128B.128 [R10+0xcc00], desc[UR50][R6.64], !P0 ;  /* 0x0cc00000060a9fae */ /* 0x0001e4000c101d72 */
[----:B------:R-:W-:Y:S02]  /*b330*/  ISETP.GE.AND P2, PT, R0, R3, PT ;  /* 0x000000030000720c */ /* 0x000fe40003f46270 */
[----:B------:R-:W-:Y:S04]  /*b340*/  SHFL.IDX PT, R0, R2, 0x2, 0x181f ;  /* 0x00581f0002007f89 */ /* 0x000fe800000e0000 */
[----:B0-----:R-:W0:Y:S07]  /*b350*/  SHFL.IDX PT, R6, R5, 0x2, 0x181f ;  /* 0x00581f0005067f89 */ /* 0x001e2e00000e0000 */
[----:B0-----:R-:W-:-:S04]  /*b360*/  @!P2 LEA R6, P1, R28, R6, 0x1 ;  /* 0x000000061c06a211 */ /* 0x001fc800078208ff */
[----:B------:R-:W-:-:S05]  /*b370*/  @!P2 IADD3.X R0, RZ, R0, RZ, P1, !PT ;  /* 0x00000000ff00a210 */ /* 0x000fca0000ffe4ff */
[----:B------:R-:W-:Y:S02]  /*b380*/  @!P2 IMAD.MOV.U32 R7, RZ, RZ, R0 ;  /* 0x000000ffff07a224 */ /* 0x000fe400078e0000 */
[----:B------:R0:W1:Y:S04]  /*b390*/  SHFL.IDX PT, R0, R2, 0x3, 0x181f ;  /* 0x00781f0002007f89 */ /* 0x00006800000e0000 */
[----:B------:R0:W-:Y:S04]  /*b3a0*/  @!P2 LDGSTS.E.BYPASS.LTC128B.128 [R10+0xd400], desc[UR50][R6.64], !P0 ;  /* 0x0d400000060aafae */ /* 0x0001e8000c101d72 */
[----:B------:R0:W2:Y:S02]  /*b3b0*/  SHFL.IDX PT, R2, R5, 0x3, 0x181f ;  /* 0x00781f0005027f89 */ /* 0x0000a400000e0000 */
.L_x_370:
[----:B------:R-:W-:-:S05]  /*b3c0*/  VIADD R17, R17, 0xb0 ;  /* 0x000000b011117836 */ /* 0x000fca0000000000 */
[----:B------:R-:W-:-:S13]  /*b3d0*/  ISETP.GE.AND P1, PT, R17, R3, PT ;  /* 0x000000031100720c */ /* 0x000fda0003f26270 */
[----:B0-2---:R-:W-:-:S05]  /*b3e0*/  @!P1 LEA R2, P2, R28, R2, 0x1 ;  /* 0x000000021c029211 */ /* 0x005fca00078408ff */
[----:B-1----:R-:W-:-:S05]  /*b3f0*/  @!P1 IMAD.X R3, RZ, RZ, R0, P2 ;  /* 0x000000ffff039224 */ /* 0x002fca00010e0600 */
[----:B------:R-:W-:Y:S01]  /*b400*/  @!PT LDS RZ, [RZ] ;  /* 0x00000000fffff984 */ /* 0x000fe20000000800 */
[----:B------:R-:W-:Y:S01]  /*b410*/  @!PT LDS RZ, [RZ] ;  /* 0x00000000fffff984 */ /* 0x000fe20000000800 */
[----:B------:R-:W-:Y:S01]  /*b420*/  @!PT LDS RZ, [RZ] ;  /* 0x00000000fffff984 */ /* 0x000fe20000000800 */
[----:B------:R0:W-:Y:S01]  /*b430*/  @!P1 LDGSTS.E.BYPASS.LTC128B.128 [R10+0xdc00], desc[UR50][R2.64], !P0 ;  /* 0x0dc00000020a9fae */ /* 0x0001e2000c101d72 */
[----:B------:R-:W-:Y:S01]  /*b440*/  PLOP3.LUT P0, PT, PT, PT, PT, 0x80, 0x0 ;  /* 0x000000000000781c */ /* 0x000fe20003f0f070 */
[----:B------:R-:W-:-:S12]  /*b450*/  NOP ;  /* 0x0000000000007918 */ /* 0x000fd80000000000 */
.L_x_270:
[----:B------:R-:W-:Y:S02]  /*b460*/  PLOP3.LUT P1, PT, P1, P0, PT, 0xa2, 0x0 ;  /* 0x000000000000781c */ /* 0x000fe40000f21472 */
[----:B------:R-:W-:-:S08]  /*b470*/  @P0 R2UR P1, UR4, R22 ;  /* 0x00000000160402ca */ /* 0x000fd00000020000 */
[----:B------:R-:W-:-:S05]  /*b480*/  @P0 PLOP3.LUT P0, PT, P1, PT, PT, 0x80, 0x0 ;  /* 0x000000000000081c */ /* 0x000fca0000f0f070 */
[----:B------:R-:W-:Y:S01]  /*b490*/  @!P1 SYNCS.ARRIVE.TRANS64.RED.A0T1 RZ, [UR4+0x16800], RZ ;  /* 0x016800ffffff99a7 */ /* 0x000fe20008200404 */
[----:B------:R-:W-:Y:S07]  /*b4a0*/  @!P1 ARRIVES.LDGSTSBAR.64.TRANSCNT [UR4+0x16800] ;  /* 0x01680000ff0099b0 */ /* 0x000fee0008000a84 */
[----:B------:R-:W-:Y:S05]  /*b4b0*/  @P0 BRA.U.ANY `(.L_x_270) ;  /* 0xfffffffd00e80947 */ /* 0x000fea000393ffff */
[----:B0-----:R-:W2:Y:S02]  /*b4c0*/  LDL.LU R2, [R1+0x38] ;  /* 0x0000380001027983 */ /* 0x001ea40000300800 */
[----:B--2---:R-:W-:-:S05]  /*b4d0*/  VIADD R2, R2, 0x1 ;  /* 0x0000000102027836 */ /* 0x004fca0000000000 */
[----:B------:R0:W-:Y:S01]  /*b4e0*/  STL [R1+0x38], R2 ;  /* 0x0000380201007387 */ /* 0x0001e20000100800 */
[----:B------:R-:W-:-:S04]  /*b4f0*/  LEA.HI R0, R2, R2, RZ, 0x1 ;  /* 0x0000000202007211 */ /* 0x000fc800078f08ff */
[----:B------:R-:W-:-:S04]  /*b500*/  LOP3.LUT R0, R0, 0xfffffffe, RZ, 0xc0, !PT ;  /* 0xfffffffe00007812 */ /* 0x000fc800078ec0ff */
[----:B------:R-:W-:-:S04]  /*b510*/  IADD3 R0, R2, -R0, RZ ;  /* 0x8000000002007210 */ /* 0x000fc80007ffe0ff */
[----:B------:R-:W-:Y:S01]  /*b520*/  SHF.L.U32 R3, R0, 0x1f, RZ ;  /* 0x0000001f00037819 */ /* 0x000fe200000006ff */
[----:B------:R-:W-:Y:S01]  /*b530*/  NOP ;  /* 0x0000000000007918 */ /* 0x000fe20000000000 */
[----:B0-----:R-:W2:Y:S01]  /*b540*/  LDL R2, [R1+0x10] ;  /* 0x0000100001027983 */ /* 0x001ea20000100800 */
[----:B------:R0:W-:Y:S01]  /*b550*/  SYNCS.ARRIVE.TRANS64.A1T0 RZ, [R22+URZ+0x16800], RZ ;  /* 0x016800ff16ff79a7 */ /* 0x0001e2000810003f */
[----:B------:R-:W-:Y:S01]  /*b560*/  BSSY B0, `(.L_x_271) ;  /* 0x0000004000007945 */ /* 0x000fe20003800000 */
[----:B------:R-:W1:Y:S01]  /*b570*/  SYNCS.PHASECHK.TRANS64.TRYWAIT P0, [R22+URZ+0x16820], R3 ;  /* 0x01682003160075a7 */ /* 0x000e62000800017f */
[----:B--2---:R-:W-:Y:S02]  /*b580*/  ISETP.GE.AND P1, PT, R2, 0x81, PT ;  /* 0x000000810200780c */ /* 0x004fe40003f26270 */
[----:B01----:R-:W-:Y:S11]  /*b590*/  @!P0 BRA `(.L_x_272) ;  /* 0x0000004000ac8947 */ /* 0x003ff60003800000 */
.L_x_371:
[----:B------:R-:W-:Y:S05]  /*b5a0*/  BSYNC B0 ;  /* 0x0000000000007941 */ /* 0x000fea0003800000 */
.L_x_271:
[----:B------:R-:W-:Y:S04]  /*b5b0*/  BSSY B0, `(.L_x_273) ;  /* 0x0000106000007945 */ /* 0x000fe80003800000 */
[----:B------:R-:W-:Y:S05]  /*b5c0*/  @!P1 BRA `(.L_x_274) ;  /* 0x0000001000109947 */ /* 0x000fea0003800000 */
[----:B------:R-:W2:Y:S01]  /*b5d0*/  LDL.LU R0, [R1+0x34] ;  /* 0x0000340001007983 */ /* 0x000ea20000300800 */
[----:B------:R-:W-:Y:S01]  /*b5e0*/  ULDC UR4, c[0x0][0x2f4] ;  /* 0x0000bd0000047ab9 */ /* 0x000fe20000000800 */
[----:B------:R-:W-:Y:S01]  /*b5f0*/  IMAD.MOV.U32 R17, RZ, RZ, R27 ;  /* 0x000000ffff117224 */ /* 0x000fe200078e001b */
[----:B------:R-:W-:Y:S01]  /*b600*/  ISETP.GE.AND P1, PT, R28, UR4, PT ;  /* 0x000000041c007c0c */ /* 0x000fe2000bf26270 */
[----:B------:R-:W-:Y:S02]  /*b610*/  IMAD.MOV.U32 R6, RZ, RZ, R25 ;  /* 0x000000ffff067224 */ /* 0x000fe400078e0019 */
[----:B------:R-:W-:Y:S01]  /*b620*/  IMAD.MOV.U32 R29, RZ, RZ, R26 ;  /* 0x000000ffff1d7224 */ /* 0x000fe200078e001a */
[----:B--2---:R-:W-:-:S09]  /*b630*/  LEA.HI.SX32 R7, R0, 0xfffffffe, 0x19 ;  /* 0xfffffffe00077811 */ /* 0x004fd200078fcaff */
.L_x_287:
[----:B------:R-:W2:Y:S01]  /*b640*/  LDL R9, [R1+0x14] ;  /* 0x0000140001097983 */ /* 0x000ea20000100800 */
[----:B0-----:R-:W0:Y:S03]  /*b650*/  LDC R3, c[0x0][0x430] ;  /* 0x00010c00ff037b82 */ /* 0x001e260000000800 */
[----:B------:R-:W3:Y:S04]  /*b660*/  LDL R8, [R1+0x18] ;  /* 0x0000180001087983 */ /* 0x000ee80000100800 */
[----:B------:R-:W4:Y:S01]  /*b670*/  LDL R5, [R1+0x4] ;  /* 0x0000040001057983 */ /* 0x000f220000100800 */
[----:B------:R-:W1:Y:S01]  /*b680*/  S2R R2, SR_TID.X ;  /* 0x0000000000027919 */ /* 0x000e620000002100 */
[----:B0-----:R-:W-:-:S13]  /*b690*/  ISETP.NE.AND P0, PT, R3, 0x1, PT ;  /* 0x000000010300780c */ /* 0x001fda0003f05270 */
[----:B------:R-:W0:Y:S01]  /*b6a0*/  @P0 LDC R4, c[0x0][0x434] ;  /* 0x00010d00ff040b82 */ /* 0x000e220000000800 */
[----:B-1----:R-:W-:-:S04]  /*b6b0*/  LOP3.LUT R0, R2, 0x7f, RZ, 0xc0, !PT ;  /* 0x0000007f02007812 */ /* 0x002fc800078ec0ff */
[----:B------:R-:W-:-:S03]  /*b6c0*/  SHF.R.U32.HI R3, RZ, 0x3, R0 ;  /* 0x00000003ff037819 */ /* 0x000fc60000011600 */
[----:B------:R-:W1:Y:S01]  /*b6d0*/  @P0 LDC R0, c[0x0][0x438] ;  /* 0x00010e00ff000b82 */ /* 0x000e620000000800 */
[----:B------:R-:W-:Y:S01]  /*b6e0*/  IMAD.SHL.U32 R2, R2, 0x10, RZ ;  /* 0x0000001002027824 */ /* 0x000fe200078e00ff */
[----:B------:R-:W-:-:S04]  /*b6f0*/  LEA R3, R7, R3, 0x7 ;  /* 0x0000000307037211 */ /* 0x000fc800078e38ff */
[----:B------:R-:W-:Y:S01]  /*b700*/  LOP3.LUT R2, R2, 0x70, RZ, 0xc0, !PT ;  /* 0x0000007002027812 */ /* 0x000fe200078ec0ff */
[----:B------:R-:W-:Y:S05]  /*b710*/  YIELD ;  /* 0x0000000000007946 */ /* 0x000fea0003800000 */
[----:B------:R-:W-:Y:S01]  /*b720*/  ULDC UR4, c[0x0][0x430] ;  /* 0x00010c0000047ab9 */ /* 0x000fe20000000800 */
[----:B--2---:R-:W-:-:S05]  /*b730*/  IADD3 R3, R2, R3, R9 ;  /* 0x0000000302037210 */ /* 0x004fca0007ffe009 */
[----:B0-----:R-:W-:-:S04]  /*b740*/  @P0 IMAD.HI.U32 R4, R3, R4, RZ ;  /* 0x0000000403040227 */ /* 0x001fc800078e00ff */
[----:B------:R-:W-:Y:S01]  /*b750*/  IMAD.MOV.U32 R2, RZ, RZ, R3 ;  /* 0x000000ffff027224 */ /* 0x000fe200078e0003 */
[----:B-1----:R-:W-:-:S05]  /*b760*/  @P0 SHF.R.U32.HI R2, RZ, R0, R4 ;  /* 0x00000000ff020219 */ /* 0x002fca0000011604 */
[----:B------:R-:W-:-:S04]  /*b770*/  IMAD.MOV R0, RZ, RZ, -R2 ;  /* 0x000000ffff007224 */ /* 0x000fc800078e0a02 */
[----:B------:R-:W-:Y:S01]  /*b780*/  IMAD R0, R0, UR4, R3 ;  /* 0x0000000400007c24 */ /* 0x000fe2000f8e0203 */
[----:B------:R-:W-:Y:S01]  /*b790*/  ULDC.64 UR4, c[0x0][0x428] ;  /* 0x00010a0000047ab9 */ /* 0x000fe20000000a00 */
[----:B------:R-:W-:Y:S01]  /*b7a0*/  SHF.R.S32.HI R3, RZ, 0x1f, R2 ;  /* 0x0000001fff037819 */ /* 0x000fe20000011402 */
[----:B---3--:R-:W-:-:S04]  /*b7b0*/  IMAD R4, R8, UR4, RZ ;  /* 0x0000000408047c24 */ /* 0x008fc8000f8e02ff */
[C---:B----4-:R-:W-:Y:S02]  /*b7c0*/  IMAD R4, R5.reuse, UR5, R4 ;  /* 0x0000000505047c24 */ /* 0x050fe4000f8e0204 */
[----:B------:R-:W-:Y:S01]  /*b7d0*/  IMAD.WIDE.U32 R2, R5, UR4, R2 ;  /* 0x0000000405027c25 */ /* 0x000fe2000f8e0002 */
[----:B------:R-:W-:-:S03]  /*b7e0*/  ULDC.64 UR4, c[0x0][0x418] ;  /* 0x0001060000047ab9 */ /* 0x000fc60000000a00 */
[----:B------:R-:W-:Y:S01]  /*b7f0*/  IMAD.IADD R3, R4, 0x1, R3 ;  /* 0x0000000104037824 */ /* 0x000fe200078e0203 */
[----:B------:R-:W-:-:S04]  /*b800*/  LEA R4, P0, R2, UR4, 0x2 ;  /* 0x0000000402047c11 */ /* 0x000fc8000f8010ff */
[----:B------:R-:W-:-:S05]  /*b810*/  LEA.HI.X R5, R2, UR5, R3, 0x2, P0 ;  /* 0x0000000502057c11 */ /* 0x000fca00080f1403 */
[----:B------:R-:W2:Y:S01]  /*b820*/  LDG.E R4, desc[UR50][R4.64] ;  /* 0x0000003204047981 */ /* 0x000ea2000c1e1900 */
[----:B------:R-:W-:Y:S01]  /*b830*/  MOV R8, UR36 ;  /* 0x0000002400087c02 */ /* 0x000fe20008000f00 */
        /* <DEDUP_REMOVED lines=10> */
.L_x_275:
[----:B------:R-:W-:Y:S01]  /*b8e0*/  IMAD R5, R25, 0x8, R22 ;  /* 0x0000000819057824 */ /* 0x000fe200078e0216 */
[----:B------:R-:W-:Y:S01]  /*b8f0*/  SHF.L.U32 R2, R27, 0x1f, RZ ;  /* 0x0000001f1b027819 */ /* 0x000fe200000006ff */
[----:B------:R-:W-:Y:S03]  /*b900*/  BSSY B1, `(.L_x_276) ;  /* 0x0000003000017945 */ /* 0x000fe60003800000 */
[----:B------:R-:W0:Y:S02]  /*b910*/  SYNCS.PHASECHK.TRANS64.TRYWAIT P0, [R5+URZ+0x16840], R2 ;  /* 0x01684002050075a7 */ /* 0x000e24000800017f */
[----:B0-----:R-:W-:Y:S05]  /*b920*/  @!P0 BRA `(.L_x_277) ;  /* 0x0000003c00dc8947 */ /* 0x001fea0003800000 */
.L_x_372:
[----:B------:R-:W-:Y:S05]  /*b930*/  BSYNC B1 ;  /* 0x0000000000017941 */ /* 0x000fea0003800000 */
.L_x_276:
[----:B------:R-:W2:Y:S04]  /*b940*/  LDL R3, [R1+0x8] ;  /* 0x0000080001037983 */ /* 0x000ea80000100800 */
[----:B------:R-:W3:Y:S01]  /*b950*/  LDL R8, [R1] ;  /* 0x0000000001087983 */ /* 0x000ee20000100800 */
[----:B------:R-:W-:Y:S01]  /*b960*/  SHF.R.S32.HI R20, RZ, 0x1f, R0 ;  /* 0x0000001fff147819 */ /* 0x000fe20000011400 */
[----:B------:R-:W-:Y:S01]  /*b970*/  ULDC.64 UR4, c[0x0][0x300] ;  /* 0x0000c00000047ab9 */ /* 0x000fe20000000a00 */
[----:B------:R-:W1:Y:S03]  /*b980*/  S2R R9, SR_TID.X ;  /* 0x0000000000097919 */ /* 0x000e660000002100 */
[----:B------:R-:W-:-:S04]  /*b990*/  IMAD R7, R20, UR4, RZ ;  /* 0x0000000414077c24 */ /* 0x000fc8000f8e02ff */
[C---:B------:R-:W-:Y:S01]  /*b9a0*/  IMAD R7, R0.reuse, UR5, R7 ;  /* 0x0000000500077c24 */ /* 0x040fe2000f8e0207 */
[----:B-1----:R-:W-:Y:S02]  /*b9b0*/  SHF.L.U32 R11, R9, 0x3, RZ ;  /* 0x00000003090b7819 */ /* 0x002fe400000006ff */
[----:B--2---:R-:W-:Y:S01]  /*b9c0*/  LOP3.LUT P2, RZ, R3, 0x1, RZ, 0xc0, !PT ;  /* 0x0000000103ff7812 */ /* 0x004fe2000784c0ff */
[----:B0-----:R-:W-:Y:S01]  /*b9d0*/  IMAD.WIDE.U32 R2, R0, UR4, RZ ;  /* 0x0000000400027c25 */ /* 0x001fe2000f8e00ff */
[----:B------:R-:W-:-:S03]  /*b9e0*/  ULDC.64 UR4, c[0x0][0x310] ;  /* 0x0000c40000047ab9 */ /* 0x000fc60000000a00 */
[----:B------:R-:W-:Y:S02]  /*b9f0*/  IMAD.IADD R3, R3, 0x1, R7 ;  /* 0x0000000103037824 */ /* 0x000fe400078e0207 */
[----:B------:R-:W-:Y:S02]  /*ba00*/  IMAD R7, R21, UR4, RZ ;  /* 0x0000000415077c24 */ /* 0x000fe4000f8e02ff */
[----:B------:R-:W-:-:S04]  /*ba10*/  IMAD.WIDE.U32 R2, R4, UR4, R2 ;  /* 0x0000000404027c25 */ /* 0x000fc8000f8e0002 */
[----:B------:R-:W-:Y:S01]  /*ba20*/  IMAD R7, R4, UR5, R7 ;  /* 0x0000000504077c24 */ /* 0x000fe2000f8e0207 */
[----:B------:R-:W-:-:S03]  /*ba30*/  ULDC.64 UR4, c[0x0][0x308] ;  /* 0x0000c20000047ab9 */ /* 0x000fc60000000a00 */
[----:B------:R-:W-:Y:S02]  /*ba40*/  IMAD.IADD R3, R3, 0x1, R7 ;  /* 0x0000000103037824 */ /* 0x000fe400078e0207 */
[----:B---3--:R-:W-:Y:S02]  /*ba50*/  IMAD R7, R8, UR4, RZ ;  /* 0x0000000408077c24 */ /* 0x008fe4000f8e02ff */
[----:B------:R-:W-:Y:S02]  /*ba60*/  IMAD.SHL.U32 R8, R9, 0x8, RZ ;  /* 0x0000000809087824 */ /* 0x000fe400078e00ff */
[C---:B------:R-:W-:Y:S02]  /*ba70*/  IMAD R7, R18.reuse, UR5, R7 ;  /* 0x0000000512077c24 */ /* 0x040fe4000f8e0207 */
[----:B------:R-:W-:Y:S01]  /*ba80*/  IMAD.WIDE.U32 R2, R18, UR4, R2 ;  /* 0x0000000412027c25 */ /* 0x000fe2000f8e0002 */
[----:B------:R-:W-:Y:S01]  /*ba90*/  LOP3.LUT R8, R8, 0x1f8, RZ, 0xc0, !PT ;  /* 0x000001f808087812 */ /* 0x000fe200078ec0ff */
[----:B------:R-:W-:-:S02]  /*baa0*/  ULDC.64 UR4, c[0x0][0x2e8] ;  /* 0x0000ba0000047ab9 */ /* 0x000fc40000000a00 */
[----:B------:R-:W-:Y:S01]  /*bab0*/  IMAD.IADD R7, R7, 0x1, R3 ;  /* 0x0000000107077824 */ /* 0x000fe200078e0203 */
[----:B------:R-:W-:Y:S02]  /*bac0*/  LOP3.LUT R8, R8, 0x38, R9, 0x78, !PT ;  /* 0x0000003808087812 */ /* 0x000fe400078e7809 */
[----:B------:R-:W-:Y:S01]  /*bad0*/  LEA R9, P0, R2, UR4, 0x1 ;  /* 0x0000000402097c11 */ /* 0x000fe2000f8008ff */
[----:B------:R-:W-:Y:S01]  /*bae0*/  UMOV UR4, 0xffffffff ;  /* 0xffffffff00047882 */ /* 0x000fe20000000000 */
[----:B------:R-:W-:Y:S02]  /*baf0*/  LOP3.LUT R8, R8, 0x200, R11, 0xf8, !PT ;  /* 0x0000020008087812 */ /* 0x000fe400078ef80b */
[----:B------:R-:W-:-:S03]  /*bb00*/  LEA.HI.X R10, R2, UR5, R7, 0x1, P0 ;  /* 0x00000005020a7c11 */ /* 0x000fc600080f0c07 */
[----:B------:R-:W-:Y:S01]  /*bb10*/  IMAD R8, R25, 0x2000, R8 ;  /* 0x0000200019087824 */ /* 0x000fe200078e0208 */
[----:B------:R-:W-:Y:S06]  /*bb20*/  BRA.DIV UR4, `(.L_x_278) ;  /* 0x0000003e04707947 */ /* 0x000fec000b800000 */
[----:B------:R-:W0:Y:S01]  /*bb30*/  SHFL.IDX PT, R2, R9, RZ, 0x181f ;  /* 0x00181fff09027589 */ /* 0x000e2200000e0000 */
[----:B------:R-:W-:Y:S02]  /*bb40*/  IMAD.SHL.U32 R7, R28, 0x2, RZ ;  /* 0x000000021c077824 */ /* 0x000fe400078e00ff */
[----:B------:R-:W-:Y:S01]  /*bb50*/  IMAD R8, R8, 0x2, R22 ;  /* 0x0000000208087824 */ /* 0x000fe200078e0216 */
[----:B------:R-:W1:Y:S02]  /*bb60*/  SHFL.IDX PT, R3, R10, RZ, 0x181f ;  /* 0x00181fff0a037589 */ /* 0x000e6400000e0000 */
[----:B0-----:R-:W-:-:S04]  /*bb70*/  IADD3 R2, P0, R2, R7, RZ ;  /* 0x0000000702027210 */ /* 0x001fc80007f1e0ff */
[----:B-1----:R-:W-:-:S05]  /*bb80*/  IADD3.X R3, RZ, R3, RZ, P0, !PT ;  /* 0x00000003ff037210 */ /* 0x002fca00007fe4ff */
        /* <DEDUP_REMOVED lines=30> */
[----:B0-----:R-:W-:-:S05]  /*bd70*/  IADD3 R2, P0, R2, R7, RZ ;  /* 0x0000000702027210 */ /* 0x001fca0007f1e0ff */
[----:B-1----:R-:W-:-:S05]  /*bd80*/  IMAD.X R3, RZ, RZ, R3, P0 ;  /* 0x000000ffff037224 */ /* 0x002fca00000e0603 */
[----:B------:R0:W-:Y:S04]  /*bd90*/  LDGSTS.E.BYPASS.LTC128B.128 [R8+0x11400], desc[UR50][R2.64], !P2 ;  /* 0x1140000002087fae */ /* 0x0001e8000d101d72 */
[----:B0-2---:R0:W1:Y:S02]  /*bda0*/  SHFL.IDX PT, R2, R9, 0x7, 0x181f ;  /* 0x00f81f0009027f89 */ /* 0x00506400000e0000 */
.L_x_390:
        /* <DEDUP_REMOVED lines=8> */
.L_x_279:
        /* <DEDUP_REMOVED lines=11> */
.L_x_280:
[----:B------:R1:W-:Y:S01]  /*bee0*/  SYNCS.ARRIVE.TRANS64.A1T0 RZ, [R5+URZ+0x16830], RZ ;  /* 0x016830ff05ff79a7 */ /* 0x0003e2000810003f */
[----:B------:R-:W-:Y:S05]  /*bef0*/  @!P3 BRA `(.L_x_281) ;  /* 0x000000000004b947 */ /* 0x000fea0003800000 */
[----:B------:R-:W-:Y:S01]  /*bf00*/  BPT.TRAP 0x1 ;  /* 0x000000040000795c */ /* 0x000fe20000300000 */
.L_x_281:
[----:B------:R-:W-:Y:S01]  /*bf10*/  SHF.L.U32 R2, R17, 0x1f, RZ ;  /* 0x0000001f11027819 */ /* 0x000fe200000006ff */
[----:B------:R-:W-:Y:S01]  /*bf20*/  BSSY B1, `(.L_x_282) ;  /* 0x0000004000017945 */ /* 0x000fe20003800000 */
[----:B-1----:R-:W-:-:S04]  /*bf30*/  LEA R5, R6, R22, 0x3 ;  /* 0x0000001606057211 */ /* 0x002fc800078e18ff */
[----:B------:R-:W1:Y:S02]  /*bf40*/  SYNCS.PHASECHK.TRANS64.TRYWAIT P0, [R5+URZ+0x16860], R2 ;  /* 0x01686002050075a7 */ /* 0x000e64000800017f */
[----:B-1----:R-:W-:Y:S05]  /*bf50*/  @!P0 BRA `(.L_x_283) ;  /* 0x0000004000948947 */ /* 0x002fea0003800000 */
.L_x_391:
[----:B------:R-:W-:Y:S05]  /*bf60*/  BSYNC B1 ;  /* 0x0000000000017941 */ /* 0x000fea0003800000 */
.L_x_282:
[----:B------:R-:W2:Y:S01]  /*bf70*/  LDL R8, [R1+0x10] ;  /* 0x0000100001087983 */ /* 0x000ea20000100800 */
[----:B------:R-:W0:Y:S01]  /*bf80*/  S2R R11, SR_TID.X ;  /* 0x00000000000b7919 */ /* 0x000e220000002100 */
[----:B------:R-:W-:Y:S01]  /*bf90*/  UMOV UR4, 0xffffffff ;  /* 0xffffffff00047882 */ /* 0x000fe20000000000 */
[C---:B0-----:R-:W-:Y:S01]  /*bfa0*/  IMAD.SHL.U32 R9, R11.reuse, 0x8, RZ ;  /* 0x000000080b097824 */ /* 0x041fe200078e00ff */
[C---:B------:R-:W-:Y:S01]  /*bfb0*/  LOP3.LUT R3, R11.reuse, 0x7f, RZ, 0xc0, !PT ;  /* 0x0000007f0b037812 */ /* 0x040fe200078ec0ff */
[----:B------:R-:W-:-:S03]  /*bfc0*/  IMAD.SHL.U32 R10, R11, 0x8, RZ ;  /* 0x000000080b0a7824 */ /* 0x000fc600078e00ff */
[----:B------:R-:W-:-:S04]  /*bfd0*/  LOP3.LUT R9, R9, 0x1f8, RZ, 0xc0, !PT ;  /* 0x000001f809097812 */ /* 0x000fc800078ec0ff */
[----:B------:R-:W-:Y:S02]  /*bfe0*/  LOP3.LUT R9, R9, 0x38, R11, 0x78, !PT ;  /* 0x0000003809097812 */ /* 0x000fe400078e780b */
[----:B------:R-:W-:Y:S02]  /*bff0*/  SHF.R.U32.HI R3, RZ, 0x3, R3 ;  /* 0x00000003ff037819 */ /* 0x000fe40000011603 */
[----:B------:R-:W-:-:S05]  /*c000*/  LOP3.LUT R9, R9, 0x200, R10, 0xf8, !PT ;  /* 0x0000020009097812 */ /* 0x000fca00078ef80a */
[----:B------:R-:W-:Y:S02]  /*c010*/  IMAD R6, R6, 0x2000, R9 ;  /* 0x0000200006067824 */ /* 0x000fe400078e0209 */
[----:B--2---:R-:W-:-:S04]  /*c020*/  IMAD R8, R29, -0x80, R8 ;  /* 0xffffff801d087824 */ /* 0x004fc800078e0208 */
[----:B------:R-:W-:Y:S01]  /*c030*/  IMAD.IADD R8, R8, 0x1, -R3 ;  /* 0x0000000108087824 */ /* 0x000fe200078e0a03 */
[----:B------:R-:W-:Y:S06]  /*c040*/  BRA.DIV UR4, `(.L_x_284) ;  /* 0x00000042046c7947 */ /* 0x000fec000b800000 */
[----:B-1----:R-:W0:Y:S01]  /*c050*/  SHFL.IDX PT, R2, R23, RZ, 0x181f ;  /* 0x00181fff17027589 */ /* 0x002e2200000e0000 */
[----:B------:R-:W-:Y:S01]  /*c060*/  ISETP.LT.OR P0, PT, R8, 0x1, P1 ;  /* 0x000000010800780c */ /* 0x000fe20000f01670 */
[----:B------:R-:W-:Y:S02]  /*c070*/  IMAD R6, R6, 0x2, R22 ;  /* 0x0000000206067824 */ /* 0x000fe400078e0216 */
[----:B------:R-:W1:Y:S01]  /*c080*/  SHFL.IDX PT, R3, R24, RZ, 0x181f ;  /* 0x00181fff18037589 */ /* 0x000e6200000e0000 */
[----:B0-----:R-:W-:-:S04]  /*c090*/  IADD3 R2, P2, R2, R7, RZ ;  /* 0x0000000702027210 */ /* 0x001fc80007f5e0ff */
[----:B-1----:R-:W-:-:S05]  /*c0a0*/  IADD3.X R3, RZ, R3, RZ, P2, !PT ;  /* 0x00000003ff037210 */ /* 0x002fca00017fe4ff */
[----:B------:R-:W-:Y:S01]  /*c0b0*/  @!PT LDS RZ, [RZ] ;  /* 0x00000000fffff984 */ /* 0x000fe20000000800 */
[----:B------:R0:W-:Y:S01]  /*c0c0*/  LDGSTS.E.BYPASS.LTC128B.128 [R6+0x400], desc[UR50][R2.64], !P0 ;  /* 0x0040000002067fae */ /* 0x0001e2000c101d72 */
[----:B------:R-:W-:-:S03]  /*c0d0*/  ISETP.LT.OR P0, PT, R8, 0x11, P1 ;  /* 0x000000110800780c */ /* 0x000fc60000f01670 */
[----:B0-----:R-:W0:Y:S04]  /*c0e0*/  SHFL.IDX PT, R2, R23, 0x1, 0x181f ;  /* 0x00381f0017027f89 */ /* 0x001e2800000e0000 */
[----:B------:R-:W1:Y:S01]  /*c0f0*/  SHFL.IDX PT, R3, R24, 0x1, 0x181f ;  /* 0x00381f0018037f89 */ /* 0x000e6200000e0000 */
[----:B0-----:R-:W-:-:S05]  /*c100*/  IADD3 R2, P2, R2, R7, RZ ;  /* 0x0000000702027210 */ /* 0x001fca0007f5e0ff */
[----:B-1----:R-:W-:-:S05]  /*c110*/  IMAD.X R3, RZ, RZ, R3, P2 ;  /* 0x000000ffff037224 */ /* 0x002fca00010e0603 */
        /* <DEDUP_REMOVED lines=16> */
[----:B0-----:R-:W-:-:S04]  /*c220*/  IADD3 R2, P2, R2, R7, RZ ;  /* 0x0000000702027210 */ /* 0x001fc80007f5e0ff */
[----:B-1----:R-:W-:-:S05]  /*c230*/  IADD3.X R3, RZ, R3, RZ, P2, !PT ;  /* 0x00000003ff037210 */ /* 0x002fca00017fe4ff */
        /* <DEDUP_REMOVED lines=9> */
[----:B------:R-:W1:Y:S04]  /*c2d0*/  SHFL.IDX PT, R3, R24, 0x6, 0x181f ;  /* 0x00d81f0018037f89 */ /* 0x000e6800000e0000 */
[----:B------:R-:W2:Y:S01]  /*c2e0*/  SHFL.IDX PT, R24, R24, 0x7, 0x181f ;  /* 0x00f81f0018187f89 */ /* 0x000ea200000e0000 */
[----:B0-----:R-:W-:-:S05]  /*c2f0*/  IADD3 R2, P2, R2, R7, RZ ;  /* 0x0000000702027210 */ /* 0x001fca0007f5e0ff */
[----:B-1----:R-:W-:-:S05]  /*c300*/  IMAD.X R3, RZ, RZ, R3, P2 ;  /* 0x000000ffff037224 */ /* 0x002fca00010e0603 */
[----:B------:R0:W-:Y:S04]  /*c310*/  LDGSTS.E.BYPASS.LTC128B.128 [R6+0x3400], desc[UR50][R2.64], !P0 ;  /* 0x0340000002067fae */ /* 0x0001e8000c101d72 */
[----:B0-2---:R0:W1:Y:S02]  /*c320*/  SHFL.IDX PT, R2, R23, 0x7, 0x181f ;  /* 0x00f81f0017027f89 */ /* 0x00506400000e0000 */
.L_x_409:
[----:B------:R-:W2:Y:S01]  /*c330*/  LDL R9, [R1] ;  /* 0x0000000001097983 */ /* 0x000ea20000100800 */
[----:B------:R-:W-:Y:S01]  /*c340*/  ISETP.LT.OR P0, PT, R8, 0x71, P1 ;  /* 0x000000710800780c */ /* 0x000fe20000f01670 */
[----:B------:R-:W-:Y:S01]  /*c350*/  ULDC.64 UR4, c[0x0][0x328] ;  /* 0x0000ca0000047ab9 */ /* 0x000fe20000000a00 */
[----:B-1----:R-:W-:-:S05]  /*c360*/  IADD3 R2, P2, R2, R7, RZ ;  /* 0x0000000702027210 */ /* 0x002fca0007f5e0ff */
[----:B------:R-:W-:-:S06]  /*c370*/  IMAD.X R3, RZ, RZ, R24, P2 ;  /* 0x000000ffff037224 */ /* 0x000fcc00010e0618 */
[----:B------:R-:W-:Y:S01]  /*c380*/  @!PT LDS RZ, [RZ] ;  /* 0x00000000fffff984 */ /* 0x000fe20000000800 */
[----:B------:R-:W-:Y:S01]  /*c390*/  @!PT LDS RZ, [RZ] ;  /* 0x00000000fffff984 */ /* 0x000fe20000000800 */
[----:B------:R-:W-:Y:S01]  /*c3a0*/  @!PT LDS RZ, [RZ] ;  /* 0x00000000fffff984 */ /* 0x000fe20000000800 */
[----:B------:R1:W-:Y:S01]  /*c3b0*/  LDGSTS.E.BYPASS.LTC128B.128 [R6+0x3c00], desc[UR50][R2.64], !P0 ;  /* 0x03c0000002067fae */ /* 0x0003e2000c101d72 */
[----:B------:R-:W-:Y:S01]  /*c3c0*/  PLOP3.LUT P0, PT, PT, PT, PT, 0x80, 0x0 ;  /* 0x000000000000781c */ /* 0x000fe20003f0f070 */
[----:B-1----:R-:W-:Y:S02]  /*c3d0*/  IMAD R6, R20, UR4, RZ ;  /* 0x0000000414067c24 */ /* 0x002fe4000f8e02ff */
[----:B------:R-:W-:-:S04]  /*c3e0*/  IMAD.WIDE.U32 R2, R0, UR4, RZ ;  /* 0x0000000400027c25 */ /* 0x000fc8000f8e00ff */
[----:B------:R-:W-:Y:S01]  /*c3f0*/  IMAD R6, R0, UR5, R6 ;  /* 0x0000000500067c24 */ /* 0x000fe2000f8e0206 */
[----:B------:R-:W-:Y:S01]  /*c400*/  ULDC.64 UR4, c[0x0][0x338] ;  /* 0x0000ce0000047ab9 */ /* 0x000fe20000000a00 */
[----:B------:R-:W-:Y:S02]  /*c410*/  NOP ;  /* 0x0000000000007918 */ /* 0x000fe40000000000 */
[----:B------:R-:W-:Y:S02]  /*c420*/  IMAD.IADD R3, R3, 0x1, R6 ;  /* 0x0000000103037824 */ /* 0x000fe400078e0206 */
[----:B------:R-:W-:-:S04]  /*c430*/  IMAD.WIDE.U32 R2, R4, UR4, R2 ;  /* 0x0000000404027c25 */ /* 0x000fc8000f8e0002 */
[----:B------:R-:W-:-:S04]  /*c440*/  IMAD R0, R21, UR4, RZ ;  /* 0x0000000415007c24 */ /* 0x000fc8000f8e02ff */
[----:B------:R-:W-:Y:S01]  /*c450*/  IMAD R0, R4, UR5, R0 ;  /* 0x0000000504007c24 */ /* 0x000fe2000f8e0200 */
[----:B------:R-:W-:-:S04]  /*c460*/  ULDC.64 UR4, c[0x0][0x330] ;  /* 0x0000cc0000047ab9 */ /* 0x000fc80000000a00 */
[----:B------:R-:W-:-:S03]  /*c470*/  IADD3 R3, R3, R0, RZ ;  /* 0x0000000003037210 */ /* 0x000fc60007ffe0ff */
[----:B------:R-:W-:-:S04]  /*c480*/  IMAD.WIDE.U32 R2, R18, UR4, R2 ;  /* 0x0000000412027c25 */ /* 0x000fc8000f8e0002 */
[----:B--2---:R-:W-:-:S04]  /*c490*/  IMAD R0, R9, UR4, RZ ;  /* 0x0000000409007c24 */ /* 0x004fc8000f8e02ff */
[----:B------:R-:W-:Y:S01]  /*c4a0*/  IMAD R0, R18, UR5, R0 ;  /* 0x0000000512007c24 */ /* 0x000fe2000f8e0200 */
[----:B------:R-:W-:Y:S02]  /*c4b0*/  ULDC.64 UR4, c[0x0][0x318] ;  /* 0x0000c60000047ab9 */ /* 0x000fe40000000a00 */
[----:B0-----:R-:W-:Y:S01]  /*c4c0*/  LEA R23, P2, R2, UR4, 0x1 ;  /* 0x0000000402177c11 */ /* 0x001fe2000f8408ff */
[----:B------:R-:W-:-:S05]  /*c4d0*/  IMAD.IADD R0, R0, 0x1, R3 ;  /* 0x0000000100007824 */ /* 0x000fca00078e0203 */
[----:B------:R-:W-:-:S07]  /*c4e0*/  LEA.HI.X R24, R2, UR5, R0, 0x1, P2 ;  /* 0x0000000502187c11 */ /* 0x000fce00090f0c00 */
.L_x_285:
        /* <DEDUP_REMOVED lines=11> */
.L_x_286:
[C---:B------:R-:W-:Y:S01]  /*c5a0*/  ISETP.GT.AND P0, PT, R26.reuse, RZ, PT ;  /* 0x000000ff1a00720c */ /* 0x040fe20003f04270 */
[----:B------:R1:W-:Y:S01]  /*c5b0*/  SYNCS.ARRIVE.TRANS64.A1T0 RZ, [R5+URZ+0x16850], RZ ;  /* 0x016850ff05ff79a7 */ /* 0x0003e2000810003f */
[----:B------:R-:W-:Y:S01]  /*c5c0*/  VIADD R7, R26, 0xffffffff ;  /* 0xffffffff1a077836 */ /* 0x000fe20000000000 */
[----:B------:R-:W-:Y:S01]  /*c5d0*/  MOV R6, R25 ;  /* 0x0000001900067202 */ /* 0x000fe20000000f00 */
[----:B------:R-:W-:Y:S02]  /*c5e0*/  IMAD.MOV.U32 R17, RZ, RZ, R27 ;  /* 0x000000ffff117224 */ /* 0x000fe400078e001b */
[----:B------:R-:W-:-:S07]  /*c5f0*/  IMAD.MOV.U32 R29, RZ, RZ, R26 ;  /* 0x000000ffff1d7224 */ /* 0x000fce00078e001a */
[----:B-1----:R-:W-:Y:S05]  /*c600*/  @P0 BRA `(.L_x_287) ;  /* 0xfffffff0000c0947 */ /* 0x002fea000383ffff */
.L_x_274:
[----:B------:R-:W-:Y:S05]  /*c610*/  BSYNC B0 ;  /* 0x0000000000007941 */ /* 0x000fea0003800000 */
.L_x_273:
[----:B------:R-:W1:Y:S01]  /*c620*/  S2R R0, SR_TID.X ;  /* 0x0000000000007919 */ /* 0x000e620000002100 */
[----:B------:R-:W-:Y:S01]  /*c630*/  BSSY B0, `(.L_x_288) ;  /* 0x0000010000007945 */ /* 0x000fe20003800000 */
[----:B-1----:R-:W-:-:S04]  /*c640*/  LOP3.LUT R0, R0, 0x7f, RZ, 0xc0, !PT ;  /* 0x0000007f00007812 */ /* 0x002fc800078ec0ff */
[----:B------:R-:W-:-:S13]  /*c650*/  ISETP.NE.AND P0, PT, R0, RZ, PT ;  /* 0x000000ff0000720c */ /* 0x000fda0003f05270 */
[----:B------:R-:W-:Y:S05]  /*c660*/  @P0 BRA `(.L_x_289) ;  /* 0x0000000000300947 */ /* 0x000fea0003800000 */
[----:B------:R-:W1:Y:S01]  /*c670*/  S2R R5, SR_LANEID ;  /* 0x0000000000057919 */ /* 0x000e620000000000 */
[----:B------:R-:W-:Y:S01]  /*c680*/  VOTEU.ANY UR4, UPT, PT ;  /* 0x0000000000047886 */ /* 0x000fe200038e0100 */
[----:B0-----:R-:W0:Y:S01]  /*c690*/  LDC.64 R2, c[0x0][0xc60] ;  /* 0x00031800ff027b82 */ /* 0x001e220000000a00 */
[----:B------:R-:W1:Y:S02]  /*c6a0*/  FLO.U32 R0, UR4 ;  /* 0x0000000400007d00 */ /* 0x000e6400080e0000 */
[----:B-1----:R-:W-:-:S06]  /*c6b0*/  ISETP.EQ.U32.AND P0, PT, R0, R5, PT ;  /* 0x000000050000720c */ /* 0x002fcc0003f02070 */
[----:B------:R-:W0:Y:S07]  /*c6c0*/  POPC R5, UR4 ;  /* 0x0000000400057d09 */ /* 0x000e2e0008000000 */
[----:B0-----:R-:W2:Y:S01]  /*c6d0*/  @P0 ATOMG.E.ADD.STRONG.GPU PT, R3, desc[UR50][R2.64], R5 ;  /* 0x00000005020309a8 */ /* 0x001ea200081ee1f2 */
[----:B------:R-:W0:Y:S02]  /*c6e0*/  S2R R4, SR_LTMASK ;  /* 0x0000000000047919 */ /* 0x000e240000003900 */
[----:B0-----:R-:W-:-:S04]  /*c6f0*/  LOP3.LUT R4, R4, UR4, RZ, 0xc0, !PT ;  /* 0x0000000404047c12 */ /* 0x001fc8000f8ec0ff */
[----:B------:R-:W0:Y:S01]  /*c700*/  POPC R7, R4 ;  /* 0x0000000400077309 */ /* 0x000e220000000000 */
[----:B--2---:R-:W0:Y:S02]  /*c710*/  SHFL.IDX PT, R0, R3, R0, 0x1f ;  /* 0x00001f0003007589 */ /* 0x004e2400000e0000 */
[----:B0-----:R-:W-:-:S07]  /*c720*/  IADD3 R16, R0, UR38, R7 ;  /* 0x0000002600107c10 */ /* 0x001fce000fffe007 */
.L_x_289:
[----:B------:R-:W-:Y:S05]  /*c730*/  BSYNC B0 ;  /* 0x0000000000007941 */ /* 0x000fea0003800000 */
.L_x_288:
[----:B------:R-:W-:-:S05]  /*c740*/  IMAD.U32 R0, RZ, RZ, UR36 ;  /* 0x00000024ff007e24 */ /* 0x000fca000f8e00ff */
[----:B------:R-:W-:-:S13]  /*c750*/  ISETP.NE.AND P0, PT, R0, 0x3, PT ;  /* 0x000000030000780c */ /* 0x000fda0003f05270 */
[----:B------:R-:W-:Y:S05]  /*c760*/  @!P0 BRA `(.L_x_290) ;  /* 0x0000000000048947 */ /* 0x000fea0003800000 */
[----:B------:R-:W-:Y:S01]  /*c770*/  BPT.TRAP 0x1 ;  /* 0x000000040000795c */ /* 0x000fe20000300000 */
.L_x_290:
[----:B------:R-:W2:Y:S01]  /*c780*/  LDL.LU R2, [R1+0x10] ;  /* 0x0000100001027983 */ /* 0x000ea20000300800 */
[----:B------:R-:W-:Y:S01]  /*c790*/  IMAD R0, R25, 0x8, R22 ;  /* 0x0000000819007824 */ /* 0x000fe200078e0216 */
[----:B0-----:R-:W-:Y:S01]  /*c7a0*/  SHF.L.U32 R3, R27, 0x1f, RZ ;  /* 0x0000001f1b037819 */ /* 0x001fe200000006ff */
[----:B------:R-:W-:Y:S03]  /*c7b0*/  BSSY B0, `(.L_x_291) ;  /* 0x0000004000007945 */ /* 0x000fe60003800000 */
[----:B------:R-:W0:Y:S01]  /*c7c0*/  SYNCS.PHASECHK.TRANS64.TRYWAIT P0, [R0+URZ+0x16860], R3 ;  /* 0x01686003000075a7 */ /* 0x000e22000800017f */
[----:B--2---:R-:W-:Y:S01]  /*c7d0*/  IMAD R6, R26, -0x80, R2 ;  /* 0xffffff801a067824 */ /* 0x004fe200078e0202 */
[----:B0-----:R-:W-:Y:S06]  /*c7e0*/  @!P0 BRA `(.L_x_292) ;  /* 0x0000004000cc8947 */ /* 0x001fec0003800000 */
.L_x_410:
[----:B------:R-:W-:Y:S05]  /*c7f0*/  BSYNC B0 ;  /* 0x0000000000007941 */ /* 0x000fea0003800000 */
.L_x_291:
[----:B------:R-:W1:Y:S01]  /*c800*/  S2R R7, SR_TID.X ;  /* 0x0000000000077919 */ /* 0x000e620000002100 */
[----:B------:R-:W-:Y:S02]  /*c810*/  ULDC UR4, c[0x0][0x2f4] ;  /* 0x0000bd0000047ab9 */ /* 0x000fe40000000800 */
[----:B------:R-:W-:Y:S01]  /*c820*/  ISETP.GE.AND P0, PT, R28, UR4, PT ;  /* 0x000000041c007c0c */ /* 0x000fe2000bf06270 */
[----:B------:R-:W-:Y:S01]  /*c830*/  UMOV UR4, 0xffffffff ;  /* 0xffffffff00047882 */ /* 0x000fe20000000000 */
[C---:B-1----:R-:W-:Y:S01]  /*c840*/  SHF.L.U32 R2, R7.reuse, 0x3, RZ ;  /* 0x0000000307027819 */ /* 0x042fe200000006ff */
[C---:B------:R-:W-:Y:S01]  /*c850*/  IMAD.SHL.U32 R4, R7.reuse, 0x8, RZ ;  /* 0x0000000807047824 */ /* 0x040fe200078e00ff */
[----:B------:R-:W-:Y:S02]  /*c860*/  LOP3.LUT R5, R7, 0x7f, RZ, 0xc0, !PT ;  /* 0x0000007f07057812 */ /* 0x000fe400078ec0ff */
[----:B------:R-:W-:Y:S02]  /*c870*/  LOP3.LUT R2, R2, 0x1f8, RZ, 0xc0, !PT ;  /* 0x000001f802027812 */ /* 0x000fe400078ec0ff */
[----:B------:R-:W-:-:S02]  /*c880*/  SHF.R.U32.HI R5, RZ, 0x3, R5 ;  /* 0x00000003ff057819 */ /* 0x000fc40000011605 */
[----:B------:R-:W-:-:S03]  /*c890*/  LOP3.LUT R2, R2, 0x38, R7, 0x78, !PT ;  /* 0x0000003802027812 */ /* 0x000fc600078e7807 */
[----:B------:R-:W-:Y:S01]  /*c8a0*/  IMAD.IADD R6, R6, 0x1, -R5 ;  /* 0x0000000106067824 */ /* 0x000fe200078e0a05 */
[----:B------:R-:W-:-:S05]  /*c8b0*/  LOP3.LUT R2, R2, 0x200, R4, 0xf8, !PT ;  /* 0x0000020002027812 */ /* 0x000fca00078ef804 */
[----:B------:R-:W-:Y:S01]  /*c8c0*/  IMAD R4, R25, 0x2000, R2 ;  /* 0x0000200019047824 */ /* 0x000fe200078e0202 */
[----:B------:R-:W-:Y:S06]  /*c8d0*/  BRA.DIV UR4, `(.L_x_293) ;  /* 0x0000004204a47947 */ /* 0x000fec000b800000 */
[----:B------:R-:W1:Y:S01]  /*c8e0*/  SHFL.IDX PT, R14, R23, RZ, 0x181f ;  /* 0x00181fff170e7589 */ /* 0x000e6200000e0000 */
[----:B------:R-:W-:Y:S01]  /*c8f0*/  IMAD.SHL.U32 R5, R28, 0x2, RZ ;  /* 0x000000021c057824 */ /* 0x000fe200078e00ff */
[----:B------:R-:W-:Y:S02]  /*c900*/  ISETP.LT.OR P1, PT, R6, 0x1, P0 ;  /* 0x000000010600780c */ /* 0x000fe40000721670 */
[----:B0-----:R-:W0:Y:S01]  /*c910*/  SHFL.IDX PT, R3, R24, RZ, 0x181f ;  /* 0x00181fff18037589 */ /* 0x001e2200000e0000 */
[----:B------:R-:W-:-:S03]  /*c920*/  LEA R4, R4, R22, 0x1 ;  /* 0x0000001604047211 */ /* 0x000fc600078e08ff */
[----:B------:R-:W2:Y:S04]  /*c930*/  SHFL.IDX PT, R9, R23, 0x1, 0x181f ;  /* 0x00381f0017097f89 */ /* 0x000ea800000e0000 */
[----:B------:R-:W3:Y:S04]  /*c940*/  SHFL.IDX PT, R7, R24, 0x1, 0x181f ;  /* 0x00381f0018077f89 */ /* 0x000ee800000e0000 */
[----:B------:R-:W4:Y:S04]  /*c950*/  SHFL.IDX PT, R10, R23, 0x2, 0x181f ;  /* 0x00581f00170a7f89 */ /* 0x000f2800000e0000 */
[----:B------:R-:W5:Y:S01]  /*c960*/  SHFL.IDX PT, R8, R24, 0x2, 0x181f ;  /* 0x00581f0018087f89 */ /* 0x000f6200000e0000 */
[----:B-1----:R-:W-:-:S03]  /*c970*/  IADD3 R2, P2, R14, R5, RZ ;  /* 0x000000050e027210 */ /* 0x002fc60007f5e0ff */
[----:B------:R-:W-:Y:S02]  /*c980*/  SHFL.IDX PT, R14, R23, 0x6, 0x181f ;  /* 0x00d81f00170e7f89 */ /* 0x000fe400000e0000 */
[----:B0-----:R-:W-:-:S05]  /*c990*/  IMAD.X R3, RZ, RZ, R3, P2 ;  /* 0x000000ffff037224 */ /* 0x001fca00010e0603 */
[----:B------:R2:W-:Y:S01]  /*c9a0*/  LDGSTS.E.BYPASS.LTC128B.128 [R4+0x400], desc[UR50][R2.64], !P1 ;  /* 0x0040000002047fae */ /* 0x0005e2000c901d72 */
[C---:B------:R-:W-:Y:S02]  /*c9b0*/  ISETP.LT.OR P1, PT, R6.reuse, 0x11, P0 ;  /* 0x000000110600780c */ /* 0x040fe40000721670 */
[----:B--2---:R-:W-:Y:S02]  /*c9c0*/  IADD3 R2, P2, R9, R5, RZ ;  /* 0x0000000509027210 */ /* 0x004fe40007f5e0ff */
[----:B------:R-:W0:Y:S03]  /*c9d0*/  SHFL.IDX PT, R9, R23, 0x3, 0x181f ;  /* 0x00781f0017097f89 */ /* 0x000e2600000e0000 */
[----:B---3--:R-:W-:Y:S02]  /*c9e0*/  IMAD.X R3, RZ, RZ, R7, P2 ;  /* 0x000000ffff037224 */ /* 0x008fe400010e0607 */
[----:B------:R-:W1:Y:S04]  /*c9f0*/  SHFL.IDX PT, R7, R24, 0x3, 0x181f ;  /* 0x00781f0018077f89 */ /* 0x000e6800000e0000 */
[----:B------:R4:W-:Y:S01]  /*ca00*/  LDGSTS.E.BYPASS.LTC128B.128 [R4+0xc00], desc[UR50][R2.64], !P1 ;  /* 0x00c0000002047fae */ /* 0x0009e2000c901d72 */
[----:B------:R-:W-:-:S02]  /*ca10*/  ISETP.LT.OR P1, PT, R6, 0x21, P0 ;  /* 0x000000210600780c */ /* 0x000fc40000721670 */
[----:B----4-:R-:W-:Y:S02]  /*ca20*/  IADD3 R2, P2, R10, R5, RZ ;  /* 0x000000050a027210 */ /* 0x010fe40007f5e0ff */
[----:B------:R-:W2:Y:S03]  /*ca30*/  SHFL.IDX PT, R10, R23, 0x4, 0x181f ;  /* 0x00981f00170a7f89 */ /* 0x000ea600000e0000 */
[----:B-----5:R-:W-:Y:S02]  /*ca40*/  IMAD.X R3, RZ, RZ, R8, P2 ;  /* 0x000000ffff037224 */ /* 0x020fe400010e0608 */
[----:B------:R-:W3:Y:S04]  /*ca50*/  SHFL.IDX PT, R8, R24, 0x4, 0x181f ;  /* 0x00981f0018087f89 */ /* 0x000ee800000e0000 */
[----:B------:R0:W-:Y:S01]  /*ca60*/  LDGSTS.E.BYPASS.LTC128B.128 [R4+0x1400], desc[UR50][R2.64], !P1 ;  /* 0x0140000002047fae */ /* 0x0001e2000c901d72 */
[----:B------:R-:W-:-:S02]  /*ca70*/  ISETP.LT.OR P1, PT, R6, 0x31, P0 ;  /* 0x000000310600780c */ /* 0x000fc40000721670 */
[----:B0-----:R-:W-:Y:S02]  /*ca80*/  IADD3 R2, P2, R9, R5, RZ ;  /* 0x0000000509027210 */ /* 0x001fe40007f5e0ff */
[----:B------:R-:W0:Y:S03]  /*ca90*/  SHFL.IDX PT, R9, R23, 0x5, 0x181f ;  /* 0x00b81f0017097f89 */ /* 0x000e2600000e0000 */
[----:B-1----:R-:W-:Y:S02]  /*caa0*/  IMAD.X R3, RZ, RZ, R7, P2 ;  /* 0x000000ffff037224 */ /* 0x002fe400010e0607 */
[----:B------:R-:W1:Y:S04]  /*cab0*/  SHFL.IDX PT, R7, R24, 0x5, 0x181f ;  /* 0x00b81f0018077f89 */ /* 0x000e6800000e0000 */
[----:B------:R2:W-:Y:S01]  /*cac0*/  LDGSTS.E.BYPASS.LTC128B.128 [R4+0x1c00], desc[UR50][R2.64], !P1 ;  /* 0x01c0000002047fae */ /* 0x0005e2000c901d72 */
[----:B------:R-:W-:-:S02]  /*cad0*/  ISETP.LT.OR P1, PT, R6, 0x41, P0 ;  /* 0x000000410600780c */ /* 0x000fc40000721670 */
[----:B--2---:R-:W-:-:S05]  /*cae0*/  IADD3 R2, P2, R10, R5, RZ ;  /* 0x000000050a027210 */ /* 0x004fca0007f5e0ff */
[----:B---3--:R-:W-:Y:S02]  /*caf0*/  IMAD.X R3, RZ, RZ, R8, P2 ;  /* 0x000000ffff037224 */ /* 0x008fe400010e0608 */
[----:B------:R-:W2:Y:S04]  /*cb00*/  SHFL.IDX PT, R8, R24, 0x6, 0x181f ;  /* 0x00d81f0018087f89 */ /* 0x000ea800000e0000 */
[----:B------:R0:W-:Y:S01]  /*cb10*/  LDGSTS.E.BYPASS.LTC128B.128 [R4+0x2400], desc[UR50][R2.64], !P1 ;  /* 0x0240000002047fae */ /* 0x0001e2000c901d72 */
[----:B------:R-:W-:-:S03]  /*cb20*/  ISETP.LT.OR P1, PT, R6, 0x51, P0 ;  /* 0x000000510600780c */ /* 0x000fc60000721670 */
[----:B------:R-:W3:Y:S01]  /*cb30*/  SHFL.IDX PT, R24, R24, 0x7, 0x181f ;  /* 0x00f81f0018187f89 */ /* 0x000ee200000e0000 */
[----:B0-----:R-:W-:-:S04]  /*cb40*/  IADD3 R2, P2, R9, R5, RZ ;  /* 0x0000000509027210 */ /* 0x001fc80007f5e0ff */
[----:B-1----:R-:W-:-:S05]  /*cb50*/  IADD3.X R3, RZ, R7, RZ, P2, !PT ;  /* 0x00000007ff037210 */ /* 0x002fca00017fe4ff */
[----:B------:R0:W-:Y:S01]  /*cb60*/  LDGSTS.E.BYPASS.LTC128B.128 [R4+0x2c00], desc[UR50][R2.64], !P1 ;  /* 0x02c0000002047fae */ /* 0x0001e2000c901d72 */
[----:B------:R-:W-:Y:S02]  /*cb70*/  ISETP.LT.OR P1, PT, R6, 0x61, P0 ;  /* 0x000000610600780c */ /* 0x000fe40000721670 */
[----:B0-----:R-:W-:Y:S02]  /*cb80*/  IADD3 R2, P2, R14, R5, RZ ;  /* 0x000000050e027210 */ /* 0x001fe40007f5e0ff */
[----:B------:R0:W1:Y:S03]  /*cb90*/  SHFL.IDX PT, R14, R23, 0x7, 0x181f ;  /* 0x00f81f00170e7f89 */ /* 0x00006600000e0000 */
[----:B--2---:R-:W-:-:S06]  /*cba0*/  IMAD.X R3, RZ, RZ, R8, P2 ;  /* 0x000000ffff037224 */ /* 0x004fcc00010e0608 */
[----:B---3--:R0:W-:Y:S02]  /*cbb0*/  LDGSTS.E.BYPASS.LTC128B.128 [R4+0x3400], desc[UR50][R2.64], !P1 ;  /* 0x0340000002047fae */ /* 0x0081e4000c901d72 */
.L_x_428:
[----:B------:R-:W-:Y:S02]  /*cbc0*/  ISETP.LT.OR P0, PT, R6, 0x71, P0 ;  /* 0x000000710600780c */ /* 0x000fe40000701670 */
[----:B01----:R-:W-:-:S05]  /*cbd0*/  IADD3 R2, P1, R14, R5, RZ ;  /* 0x000000050e027210 */ /* 0x003fca0007f3e0ff */
[----:B------:R-:W-:-:S06]  /*cbe0*/  IMAD.X R3, RZ, RZ, R24, P1 ;  /* 0x000000ffff037224 */ /* 0x000fcc00008e0618 */
[----:B------:R-:W-:Y:S01]  /*cbf0*/  @!PT LDS RZ, [RZ] ;  /* 0x00000000fffff984 */ /* 0x000fe20000000800 */
[----:B------:R-:W-:Y:S01]  /*cc00*/  @!PT LDS RZ, [RZ] ;  /* 0x00000000fffff984 */ /* 0x000fe20000000800 */
[----:B------:R-:W-:Y:S01]  /*cc10*/  @!PT LDS RZ, [RZ] ;  /* 0x00000000fffff984 */ /* 0x000fe20000000800 */
[----:B------:R0:W-:Y:S01]  /*cc20*/  LDGSTS.E.BYPASS.LTC128B.128 [R4+0x3c00], desc[UR50][R2.64], !P0 ;  /* 0x03c0000002047fae */ /* 0x0001e2000c101d72 */
[----:B------:R-:W-:Y:S01]  /*cc30*/  PLOP3.LUT P0, PT, PT, PT, PT, 0x80, 0x0 ;  /* 0x000000000000781c */ /* 0x000fe20003f0f070 */
[----:B------:R-:W-:-:S12]  /*cc40*/  NOP ;  /* 0x0000000000007918 */ /* 0x000fd80000000000 */
.L_x_294:
        /* <DEDUP_REMOVED lines=11> */
.L_x_295:
[----:B------:R-:W-:Y:S01]  /*cd00*/  VIADD R25, R25, 0x1 ;  /* 0x0000000119197836 */ /* 0x000fe20000000000 */
[----:B------:R0:W-:Y:S04]  /*cd10*/  SYNCS.ARRIVE.TRANS64.A1T0 RZ, [R0+URZ+0x16850], RZ ;  /* 0x016850ff00ff79a7 */ /* 0x0001e8000810003f */
[----:B------:R-:W-:-:S04]  /*cd20*/  ISETP.NE.AND P0, PT, R25, 0x2, PT ;  /* 0x000000021900780c */ /* 0x000fc80003f05270 */
[----:B0-----:R-:W-:Y:S02]  /*cd30*/  SEL R0, RZ, 0x1, P0 ;  /* 0x00000001ff007807 */ /* 0x001fe40000000000 */
[----:B------:R-:W-:Y:S02]  /*cd40*/  SEL R25, R25, RZ, P0 ;  /* 0x000000ff19197207 */ /* 0x000fe40000000000 */
[----:B------:R-:W-:-:S07]  /*cd50*/  LOP3.LUT R27, R27, R0, RZ, 0x3c, !PT ;  /* 0x000000001b1b7212 */ /* 0x000fce00078e3cff */
.L_x_254:
[----:B------:R-:W-:Y:S05]  /*cd60*/  BSYNC B7 ;  /* 0x0000000000077941 */ /* 0x000fea0003800000 */
.L_x_252:
[----:B------:R-:W2:Y:S02]  /*cd70*/  LDL R0, [R1+0x8] ;  /* 0x0000080001007983 */ /* 0x000ea40000100800 */
[----:B--2---:R-:W-:-:S13]  /*cd80*/  LOP3.LUT P0, RZ, R0, 0x10, RZ, 0xc0, !PT ;  /* 0x0000001000ff7812 */ /* 0x004fda000780c0ff */
[----:B------:R-:W-:Y:S05]  /*cd90*/  @!P0 BRA `(.L_x_296) ;  /* 0x0000000000248947 */ /* 0x000fea0003800000 */
[----:B------:R-:W-:Y:S05]  /*cda0*/  WARPSYNC.ALL ;  /* 0x0000000000007948 */ /* 0x000fea0003800000 */
[----:B------:R-:W0:Y:S08]  /*cdb0*/  S2UR UR5, SR_CgaCtaId ;  /* 0x00000000000579c3 */ /* 0x000e300000008800 */
[----:B------:R-:W-:Y:S06]  /*cdc0*/  BAR.SYNC.DEFER_BLOCKING 0x5, 0x200 ;  /* 0x0148000000007b1d */ /* 0x000fec0000010000 */
[----:B------:R-:W-:-:S02]  /*cdd0*/  UMOV UR4, 0x400 ;  /* 0x0000040000047882 */ /* 0x000fc40000000000 */
[----:B0-----:R-:W-:-:S06]  /*cde0*/  ULEA UR4, UR5, UR4, 0x18 ;  /* 0x0000000405047291 */ /* 0x001fcc000f8ec03f */
[----:B------:R-:W-:-:S05]  /*cdf0*/  MOV R22, UR4 ;  /* 0x0000000400167c02 */ /* 0x000fca0008000f00 */
[----:B------:R2:W3:Y:S01]  /*ce00*/  LDS.128 R16, [R22+0x168d0] ;  /* 0x0168d00016107984 */ /* 0x0004e20000000c00 */
[----:B------:R-:W-:Y:S06]  /*ce10*/  BAR.ARV 0x4, 0x200 ;  /* 0x0108000000007b1d */ /* 0x000fec0000002000 */
[----:B------:R-:W-:Y:S05]  /*ce20*/  BRA `(.L_x_297) ;  /* 0x0000000800407947 */ /* 0x000fea0003800000 */
.L_x_296:
[----:B------:R-:W0:Y:S01]  /*ce30*/  S2R R0, SR_TID.X ;  /* 0x0000000000007919 */ /* 0x000e220000002100 */
[----:B------:R-:W-:Y:S01]  /*ce40*/  UMOV UR4, 0xffffffff ;  /* 0xffffffff00047882 */ /* 0x000fe20000000000 */
[----:B0-----:R-:W-:-:S04]  /*ce50*/  LOP3.LUT R8, R0, 0x1f, RZ, 0xc0, !PT ;  /* 0x0000001f00087812 */ /* 0x001fc800078ec0ff */
[----:B------:R-:W-:Y:S01]  /*ce60*/  ISETP.NE.AND P0, PT, R8, 0x1f, PT ;  /* 0x0000001f0800780c */ /* 0x000fe20003f05270 */
[----:B------:R-:W-:-:S12]  /*ce70*/  BRA.DIV UR4, `(.L_x_298) ;  /* 0x00000046047c7947 */ /* 0x000fd8000b800000 */
[----:B------:R-:W-:Y:S01]  /*ce80*/  IMAD.IADD R5, R19, 0x1, R8 ;  /* 0x0000000113057824 */ /* 0x000fe200078e0208 */
[----:B------:R-:W-:-:S04]  /*ce90*/  ULDC UR4, c[0x0][0xc3c] ;  /* 0x00030f0000047ab9 */ /* 0x000fc80000000800 */
[----:B------:R-:W-:-:S13]  /*cea0*/  ISETP.GE.OR P1, PT, R5, UR4, !P0 ;  /* 0x0000000405007c0c */ /* 0x000fda000c726670 */
[----:B------:R-:W0:Y:S02]  /*ceb0*/  @!P1 LDC.64 R2, c[0x0][0xc80] ;  /* 0x00032000ff029b82 */ /* 0x000e240000000a00 */
[----:B0-----:R-:W-:-:S06]  /*cec0*/  @!P1 IMAD.WIDE R2, R5, 0x4, R2 ;  /* 0x0000000405029825 */ /* 0x001fcc00078e0202 */
[----:B------:R-:W2:Y:S01]  /*ced0*/  @!P1 LDG.E R2, desc[UR50][R2.64] ;  /* 0x0000003202029981 */ /* 0x000ea2000c1e1900 */
[----:B------:R-:W-:Y:S01]  /*cee0*/  IMAD.MOV.U32 R5, RZ, RZ, RZ ;  /* 0x000000ffff057224 */ /* 0x000fe200078e00ff */
[C---:B------:R-:W-:Y:S02]  /*cef0*/  ISETP.GE.U32.AND P2, PT, R8.reuse, 0x2, PT ;  /* 0x000000020800780c */ /* 0x040fe40003f46070 */
[C---:B------:R-:W-:Y:S01]  /*cf00*/  ISETP.GE.U32.AND P3, PT, R8.reuse, 0x4, PT ;  /* 0x000000040800780c */ /* 0x040fe20003f66070 */
[----:B------:R-:W-:Y:S01]  /*cf10*/  SHFL.IDX PT, R0, R16, RZ, 0x1f ;  /* 0x00001fff10007589 */ /* 0x000fe200000e0000 */
[C---:B------:R-:W-:Y:S02]  /*cf20*/  ISETP.GE.U32.AND P4, PT, R8.reuse, 0x8, PT ;  /* 0x000000080800780c */ /* 0x040fe40003f86070 */
[C---:B------:R-:W-:Y:S01]  /*cf30*/  ISETP.GE.U32.AND P5, PT, R8.reuse, 0x10, PT ;  /* 0x000000100800780c */ /* 0x040fe20003fa6070 */
[----:B------:R-:W-:Y:S01]  /*cf40*/  SHFL.IDX PT, R4, R16, 0x1, 0x1f ;  /* 0x00201f0010047f89 */ /* 0x000fe200000e0000 */
[----:B--2---:R-:W-:Y:S01]  /*cf50*/  @!P1 IMAD.MOV.U32 R5, RZ, RZ, R2 ;  /* 0x000000ffff059224 */ /* 0x004fe200078e0002 */
[----:B------:R-:W-:-:S04]  /*cf60*/  ISETP.NE.AND P1, PT, R8, RZ, PT ;  /* 0x000000ff0800720c */ /* 0x000fc80003f25270 */
[----:B------:R-:W0:Y:S02]  /*cf70*/  SHFL.UP PT, R14, R5, 0x1, RZ ;  /* 0x04200000050e7989 */ /* 0x000e2400000e00ff */
        /* <DEDUP_REMOVED lines=14> */
[----:B------:R0:W1:Y:S02]  /*d060*/  SHFL.IDX PT, R14, R2, 0x1f, 0x1f ;  /* 0x03e01f00020e7f89 */ /* 0x00006400000e0000 */
.L_x_438:
[----:B------:R-:W-:Y:S02]  /*d070*/  ULDC UR4, c[0x0][0xc38] ;  /* 0x00030e0000047ab9 */ /* 0x000fe40000000800 */
[----:B------:R-:W-:-:S04]  /*d080*/  IMAD.U32 R7, RZ, RZ, UR4 ;  /* 0x00000004ff077e24 */ /* 0x000fc8000f8e00ff */
[----:B-1----:R-:W-:-:S05]  /*d090*/  IMAD R14, R14, R7, RZ ;  /* 0x000000070e0e7224 */ /* 0x002fca00078e02ff */
[----:B------:R-:W-:-:S04]  /*d0a0*/  IADD3 R9, R4, R14, RZ ;  /* 0x0000000e04097210 */ /* 0x000fc80007ffe0ff */
[----:B------:R-:W-:-:S13]  /*d0b0*/  ISETP.GT.AND P6, PT, R9, R0, PT ;  /* 0x000000000900720c */ /* 0x000fda0003fc4270 */
[----:B------:R-:W-:Y:S05]  /*d0c0*/  @P6 BRA `(.L_x_299) ;  /* 0x00000000009c6947 */ /* 0x000fea0003800000 */
.L_x_304:
[----:B0-----:R-:W0:Y:S01]  /*d0d0*/  LDC R2, c[0x0][0xc3c] ;  /* 0x00030f00ff027b82 */ /* 0x001e220000000800 */
[----:B------:R-:W-:-:S05]  /*d0e0*/  VIADD R19, R19, 0x1f ;  /* 0x0000001f13137836 */ /* 0x000fca0000000000 */
[----:B0-----:R-:W-:-:S13]  /*d0f0*/  ISETP.GE.AND P6, PT, R19, R2, PT ;  /* 0x000000021300720c */ /* 0x001fda0003fc6270 */
[----:B------:R-:W-:Y:S05]  /*d100*/  @P6 BRA `(.L_x_300) ;  /* 0x0000000400446947 */ /* 0x000fea0003800000 */
[----:B------:R-:W0:Y:S01]  /*d110*/  S2R R3, SR_TID.X ;  /* 0x0000000000037919 */ /* 0x000e220000002100 */
[----:B------:R-:W-:Y:S01]  /*d120*/  BSSY B0, `(.L_x_301) ;  /* 0x0000009000007945 */ /* 0x000fe20003800000 */
[----:B------:R-:W-:Y:S01]  /*d130*/  IMAD.MOV.U32 R5, RZ, RZ, RZ ;  /* 0x000000ffff057224 */ /* 0x000fe200078e00ff */
[----:B0-----:R-:W-:-:S05]  /*d140*/  LOP3.LUT R3, R3, 0x1f, RZ, 0xc0, !PT ;  /* 0x0000001f03037812 */ /* 0x001fca00078ec0ff */
[----:B------:R-:W-:-:S05]  /*d150*/  IMAD.IADD R7, R19, 0x1, R3 ;  /* 0x0000000113077824 */ /* 0x000fca00078e0203 */
[----:B------:R-:W-:-:S13]  /*d160*/  ISETP.GE.OR P6, PT, R7, R2, !P0 ;  /* 0x000000020700720c */ /* 0x000fda00047c6670 */
[----:B------:R-:W-:Y:S05]  /*d170*/  @P6 BRA `(.L_x_302) ;  /* 0x00000000000c6947 */ /* 0x000fea0003800000 */
[----:B------:R-:W0:Y:S02]  /*d180*/  LDC.64 R2, c[0x0][0xc80] ;  /* 0x00032000ff027b82 */ /* 0x000e240000000a00 */
[----:B0-----:R-:W-:-:S05]  /*d190*/  IMAD.WIDE R2, R7, 0x4, R2 ;  /* 0x0000000407027825 */ /* 0x001fca00078e0202 */
[----:B------:R0:W5:Y:S02]  /*d1a0*/  LDG.E R5, desc[UR50][R2.64] ;  /* 0x0000003202057981 */ /* 0x000164000c1e1900 */
.L_x_302:
[----:B------:R-:W-:Y:S05]  /*d1b0*/  BSYNC B0 ;  /* 0x0000000000007941 */ /* 0x000fea0003800000 */
.L_x_301:
[----:B------:R-:W-:-:S03]  /*d1c0*/  UMOV UR4, 0xffffffff ;  /* 0xffffffff00047882 */ /* 0x000fc60000000000 */
[----:B------:R-:W-:Y:S05]  /*d1d0*/  BRA.DIV UR4, `(.L_x_303) ;  /* 0x0000004604c87947 */ /* 0x000fea000b800000 */
[----:B-----5:R-:W1:Y:S02]  /*d1e0*/  SHFL.UP PT, R14, R5, 0x1, RZ ;  /* 0x04200000050e7989 */ /* 0x020e6400000e00ff */
[----:B-1----:R-:W-:-:S05]  /*d1f0*/  SEL R14, R14, RZ, P1 ;  /* 0x000000ff0e0e7207 */ /* 0x002fca0000800000 */
        /* <DEDUP_REMOVED lines=14> */
.L_x_446:
[----:B------:R-:W-:Y:S02]  /*d2e0*/  ULDC UR4, c[0x0][0xc38] ;  /* 0x00030e0000047ab9 */ /* 0x000fe40000000800 */
[----:B------:R-:W-:-:S04]  /*d2f0*/  IMAD.U32 R7, RZ, RZ, UR4 ;  /* 0x00000004ff077e24 */ /* 0x000fc8000f8e00ff */
[----:B-1----:R-:W-:-:S05]  /*d300*/  IMAD R14, R14, R7, RZ ;  /* 0x000000070e0e7224 */ /* 0x002fca00078e02ff */
[----:B------:R-:W-:-:S04]  /*d310*/  IADD3 R9, R14, R9, RZ ;  /* 0x000000090e097210 */ /* 0x000fc80007ffe0ff */
[----:B------:R-:W-:-:S13]  /*d320*/  ISETP.GT.AND P6, PT, R9, R0, PT ;  /* 0x000000000900720c */ /* 0x000fda0003fc4270 */
[----:B------:R-:W-:Y:S05]  /*d330*/  @!P6 BRA `(.L_x_304) ;  /* 0xfffffffc0064e947 */ /* 0x000fea000383ffff */
.L_x_299:
[----:B------:R-:W-:Y:S01]  /*d340*/  IMAD.IADD R16, R9, 0x1, -R14 ;  /* 0x0000000109107824 */ /* 0x000fe200078e0a0e */
[----:B------:R-:W-:-:S03]  /*d350*/  UMOV UR4, 0xffffffff ;  /* 0xffffffff00047882 */ /* 0x000fc60000000000 */
[----:B------:R-:W-:-:S05]  /*d360*/  IMAD R3, R2, R7, R16 ;  /* 0x0000000702037224 */ /* 0x000fca00078e0210 */
[----:B------:R-:W-:Y:S01]  /*d370*/  ISETP.GT.AND P6, PT, R3, R0, PT ;  /* 0x000000000300720c */ /* 0x000fe20003fc4270 */
[----:B------:R-:W-:-:S12]  /*d380*/  BRA.DIV UR4, `(.L_x_305) ;  /* 0x0000004a04187947 */ /* 0x000fd8000b800000 */
[----:B------:R-:W-:-:S04]  /*d390*/  VOTE.ANY R3, PT, !P6 ;  /* 0x0000000000037806 */ /* 0x000fc800070e0100 */
[----:B------:R-:W1:Y:S02]  /*d3a0*/  POPC R4, R3 ;  /* 0x0000000300047309 */ /* 0x000e640000000000 */
[----:B-1----:R1:W2:Y:S02]  /*d3b0*/  SHFL.IDX PT, R5, R5, R4, 0x1f ;  /* 0x00001f0405057589 */ /* 0x0022a400000e0000 */
.L_x_450:
[----:B------:R-:W-:Y:S01]  /*d3c0*/  ISETP.NE.AND P0, PT, R3, RZ, PT ;  /* 0x000000ff0300720c */ /* 0x000fe20003f05270 */
[----:B------:R-:W-:-:S12]  /*d3d0*/  IMAD.MOV.U32 R14, RZ, RZ, RZ ;  /* 0x000000ffff0e7224 */ /* 0x000fd800078e00ff */
[----:B------:R-:W-:Y:S05]  /*d3e0*/  @!P0 BRA `(.L_x_306) ;  /* 0x0000000000108947 */ /* 0x000fea0003800000 */
[----:B------:R-:W-:Y:S01]  /*d3f0*/  UMOV UR4, 0xffffffff ;  /* 0xffffffff00047882 */ /* 0x000fe20000000000 */
[----:B------:R-:W-:Y:S02]  /*d400*/  VIADD R12, R4, 0xffffffff ;  /* 0xffffffff040c7836 */ /* 0x000fe40000000000 */
[----:B------:R-:W-:Y:S05]  /*d410*/  BRA.DIV UR4, `(.L_x_307) ;  /* 0x0000004a043c7947 */ /* 0x000fea000b800000 */
[----:B------:R3:W4:Y:S02]  /*d420*/  SHFL.IDX PT, R14, R2, R12, 0x1f ;  /* 0x00001f0c020e7589 */ /* 0x00072400000e0000 */
.L_x_306:
[----:B--2---:R-:W-:Y:S01]  /*d430*/  IABS R6, R5 ;  /* 0x0000000500067213 */ /* 0x004fe20000000000 */
[----:B----4-:R-:W-:Y:S02]  /*d440*/  IMAD R16, R14, R7, R16 ;  /* 0x000000070e107224 */ /* 0x010fe400078e0210 */
[----:B------:R-:W-:Y:S01]  /*d450*/  IMAD.IADD R19, R4, 0x1, R19 ;  /* 0x0000000104137824 */ /* 0x000fe200078e0213 */
[----:B------:R-:W2:Y:S01]  /*d460*/  I2F.RP R8, R6 ;  /* 0x0000000600087306 */ /* 0x000ea20000209400 */
[----:B------:R-:W-:-:S07]  /*d470*/  IMAD.IADD R0, R0, 0x1, -R16 ;  /* 0x0000000100007824 */ /* 0x000fce00078e0a10 */
[----:B--2---:R-:W0:Y:S02]  /*d480*/  MUFU.RCP R8, R8 ;  /* 0x0000000800087308 */ /* 0x004e240000001000 */
[----:B0--3--:R-:W-:-:S06]  /*d490*/  VIADD R2, R8, 0xffffffe ;  /* 0x0ffffffe08027836 */ /* 0x009fcc0000000000 */
[----:B------:R0:W2:Y:S02]  /*d4a0*/  F2I.FTZ.U32.TRUNC.NTZ R3, R2 ;  /* 0x0000000200037305 */ /* 0x0000a4000021f000 */
[----:B0-----:R-:W-:Y:S01]  /*d4b0*/  IMAD.MOV.U32 R2, RZ, RZ, RZ ;  /* 0x000000ffff027224 */ /* 0x001fe200078e00ff */
[----:B--2---:R-:W-:-:S05]  /*d4c0*/  IADD3 R7, RZ, -R3, RZ ;  /* 0x80000003ff077210 */ /* 0x004fca0007ffe0ff */
[----:B------:R-:W-:-:S04]  /*d4d0*/  IMAD R7, R7, R6, RZ ;  /* 0x0000000607077224 */ /* 0x000fc800078e02ff */
[----:B------:R-:W-:Y:S01]  /*d4e0*/  IMAD.HI.U32 R3, R3, R7, R2 ;  /* 0x0000000703037227 */ /* 0x000fe200078e0002 */
[----:B------:R-:W-:Y:S02]  /*d4f0*/  IABS R7, R5 ;  /* 0x0000000500077213 */ /* 0x000fe40000000000 */
[----:B------:R-:W-:-:S03]  /*d500*/  IABS R2, R0 ;  /* 0x0000000000027213 */ /* 0x000fc60000000000 */
[----:B------:R-:W-:Y:S02]  /*d510*/  IMAD.MOV R7, RZ, RZ, -R7 ;  /* 0x000000ffff077224 */ /* 0x000fe400078e0a07 */
[----:B------:R-:W-:-:S04]  /*d520*/  IMAD.HI.U32 R3, R3, R2, RZ ;  /* 0x0000000203037227 */ /* 0x000fc800078e00ff */
[----:B------:R-:W-:Y:S01]  /*d530*/  IMAD R7, R3, R7, R2 ;  /* 0x0000000703077224 */ /* 0x000fe200078e0202 */
[----:B------:R-:W-:-:S04]  /*d540*/  LOP3.LUT R2, R0, R5, RZ, 0x3c, !PT ;  /* 0x0000000500027212 */ /* 0x000fc800078e3cff */
[----:B------:R-:W-:Y:S02]  /*d550*/  ISETP.GT.U32.AND P1, PT, R6, R7, PT ;  /* 0x000000070600720c */ /* 0x000fe40003f24070 */
[----:B------:R-:W-:-:S11]  /*d560*/  ISETP.GE.AND P2, PT, R2, RZ, PT ;  /* 0x000000ff0200720c */ /* 0x000fd60003f46270 */
[----:B------:R-:W-:Y:S01]  /*d570*/  @!P1 IMAD.IADD R7, R7, 0x1, -R6 ;  /* 0x0000000107079824 */ /* 0x000fe200078e0a06 */
[----:B------:R-:W-:Y:S02]  /*d580*/  @!P1 IADD3 R3, R3, 0x1, RZ ;  /* 0x0000000103039810 */ /* 0x000fe40007ffe0ff */
[----:B------:R-:W-:Y:S02]  /*d590*/  ISETP.NE.AND P1, PT, R5, RZ, PT ;  /* 0x000000ff0500720c */ /* 0x000fe40003f25270 */
[----:B------:R-:W-:-:S13]  /*d5a0*/  ISETP.GE.U32.AND P0, PT, R7, R6, PT ;  /* 0x000000060700720c */ /* 0x000fda0003f06070 */
[----:B------:R-:W-:-:S04]  /*d5b0*/  @P0 VIADD R3, R3, 0x1 ;  /* 0x0000000103030836 */ /* 0x000fc80000000000 */
[----:B------:R-:W-:Y:S01]  /*d5c0*/  @!P2 IMAD.MOV R3, RZ, RZ, -R3 ;  /* 0x000000ffff03a224 */ /* 0x000fe200078e0a03 */
[----:B------:R-:W-:-:S04]  /*d5d0*/  @!P1 LOP3.LUT R3, RZ, R5, RZ, 0x33, !PT ;  /* 0x00000005ff039212 */ /* 0x000fc800078e33ff */
[----:B------:R-:W-:Y:S01]  /*d5e0*/  MOV R18, R3 ;  /* 0x0000000300127202 */ /* 0x000fe20000000f00 */
[----:B------:R-:W-:-:S04]  /*d5f0*/  IMAD.MOV R17, RZ, RZ, -R3 ;  /* 0x000000ffff117224 */ /* 0x000fc800078e0a03 */
[----:B------:R-:W-:Y:S01]  /*d600*/  IMAD R17, R5, R17, R0 ;  /* 0x0000001105117224 */ /* 0x000fe200078e0200 */
[----:B------:R-:W-:Y:S06]  /*d610*/  BRA `(.L_x_308) ;  /* 0x00000000001c7947 */ /* 0x000fec0003800000 */
.L_x_300:
[----:B------:R-:W-:Y:S01]  /*d620*/  UMOV UR4, URZ ;  /* 0x0000003f00047c82 */ /* 0x000fe20008000000 */
[----:B------:R-:W-:Y:S01]  /*d630*/  UMOV UR5, URZ ;  /* 0x0000003f00057c82 */ /* 0x000fe20008000000 */
[----:B------:R-:W-:Y:S01]  /*d640*/  ULDC UR6, c[0x0][0xc3c] ;  /* 0x00030f0000067ab9 */ /* 0x000fe20000000800 */
[----:B------:R-:W-:Y:S02]  /*d650*/  IMAD.MOV.U32 R16, RZ, RZ, R0 ;  /* 0x000000ffff107224 */ /* 0x000fe400078e0000 */
[----:B------:R-:W-:Y:S02]  /*d660*/  IMAD.U32 R17, RZ, RZ, UR4 ;  /* 0x00000004ff117e24 */ /* 0x000fe4000f8e00ff */
[----:B------:R-:W-:Y:S02]  /*d670*/  IMAD.U32 R18, RZ, RZ, UR5 ;  /* 0x00000005ff127e24 */ /* 0x000fe4000f8e00ff */
[----:B------:R-:W-:-:S07]  /*d680*/  IMAD.U32 R19, RZ, RZ, UR6 ;  /* 0x00000006ff137e24 */ /* 0x000fce000f8e00ff */
.L_x_308:
[----:B------:R-:W0:Y:S01]  /*d690*/  S2R R0, SR_TID.X ;  /* 0x0000000000007919 */ /* 0x000e220000002100 */
[----:B------:R-:W-:Y:S05]  /*d6a0*/  WARPSYNC.ALL ;  /* 0x0000000000007948 */ /* 0x000fea0003800000 */
[----:B------:R-:W-:Y:S01]  /*d6b0*/  BAR.SYNC.DEFER_BLOCKING 0x4, 0x200 ;  /* 0x0108000000007b1d */ /* 0x000fe20000010000 */
[----:B0-----:R-:W-:-:S04]  /*d6c0*/  LOP3.LUT R0, R0, 0x1f, RZ, 0xc0, !PT ;  /* 0x0000001f00007812 */ /* 0x001fc800078ec0ff */
[----:B------:R-:W-:-:S13]  /*d6d0*/  ISETP.NE.AND P0, PT, R0, RZ, PT ;  /* 0x000000ff0000720c */ /* 0x000fda0003f05270 */
[----:B------:R-:W0:Y:S01]  /*d6e0*/  @!P0 S2R R3, SR_CgaCtaId ;  /* 0x0000000000038919 */ /* 0x000e220000008800 */
[----:B------:R-:W-:-:S04]  /*d6f0*/  @!P0 MOV R0, 0x400 ;  /* 0x0000040000008802 */ /* 0x000fc80000000f00 */
[----:B0-----:R-:W-:-:S05]  /*d700*/  @!P0 LEA R22, R3, R0, 0x18 ;  /* 0x0000000003168211 */ /* 0x001fca00078ec0ff */
[----:B------:R0:W-:Y:S01]  /*d710*/  @!P0 STS.128 [R22+0x168d0], R16 ;  /* 0x0168d01016008388 */ /* 0x0001e20000000c00 */
[----:B------:R-:W-:Y:S06]  /*d720*/  BAR.ARV 0x5, 0x200 ;  /* 0x0148000000007b1d */ /* 0x000fec0000002000 */
.L_x_297:
[----:B------:R-:W-:Y:S02]  /*d730*/  ULDC UR4, c[0x0][0xc3c] ;  /* 0x00030f0000047ab9 */ /* 0x000fe40000000800 */
[----:B---3--:R-:W-:-:S13]  /*d740*/  ISETP.GE.AND P0, PT, R19, UR4, PT ;  /* 0x0000000413007c0c */ /* 0x008fda000bf06270 */
[----:B------:R-:W-:Y:S05]  /*d750*/  @!P0 BRA `(.L_x_309) ;  /* 0xffffffb400d48947 */ /* 0x000fea000383ffff */
[----:B------:R-:W-:Y:S05]  /*d760*/  BSYNC B8 ;  /* 0x0000000000087941 */ /* 0x000fea0003800000 */
.L_x_248:
[----:B0-----:R-:W3:Y:S01]  /*d770*/  LDL.LU R0, [R1+0x38] ;  /* 0x0000380001007983 */ /* 0x001ee20000300800 */
[----:B------:R-:W-:Y:S01]  /*d780*/  BSSY B0, `(.L_x_310) ;  /* 0x000000b000007945 */ /* 0x000fe20003800000 */
[----:B------:R-:W0:Y:S01]  /*d790*/  S2R R5, SR_CgaCtaId ;  /* 0x0000000000057919 */ /* 0x000e220000008800 */
[----:B---3--:R-:W-:-:S04]  /*d7a0*/  IADD3 R0, R0, 0x1, RZ ;  /* 0x0000000100007810 */ /* 0x008fc80007ffe0ff */
[----:B------:R-:W-:-:S04]  /*d7b0*/  LEA.HI R2, R0, R0, RZ, 0x1 ;  /* 0x0000000000027211 */ /* 0x000fc800078f08ff */
[----:B------:R-:W-:Y:S02]  /*d7c0*/  LOP3.LUT R3, R2, 0xfffffffe, RZ, 0xc0, !PT ;  /* 0xfffffffe02037812 */ /* 0x000fe400078ec0ff */
[----:B------:R-:W-:-:S03]  /*d7d0*/  MOV R2, 0x400 ;  /* 0x0000040000027802 */ /* 0x000fc60000000f00 */
[----:B------:R-:W-:Y:S01]  /*d7e0*/  IMAD.IADD R0, R0, 0x1, -R3 ;  /* 0x0000000100007824 */ /* 0x000fe200078e0a03 */
[----:B0-----:R-:W-:-:S04]  /*d7f0*/  LEA R5, R5, R2, 0x18 ;  /* 0x0000000205057211 */ /* 0x001fc800078ec0ff */
[----:B------:R-:W-:-:S04]  /*d800*/  SHF.L.U32 R0, R0, 0x1f, RZ ;  /* 0x0000001f00007819 */ /* 0x000fc800000006ff */
[----:B------:R-:W0:Y:S02]  /*d810*/  SYNCS.PHASECHK.TRANS64.TRYWAIT P0, [R5+URZ+0x16820], R0 ;  /* 0x01682000050075a7 */ /* 0x000e24000800017f */
[----:B0-----:R-:W-:Y:S05]  /*d820*/  @!P0 BRA `(.L_x_311) ;  /* 0x00000044005c8947 */ /* 0x001fea0003800000 */
.L_x_453:
[----:B------:R-:W-:Y:S05]  /*d830*/  BSYNC B0 ;  /* 0x0000000000007941 */ /* 0x000fea0003800000 */
.L_x_310:
[----:B------:R-:W-:-:S03]  /*d840*/  UMOV UR4, 0xffffffff ;  /* 0xffffffff00047882 */ /* 0x000fc60000000000 */
[----:B------:R-:W-:Y:S05]  /*d850*/  BRA.DIV UR4, `(.L_x_312) ;  /* 0x0000004604647947 */ /* 0x000fea000b800000 */
[----:B0-----:R-:W0:Y:S02]  /*d860*/  S2R R0, SR_TID.X ;  /* 0x0000000000007919 */ /* 0x001e240000002100 */
[----:B0-----:R-:W-:-:S04]  /*d870*/  SHF.R.U32.HI R0, RZ, 0x5, R0 ;  /* 0x00000005ff007819 */ /* 0x001fc80000011600 */
[----:B------:R-:W-:-:S05]  /*d880*/  LOP3.LUT R0, R0, 0x3, RZ, 0xc0, !PT ;  /* 0x0000000300007812 */ /* 0x000fca00078ec0ff */
[----:B------:R0:W3:Y:S02]  /*d890*/  SHFL.IDX PT, R14, R0, RZ, 0x1f ;  /* 0x00001fff000e7589 */ /* 0x0000e400000e0000 */
.L_x_456:
[----:B---3--:R-:W-:Y:S01]  /*d8a0*/  ISETP.NE.AND P0, PT, R14, RZ, PT ;  /* 0x000000ff0e00720c */ /* 0x008fe20003f05270 */
[----:B------:R-:W-:-:S12]  /*d8b0*/  BSSY B0, `(.L_x_313) ;  /* 0x0000024000007945 */ /* 0x000fd80003800000 */
[----:B------:R-:W-:Y:S05]  /*d8c0*/  @P0 BRA `(.L_x_314) ;  /* 0x0000000000880947 */ /* 0x000fea0003800000 */
[----:B------:R-:W-:-:S03]  /*d8d0*/  UMOV UR4, 0xffffffff ;  /* 0xffffffff00047882 */ /* 0x000fc60000000000 */
[----:B------:R-:W-:Y:S05]  /*d8e0*/  BRA.DIV UR4, `(.L_x_315) ;  /* 0x0000004604747947 */ /* 0x000fea000b800000 */
[----:B------:R-:W-:-:S13]  /*d8f0*/  ELECT P6, URZ, PT ;  /* 0x00000000003f782f */ /* 0x000fda00038c0000 */
.L_x_459:
[----:B------:R-:W-:Y:S05]  /*d900*/  @!P6 BRA `(.L_x_314) ;  /* 0x000000000078e947 */ /* 0x000fea0003800000 */
[----:B------:R-:W-:-:S06]  /*d910*/  ULOP3.LUT UR4, UR37, 0x2, URZ, 0xfc, !UPT ;  /* 0x0000000225047892 */ /* 0x000fcc000f8efc3f */
[----:B0-----:R-:W-:-:S05]  /*d920*/  IMAD.U32 R0, RZ, RZ, UR4 ;  /* 0x00000004ff007e24 */ /* 0x001fca000f8e00ff */
[----:B------:R-:W-:-:S13]  /*d930*/  ISETP.NE.AND P0, PT, R0, 0x3, PT ;  /* 0x000000030000780c */ /* 0x000fda0003f05270 */
[----:B------:R-:W-:Y:S05]  /*d940*/  @!P0 BRA `(.L_x_316) ;  /* 0x0000000000048947 */ /* 0x000fea0003800000 */
[----:B------:R-:W-:Y:S01]  /*d950*/  BPT.TRAP 0x1 ;  /* 0x000000040000795c */ /* 0x000fe20000300000 */
.L_x_316:
[----:B------:R-:W-:Y:S01]  /*d960*/  IMAD R3, R25, 0x8, R5 ;  /* 0x0000000819037824 */ /* 0x000fe200078e0205 */
[----:B------:R-:W-:Y:S01]  /*d970*/  SHF.L.U32 R2, R27, 0x1f, RZ ;  /* 0x0000001f1b027819 */ /* 0x000fe200000006ff */
[----:B------:R-:W-:-:S03]  /*d980*/  VIADD R25, R25, 0x1 ;  /* 0x0000000119197836 */ /* 0x000fc60000000000 */
[----:B------:R-:W0:Y:S02]  /*d990*/  SYNCS.PHASECHK.TRANS64.TRYWAIT P1, [R3+URZ+0x16840], R2 ;  /* 0x01684002030075a7 */ /* 0x000e24000802017f */
[----:B------:R-:W-:-:S04]  /*d9a0*/  ISETP.NE.AND P2, PT, R25, 0x2, PT ;  /* 0x000000021900780c */ /* 0x000fc80003f45270 */
[----:B------:R-:W-:Y:S01]  /*d9b0*/  SEL R0, RZ, 0x1, P2 ;  /* 0x00000001ff007807 */ /* 0x000fe20001000000 */
[----:B0-----:R-:W-:Y:S08]  /*d9c0*/  @!P1 BRA `(.L_x_317) ;  /* 0x00000044005c9947 */ /* 0x001ff00003800000 */
.L_x_460:
[----:B------:R-:W-:Y:S02]  /*d9d0*/  SEL R25, R25, RZ, P2 ;  /* 0x000000ff19197207 */ /* 0x000fe40001000000 */
[----:B------:R-:W-:Y:S01]  /*d9e0*/  LOP3.LUT R0, R27, R0, RZ, 0x3c, !PT ;  /* 0x000000001b007212 */ /* 0x000fe200078e3cff */
[----:B------:R-:W-:Y:S06]  /*d9f0*/  @!P0 BRA `(.L_x_318) ;  /* 0x0000000000048947 */ /* 0x000fec0003800000 */
[----:B------:R-:W-:Y:S01]  /*da00*/  BPT.TRAP 0x1 ;  /* 0x000000040000795c */ /* 0x000fe20000300000 */
.L_x_318:
[----:B------:R-:W-:Y:S02]  /*da10*/  LEA R25, R25, R5, 0x3 ;  /* 0x0000000519197211 */ /* 0x000fe400078e18ff */
[----:B------:R-:W-:-:S04]  /*da20*/  SHF.L.U32 R0, R0, 0x1f, RZ ;  /* 0x0000001f00007819 */ /* 0x000fc800000006ff */
[----:B------:R-:W3:Y:S02]  /*da30*/  SYNCS.PHASECHK.TRANS64.TRYWAIT P1, [R25+URZ+0x16840], R0 ;  /* 0x01684000190075a7 */ /* 0x000ee4000802017f */
[----:B---3--:R-:W-:Y:S05]  /*da40*/  @!P1 BRA `(.L_x_319) ;  /* 0x0000004400509947 */ /* 0x008fea0003800000 */
.L_x_461:
[----:B------:R-:W-:Y:S05]  /*da50*/  @!P0 BRA `(.L_x_320) ;  /* 0x0000000000048947 */ /* 0x000fea0003800000 */
[----:B------:R-:W-:Y:S01]  /*da60*/  BPT.TRAP 0x1 ;  /* 0x000000040000795c */ /* 0x000fe20000300000 */
.L_x_320:
[----:B------:R-:W4:Y:S02]  /*da70*/  SYNCS.PHASECHK.TRANS64.TRYWAIT P1, [R3+URZ+0x16860], R2 ;  /* 0x01686002030075a7 */ /* 0x000f24000802017f */
[----:B----4-:R-:W-:Y:S05]  /*da80*/  @!P1 BRA `(.L_x_321) ;  /* 0x0000004400549947 */ /* 0x010fea0003800000 */
.L_x_462:
[----:B------:R-:W-:Y:S05]  /*da90*/  @!P0 BRA `(.L_x_322) ;  /* 0x0000000000048947 */ /* 0x000fea0003800000 */
[----:B------:R-:W-:Y:S01]  /*daa0*/  BPT.TRAP 0x1 ;  /* 0x000000040000795c */ /* 0x000fe20000300000 */
.L_x_322:
[----:B------:R0:W0:Y:S02]  /*dab0*/  SYNCS.PHASECHK.TRANS64.TRYWAIT P0, [R25+URZ+0x16860], R0 ;  /* 0x01686000190075a7 */ /* 0x000024000800017f */
[----:B0-----:R-:W-:Y:S05]  /*dac0*/  @!P0 NANOSLEEP.SYNCS 0x989680 ;  /* 0x009896800000895d */ /* 0x001fea0003900000 */
[----:B------:R-:W0:Y:S02]  /*dad0*/  @!P0 SYNCS.PHASECHK.TRANS64 P0, [R25+URZ+0x16860], R0 ;  /* 0x01686000190085a7 */ /* 0x000e24000800007f */
[----:B0-----:R-:W-:Y:S05]  /*dae0*/  @!P0 BRA `(.L_x_322) ;  /* 0xfffffffc00f08947 */ /* 0x001fea000383ffff */
.L_x_314:
[----:B------:R-:W-:Y:S05]  /*daf0*/  BSYNC B0 ;  /* 0x0000000000007941 */ /* 0x000fea0003800000 */
.L_x_313:
[----:B------:R-:W-:Y:S05]  /*db00*/  EXIT ;  /* 0x000000000000794d */ /* 0x000fea0003800000 */
.L_x_208:
[----:B0-----:R-:W-:-:S04]  /*db10*/  IMAD.U32 R3, RZ, RZ, UR49 ;  /* 0x00000031ff037e24 */ /* 0x001fc8000f8e00ff */
[----:B------:R0:W1:Y:S03]  /*db20*/  SYNCS.PHASECHK.TRANS64.TRYWAIT P1, [R3+URZ+0x16800], R0 ;  /* 0x01680000030075a7 */ /* 0x000066000802017f */
[----:B-1----:R-:W-:Y:S05]  /*db30*/  @!P1 NANOSLEEP.SYNCS 0x989680 ;  /* 0x009896800000995d */ /* 0x002fea0003900000 */
[----:B------:R-:W1:Y:S02]  /*db40*/  @!P1 SYNCS.PHASECHK.TRANS64 P1, [R3+URZ+0x16800], R0 ;  /* 0x01680000030095a7 */ /* 0x000e64000802007f */
[----:B-1----:R-:W-:Y:S05]  /*db50*/  @!P1 BRA `(.L_x_208) ;  /* 0xfffffffc00ec9947 */ /* 0x002fea000383ffff */
[----:B------:R-:W-:Y:S05]  /*db60*/  BRA `(.L_x_323) ;  /* 0xffffff38004c7947 */ /* 0x000fea000383ffff */
.L_x_212:
[----:B-1----:R1:W2:Y:S02]  /*db70*/  SYNCS.PHASECHK.TRANS64.TRYWAIT P1, [R0+URZ+0x16830], R3 ;  /* 0x01683003000075a7 */ /* 0x0022a4000802017f */
[----:B--2---:R-:W-:Y:S05]  /*db80*/  @!P1 NANOSLEEP.SYNCS 0x989680 ;  /* 0x009896800000995d */ /* 0x004fea0003900000 */
[----:B------:R-:W2:Y:S02]  /*db90*/  @!P1 SYNCS.PHASECHK.TRANS64 P1, [R0+URZ+0x16830], R3 ;  /* 0x01683003000095a7 */ /* 0x000ea4000802007f */
[----:B--2---:R-:W-:Y:S05]  /*dba0*/  @!P1 BRA `(.L_x_212) ;  /* 0xfffffffc00f09947 */ /* 0x004fea000383ffff */
[----:B------:R-:W-:Y:S05]  /*dbb0*/  BRA `(.L_x_211) ;  /* 0xffffff38006c7947 */ /* 0x000fea000383ffff */
.L_x_218:
[----:B-1----:R-:W-:-:S04]  /*dbc0*/  IMAD.U32 R7, RZ, RZ, UR6 ;  /* 0x00000006ff077e24 */ /* 0x002fc8000f8e00ff */
[----:B------:R1:W2:Y:S03]  /*dbd0*/  SYNCS.PHASECHK.TRANS64.TRYWAIT P1, [R7+URZ+0x16830], R6 ;  /* 0x01683006070075a7 */ /* 0x0002a6000802017f */
[----:B--2---:R-:W-:Y:S05]  /*dbe0*/  @!P1 NANOSLEEP.SYNCS 0x989680 ;  /* 0x009896800000995d */ /* 0x004fea0003900000 */
[----:B------:R-:W2:Y:S02]  /*dbf0*/  @!P1 SYNCS.PHASECHK.TRANS64 P1, [R7+URZ+0x16830], R6 ;  /* 0x01683006070095a7 */ /* 0x000ea4000802007f */
[----:B--2---:R-:W-:Y:S05]  /*dc00*/  @!P1 BRA `(.L_x_218) ;  /* 0xfffffffc00ec9947 */ /* 0x004fea000383ffff */
[----:B------:R-:W-:Y:S05]  /*dc10*/  BRA `(.L_x_215) ;  /* 0xffffff6000707947 */ /* 0x000fea000383ffff */
.L_x_222:
[----:B-1----:R-:W-:-:S04]  /*dc20*/  IMAD.U32 R7, RZ, RZ, UR6 ;  /* 0x00000006ff077e24 */ /* 0x002fc8000f8e00ff */
[----:B------:R1:W2:Y:S03]  /*dc30*/  SYNCS.PHASECHK.TRANS64.TRYWAIT P1, [R7+URZ+0x16850], R6 ;  /* 0x01685006070075a7 */ /* 0x0002a6000802017f */
[----:B--2---:R-:W-:Y:S05]  /*dc40*/  @!P1 NANOSLEEP.SYNCS 0x989680 ;  /* 0x009896800000995d */ /* 0x004fea0003900000 */
[----:B------:R-:W2:Y:S02]  /*dc50*/  @!P1 SYNCS.PHASECHK.TRANS64 P1, [R7+URZ+0x16850], R6 ;  /* 0x01685006070095a7 */ /* 0x000ea4000802007f */
[----:B--2---:R-:W-:Y:S05]  /*dc60*/  @!P1 BRA `(.L_x_222) ;  /* 0xfffffffc00ec9947 */ /* 0x004fea000383ffff */
[----:B------:R-:W-:Y:S05]  /*dc70*/  BRA `(.L_x_219) ;  /* 0xffffff6000f87947 */ /* 0x000fea000383ffff */
.L_x_229:
[----:B-1----:R-:W-:-:S04]  /*dc80*/  IMAD.U32 R7, RZ, RZ, UR5 ;  /* 0x00000005ff077e24 */ /* 0x002fc8000f8e00ff */
[----:B------:R1:W2:Y:S03]  /*dc90*/  SYNCS.PHASECHK.TRANS64.TRYWAIT P1, [R7+URZ+0x16850], R0 ;  /* 0x01685000070075a7 */ /* 0x0002a6000802017f */
[----:B--2---:R-:W-:Y:S05]  /*dca0*/  @!P1 NANOSLEEP.SYNCS 0x989680 ;  /* 0x009896800000995d */ /* 0x004fea0003900000 */
[----:B------:R-:W2:Y:S02]  /*dcb0*/  @!P1 SYNCS.PHASECHK.TRANS64 P1, [R7+URZ+0x16850], R0 ;  /* 0x01685000070095a7 */ /* 0x000ea4000802007f */
[----:B--2---:R-:W-:Y:S05]  /*dcc0*/  @!P1 BRA `(.L_x_229) ;  /* 0xfffffffc00ec9947 */ /* 0x004fea000383ffff */
[----:B------:R-:W-:Y:S05]  /*dcd0*/  BRA `(.L_x_228) ;  /* 0xffffff8400807947 */ /* 0x000fea000383ffff */
.L_x_260:
[----:B0-----:R-:W0:Y:S01]  /*dce0*/  S2R R20, SR_TID.X ;  /* 0x0000000000147919 */ /* 0x001e220000002100 */
[----:B------:R-:W-:Y:S01]  /*dcf0*/  BSSY B0, `(.L_x_324) ;  /* 0x000000a000007945 */ /* 0x000fe20003800000 */
[----:B------:R-:W-:Y:S02]  /*dd00*/  IMAD.MOV.U32 R12, RZ, RZ, RZ ;  /* 0x000000ffff0c7224 */ /* 0x000fe400078e00ff */
[----:B------:R-:W-:Y:S02]  /*dd10*/  IMAD.MOV.U32 R11, RZ, RZ, 0x1f ;  /* 0x0000001fff0b7424 */ /* 0x000fe400078e00ff */
[----:B------:R-:W-:Y:S01]  /*dd20*/  IMAD.MOV.U32 R15, RZ, RZ, -0x1 ;  /* 0xffffffffff0f7424 */ /* 0x000fe200078e00ff */
[----:B0-----:R-:W-:-:S04]  /*dd30*/  SHF.R.U32.HI R9, RZ, 0x5, R20 ;  /* 0x00000005ff097819 */ /* 0x001fc80000011614 */
[----:B------:R-:W-:-:S04]  /*dd40*/  LOP3.LUT R9, R9, 0x3, RZ, 0xc0, !PT ;  /* 0x0000000309097812 */ /* 0x000fc800078ec0ff */
[----:B------:R-:W-:-:S07]  /*dd50*/  MOV R13, R9 ;  /* 0x00000009000d7202 */ /* 0x000fce0000000f00 */
[----:B-----5:R-:W-:Y:S05]  /*dd60*/  WARPSYNC.COLLECTIVE R15, `(.L_x_325) ;  /* 0x000000000f087348 */ /* 0x020fea0003c00000 */
[----:B------:R0:W1:Y:S02]  /*dd70*/  SHFL.IDX P6, R14, R13, R12, R11 ;  /* 0x0000000c0d0e7389 */ /* 0x00006400000c000b */
[----:B01---5:R-:W-:Y:S01]  /*dd80*/  ENDCOLLECTIVE ;  /* 0x000000000000791b */ /* 0x023fe20003800000 */
.L_x_325:
[----:B------:R-:W-:Y:S05]  /*dd90*/  BSYNC B0 ;  /* 0x0000000000007941 */ /* 0x000fea0003800000 */
.L_x_324:
[----:B------:R-:W-:Y:S05]  /*dda0*/  BRA `(.L_x_326) ;  /* 0xffffffbc00807947 */ /* 0x000fea000383ffff */
.L_x_263:
[----:B0-----:R0:W2:Y:S02]  /*ddb0*/  SYNCS.PHASECHK.TRANS64.TRYWAIT P0, [R3+URZ+0x16840], R4 ;  /* 0x01684004030075a7 */ /* 0x0010a4000800017f */
[----:B--2---:R-:W-:Y:S05]  /*ddc0*/  @!P0 NANOSLEEP.SYNCS 0x989680 ;  /* 0x009896800000895d */ /* 0x004fea0003900000 */
[----:B------:R-:W2:Y:S02]  /*ddd0*/  @!P0 SYNCS.PHASECHK.TRANS64 P0, [R3+URZ+0x16840], R4 ;  /* 0x01684004030085a7 */ /* 0x000ea4000800007f */
[----:B--2---:R-:W-:Y:S05]  /*dde0*/  @!P0 BRA `(.L_x_263) ;  /* 0xfffffffc00f08947 */ /* 0x004fea000383ffff */
[----:B------:R-:W-:Y:S05]  /*ddf0*/  BRA `(.L_x_327) ;  /* 0xffffffbc00e07947 */ /* 0x000fea000383ffff */
.L_x_264:
[----:B------:R-:W-:Y:S01]  /*de00*/  BSSY B0, `(.L_x_328) ;  /* 0x0000008000007945 */ /* 0x000fe20003800000 */
[----:B------:R-:W-:Y:S01]  /*de10*/  IMAD.MOV.U32 R13, RZ, RZ, R2 ;  /* 0x000000ffff0d7224 */ /* 0x000fe200078e0002 */
[----:B------:R-:W-:Y:S01]  /*de20*/  MOV R12, RZ ;  /* 0x000000ff000c7202 */ /* 0x000fe20000000f00 */
[----:B------:R-:W-:Y:S02]  /*de30*/  IMAD.MOV.U32 R11, RZ, RZ, 0x181f ;  /* 0x0000181fff0b7424 */ /* 0x000fe400078e00ff */
[----:B------:R-:W-:-:S07]  /*de40*/  IMAD.MOV.U32 R15, RZ, RZ, -0x1 ;  /* 0xffffffffff0f7424 */ /* 0x000fce00078e00ff */
[----:B------:R-:W-:Y:S05]  /*de50*/  WARPSYNC.COLLECTIVE R15, `(.L_x_329) ;  /* 0x000000000f087348 */ /* 0x000fea0003c00000 */
[----:B------:R0:W1:Y:S02]  /*de60*/  SHFL.IDX P6, R14, R13, R12, R11 ;  /* 0x0000000c0d0e7389 */ /* 0x00006400000c000b */
[----:B01----:R-:W-:Y:S01]  /*de70*/  ENDCOLLECTIVE ;  /* 0x000000000000791b */ /* 0x003fe20003800000 */
.L_x_329:
[----:B------:R-:W-:Y:S05]  /*de80*/  BSYNC B0 ;  /* 0x0000000000007941 */ /* 0x000fea0003800000 */
.L_x_328:
[----:B------:R-:W-:Y:S01]  /*de90*/  IMAD.MOV.U32 R13, RZ, RZ, R0 ;  /* 0x000000ffff0d7224 */ /* 0x000fe200078e0000 */
[----:B------:R-:W-:Y:S01]  /*dea0*/  MOV R12, RZ ;  /* 0x000000ff000c7202 */ /* 0x000fe20000000f00 */
[----:B------:R-:W-:Y:S01]  /*deb0*/  IMAD.MOV.U32 R11, RZ, RZ, 0x181f ;  /* 0x0000181fff0b7424 */ /* 0x000fe200078e00ff */
[----:B------:R-:W-:Y:S01]  /*dec0*/  @P0 LEA R8, R5, R22, 0x1 ;  /* 0x0000001605080211 */ /* 0x000fe200078e08ff */
[----:B------:R-:W-:Y:S02]  /*ded0*/  IMAD.MOV.U32 R15, RZ, RZ, -0x1 ;  /* 0xffffffffff0f7424 */ /* 0x000fe400078e00ff */
[----:B------:R-:W-:-:S07]  /*dee0*/  IMAD.MOV.U32 R6, RZ, RZ, R14 ;  /* 0x000000ffff067224 */ /* 0x000fce00078e000e */
[----:B------:R-:W-:Y:S05]  /*def0*/  WARPSYNC.COLLECTIVE R15, `(.L_x_330) ;  /* 0x000000000f087348 */ /* 0x000fea0003c00000 */
[----:B------:R0:W1:Y:S02]  /*df00*/  SHFL.IDX P6, R14, R13, R12, R11 ;  /* 0x0000000c0d0e7389 */ /* 0x00006400000c000b */
[----:B01----:R-:W-:Y:S01]  /*df10*/  ENDCOLLECTIVE ;  /* 0x000000000000791b */ /* 0x003fe20003800000 */
.L_x_330:
[----:B------:R-:W-:Y:S02]  /*df20*/  IMAD.MOV.U32 R13, RZ, RZ, R2 ;  /* 0x000000ffff0d7224 */ /* 0x000fe400078e0002 */
[----:B------:R-:W-:Y:S02]  /*df30*/  IMAD.MOV.U32 R12, RZ, RZ, 0x1 ;  /* 0x00000001ff0c7424 */ /* 0x000fe400078e00ff */
[----:B------:R-:W-:-:S07]  /*df40*/  IMAD.MOV.U32 R7, RZ, RZ, R14 ;  /* 0x000000ffff077224 */ /* 0x000fce00078e000e */
[----:B------:R-:W-:Y:S05]  /*df50*/  WARPSYNC.COLLECTIVE R15, `(.L_x_331) ;  /* 0x000000000f087348 */ /* 0x000fea0003c00000 */
[----:B------:R0:W1:Y:S02]  /*df60*/  SHFL.IDX P6, R14, R13, R12, R11 ;  /* 0x0000000c0d0e7389 */ /* 0x00006400000c000b */
[----:B01----:R-:W-:Y:S01]  /*df70*/  ENDCOLLECTIVE ;  /* 0x000000000000791b */ /* 0x003fe20003800000 */
.L_x_331:
[----:B------:R-:W-:-:S05]  /*df80*/  @P0 LEA R7, P1, R28, R7, 0x1 ;  /* 0x000000071c070211 */ /* 0x000fca00078208ff */
[----:B------:R-:W-:Y:S01]  /*df90*/  @P0 IMAD.X R6, RZ, RZ, R6, P1 ;  /* 0x000000ffff060224 */ /* 0x000fe200008e0606 */
[----:B------:R-:W-:-:S04]  /*dfa0*/  ISETP.GE.AND P1, PT, R4, 0x11, PT ;  /* 0x000000110400780c */ /* 0x000fc80003f26270 */
[----:B------:R-:W-:Y:S01]  /*dfb0*/  @P0 LOP3.LUT R7, R7, R6, RZ, 0x3c, !PT ;  /* 0x0000000607070212 */ /* 0x000fe200078e3cff */
[----:B------:R-:W-:-:S03]  /*dfc0*/  IMAD.MOV.U32 R13, RZ, RZ, R0 ;  /* 0x000000ffff0d7224 */ /* 0x000fc600078e0000 */
[----:B------:R-:W-:-:S04]  /*dfd0*/  @P0 LOP3.LUT R6, R7, R6, RZ, 0x3c, !PT ;  /* 0x0000000607060212 */ /* 0x000fc800078e3cff */
[----:B------:R-:W-:-:S05]  /*dfe0*/  @P0 LOP3.LUT R7, R7, R6, RZ, 0x3c, !PT ;  /* 0x0000000607070212 */ /* 0x000fca00078e3cff */
[----:B------:R-:W-:Y:S01]  /*dff0*/  @!PT LDS RZ, [RZ] ;  /* 0x00000000fffff984 */ /* 0x000fe20000000800 */
[----:B------:R-:W-:Y:S01]  /*e000*/  @!PT LDS RZ, [RZ] ;  /* 0x00000000fffff984 */ /* 0x000fe20000000800 */
[----:B------:R-:W-:Y:S01]  /*e010*/  @!PT LDS RZ, [RZ] ;  /* 0x00000000fffff984 */ /* 0x000fe20000000800 */
[----:B------:R0:W-:Y:S02]  /*e020*/  @P0 LDGSTS.E.BYPASS.LTC128B.128 [R8+0xe400], desc[UR50][R6.64], !P2 ;  /* 0x0e40000006080fae */ /* 0x0001e4000d101d72 */
[----:B0-----:R-:W-:-:S07]  /*e030*/  IMAD.MOV.U32 R6, RZ, RZ, R14 ;  /* 0x000000ffff067224 */ /* 0x001fce00078e000e */
[----:B------:R-:W-:Y:S05]  /*e040*/  WARPSYNC.COLLECTIVE R15, `(.L_x_332) ;  /* 0x000000000f087348 */ /* 0x000fea0003c00000 */
[----:B------:R0:W1:Y:S02]  /*e050*/  SHFL.IDX P6, R14, R13, R12, R11 ;  /* 0x0000000c0d0e7389 */ /* 0x00006400000c000b */
[----:B01----:R-:W-:Y:S01]  /*e060*/  ENDCOLLECTIVE ;  /* 0x000000000000791b */ /* 0x003fe20003800000 */
.L_x_332:
[----:B------:R-:W-:Y:S02]  /*e070*/  @P1 IMAD R8, R5, 0x2, R22 ;  /* 0x0000000205081824 */ /* 0x000fe400078e0216 */
[----:B------:R-:W-:Y:S01]  /*e080*/  IMAD.MOV.U32 R13, RZ, RZ, R2 ;  /* 0x000000ffff0d7224 */ /* 0x000fe200078e0002 */
[----:B------:R-:W-:Y:S02]  /*e090*/  MOV R12, 0x2 ;  /* 0x00000002000c7802 */ /* 0x000fe40000000f00 */
[----:B------:R-:W-:-:S07]  /*e0a0*/  MOV R7, R14 ;  /* 0x0000000e00077202 */ /* 0x000fce0000000f00 */
[----:B------:R-:W-:Y:S05]  /*e0b0*/  WARPSYNC.COLLECTIVE R15, `(.L_x_333) ;  /* 0x000000000f087348 */ /* 0x000fea0003c00000 */
[----:B------:R0:W1:Y:S02]  /*e0c0*/  SHFL.IDX P6, R14, R13, R12, R11 ;  /* 0x0000000c0d0e7389 */ /* 0x00006400000c000b */
[----:B01----:R-:W-:Y:S01]  /*e0d0*/  ENDCOLLECTIVE ;  /* 0x000000000000791b */ /* 0x003fe20003800000 */
.L_x_333:
        /* <DEDUP_REMOVED lines=15> */
.L_x_334:
[----:B------:R-:W-:Y:S02]  /*e1d0*/  @P1 IMAD R8, R5, 0x2, R22 ;  /* 0x0000000205081824 */ /* 0x000fe400078e0216 */
[----:B------:R-:W-:Y:S02]  /*e1e0*/  IMAD.MOV.U32 R13, RZ, RZ, R2 ;  /* 0x000000ffff0d7224 */ /* 0x000fe400078e0002 */
[----:B------:R-:W-:Y:S02]  /*e1f0*/  IMAD.MOV.U32 R12, RZ, RZ, 0x3 ;  /* 0x00000003ff0c7424 */ /* 0x000fe400078e00ff */
[----:B------:R-:W-:-:S07]  /*e200*/  IMAD.MOV.U32 R7, RZ, RZ, R14 ;  /* 0x000000ffff077224 */ /* 0x000fce00078e000e */
[----:B------:R-:W-:Y:S05]  /*e210*/  WARPSYNC.COLLECTIVE R15, `(.L_x_335) ;  /* 0x000000000f087348 */ /* 0x000fea0003c00000 */
[----:B------:R0:W1:Y:S02]  /*e220*/  SHFL.IDX P6, R14, R13, R12, R11 ;  /* 0x0000000c0d0e7389 */ /* 0x00006400000c000b */
[----:B01----:R-:W-:Y:S01]  /*e230*/  ENDCOLLECTIVE ;  /* 0x000000000000791b */ /* 0x003fe20003800000 */
.L_x_335:
[----:B------:R-:W-:-:S04]  /*e240*/  @P1 LEA R7, P0, R28, R7, 0x1 ;  /* 0x000000071c071211 */ /* 0x000fc800078008ff */
[----:B------:R-:W-:-:S04]  /*e250*/  @P1 IADD3.X R6, RZ, R6, RZ, P0, !PT ;  /* 0x00000006ff061210 */ /* 0x000fc800007fe4ff */
        /* <DEDUP_REMOVED lines=8> */
[----:B------:R-:W-:Y:S02]  /*e2e0*/  ISETP.GE.AND P1, PT, R4, 0x31, PT ;  /* 0x000000310400780c */ /* 0x000fe40003f26270 */
[----:B0-----:R-:W-:-:S11]  /*e2f0*/  MOV R6, R14 ;  /* 0x0000000e00067202 */ /* 0x001fd60000000f00 */
[----:B------:R-:W-:Y:S05]  /*e300*/  WARPSYNC.COLLECTIVE R15, `(.L_x_336) ;  /* 0x000000000f087348 */ /* 0x000fea0003c00000 */
[----:B------:R0:W1:Y:S02]  /*e310*/  SHFL.IDX P6, R14, R13, R12, R11 ;  /* 0x0000000c0d0e7389 */ /* 0x00006400000c000b */
[----:B01----:R-:W-:Y:S01]  /*e320*/  ENDCOLLECTIVE ;  /* 0x000000000000791b */ /* 0x003fe20003800000 */
.L_x_336:
[----:B------:R-:W-:Y:S01]  /*e330*/  @P1 LEA R8, R5, R22, 0x1 ;  /* 0x0000001605081211 */ /* 0x000fe200078e08ff */
[----:B------:R-:W-:Y:S02]  /*e340*/  IMAD.MOV.U32 R13, RZ, RZ, R2 ;  /* 0x000000ffff0d7224 */ /* 0x000fe400078e0002 */
[----:B------:R-:W-:Y:S02]  /*e350*/  IMAD.MOV.U32 R12, RZ, RZ, 0x4 ;  /* 0x00000004ff0c7424 */ /* 0x000fe400078e00ff */
[----:B------:R-:W-:-:S07]  /*e360*/  IMAD.MOV.U32 R7, RZ, RZ, R14 ;  /* 0x000000ffff077224 */ /* 0x000fce00078e000e */
[----:B------:R-:W-:Y:S05]  /*e370*/  WARPSYNC.COLLECTIVE R15, `(.L_x_337) ;  /* 0x000000000f087348 */ /* 0x000fea0003c00000 */
[----:B------:R0:W1:Y:S02]  /*e380*/  SHFL.IDX P6, R14, R13, R12, R11 ;  /* 0x0000000c0d0e7389 */ /* 0x00006400000c000b */
[----:B01----:R-:W-:Y:S01]  /*e390*/  ENDCOLLECTIVE ;  /* 0x000000000000791b */ /* 0x003fe20003800000 */
.L_x_337:
[----:B------:R-:W-:-:S05]  /*e3a0*/  @P1 LEA R7, P0, R28, R7, 0x1 ;  /* 0x000000071c071211 */ /* 0x000fca00078008ff */
[----:B------:R-:W-:-:S05]  /*e3b0*/  @P1 IMAD.X R6, RZ, RZ, R6, P0 ;  /* 0x000000ffff061224 */ /* 0x000fca00000e0606 */
        /* <DEDUP_REMOVED lines=13> */
.L_x_338:
[----:B------:R-:W-:Y:S01]  /*e490*/  @P1 IMAD R8, R5, 0x2, R22 ;  /* 0x0000000205081824 */ /* 0x000fe200078e0216 */
[----:B------:R-:W-:Y:S01]  /*e4a0*/  MOV R13, R2 ;  /* 0x00000002000d7202 */ /* 0x000fe20000000f00 */
[----:B------:R-:W-:Y:S02]  /*e4b0*/  IMAD.MOV.U32 R12, RZ, RZ, 0x5 ;  /* 0x00000005ff0c7424 */ /* 0x000fe400078e00ff */
[----:B------:R-:W-:-:S07]  /*e4c0*/  IMAD.MOV.U32 R7, RZ, RZ, R14 ;  /* 0x000000ffff077224 */ /* 0x000fce00078e000e */
[----:B------:R-:W-:Y:S05]  /*e4d0*/  WARPSYNC.COLLECTIVE R15, `(.L_x_339) ;  /* 0x000000000f087348 */ /* 0x000fea0003c00000 */
[----:B------:R0:W1:Y:S02]  /*e4e0*/  SHFL.IDX P6, R14, R13, R12, R11 ;  /* 0x0000000c0d0e7389 */ /* 0x00006400000c000b */
[----:B01----:R-:W-:Y:S01]  /*e4f0*/  ENDCOLLECTIVE ;  /* 0x000000000000791b */ /* 0x003fe20003800000 */
.L_x_339:
        /* <DEDUP_REMOVED lines=15> */
.L_x_340:
[----:B------:R-:W-:Y:S02]  /*e5f0*/  @P1 IMAD R8, R5, 0x2, R22 ;  /* 0x0000000205081824 */ /* 0x000fe400078e0216 */
[----:B------:R-:W-:Y:S01]  /*e600*/  IMAD.MOV.U32 R13, RZ, RZ, R2 ;  /* 0x000000ffff0d7224 */ /* 0x000fe200078e0002 */
[----:B------:R-:W-:Y:S02]  /*e610*/  MOV R12, 0x6 ;  /* 0x00000006000c7802 */ /* 0x000fe40000000f00 */
[----:B------:R-:W-:-:S07]  /*e620*/  MOV R7, R14 ;  /* 0x0000000e00077202 */ /* 0x000fce0000000f00 */
[----:B------:R-:W-:Y:S05]  /*e630*/  WARPSYNC.COLLECTIVE R15, `(.L_x_341) ;  /* 0x000000000f087348 */ /* 0x000fea0003c00000 */
[----:B------:R0:W1:Y:S02]  /*e640*/  SHFL.IDX P6, R14, R13, R12, R11 ;  /* 0x0000000c0d0e7389 */ /* 0x00006400000c000b */
[----:B01----:R-:W-:Y:S01]  /*e650*/  ENDCOLLECTIVE ;  /* 0x000000000000791b */ /* 0x003fe20003800000 */
.L_x_341:
        /* <DEDUP_REMOVED lines=15> */
.L_x_342:
[----:B------:R-:W-:Y:S02]  /*e750*/  @P1 IMAD R8, R5, 0x2, R22 ;  /* 0x0000000205081824 */ /* 0x000fe400078e0216 */
[----:B------:R-:W-:Y:S02]  /*e760*/  IMAD.MOV.U32 R13, RZ, RZ, R2 ;  /* 0x000000ffff0d7224 */ /* 0x000fe400078e0002 */
[----:B------:R-:W-:Y:S02]  /*e770*/  IMAD.MOV.U32 R12, RZ, RZ, 0x7 ;  /* 0x00000007ff0c7424 */ /* 0x000fe400078e00ff */
[----:B------:R-:W-:-:S07]  /*e780*/  IMAD.MOV.U32 R7, RZ, RZ, R14 ;  /* 0x000000ffff077224 */ /* 0x000fce00078e000e */
[----:B------:R-:W-:Y:S05]  /*e790*/  WARPSYNC.COLLECTIVE R15, `(.L_x_343) ;  /* 0x000000000f087348 */ /* 0x000fea0003c00000 */
[----:B------:R0:W1:Y:S02]  /*e7a0*/  SHFL.IDX P6, R14, R13, R12, R11 ;  /* 0x0000000c0d0e7389 */ /* 0x00006400000c000b */
[----:B01----:R-:W-:Y:S01]  /*e7b0*/  ENDCOLLECTIVE ;  /* 0x000000000000791b */ /* 0x003fe20003800000 */
.L_x_343:
[----:B------:R-:W-:-:S04]  /*e7c0*/  @P1 LEA R7, P0, R28, R7, 0x1 ;  /* 0x000000071c071211 */ /* 0x000fc800078008ff */
[----:B------:R-:W-:-:S04]  /*e7d0*/  @P1 IADD3.X R6, RZ, R6, RZ, P0, !PT ;  /* 0x00000006ff061210 */ /* 0x000fc800007fe4ff */
[----:B------:R-:W-:Y:S01]  /*e7e0*/  @P1 LOP3.LUT R7, R7, R6, RZ, 0x3c, !PT ;  /* 0x0000000607071212 */ /* 0x000fe200078e3cff */
[----:B------:R-:W-:-:S03]  /*e7f0*/  IMAD.MOV.U32 R13, RZ, RZ, R0 ;  /* 0x000000ffff0d7224 */ /* 0x000fc600078e0000 */
[----:B------:R-:W-:-:S04]  /*e800*/  @P1 LOP3.LUT R6, R7, R6, RZ, 0x3c, !PT ;  /* 0x0000000607061212 */ /* 0x000fc800078e3cff */
[----:B------:R-:W-:Y:S02]  /*e810*/  @P1 LOP3.LUT R7, R7, R6, RZ, 0x3c, !PT ;  /* 0x0000000607071212 */ /* 0x000fe400078e3cff */
[----:B------:R-:W-:-:S03]  /*e820*/  MOV R2, R14 ;  /* 0x0000000e00027202 */ /* 0x000fc60000000f00 */
[----:B------:R-:W-:Y:S01]  /*e830*/  @!PT LDS RZ, [RZ] ;  /* 0x00000000fffff984 */ /* 0x000fe20000000800 */
[----:B------:R-:W-:Y:S01]  /*e840*/  @!PT LDS RZ, [RZ] ;  /* 0x00000000fffff984 */ /* 0x000fe20000000800 */
[----:B------:R-:W-:Y:S01]  /*e850*/  @!PT LDS RZ, [RZ] ;  /* 0x00000000fffff984 */ /* 0x000fe20000000800 */
[----:B------:R0:W-:Y:S04]  /*e860*/  @P1 LDGSTS.E.BYPASS.LTC128B.128 [R8+0x11400], desc[UR50][R6.64], !P2 ;  /* 0x1140000006081fae */ /* 0x0001e8000d101d72 */
[----:B0-----:R-:W-:Y:S05]  /*e870*/  WARPSYNC.COLLECTIVE R15, `(.L_x_344) ;  /* 0x000000000f087348 */ /* 0x001fea0003c00000 */
[----:B------:R1:W2:Y:S02]  /*e880*/  SHFL.IDX P6, R14, R13, R12, R11 ;  /* 0x0000000c0d0e7389 */ /* 0x0002a400000c000b */
[----:B012---:R-:W-:Y:S01]  /*e890*/  ENDCOLLECTIVE ;  /* 0x000000000000791b */ /* 0x007fe20003800000 */
.L_x_344:
[----:B------:R-:W-:Y:S01]  /*e8a0*/  IMAD.MOV.U32 R0, RZ, RZ, R14 ;  /* 0x000000ffff007224 */ /* 0x000fe200078e000e */
[----:B------:R-:W-:Y:S06]  /*e8b0*/  BRA `(.L_x_345) ;  /* 0xffffffb800f47947 */ /* 0x000fec000383ffff */
.L_x_269:
[----:B------:R-:W-:Y:S01]  /*e8c0*/  IMAD.MOV.U32 R13, RZ, RZ, R4 ;  /* 0x000000ffff0d7224 */ /* 0x000fe200078e0004 */
[----:B------:R-:W-:Y:S01]  /*e8d0*/  MOV R12, RZ ;  /* 0x000000ff000c7202 */ /* 0x000fe20000000f00 */
[----:B------:R-:W-:Y:S02]  /*e8e0*/  IMAD.MOV.U32 R11, RZ, RZ, 0x181f ;  /* 0x0000181fff0b7424 */ /* 0x000fe400078e00ff */
[----:B------:R-:W-:Y:S02]  /*e8f0*/  IMAD.MOV.U32 R15, RZ, RZ, -0x1 ;  /* 0xffffffffff0f7424 */ /* 0x000fe400078e00ff */
[----:B-----5:R-:W-:Y:S02]  /*e900*/  IMAD R3, R21, R9, RZ ;  /* 0x0000000915037224 */ /* 0x020fe400078e02ff */
[----:B------:R-:W-:-:S07]  /*e910*/  IMAD R17, R17, 0xc0, R20 ;  /* 0x000000c011117824 */ /* 0x000fce00078e0214 */
[----:B------:R-:W-:Y:S05]  /*e920*/  WARPSYNC.COLLECTIVE R15, `(.L_x_346) ;  /* 0x000000000f087348 */ /* 0x000fea0003c00000 */
[----:B------:R0:W1:Y:S02]  /*e930*/  SHFL.IDX P6, R14, R13, R12, R11 ;  /* 0x0000000c0d0e7389 */ /* 0x00006400000c000b */
[----:B01----:R-:W-:Y:S01]  /*e940*/  ENDCOLLECTIVE ;  /* 0x000000000000791b */ /* 0x003fe20003800000 */
.L_x_346:
[C---:B------:R-:W-:Y:S01]  /*e950*/  VIADD R8, R17.reuse, 0x10 ;  /* 0x0000001011087836 */ /* 0x040fe20000000000 */
[----:B------:R-:W-:Y:S02]  /*e960*/  ISETP.GE.AND P2, PT, R17, R3, PT ;  /* 0x000000031100720c */ /* 0x000fe40003f46270 */
[----:B------:R-:W-:Y:S01]  /*e970*/  MOV R13, R0 ;  /* 0x00000000000d7202 */ /* 0x000fe20000000f00 */
[----:B------:R-:W-:-:S10]  /*e980*/  IMAD.MOV.U32 R6, RZ, RZ, R14 ;  /* 0x000000ffff067224 */ /* 0x000fd400078e000e */
[----:B------:R-:W-:Y:S05]  /*e990*/  WARPSYNC.COLLECTIVE R15, `(.L_x_347) ;  /* 0x000000000f087348 */ /* 0x000fea0003c00000 */
[----:B------:R0:W1:Y:S02]  /*e9a0*/  SHFL.IDX P6, R14, R13, R12, R11 ;  /* 0x0000000c0d0e7389 */ /* 0x00006400000c000b */
[----:B01----:R-:W-:Y:S01]  /*e9b0*/  ENDCOLLECTIVE ;  /* 0x000000000000791b */ /* 0x003fe20003800000 */
.L_x_347:
[----:B------:R-:W-:Y:S01]  /*e9c0*/  MOV R13, R4 ;  /* 0x00000004000d7202 */ /* 0x000fe20000000f00 */
[----:B------:R-:W-:Y:S02]  /*e9d0*/  IMAD.MOV.U32 R12, RZ, RZ, 0x1 ;  /* 0x00000001ff0c7424 */ /* 0x000fe400078e00ff */
[----:B------:R-:W-:-:S07]  /*e9e0*/  IMAD.MOV.U32 R7, RZ, RZ, R14 ;  /* 0x000000ffff077224 */ /* 0x000fce00078e000e */
[----:B------:R-:W-:Y:S05]  /*e9f0*/  WARPSYNC.COLLECTIVE R15, `(.L_x_348) ;  /* 0x000000000f087348 */ /* 0x000fea0003c00000 */
[----:B------:R0:W1:Y:S02]  /*ea00*/  SHFL.IDX P6, R14, R13, R12, R11 ;  /* 0x0000000c0d0e7389 */ /* 0x00006400000c000b */
[----:B01----:R-:W-:Y:S01]  /*ea10*/  ENDCOLLECTIVE ;  /* 0x000000000000791b */ /* 0x003fe20003800000 */
.L_x_348:
[----:B------:R-:W-:-:S05]  /*ea20*/  @!P2 LEA R7, P1, R28, R7, 0x1 ;  /* 0x000000071c07a211 */ /* 0x000fca00078208ff */
[----:B------:R-:W-:Y:S01]  /*ea30*/  @!P2 IMAD.X R6, RZ, RZ, R6, P1 ;  /* 0x000000ffff06a224 */ /* 0x000fe200008e0606 */
[----:B------:R-:W-:-:S04]  /*ea40*/  ISETP.GE.AND P1, PT, R8, R3, PT ;  /* 0x000000030800720c */ /* 0x000fc80003f26270 */
        /* <DEDUP_REMOVED lines=12> */
.L_x_349:
[----:B------:R-:W-:Y:S01]  /*eb10*/  IMAD.MOV.U32 R13, RZ, RZ, R4 ;  /* 0x000000ffff0d7224 */ /* 0x000fe200078e0004 */
[----:B------:R-:W-:Y:S02]  /*eb20*/  MOV R12, 0x2 ;  /* 0x00000002000c7802 */ /* 0x000fe40000000f00 */
[----:B------:R-:W-:-:S07]  /*eb30*/  MOV R7, R14 ;  /* 0x0000000e00077202 */ /* 0x000fce0000000f00 */
[----:B------:R-:W-:Y:S05]  /*eb40*/  WARPSYNC.COLLECTIVE R15, `(.L_x_350) ;  /* 0x000000000f087348 */ /* 0x000fea0003c00000 */
[----:B------:R0:W1:Y:S02]  /*eb50*/  SHFL.IDX P6, R14, R13, R12, R11 ;  /* 0x0000000c0d0e7389 */ /* 0x00006400000c000b */
[----:B01----:R-:W-:Y:S01]  /*eb60*/  ENDCOLLECTIVE ;  /* 0x000000000000791b */ /* 0x003fe20003800000 */
.L_x_350:
        /* <DEDUP_REMOVED lines=10> */
[----:B0-----:R-:W-:-:S05]  /*ec10*/  VIADD R6, R17, 0x20 ;  /* 0x0000002011067836 */ /* 0x001fca0000000000 */
[----:B------:R-:W-:Y:S01]  /*ec20*/  ISETP.GE.AND P1, PT, R6, R3, PT ;  /* 0x000000030600720c */ /* 0x000fe20003f26270 */
[----:B------:R-:W-:-:S12]  /*ec30*/  IMAD.MOV.U32 R6, RZ, RZ, R14 ;  /* 0x000000ffff067224 */ /* 0x000fd800078e000e */
[----:B------:R-:W-:Y:S05]  /*ec40*/  WARPSYNC.COLLECTIVE R15, `(.L_x_351) ;  /* 0x000000000f087348 */ /* 0x000fea0003c00000 */
[----:B------:R0:W1:Y:S02]  /*ec50*/  SHFL.IDX P6, R14, R13, R12, R11 ;  /* 0x0000000c0d0e7389 */ /* 0x00006400000c000b */
[----:B01----:R-:W-:Y:S01]  /*ec60*/  ENDCOLLECTIVE ;  /* 0x000000000000791b */ /* 0x003fe20003800000 */
.L_x_351:
[----:B------:R-:W-:Y:S02]  /*ec70*/  IMAD.MOV.U32 R13, RZ, RZ, R4 ;  /* 0x000000ffff0d7224 */ /* 0x000fe400078e0004 */
[----:B------:R-:W-:Y:S02]  /*ec80*/  IMAD.MOV.U32 R12, RZ, RZ, 0x3 ;  /* 0x00000003ff0c7424 */ /* 0x000fe400078e00ff */
[----:B------:R-:W-:-:S07]  /*ec90*/  IMAD.MOV.U32 R7, RZ, RZ, R14 ;  /* 0x000000ffff077224 */ /* 0x000fce00078e000e */
[----:B------:R-:W-:Y:S05]  /*eca0*/  WARPSYNC.COLLECTIVE R15, `(.L_x_352) ;  /* 0x000000000f087348 */ /* 0x000fea0003c00000 */
[----:B------:R0:W1:Y:S02]  /*ecb0*/  SHFL.IDX P6, R14, R13, R12, R11 ;  /* 0x0000000c0d0e7389 */ /* 0x00006400000c000b */
[----:B01----:R-:W-:Y:S01]  /*ecc0*/  ENDCOLLECTIVE ;  /* 0x000000000000791b */ /* 0x003fe20003800000 */
.L_x_352:
        /* <DEDUP_REMOVED lines=11> */
[----:B------:R-:W-:Y:S02]  /*ed80*/  ISETP.GE.AND P1, PT, R6, R3, PT ;  /* 0x000000030600720c */ /* 0x000fe40003f26270 */
[----:B------:R-:W-:-:S11]  /*ed90*/  MOV R6, R14 ;  /* 0x0000000e00067202 */ /* 0x000fd60000000f00 */
[----:B------:R-:W-:Y:S05]  /*eda0*/  WARPSYNC.COLLECTIVE R15, `(.L_x_353) ;  /* 0x000000000f087348 */ /* 0x000fea0003c00000 */
[----:B------:R0:W1:Y:S02]  /*edb0*/  SHFL.IDX P6, R14, R13, R12, R11 ;  /* 0x0000000c0d0e7389 */ /* 0x00006400000c000b */
[----:B01----:R-:W-:Y:S01]  /*edc0*/  ENDCOLLECTIVE ;  /* 0x000000000000791b */ /* 0x003fe20003800000 */
.L_x_353:
[----:B------:R-:W-:Y:S02]  /*edd0*/  IMAD.MOV.U32 R13, RZ, RZ, R4 ;  /* 0x000000ffff0d7224 */ /* 0x000fe400078e0004 */
[----:B------:R-:W-:Y:S02]  /*ede0*/  IMAD.MOV.U32 R12, RZ, RZ, 0x4 ;  /* 0x00000004ff0c7424 */ /* 0x000fe400078e00ff */
[----:B------:R-:W-:-:S07]  /*edf0*/  IMAD.MOV.U32 R7, RZ, RZ, R14 ;  /* 0x000000ffff077224 */ /* 0x000fce00078e000e */
[----:B------:R-:W-:Y:S05]  /*ee00*/  WARPSYNC.COLLECTIVE R15, `(.L_x_354) ;  /* 0x000000000f087348 */ /* 0x000fea0003c00000 */
[----:B------:R0:W1:Y:S02]  /*ee10*/  SHFL.IDX P6, R14, R13, R12, R11 ;  /* 0x0000000c0d0e7389 */ /* 0x00006400000c000b */
[----:B01----:R-:W-:Y:S01]  /*ee20*/  ENDCOLLECTIVE ;  /* 0x000000000000791b */ /* 0x003fe20003800000 */
.L_x_354:
[----:B------:R-:W-:-:S05]  /*ee30*/  @!P1 LEA R7, P2, R28, R7, 0x1 ;  /* 0x000000071c079211 */ /* 0x000fca00078408ff */
[----:B------:R-:W-:-:S05]  /*ee40*/  @!P1 IMAD.X R6, RZ, RZ, R6, P2 ;  /* 0x000000ffff069224 */ /* 0x000fca00010e0606 */
[----:B------:R-:W-:Y:S02]  /*ee50*/  @!P1 LOP3.LUT R7, R7, R6, RZ, 0x3c, !PT ;  /* 0x0000000607079212 */ /* 0x000fe400078e3cff */
[----:B------:R-:W-:Y:S02]  /*ee60*/  MOV R13, R0 ;  /* 0x00000000000d7202 */ /* 0x000fe40000000f00 */
[----:B------:R-:W-:-:S04]  /*ee70*/  @!P1 LOP3.LUT R6, R7, R6, RZ, 0x3c, !PT ;  /* 0x0000000607069212 */ /* 0x000fc800078e3cff */
[----:B------:R-:W-:-:S05]  /*ee80*/  @!P1 LOP3.LUT R7, R7, R6, RZ, 0x3c, !PT ;  /* 0x0000000607079212 */ /* 0x000fca00078e3cff */
[----:B------:R-:W-:Y:S01]  /*ee90*/  @!PT LDS RZ, [RZ] ;  /* 0x00000000fffff984 */ /* 0x000fe20000000800 */
[----:B------:R-:W-:Y:S01]  /*eea0*/  @!PT LDS RZ, [RZ] ;  /* 0x00000000fffff984 */ /* 0x000fe20000000800 */
[----:B------:R-:W-:Y:S01]  /*eeb0*/  @!PT LDS RZ, [RZ] ;  /* 0x00000000fffff984 */ /* 0x000fe20000000800 */
[----:B------:R0:W-:Y:S02]  /*eec0*/  @!P1 LDGSTS.E.BYPASS.LTC128B.128 [R10+0x9c00], desc[UR50][R6.64], !P0 ;  /* 0x09c00000060a9fae */ /* 0x0001e4000c101d72 */
[----:B0-----:R-:W-:-:S04]  /*eed0*/  IADD3 R6, R17, 0x40, RZ ;  /* 0x0000004011067810 */ /* 0x001fc80007ffe0ff */
[----:B------:R-:W-:Y:S01]  /*eee0*/  ISETP.GE.AND P1, PT, R6, R3, PT ;  /* 0x000000030600720c */ /* 0x000fe20003f26270 */
[----:B------:R-:W-:-:S12]  /*eef0*/  IMAD.MOV.U32 R6, RZ, RZ, R14 ;  /* 0x000000ffff067224 */ /* 0x000fd800078e000e */
[----:B------:R-:W-:Y:S05]  /*ef00*/  WARPSYNC.COLLECTIVE R15, `(.L_x_355) ;  /* 0x000000000f087348 */ /* 0x000fea0003c00000 */
[----:B------:R0:W1:Y:S02]  /*ef10*/  SHFL.IDX P6, R14, R13, R12, R11 ;  /* 0x0000000c0d0e7389 */ /* 0x00006400000c000b */
[----:B01----:R-:W-:Y:S01]  /*ef20*/  ENDCOLLECTIVE ;  /* 0x000000000000791b */ /* 0x003fe20003800000 */
.L_x_355:
[----:B------:R-:W-:Y:S01]  /*ef30*/  MOV R13, R4 ;  /* 0x00000004000d7202 */ /* 0x000fe20000000f00 */
[----:B------:R-:W-:Y:S02]  /*ef40*/  IMAD.MOV.U32 R12, RZ, RZ, 0x5 ;  /* 0x00000005ff0c7424 */ /* 0x000fe400078e00ff */
[----:B------:R-:W-:-:S07]  /*ef50*/  IMAD.MOV.U32 R7, RZ, RZ, R14 ;  /* 0x000000ffff077224 */ /* 0x000fce00078e000e */
[----:B------:R-:W-:Y:S05]  /*ef60*/  WARPSYNC.COLLECTIVE R15, `(.L_x_356) ;  /* 0x000000000f087348 */ /* 0x000fea0003c00000 */
[----:B------:R0:W1:Y:S02]  /*ef70*/  SHFL.IDX P6, R14, R13, R12, R11 ;  /* 0x0000000c0d0e7389 */ /* 0x00006400000c000b */
[----:B01----:R-:W-:Y:S01]  /*ef80*/  ENDCOLLECTIVE ;  /* 0x000000000000791b */ /* 0x003fe20003800000 */
.L_x_356:
        /* <DEDUP_REMOVED lines=16> */
.L_x_357:
[----:B------:R-:W-:Y:S01]  /*f090*/  IMAD.MOV.U32 R13, RZ, RZ, R4 ;  /* 0x000000ffff0d7224 */ /* 0x000fe200078e0004 */
[----:B------:R-:W-:Y:S02]  /*f0a0*/  MOV R12, 0x6 ;  /* 0x00000006000c7802 */ /* 0x000fe40000000f00 */
[----:B------:R-:W-:-:S07]  /*f0b0*/  MOV R7, R14 ;  /* 0x0000000e00077202 */ /* 0x000fce0000000f00 */
[----:B------:R-:W-:Y:S05]  /*f0c0*/  WARPSYNC.COLLECTIVE R15, `(.L_x_358) ;  /* 0x000000000f087348 */ /* 0x000fea0003c00000 */
[----:B------:R0:W1:Y:S02]  /*f0d0*/  SHFL.IDX P6, R14, R13, R12, R11 ;  /* 0x0000000c0d0e7389 */ /* 0x00006400000c000b */
[----:B01----:R-:W-:Y:S01]  /*f0e0*/  ENDCOLLECTIVE ;  /* 0x000000000000791b */ /* 0x003fe20003800000 */
.L_x_358:
        /* <DEDUP_REMOVED lines=16> */
.L_x_359:
[----:B------:R-:W-:Y:S02]  /*f1f0*/  IMAD.MOV.U32 R13, RZ, RZ, R4 ;  /* 0x000000ffff0d7224 */ /* 0x000fe400078e0004 */
[----:B------:R-:W-:Y:S02]  /*f200*/  IMAD.MOV.U32 R12, RZ, RZ, 0x7 ;  /* 0x00000007ff0c7424 */ /* 0x000fe400078e00ff */
[----:B------:R-:W-:-:S07]  /*f210*/  IMAD.MOV.U32 R7, RZ, RZ, R14 ;  /* 0x000000ffff077224 */ /* 0x000fce00078e000e */
[----:B------:R-:W-:Y:S05]  /*f220*/  WARPSYNC.COLLECTIVE R15, `(.L_x_360) ;  /* 0x000000000f087348 */ /* 0x000fea0003c00000 */
[----:B------:R0:W1:Y:S02]  /*f230*/  SHFL.IDX P6, R14, R13, R12, R11 ;  /* 0x0000000c0d0e7389 */ /* 0x00006400000c000b */
[----:B01----:R-:W-:Y:S01]  /*f240*/  ENDCOLLECTIVE ;  /* 0x000000000000791b */ /* 0x003fe20003800000 */
.L_x_360:
[----:B------:R-:W-:-:S04]  /*f250*/  @!P1 LEA R7, P2, R28, R7, 0x1 ;  /* 0x000000071c079211 */ /* 0x000fc800078408ff */
[----:B------:R-:W-:-:S04]  /*f260*/  @!P1 IADD3.X R6, RZ, R6, RZ, P2, !PT ;  /* 0x00000006ff069210 */ /* 0x000fc800017fe4ff */
[----:B------:R-:W-:Y:S02]  /*f270*/  @!P1 LOP3.LUT R7, R7, R6, RZ, 0x3c, !PT ;  /* 0x0000000607079212 */ /* 0x000fe400078e3cff */
[----:B------:R-:W-:Y:S01]  /*f280*/  MOV R13, R0 ;  /* 0x00000000000d7202 */ /* 0x000fe20000000f00 */
[----:B------:R-:W-:Y:S01]  /*f290*/  VIADD R0, R17, 0x70 ;  /* 0x0000007011007836 */ /* 0x000fe20000000000 */
[----:B------:R-:W-:-:S04]  /*f2a0*/  @!P1 LOP3.LUT R6, R7, R6, RZ, 0x3c, !PT ;  /* 0x0000000607069212 */ /* 0x000fc800078e3cff */
[----:B------:R-:W-:Y:S01]  /*f2b0*/  @!P1 LOP3.LUT R7, R7, R6, RZ, 0x3c, !PT ;  /* 0x0000000607079212 */ /* 0x000fe200078e3cff */
[----:B------:R-:W-:-:S04]  /*f2c0*/  IMAD.MOV.U32 R4, RZ, RZ, R14 ;  /* 0x000000ffff047224 */ /* 0x000fc800078e000e */
[----:B------:R-:W-:Y:S01]  /*f2d0*/  @!PT LDS RZ, [RZ] ;  /* 0x00000000fffff984 */ /* 0x000fe20000000800 */
[----:B------:R-:W-:Y:S01]  /*f2e0*/  @!PT LDS RZ, [RZ] ;  /* 0x00000000fffff984 */ /* 0x000fe20000000800 */
[----:B------:R-:W-:Y:S01]  /*f2f0*/  @!PT LDS RZ, [RZ] ;  /* 0x00000000fffff984 */ /* 0x000fe20000000800 */
[----:B------:R0:W-:Y:S01]  /*f300*/  @!P1 LDGSTS.E.BYPASS.LTC128B.128 [R10+0xb400], desc[UR50][R6.64], !P0 ;  /* 0x0b400000060a9fae */ /* 0x0001e2000c101d72 */
[----:B------:R-:W-:Y:S02]  /*f310*/  ISETP.GE.AND P1, PT, R0, R3, PT ;  /* 0x000000030000720c */ /* 0x000fe40003f26270 */
[----:B------:R-:W-:-:S11]  /*f320*/  IADD3 R0, R17, 0x80, RZ ;  /* 0x0000008011007810 */ /* 0x000fd60007ffe0ff */
[----:B0-----:R-:W-:Y:S05]  /*f330*/  WARPSYNC.COLLECTIVE R15, `(.L_x_361) ;  /* 0x000000000f087348 */ /* 0x001fea0003c00000 */
[----:B------:R1:W2:Y:S02]  /*f340*/  SHFL.IDX P6, R14, R13, R12, R11 ;  /* 0x0000000c0d0e7389 */ /* 0x0002a400000c000b */
[----:B012---:R-:W-:Y:S01]  /*f350*/  ENDCOLLECTIVE ;  /* 0x000000000000791b */ /* 0x007fe20003800000 */
.L_x_361:
[----:B------:R-:W-:Y:S02]  /*f360*/  IMAD.MOV.U32 R13, RZ, RZ, R2 ;  /* 0x000000ffff0d7224 */ /* 0x000fe400078e0002 */
[----:B------:R-:W-:Y:S02]  /*f370*/  IMAD.MOV.U32 R12, RZ, RZ, RZ ;  /* 0x000000ffff0c7224 */ /* 0x000fe400078e00ff */
[----:B------:R-:W-:-:S07]  /*f380*/  IMAD.MOV.U32 R6, RZ, RZ, R14 ;  /* 0x000000ffff067224 */ /* 0x000fce00078e000e */
[----:B------:R-:W-:Y:S05]  /*f390*/  WARPSYNC.COLLECTIVE R15, `(.L_x_362) ;  /* 0x000000000f087348 */ /* 0x000fea0003c00000 */
[----:B------:R0:W1:Y:S02]  /*f3a0*/  SHFL.IDX P6, R14, R13, R12, R11 ;  /* 0x0000000c0d0e7389 */ /* 0x00006400000c000b */
[----:B01----:R-:W-:Y:S01]  /*f3b0*/  ENDCOLLECTIVE ;  /* 0x000000000000791b */ /* 0x003fe20003800000 */
.L_x_362:
[----:B------:R-:W-:-:S05]  /*f3c0*/  @!P1 LEA R6, P3, R28, R6, 0x1 ;  /* 0x000000061c069211 */ /* 0x000fca00078608ff */
[----:B------:R-:W-:-:S05]  /*f3d0*/  @!P1 IMAD.X R7, RZ, RZ, R4, P3 ;  /* 0x000000ffff079224 */ /* 0x000fca00018e0604 */
[----:B------:R-:W-:Y:S01]  /*f3e0*/  @!PT LDS RZ, [RZ] ;  /* 0x00000000fffff984 */ /* 0x000fe20000000800 */
[----:B------:R-:W-:Y:S01]  /*f3f0*/  @!PT LDS RZ, [RZ] ;  /* 0x00000000fffff984 */ /* 0x000fe20000000800 */
[----:B------:R-:W-:Y:S01]  /*f400*/  @!PT LDS RZ, [RZ] ;  /* 0x00000000fffff984 */ /* 0x000fe20000000800 */
[----:B------:R0:W-:Y:S01]  /*f410*/  @!P1 LDGSTS.E.BYPASS.LTC128B.128 [R10+0xbc00], desc[UR50][R6.64], !P0 ;  /* 0x0bc00000060a9fae */ /* 0x0001e2000c101d72 */
[----:B------:R-:W-:Y:S02]  /*f420*/  MOV R13, R5 ;  /* 0x00000005000d7202 */ /* 0x000fe40000000f00 */
[----:B------:R-:W-:Y:S01]  /*f430*/  ISETP.GE.AND P1, PT, R0, R3, PT ;  /* 0x000000030000720c */ /* 0x000fe20003f26270 */
[----:B------:R-:W-:-:S12]  /*f440*/  IMAD.MOV.U32 R0, RZ, RZ, R14 ;  /* 0x000000ffff007224 */ /* 0x000fd800078e000e */
[----:B0-----:R-:W-:Y:S05]  /*f450*/  WARPSYNC.COLLECTIVE R15, `(.L_x_363) ;  /* 0x000000000f087348 */ /* 0x001fea0003c00000 */
[----:B------:R1:W2:Y:S02]  /*f460*/  SHFL.IDX P6, R14, R13, R12, R11 ;  /* 0x0000000c0d0e7389 */ /* 0x0002a400000c000b */
[----:B012---:R-:W-:Y:S01]  /*f470*/  ENDCOLLECTIVE ;  /* 0x000000000000791b */ /* 0x007fe20003800000 */
.L_x_363:
[----:B------:R-:W-:Y:S02]  /*f480*/  IMAD.MOV.U32 R13, RZ, RZ, R2 ;  /* 0x000000ffff0d7224 */ /* 0x000fe400078e0002 */
[----:B------:R-:W-:Y:S02]  /*f490*/  IMAD.MOV.U32 R12, RZ, RZ, 0x1 ;  /* 0x00000001ff0c7424 */ /* 0x000fe400078e00ff */
[----:B------:R-:W-:-:S07]  /*f4a0*/  IMAD.MOV.U32 R4, RZ, RZ, R14 ;  /* 0x000000ffff047224 */ /* 0x000fce00078e000e */
[----:B------:R-:W-:Y:S05]  /*f4b0*/  WARPSYNC.COLLECTIVE R15, `(.L_x_364) ;  /* 0x000000000f087348 */ /* 0x000fea0003c00000 */
[----:B------:R0:W1:Y:S02]  /*f4c0*/  SHFL.IDX P6, R14, R13, R12, R11 ;  /* 0x0000000c0d0e7389 */ /* 0x00006400000c000b */
[----:B01----:R-:W-:Y:S01]  /*f4d0*/  ENDCOLLECTIVE ;  /* 0x000000000000791b */ /* 0x003fe20003800000 */
.L_x_364:
[----:B------:R-:W-:-:S05]  /*f4e0*/  @!P1 LEA R4, P3, R28, R4, 0x1 ;  /* 0x000000041c049211 */ /* 0x000fca00078608ff */
[----:B------:R-:W-:Y:S02]  /*f4f0*/  @!P1 IMAD.X R0, RZ, RZ, R0, P3 ;  /* 0x000000ffff009224 */ /* 0x000fe400018e0600 */
[----:B------:R-:W-:Y:S02]  /*f500*/  @!P1 IMAD.MOV.U32 R6, RZ, RZ, R4 ;  /* 0x000000ffff069224 */ /* 0x000fe400078e0004 */
[C---:B------:R-:W-:Y:S01]  /*f510*/  VIADD R4, R17.reuse, 0xa0 ;  /* 0x000000a011047836 */ /* 0x040fe20000000000 */
[----:B------:R-:W-:Y:S01]  /*f520*/  @!P1 MOV R7, R0 ;  /* 0x0000000000079202 */ /* 0x000fe20000000f00 */
[----:B------:R-:W-:Y:S02]  /*f530*/  VIADD R0, R17, 0x90 ;  /* 0x0000009011007836 */ /* 0x000fe40000000000 */
[----:B------:R-:W-:Y:S02]  /*f540*/  IMAD.MOV.U32 R13, RZ, RZ, R5 ;  /* 0x000000ffff0d7224 */ /* 0x000fe400078e0005 */
[----:B------:R-:W-:Y:S01]  /*f550*/  @!PT LDS RZ, [RZ] ;  /* 0x00000000fffff984 */ /* 0x000fe20000000800 */
[----:B------:R-:W-:Y:S01]  /*f560*/  @!PT LDS RZ, [RZ] ;  /* 0x00000000fffff984 */ /* 0x000fe20000000800 */
[----:B------:R-:W-:Y:S01]  /*f570*/  @!PT LDS RZ, [RZ] ;  /* 0x00000000fffff984 */ /* 0x000fe20000000800 */
[----:B------:R0:W-:Y:S01]  /*f580*/  @!P1 LDGSTS.E.BYPASS.LTC128B.128 [R10+0xc400], desc[UR50][R6.64], !P0 ;  /* 0x0c400000060a9fae */ /* 0x0001e2000c101d72 */
[----:B------:R-:W-:-:S02]  /*f590*/  ISETP.GE.AND P1, PT, R0, R3, PT ;  /* 0x000000030000720c */ /* 0x000fc40003f26270 */
[----:B------:R-:W-:-:S11]  /*f5a0*/  MOV R0, R14 ;  /* 0x0000000e00007202 */ /* 0x000fd60000000f00 */
[----:B0-----:R-:W-:Y:S05]  /*f5b0*/  WARPSYNC.COLLECTIVE R15, `(.L_x_365) ;  /* 0x000000000f087348 */ /* 0x001fea0003c00000 */
[----:B------:R1:W2:Y:S02]  /*f5c0*/  SHFL.IDX P6, R14, R13, R12, R11 ;  /* 0x0000000c0d0e7389 */ /* 0x0002a400000c000b */
[----:B012---:R-:W-:Y:S01]  /*f5d0*/  ENDCOLLECTIVE ;  /* 0x000000000000791b */ /* 0x007fe20003800000 */
.L_x_365:
[----:B------:R-:W-:Y:S02]  /*f5e0*/  IMAD.MOV.U32 R13, RZ, RZ, R2 ;  /* 0x000000ffff0d7224 */ /* 0x000fe400078e0002 */
[----:B------:R-:W-:Y:S02]  /*f5f0*/  IMAD.MOV.U32 R12, RZ, RZ, 0x2 ;  /* 0x00000002ff0c7424 */ /* 0x000fe400078e00ff */
[----:B------:R-:W-:-:S07]  /*f600*/  IMAD.MOV.U32 R6, RZ, RZ, R14 ;  /* 0x000000ffff067224 */ /* 0x000fce00078e000e */
[----:B------:R-:W-:Y:S05]  /*f610*/  WARPSYNC.COLLECTIVE R15, `(.L_x_366) ;  /* 0x000000000f087348 */ /* 0x000fea0003c00000 */
[----:B------:R0:W1:Y:S02]  /*f620*/  SHFL.IDX P6, R14, R13, R12, R11 ;  /* 0x0000000c0d0e7389 */ /* 0x00006400000c000b */
[----:B01----:R-:W-:Y:S01]  /*f630*/  ENDCOLLECTIVE ;  /* 0x000000000000791b */ /* 0x003fe20003800000 */
.L_x_366:
[----:B------:R-:W-:-:S05]  /*f640*/  @!P1 LEA R6, P2, R28, R6, 0x1 ;  /* 0x000000061c069211 */ /* 0x000fca00078408ff */
[----:B------:R-:W-:Y:S01]  /*f650*/  @!P1 IMAD.X R0, RZ, RZ, R0, P2 ;  /* 0x000000ffff009224 */ /* 0x000fe200010e0600 */
[----:B------:R-:W-:-:S04]  /*f660*/  ISETP.GE.AND P2, PT, R4, R3, PT ;  /* 0x000000030400720c */ /* 0x000fc80003f46270 */
[----:B------:R-:W-:Y:S02]  /*f670*/  @!P1 MOV R7, R0 ;  /* 0x0000000000079202 */ /* 0x000fe40000000f00 */
[----:B------:R-:W-:-:S03]  /*f680*/  MOV R13, R5 ;  /* 0x00000005000d7202 */ /* 0x000fc60000000f00 */
[----:B------:R-:W-:Y:S01]  /*f690*/  @!PT LDS RZ, [RZ] ;  /* 0x00000000fffff984 */ /* 0x000fe20000000800 */
[----:B------:R-:W-:Y:S01]  /*f6a0*/  @!PT LDS RZ, [RZ] ;  /* 0x00000000fffff984 */ /* 0x000fe20000000800 */
[----:B------:R-:W-:Y:S01]  /*f6b0*/  @!PT LDS RZ, [RZ] ;  /* 0x00000000fffff984 */ /* 0x000fe20000000800 */
[----:B------:R0:W-:Y:S01]  /*f6c0*/  @!P1 LDGSTS.E.BYPASS.LTC128B.128 [R10+0xcc00], desc[UR50][R6.64], !P0 ;  /* 0x0cc00000060a9fae */ /* 0x0001e2000c101d72 */
[----:B------:R-:W-:-:S07]  /*f6d0*/  IMAD.MOV.U32 R0, RZ, RZ, R14 ;  /* 0x000000ffff007224 */ /* 0x000fce00078e000e */
[----:B0-----:R-:W-:Y:S05]  /*f6e0*/  WARPSYNC.COLLECTIVE R15, `(.L_x_367) ;  /* 0x000000000f087348 */ /* 0x001fea0003c00000 */
[----:B------:R1:W2:Y:S02]  /*f6f0*/  SHFL.IDX P6, R14, R13, R12, R11 ;  /* 0x0000000c0d0e7389 */ /* 0x0002a400000c000b */
[----:B012---:R-:W-:Y:S01]  /*f700*/  ENDCOLLECTIVE ;  /* 0x000000000000791b */ /* 0x007fe20003800000 */
.L_x_367:
[----:B------:R-:W-:Y:S02]  /*f710*/  IMAD.MOV.U32 R13, RZ, RZ, R2 ;  /* 0x000000ffff0d7224 */ /* 0x000fe400078e0002 */
[----:B------:R-:W-:Y:S02]  /*f720*/  IMAD.MOV.U32 R12, RZ, RZ, 0x3 ;  /* 0x00000003ff0c7424 */ /* 0x000fe400078e00ff */
[----:B------:R-:W-:-:S07]  /*f730*/  IMAD.MOV.U32 R6, RZ, RZ, R14 ;  /* 0x000000ffff067224 */ /* 0x000fce00078e000e */
[----:B------:R-:W-:Y:S05]  /*f740*/  WARPSYNC.COLLECTIVE R15, `(.L_x_368) ;  /* 0x000000000f087348 */ /* 0x000fea0003c00000 */
[----:B------:R0:W1:Y:S02]  /*f750*/  SHFL.IDX P6, R14, R13, R12, R11 ;  /* 0x0000000c0d0e7389 */ /* 0x00006400000c000b */
[----:B01----:R-:W-:Y:S01]  /*f760*/  ENDCOLLECTIVE ;  /* 0x000000000000791b */ /* 0x003fe20003800000 */
.L_x_368:
[----:B------:R-:W-:-:S05]  /*f770*/  @!P2 LEA R6, P1, R28, R6, 0x1 ;  /* 0x000000061c06a211 */ /* 0x000fca00078208ff */
[----:B------:R-:W-:-:S05]  /*f780*/  @!P2 IMAD.X R0, RZ, RZ, R0, P1 ;  /* 0x000000ffff00a224 */ /* 0x000fca00008e0600 */
        /* <DEDUP_REMOVED lines=10> */
.L_x_369:
[----:B------:R-:W-:Y:S01]  /*f830*/  IMAD.MOV.U32 R2, RZ, RZ, R14 ;  /* 0x000000ffff027224 */ /* 0x000fe200078e000e */
[----:B------:R-:W-:Y:S06]  /*f840*/  BRA `(.L_x_370) ;  /* 0xffffffb800dc7947 */ /* 0x000fec000383ffff */
.L_x_272:
[----:B0-----:R0:W1:Y:S02]  /*f850*/  SYNCS.PHASECHK.TRANS64.TRYWAIT P0, [R22+URZ+0x16820], R3 ;  /* 0x01682003160075a7 */ /* 0x001064000800017f */
[----:B-1----:R-:W-:Y:S05]  /*f860*/  @!P0 NANOSLEEP.SYNCS 0x989680 ;  /* 0x009896800000895d */ /* 0x002fea0003900000 */
[----:B------:R-:W1:Y:S02]  /*f870*/  @!P0 SYNCS.PHASECHK.TRANS64 P0, [R22+URZ+0x16820], R3 ;  /* 0x01682003160085a7 */ /* 0x000e64000800007f */
[----:B-1----:R-:W-:Y:S05]  /*f880*/  @!P0 BRA `(.L_x_272) ;  /* 0xfffffffc00f08947 */ /* 0x002fea000383ffff */
[----:B------:R-:W-:Y:S05]  /*f890*/  BRA `(.L_x_371) ;  /* 0xffffffbc00407947 */ /* 0x000fea000383ffff */
.L_x_277:
[----:B0-----:R0:W1:Y:S02]  /*f8a0*/  SYNCS.PHASECHK.TRANS64.TRYWAIT P0, [R5+URZ+0x16840], R2 ;  /* 0x01684002050075a7 */ /* 0x001064000800017f */
[----:B-1----:R-:W-:Y:S05]  /*f8b0*/  @!P0 NANOSLEEP.SYNCS 0x989680 ;  /* 0x009896800000895d */ /* 0x002fea0003900000 */
[----:B------:R-:W1:Y:S02]  /*f8c0*/  @!P0 SYNCS.PHASECHK.TRANS64 P0, [R5+URZ+0x16840], R2 ;  /* 0x01684002050085a7 */ /* 0x000e64000800007f */
[----:B-1----:R-:W-:Y:S05]  /*f8d0*/  @!P0 BRA `(.L_x_277) ;  /* 0xfffffffc00f08947 */ /* 0x002fea000383ffff */
[----:B------:R-:W-:Y:S05]  /*f8e0*/  BRA `(.L_x_372) ;  /* 0xffffffc000107947 */ /* 0x000fea000383ffff */
.L_x_278:
        /* <DEDUP_REMOVED lines=8> */
.L_x_374:
[----:B------:R-:W-:Y:S05]  /*f970*/  BSYNC B1 ;  /* 0x0000000000017941 */ /* 0x000fea0003800000 */
.L_x_373:
[----:B------:R-:W-:Y:S01]  /*f980*/  IMAD.MOV.U32 R13, RZ, RZ, R9 ;  /* 0x000000ffff0d7224 */ /* 0x000fe200078e0009 */
[----:B------:R-:W-:Y:S01]  /*f990*/  MOV R12, RZ ;  /* 0x000000ff000c7202 */ /* 0x000fe20000000f00 */
[----:B------:R-:W-:Y:S01]  /*f9a0*/  IMAD.MOV.U32 R11, RZ, RZ, 0x181f ;  /* 0x0000181fff0b7424 */ /* 0x000fe200078e00ff */
[----:B------:R-:W-:Y:S01]  /*f9b0*/  SHF.L.U32 R7, R28, 0x1, RZ ;  /* 0x000000011c077819 */ /* 0x000fe200000006ff */
[----:B------:R-:W-:Y:S02]  /*f9c0*/  IMAD.MOV.U32 R15, RZ, RZ, -0x1 ;  /* 0xffffffffff0f7424 */ /* 0x000fe400078e00ff */
[----:B------:R-:W-:Y:S02]  /*f9d0*/  IMAD.MOV.U32 R3, RZ, RZ, R14 ;  /* 0x000000ffff037224 */ /* 0x000fe400078e000e */
[----:B------:R-:W-:-:S07]  /*f9e0*/  IMAD R8, R8, 0x2, R22 ;  /* 0x0000000208087824 */ /* 0x000fce00078e0216 */
[----:B------:R-:W-:Y:S05]  /*f9f0*/  WARPSYNC.COLLECTIVE R15, `(.L_x_375) ;  /* 0x000000000f087348 */ /* 0x000fea0003c00000 */
[----:B------:R0:W1:Y:S02]  /*fa00*/  SHFL.IDX P6, R14, R13, R12, R11 ;  /* 0x0000000c0d0e7389 */ /* 0x00006400000c000b */
[----:B01----:R-:W-:Y:S01]  /*fa10*/  ENDCOLLECTIVE ;  /* 0x000000000000791b */ /* 0x003fe20003800000 */
.L_x_375:
[----:B------:R-:W-:Y:S01]  /*fa20*/  IMAD.MOV.U32 R13, RZ, RZ, R10 ;  /* 0x000000ffff0d7224 */ /* 0x000fe200078e000a */
[----:B------:R-:W-:Y:S01]  /*fa30*/  MOV R12, 0x1 ;  /* 0x00000001000c7802 */ /* 0x000fe20000000f00 */
[----:B------:R-:W-:-:S07]  /*fa40*/  IMAD.MOV.U32 R2, RZ, RZ, R14 ;  /* 0x000000ffff027224 */ /* 0x000fce00078e000e */
[----:B------:R-:W-:Y:S05]  /*fa50*/  WARPSYNC.COLLECTIVE R15, `(.L_x_376) ;  /* 0x000000000f087348 */ /* 0x000fea0003c00000 */
[----:B------:R0:W1:Y:S02]  /*fa60*/  SHFL.IDX P6, R14, R13, R12, R11 ;  /* 0x0000000c0d0e7389 */ /* 0x00006400000c000b */
[----:B01----:R-:W-:Y:S01]  /*fa70*/  ENDCOLLECTIVE ;  /* 0x000000000000791b */ /* 0x003fe20003800000 */
.L_x_376:
        /* <DEDUP_REMOVED lines=11> */
.L_x_377:
[----:B------:R-:W-:Y:S02]  /*fb30*/  IMAD.MOV.U32 R13, RZ, RZ, R10 ;  /* 0x000000ffff0d7224 */ /* 0x000fe400078e000a */
[----:B------:R-:W-:Y:S02]  /*fb40*/  IMAD.MOV.U32 R12, RZ, RZ, 0x2 ;  /* 0x00000002ff0c7424 */ /* 0x000fe400078e00ff */
[----:B------:R-:W-:-:S07]  /*fb50*/  IMAD.MOV.U32 R2, RZ, RZ, R14 ;  /* 0x000000ffff027224 */ /* 0x000fce00078e000e */
[----:B------:R-:W-:Y:S05]  /*fb60*/  WARPSYNC.COLLECTIVE R15, `(.L_x_378) ;  /* 0x000000000f087348 */ /* 0x000fea0003c00000 */
[----:B------:R0:W1:Y:S02]  /*fb70*/  SHFL.IDX P6, R14, R13, R12, R11 ;  /* 0x0000000c0d0e7389 */ /* 0x00006400000c000b */
[----:B01----:R-:W-:Y:S01]  /*fb80*/  ENDCOLLECTIVE ;  /* 0x000000000000791b */ /* 0x003fe20003800000 */
.L_x_378:
        /* <DEDUP_REMOVED lines=11> */
.L_x_379:
[----:B------:R-:W-:Y:S01]  /*fc40*/  IMAD.MOV.U32 R13, RZ, RZ, R10 ;  /* 0x000000ffff0d7224 */ /* 0x000fe200078e000a */
[----:B------:R-:W-:Y:S01]  /*fc50*/  MOV R12, 0x3 ;  /* 0x00000003000c7802 */ /* 0x000fe20000000f00 */
[----:B------:R-:W-:-:S07]  /*fc60*/  IMAD.MOV.U32 R2, RZ, RZ, R14 ;  /* 0x000000ffff027224 */ /* 0x000fce00078e000e */
[----:B------:R-:W-:Y:S05]  /*fc70*/  WARPSYNC.COLLECTIVE R15, `(.L_x_380) ;  /* 0x000000000f087348 */ /* 0x000fea0003c00000 */
[----:B------:R0:W1:Y:S02]  /*fc80*/  SHFL.IDX P6, R14, R13, R12, R11 ;  /* 0x0000000c0d0e7389 */ /* 0x00006400000c000b */
[----:B01----:R-:W-:Y:S01]  /*fc90*/  ENDCOLLECTIVE ;  /* 0x000000000000791b */ /* 0x003fe20003800000 */
.L_x_380:
        /* <DEDUP_REMOVED lines=11> */
.L_x_381:
[----:B------:R-:W-:Y:S02]  /*fd50*/  IMAD.MOV.U32 R13, RZ, RZ, R10 ;  /* 0x000000ffff0d7224 */ /* 0x000fe400078e000a */
[----:B------:R-:W-:Y:S02]  /*fd60*/  IMAD.MOV.U32 R12, RZ, RZ, 0x4 ;  /* 0x00000004ff0c7424 */ /* 0x000fe400078e00ff */
[----:B------:R-:W-:-:S07]  /*fd70*/  IMAD.MOV.U32 R2, RZ, RZ, R14 ;  /* 0x000000ffff027224 */ /* 0x000fce00078e000e */
[----:B------:R-:W-:Y:S05]  /*fd80*/  WARPSYNC.COLLECTIVE R15, `(.L_x_382) ;  /* 0x000000000f087348 */ /* 0x000fea0003c00000 */
[----:B------:R0:W1:Y:S02]  /*fd90*/  SHFL.IDX P6, R14, R13, R12, R11 ;  /* 0x0000000c0d0e7389 */ /* 0x00006400000c000b */
[----:B01----:R-:W-:Y:S01]  /*fda0*/  ENDCOLLECTIVE ;  /* 0x000000000000791b */ /* 0x003fe20003800000 */
.L_x_382:
        /* <DEDUP_REMOVED lines=11> */
.L_x_383:
[----:B------:R-:W-:Y:S01]  /*fe60*/  IMAD.MOV.U32 R13, RZ, RZ, R10 ;  /* 0x000000ffff0d7224 */ /* 0x000fe200078e000a */
[----:B------:R-:W-:Y:S01]  /*fe70*/  MOV R12, 0x5 ;  /* 0x00000005000c7802 */ /* 0x000fe20000000f00 */
[----:B------:R-:W-:-:S07]  /*fe80*/  IMAD.MOV.U32 R2, RZ, RZ, R14 ;  /* 0x000000ffff027224 */ /* 0x000fce00078e000e */
[----:B------:R-:W-:Y:S05]  /*fe90*/  WARPSYNC.COLLECTIVE R15, `(.L_x_384) ;  /* 0x000000000f087348 */ /* 0x000fea0003c00000 */
[----:B------:R0:W1:Y:S02]  /*fea0*/  SHFL.IDX P6, R14, R13, R12, R11 ;  /* 0x0000000c0d0e7389 */ /* 0x00006400000c000b */
[----:B01----:R-:W-:Y:S01]  /*feb0*/  ENDCOLLECTIVE ;  /* 0x000000000000791b */ /* 0x003fe20003800000 */
.L_x_384:
        /* <DEDUP_REMOVED lines=11> */
.L_x_385:
[----:B------:R-:W-:Y:S02]  /*ff70*/  IMAD.MOV.U32 R13, RZ, RZ, R10 ;  /* 0x000000ffff0d7224 */ /* 0x000fe400078e000a */
[----:B------:R-:W-:Y:S02]  /*ff80*/  IMAD.MOV.U32 R12, RZ, RZ, 0x6 ;  /* 0x00000006ff0c7424 */ /* 0x000fe400078e00ff */
[----:B------:R-:W-:-:S07]  /*ff90*/  IMAD.MOV.U32 R2, RZ, RZ, R14 ;  /* 0x000000ffff027224 */ /* 0x000fce00078e000e */
[----:B------:R-:W-:Y:S05]  /*ffa0*/  WARPSYNC.COLLECTIVE R15, `(.L_x_386) ;  /* 0x000000000f087348 */ /* 0x000fea0003c00000 */
[----:B------:R0:W1:Y:S02]  /*ffb0*/  SHFL.IDX P6, R14, R13, R12, R11 ;  /* 0x0000000c0d0e7389 */ /* 0x00006400000c000b */
[----:B01----:R-:W-:Y:S01]  /*ffc0*/  ENDCOLLECTIVE ;  /* 0x000000000000791b */ /* 0x003fe20003800000 */
.L_x_386:
        /* <DEDUP_REMOVED lines=11> */
.L_x_387:
[----:B------:R-:W-:Y:S01]  /*10080*/  IMAD.MOV.U32 R13, RZ, RZ, R10 ;  /* 0x000000ffff0d7224 */ /* 0x000fe200078e000a */
[----:B------:R-:W-:Y:S01]  /*10090*/  MOV R12, 0x7 ;  /* 0x00000007000c7802 */ /* 0x000fe20000000f00 */
[----:B------:R-:W-:-:S07]  /*100a0*/  IMAD.MOV.U32 R2, RZ, RZ, R14 ;  /* 0x000000ffff027224 */ /* 0x000fce00078e000e */
[----:B------:R-:W-:Y:S05]  /*100b0*/  WARPSYNC.COLLECTIVE R15, `(.L_x_388) ;  /* 0x000000000f087348 */ /* 0x000fea0003c00000 */
[----:B------:R0:W1:Y:S02]  /*100c0*/  SHFL.IDX P6, R14, R13, R12, R11 ;  /* 0x0000000c0d0e7389 */ /* 0x00006400000c000b */
[----:B01----:R-:W-:Y:S01]  /*100d0*/  ENDCOLLECTIVE ;  /* 0x000000000000791b */ /* 0x003fe20003800000 */
.L_x_388:
        /* <DEDUP_REMOVED lines=11> */
.L_x_389:
[----:B------:R-:W-:Y:S01]  /*10190*/  IMAD.MOV.U32 R2, RZ, RZ, R14 ;  /* 0x000000ffff027224 */ /* 0x000fe200078e000e */
[----:B------:R-:W-:Y:S06]  /*101a0*/  BRA `(.L_x_390) ;  /* 0xffffffbc00007947 */ /* 0x000fec000383ffff */
.L_x_283:
[----:B-1----:R1:W2:Y:S02]  /*101b0*/  SYNCS.PHASECHK.TRANS64.TRYWAIT P0, [R5+URZ+0x16860], R2 ;  /* 0x01686002050075a7 */ /* 0x0022a4000800017f */
[----:B--2---:R-:W-:Y:S05]  /*101c0*/  @!P0 NANOSLEEP.SYNCS 0x989680 ;  /* 0x009896800000895d */ /* 0x004fea0003900000 */
[----:B------:R-:W2:Y:S02]  /*101d0*/  @!P0 SYNCS.PHASECHK.TRANS64 P0, [R5+URZ+0x16860], R2 ;  /* 0x01686002050085a7 */ /* 0x000ea4000800007f */
[----:B--2---:R-:W-:Y:S05]  /*101e0*/  @!P0 BRA `(.L_x_283) ;  /* 0xfffffffc00f08947 */ /* 0x004fea000383ffff */
[----:B------:R-:W-:Y:S05]  /*101f0*/  BRA `(.L_x_391) ;  /* 0xffffffbc00587947 */ /* 0x000fea000383ffff */
.L_x_284:
[----:B------:R-:W-:Y:S01]  /*10200*/  BSSY B1, `(.L_x_392) ;  /* 0x0000008000017945 */ /* 0x000fe20003800000 */
[----:B------:R-:W-:Y:S01]  /*10210*/  MOV R13, R24 ;  /* 0x00000018000d7202 */ /* 0x000fe20000000f00 */
[----:B------:R-:W-:Y:S02]  /*10220*/  IMAD.MOV.U32 R12, RZ, RZ, RZ ;  /* 0x000000ffff0c7224 */ /* 0x000fe400078e00ff */
[----:B------:R-:W-:Y:S02]  /*10230*/  IMAD.MOV.U32 R11, RZ, RZ, 0x181f ;  /* 0x0000181fff0b7424 */ /* 0x000fe400078e00ff */
[----:B------:R-:W-:-:S07]  /*10240*/  IMAD.MOV.U32 R15, RZ, RZ, -0x1 ;  /* 0xffffffffff0f7424 */ /* 0x000fce00078e00ff */
[----:B-1----:R-:W-:Y:S05]  /*10250*/  WARPSYNC.COLLECTIVE R15, `(.L_x_393) ;  /* 0x000000000f087348 */ /* 0x002fea0003c00000 */
[----:B------:R0:W2:Y:S02]  /*10260*/  SHFL.IDX P6, R14, R13, R12, R11 ;  /* 0x0000000c0d0e7389 */ /* 0x0000a400000c000b */
[----:B012---:R-:W-:Y:S01]  /*10270*/  ENDCOLLECTIVE ;  /* 0x000000000000791b */ /* 0x007fe20003800000 */
.L_x_393:
[----:B------:R-:W-:Y:S05]  /*10280*/  BSYNC B1 ;  /* 0x0000000000017941 */ /* 0x000fea0003800000 */
.L_x_392:
[----:B------:R-:W-:Y:S01]  /*10290*/  IMAD.MOV.U32 R13, RZ, RZ, R23 ;  /* 0x000000ffff0d7224 */ /* 0x000fe200078e0017 */
[----:B------:R-:W-:Y:S01]  /*102a0*/  MOV R15, 0xffffffff ;  /* 0xffffffff000f7802 */ /* 0x000fe20000000f00 */
[----:B------:R-:W-:Y:S01]  /*102b0*/  IMAD.MOV.U32 R12, RZ, RZ, RZ ;  /* 0x000000ffff0c7224 */ /* 0x000fe200078e00ff */
[----:B------:R-:W-:Y:S01]  /*102c0*/  MOV R3, R14 ;  /* 0x0000000e00037202 */ /* 0x000fe20000000f00 */
[----:B------:R-:W-:Y:S01]  /*102d0*/  IMAD.MOV.U32 R11, RZ, RZ, 0x181f ;  /* 0x0000181fff0b7424 */ /* 0x000fe200078e00ff */
[----:B------:R-:W-:Y:S01]  /*102e0*/  ISETP.LT.OR P2, PT, R8, 0x1, P1 ;  /* 0x000000010800780c */ /* 0x000fe20000f41670 */
[----:B------:R-:W-:-:S12]  /*102f0*/  IMAD R6, R6, 0x2, R22 ;  /* 0x0000000206067824 */ /* 0x000fd800078e0216 */
[----:B------:R-:W-:Y:S05]  /*10300*/  WARPSYNC.COLLECTIVE R15, `(.L_x_394) ;  /* 0x000000000f087348 */ /* 0x000fea0003c00000 */
[----:B------:R0:W1:Y:S02]  /*10310*/  SHFL.IDX P6, R14, R13, R12, R11 ;  /* 0x0000000c0d0e7389 */ /* 0x00006400000c000b */
[----:B01----:R-:W-:Y:S01]  /*10320*/  ENDCOLLECTIVE ;  /* 0x000000000000791b */ /* 0x003fe20003800000 */
.L_x_394:
[----:B------:R-:W-:Y:S01]  /*10330*/  MOV R13, R24 ;  /* 0x00000018000d7202 */ /* 0x000fe20000000f00 */
[----:B------:R-:W-:Y:S02]  /*10340*/  IMAD.MOV.U32 R12, RZ, RZ, 0x1 ;  /* 0x00000001ff0c7424 */ /* 0x000fe400078e00ff */
[----:B------:R-:W-:-:S07]  /*10350*/  IMAD.MOV.U32 R2, RZ, RZ, R14 ;  /* 0x000000ffff027224 */ /* 0x000fce00078e000e */
[----:B------:R-:W-:Y:S05]  /*10360*/  WARPSYNC.COLLECTIVE R15, `(.L_x_395) ;  /* 0x000000000f087348 */ /* 0x000fea0003c00000 */
[----:B------:R0:W1:Y:S02]  /*10370*/  SHFL.IDX P6, R14, R13, R12, R11 ;  /* 0x0000000c0d0e7389 */ /* 0x00006400000c000b */
[----:B01----:R-:W-:Y:S01]  /*10380*/  ENDCOLLECTIVE ;  /* 0x000000000000791b */ /* 0x003fe20003800000 */
.L_x_395:
        /* <DEDUP_REMOVED lines=12> */
.L_x_396:
[----:B------:R-:W-:Y:S02]  /*10450*/  IMAD.MOV.U32 R13, RZ, RZ, R24 ;  /* 0x000000ffff0d7224 */ /* 0x000fe400078e0018 */
[----:B------:R-:W-:Y:S01]  /*10460*/  IMAD.MOV.U32 R12, RZ, RZ, 0x2 ;  /* 0x00000002ff0c7424 */ /* 0x000fe200078e00ff */
[----:B------:R-:W-:-:S07]  /*10470*/  MOV R2, R14 ;  /* 0x0000000e00027202 */ /* 0x000fce0000000f00 */
[----:B------:R-:W-:Y:S05]  /*10480*/  WARPSYNC.COLLECTIVE R15, `(.L_x_397) ;  /* 0x000000000f087348 */ /* 0x000fea0003c00000 */
[----:B------:R0:W1:Y:S02]  /*10490*/  SHFL.IDX P6, R14, R13, R12, R11 ;  /* 0x0000000c0d0e7389 */ /* 0x00006400000c000b */
[----:B01----:R-:W-:Y:S01]  /*104a0*/  ENDCOLLECTIVE ;  /* 0x000000000000791b */ /* 0x003fe20003800000 */
.L_x_397:
[----:B------:R-:W-:-:S05]  /*104b0*/  IADD3 R2, P0, R2, R7, RZ ;  /* 0x0000000702027210 */ /* 0x000fca0007f1e0ff */
[----:B------:R-:W-:-:S05]  /*104c0*/  IMAD.X R3, RZ, RZ, R3, P0 ;  /* 0x000000ffff037224 */ /* 0x000fca00000e0603 */
[----:B------:R-:W-:Y:S01]  /*104d0*/  @!PT LDS RZ, [RZ] ;  /* 0x00000000fffff984 */ /* 0x000fe20000000800 */
[----:B------:R-:W-:Y:S01]  /*104e0*/  @!PT LDS RZ, [RZ] ;  /* 0x00000000fffff984 */ /* 0x000fe20000000800 */
[----:B------:R-:W-:Y:S01]  /*104f0*/  @!PT LDS RZ, [RZ] ;  /* 0x00000000fffff984 */ /* 0x000fe20000000800 */
[----:B------:R0:W-:Y:S01]  /*10500*/  LDGSTS.E.BYPASS.LTC128B.128 [R6+0xc00], desc[UR50][R2.64], !P2 ;  /* 0x00c0000002067fae */ /* 0x0001e2000d101d72 */
[----:B------:R-:W-:Y:S01]  /*10510*/  ISETP.LT.OR P2, PT, R8, 0x21, P1 ;  /* 0x000000210800780c */ /* 0x000fe20000f41670 */
[----:B------:R-:W-:Y:S01]  /*10520*/  IMAD.MOV.U32 R13, RZ, RZ, R23 ;  /* 0x000000ffff0d7224 */ /* 0x000fe200078e0017 */
[----:B0-----:R-:W-:-:S11]  /*10530*/  MOV R3, R14 ;  /* 0x0000000e00037202 */ /* 0x001fd60000000f00 */
[----:B------:R-:W-:Y:S05]  /*10540*/  WARPSYNC.COLLECTIVE R15, `(.L_x_398) ;  /* 0x000000000f087348 */ /* 0x000fea0003c00000 */
[----:B------:R0:W1:Y:S02]  /*10550*/  SHFL.IDX P6, R14, R13, R12, R11 ;  /* 0x0000000c0d0e7389 */ /* 0x00006400000c000b */
[----:B01----:R-:W-:Y:S01]  /*10560*/  ENDCOLLECTIVE ;  /* 0x000000000000791b */ /* 0x003fe20003800000 */
.L_x_398:
[----:B------:R-:W-:Y:S01]  /*10570*/  MOV R13, R24 ;  /* 0x00000018000d7202 */ /* 0x000fe20000000f00 */
[----:B------:R-:W-:Y:S02]  /*10580*/  IMAD.MOV.U32 R12, RZ, RZ, 0x3 ;  /* 0x00000003ff0c7424 */ /* 0x000fe400078e00ff */
[----:B------:R-:W-:-:S07]  /*10590*/  IMAD.MOV.U32 R2, RZ, RZ, R14 ;  /* 0x000000ffff027224 */ /* 0x000fce00078e000e */
[----:B------:R-:W-:Y:S05]  /*105a0*/  WARPSYNC.COLLECTIVE R15, `(.L_x_399) ;  /* 0x000000000f087348 */ /* 0x000fea0003c00000 */
[----:B------:R0:W1:Y:S02]  /*105b0*/  SHFL.IDX P6, R14, R13, R12, R11 ;  /* 0x0000000c0d0e7389 */ /* 0x00006400000c000b */
[----:B01----:R-:W-:Y:S01]  /*105c0*/  ENDCOLLECTIVE ;  /* 0x000000000000791b */ /* 0x003fe20003800000 */
.L_x_399:
        /* <DEDUP_REMOVED lines=12> */
.L_x_400:
[----:B------:R-:W-:Y:S02]  /*10690*/  IMAD.MOV.U32 R13, RZ, RZ, R24 ;  /* 0x000000ffff0d7224 */ /* 0x000fe400078e0018 */
[----:B------:R-:W-:Y:S01]  /*106a0*/  IMAD.MOV.U32 R12, RZ, RZ, 0x4 ;  /* 0x00000004ff0c7424 */ /* 0x000fe200078e00ff */
[----:B------:R-:W-:-:S07]  /*106b0*/  MOV R2, R14 ;  /* 0x0000000e00027202 */ /* 0x000fce0000000f00 */
[----:B------:R-:W-:Y:S05]  /*106c0*/  WARPSYNC.COLLECTIVE R15, `(.L_x_401) ;  /* 0x000000000f087348 */ /* 0x000fea0003c00000 */
[----:B------:R0:W1:Y:S02]  /*106d0*/  SHFL.IDX P6, R14, R13, R12, R11 ;  /* 0x0000000c0d0e7389 */ /* 0x00006400000c000b */
[----:B01----:R-:W-:Y:S01]  /*106e0*/  ENDCOLLECTIVE ;  /* 0x000000000000791b */ /* 0x003fe20003800000 */
.L_x_401:
        /* <DEDUP_REMOVED lines=12> */
.L_x_402:
[----:B------:R-:W-:Y:S01]  /*107b0*/  MOV R13, R24 ;  /* 0x00000018000d7202 */ /* 0x000fe20000000f00 */
[----:B------:R-:W-:Y:S02]  /*107c0*/  IMAD.MOV.U32 R12, RZ, RZ, 0x5 ;  /* 0x00000005ff0c7424 */ /* 0x000fe400078e00ff */
[----:B------:R-:W-:-:S07]  /*107d0*/  IMAD.MOV.U32 R2, RZ, RZ, R14 ;  /* 0x000000ffff027224 */ /* 0x000fce00078e000e */
[----:B------:R-:W-:Y:S05]  /*107e0*/  WARPSYNC.COLLECTIVE R15, `(.L_x_403) ;  /* 0x000000000f087348 */ /* 0x000fea0003c00000 */
[----:B------:R0:W1:Y:S02]  /*107f0*/  SHFL.IDX P6, R14, R13, R12, R11 ;  /* 0x0000000c0d0e7389 */ /* 0x00006400000c000b */
[----:B01----:R-:W-:Y:S01]  /*10800*/  ENDCOLLECTIVE ;  /* 0x000000000000791b */ /* 0x003fe20003800000 */
.L_x_403:
        /* <DEDUP_REMOVED lines=12> */
.L_x_404:
[----:B------:R-:W-:Y:S02]  /*108d0*/  IMAD.MOV.U32 R13, RZ, RZ, R24 ;  /* 0x000000ffff0d7224 */ /* 0x000fe400078e0018 */
[----:B------:R-:W-:Y:S01]  /*108e0*/  IMAD.MOV.U32 R12, RZ, RZ, 0x6 ;  /* 0x00000006ff0c7424 */ /* 0x000fe200078e00ff */
[----:B------:R-:W-:-:S07]  /*108f0*/  MOV R2, R14 ;  /* 0x0000000e00027202 */ /* 0x000fce0000000f00 */
[----:B------:R-:W-:Y:S05]  /*10900*/  WARPSYNC.COLLECTIVE R15, `(.L_x_405) ;  /* 0x000000000f087348 */ /* 0x000fea0003c00000 */
[----:B------:R0:W1:Y:S02]  /*10910*/  SHFL.IDX P6, R14, R13, R12, R11 ;  /* 0x0000000c0d0e7389 */ /* 0x00006400000c000b */
[----:B01----:R-:W-:Y:S01]  /*10920*/  ENDCOLLECTIVE ;  /* 0x000000000000791b */ /* 0x003fe20003800000 */
.L_x_405:
        /* <DEDUP_REMOVED lines=12> */
.L_x_406:
[----:B------:R-:W-:Y:S01]  /*109f0*/  MOV R13, R24 ;  /* 0x00000018000d7202 */ /* 0x000fe20000000f00 */
[----:B------:R-:W-:Y:S02]  /*10a00*/  IMAD.MOV.U32 R12, RZ, RZ, 0x7 ;  /* 0x00000007ff0c7424 */ /* 0x000fe400078e00ff */
[----:B------:R-:W-:-:S07]  /*10a10*/  IMAD.MOV.U32 R2, RZ, RZ, R14 ;  /* 0x000000ffff027224 */ /* 0x000fce00078e000e */
[----:B------:R-:W-:Y:S05]  /*10a20*/  WARPSYNC.COLLECTIVE R15, `(.L_x_407) ;  /* 0x000000000f087348 */ /* 0x000fea0003c00000 */
[----:B------:R0:W1:Y:S02]  /*10a30*/  SHFL.IDX P6, R14, R13, R12, R11 ;  /* 0x0000000c0d0e7389 */ /* 0x00006400000c000b */
[----:B01----:R-:W-:Y:S01]  /*10a40*/  ENDCOLLECTIVE ;  /* 0x000000000000791b */ /* 0x003fe20003800000 */
.L_x_407:
        /* <DEDUP_REMOVED lines=11> */
.L_x_408:
[----:B------:R-:W-:Y:S01]  /*10b00*/  MOV R2, R14 ;  /* 0x0000000e00027202 */ /* 0x000fe20000000f00 */
[----:B------:R-:W-:Y:S06]  /*10b10*/  BRA `(.L_x_409) ;  /* 0xffffffb800047947 */ /* 0x000fec000383ffff */
.L_x_292:
[----:B0-----:R0:W1:Y:S02]  /*10b20*/  SYNCS.PHASECHK.TRANS64.TRYWAIT P0, [R0+URZ+0x16860], R3 ;  /* 0x01686003000075a7 */ /* 0x001064000800017f */
[----:B-1----:R-:W-:Y:S05]  /*10b30*/  @!P0 NANOSLEEP.SYNCS 0x989680 ;  /* 0x009896800000895d */ /* 0x002fea0003900000 */
[----:B------:R-:W1:Y:S02]  /*10b40*/  @!P0 SYNCS.PHASECHK.TRANS64 P0, [R0+URZ+0x16860], R3 ;  /* 0x01686003000085a7 */ /* 0x000e64000800007f */
[----:B-1----:R-:W-:Y:S05]  /*10b50*/  @!P0 BRA `(.L_x_292) ;  /* 0xfffffffc00f08947 */ /* 0x002fea000383ffff */
[----:B------:R-:W-:Y:S05]  /*10b60*/  BRA `(.L_x_410) ;  /* 0xffffffbc00207947 */ /* 0x000fea000383ffff */
.L_x_293:
[----:B------:R-:W-:Y:S01]  /*10b70*/  BSSY B0, `(.L_x_411) ;  /* 0x0000008000007945 */ /* 0x000fe20003800000 */
[----:B------:R-:W-:Y:S01]  /*10b80*/  IMAD.MOV.U32 R13, RZ, RZ, R24 ;  /* 0x000000ffff0d7224 */ /* 0x000fe200078e0018 */
[----:B------:R-:W-:Y:S01]  /*10b90*/  MOV R15, 0xffffffff ;  /* 0xffffffff000f7802 */ /* 0x000fe20000000f00 */
[----:B------:R-:W-:Y:S02]  /*10ba0*/  IMAD.MOV.U32 R12, RZ, RZ, RZ ;  /* 0x000000ffff0c7224 */ /* 0x000fe400078e00ff */
[----:B------:R-:W-:-:S07]  /*10bb0*/  IMAD.MOV.U32 R11, RZ, RZ, 0x181f ;  /* 0x0000181fff0b7424 */ /* 0x000fce00078e00ff */
[----:B0-----:R-:W-:Y:S05]  /*10bc0*/  WARPSYNC.COLLECTIVE R15, `(.L_x_412) ;  /* 0x000000000f087348 */ /* 0x001fea0003c00000 */
[----:B------:R1:W2:Y:S02]  /*10bd0*/  SHFL.IDX P6, R14, R13, R12, R11 ;  /* 0x0000000c0d0e7389 */ /* 0x0002a400000c000b */
[----:B012---:R-:W-:Y:S01]  /*10be0*/  ENDCOLLECTIVE ;  /* 0x000000000000791b */ /* 0x007fe20003800000 */
.L_x_412:
[----:B------:R-:W-:Y:S05]  /*10bf0*/  BSYNC B0 ;  /* 0x0000000000007941 */ /* 0x000fea0003800000 */
.L_x_411:
[----:B------:R-:W-:Y:S01]  /*10c00*/  IMAD.MOV.U32 R13, RZ, RZ, R23 ;  /* 0x000000ffff0d7224 */ /* 0x000fe200078e0017 */
[----:B------:R-:W-:Y:S01]  /*10c10*/  MOV R11, 0x181f ;  /* 0x0000181f000b7802 */ /* 0x000fe20000000f00 */
[----:B------:R-:W-:Y:S01]  /*10c20*/  IMAD.MOV.U32 R12, RZ, RZ, RZ ;  /* 0x000000ffff0c7224 */ /* 0x000fe200078e00ff */
[----:B------:R-:W-:Y:S01]  /*10c30*/  ISETP.LT.OR P2, PT, R6, 0x1, P0 ;  /* 0x000000010600780c */ /* 0x000fe20000741670 */
[----:B------:R-:W-:Y:S01]  /*10c40*/  IMAD.MOV.U32 R15, RZ, RZ, -0x1 ;  /* 0xffffffffff0f7424 */ /* 0x000fe200078e00ff */
[----:B------:R-:W-:Y:S01]  /*10c50*/  LEA R4, R4, R22, 0x1 ;  /* 0x0000001604047211 */ /* 0x000fe200078e08ff */
[----:B------:R-:W-:Y:S02]  /*10c60*/  IMAD.MOV.U32 R3, RZ, RZ, R14 ;  /* 0x000000ffff037224 */ /* 0x000fe400078e000e */
[----:B------:R-:W-:-:S08]  /*10c70*/  IMAD.SHL.U32 R5, R28, 0x2, RZ ;  /* 0x000000021c057824 */ /* 0x000fd000078e00ff */
[----:B------:R-:W-:Y:S05]  /*10c80*/  WARPSYNC.COLLECTIVE R15, `(.L_x_413) ;  /* 0x000000000f087348 */ /* 0x000fea0003c00000 */
[----:B------:R0:W1:Y:S02]  /*10c90*/  SHFL.IDX P6, R14, R13, R12, R11 ;  /* 0x0000000c0d0e7389 */ /* 0x00006400000c000b */
[----:B01----:R-:W-:Y:S01]  /*10ca0*/  ENDCOLLECTIVE ;  /* 0x000000000000791b */ /* 0x003fe20003800000 */
.L_x_413:
[----:B------:R-:W-:Y:S02]  /*10cb0*/  IMAD.MOV.U32 R13, RZ, RZ, R24 ;  /* 0x000000ffff0d7224 */ /* 0x000fe400078e0018 */
[----:B------:R-:W-:Y:S01]  /*10cc0*/  IMAD.MOV.U32 R12, RZ, RZ, 0x1 ;  /* 0x00000001ff0c7424 */ /* 0x000fe200078e00ff */
[----:B------:R-:W-:-:S13]  /*10cd0*/  IADD3 R2, P1, R14, R5, RZ ;  /* 0x000000050e027210 */ /* 0x000fda0007f3e0ff */
[----:B------:R-:W-:Y:S05]  /*10ce0*/  WARPSYNC.COLLECTIVE R15, `(.L_x_414) ;  /* 0x000000000f087348 */ /* 0x000fea0003c00000 */
[----:B------:R0:W1:Y:S02]  /*10cf0*/  SHFL.IDX P6, R14, R13, R12, R11 ;  /* 0x0000000c0d0e7389 */ /* 0x00006400000c000b */
[----:B01----:R-:W-:Y:S01]  /*10d00*/  ENDCOLLECTIVE ;  /* 0x000000000000791b */ /* 0x003fe20003800000 */
.L_x_414:
[----:B------:R-:W-:-:S05]  /*10d10*/  IMAD.X R3, RZ, RZ, R3, P1 ;  /* 0x000000ffff037224 */ /* 0x000fca00008e0603 */
        /* <DEDUP_REMOVED lines=10> */
.L_x_415:
[----:B------:R-:W-:Y:S01]  /*10dc0*/  IMAD.MOV.U32 R13, RZ, RZ, R24 ;  /* 0x000000ffff0d7224 */ /* 0x000fe200078e0018 */
[----:B------:R-:W-:Y:S01]  /*10dd0*/  MOV R12, 0x2 ;  /* 0x00000002000c7802 */ /* 0x000fe20000000f00 */
[----:B------:R-:W-:-:S07]  /*10de0*/  IMAD.MOV.U32 R9, RZ, RZ, R14 ;  /* 0x000000ffff097224 */ /* 0x000fce00078e000e */
[----:B------:R-:W-:Y:S05]  /*10df0*/  WARPSYNC.COLLECTIVE R15, `(.L_x_416) ;  /* 0x000000000f087348 */ /* 0x000fea0003c00000 */
[----:B------:R0:W1:Y:S02]  /*10e00*/  SHFL.IDX P6, R14, R13, R12, R11 ;  /* 0x0000000c0d0e7389 */ /* 0x00006400000c000b */
[----:B01----:R-:W-:Y:S01]  /*10e10*/  ENDCOLLECTIVE ;  /* 0x000000000000791b */ /* 0x003fe20003800000 */
.L_x_416:
        /* <DEDUP_REMOVED lines=12> */
.L_x_417:
[----:B------:R-:W-:Y:S02]  /*10ee0*/  IMAD.MOV.U32 R13, RZ, RZ, R24 ;  /* 0x000000ffff0d7224 */ /* 0x000fe400078e0018 */
[----:B------:R-:W-:Y:S02]  /*10ef0*/  IMAD.MOV.U32 R12, RZ, RZ, 0x3 ;  /* 0x00000003ff0c7424 */ /* 0x000fe400078e00ff */
[----:B------:R-:W-:-:S07]  /*10f00*/  IMAD.MOV.U32 R10, RZ, RZ, R14 ;  /* 0x000000ffff0a7224 */ /* 0x000fce00078e000e */
[----:B------:R-:W-:Y:S05]  /*10f10*/  WARPSYNC.COLLECTIVE R15, `(.L_x_418) ;  /* 0x000000000f087348 */ /* 0x000fea0003c00000 */
[----:B------:R0:W1:Y:S02]  /*10f20*/  SHFL.IDX P6, R14, R13, R12, R11 ;  /* 0x0000000c0d0e7389 */ /* 0x00006400000c000b */
[----:B01----:R-:W-:Y:S01]  /*10f30*/  ENDCOLLECTIVE ;  /* 0x000000000000791b */ /* 0x003fe20003800000 */
.L_x_418:
        /* <DEDUP_REMOVED lines=12> */
.L_x_419:
[----:B------:R-:W-:Y:S01]  /*11000*/  IMAD.MOV.U32 R13, RZ, RZ, R24 ;  /* 0x000000ffff0d7224 */ /* 0x000fe200078e0018 */
[----:B------:R-:W-:Y:S01]  /*11010*/  MOV R12, 0x4 ;  /* 0x00000004000c7802 */ /* 0x000fe20000000f00 */
[----:B------:R-:W-:-:S07]  /*11020*/  IMAD.MOV.U32 R9, RZ, RZ, R14 ;  /* 0x000000ffff097224 */ /* 0x000fce00078e000e */
[----:B------:R-:W-:Y:S05]  /*11030*/  WARPSYNC.COLLECTIVE R15, `(.L_x_420) ;  /* 0x000000000f087348 */ /* 0x000fea0003c00000 */
[----:B------:R0:W1:Y:S02]  /*11040*/  SHFL.IDX P6, R14, R13, R12, R11 ;  /* 0x0000000c0d0e7389 */ /* 0x00006400000c000b */
[----:B01----:R-:W-:Y:S01]  /*11050*/  ENDCOLLECTIVE ;  /* 0x000000000000791b */ /* 0x003fe20003800000 */
.L_x_420:
        /* <DEDUP_REMOVED lines=12> */
.L_x_421:
[----:B------:R-:W-:Y:S02]  /*11120*/  IMAD.MOV.U32 R13, RZ, RZ, R24 ;  /* 0x000000ffff0d7224 */ /* 0x000fe400078e0018 */
[----:B------:R-:W-:Y:S02]  /*11130*/  IMAD.MOV.U32 R12, RZ, RZ, 0x5 ;  /* 0x00000005ff0c7424 */ /* 0x000fe400078e00ff */
[----:B------:R-:W-:-:S07]  /*11140*/  IMAD.MOV.U32 R10, RZ, RZ, R14 ;  /* 0x000000ffff0a7224 */ /* 0x000fce00078e000e */
[----:B------:R-:W-:Y:S05]  /*11150*/  WARPSYNC.COLLECTIVE R15, `(.L_x_422) ;  /* 0x000000000f087348 */ /* 0x000fea0003c00000 */
[----:B------:R0:W1:Y:S02]  /*11160*/  SHFL.IDX P6, R14, R13, R12, R11 ;  /* 0x0000000c0d0e7389 */ /* 0x00006400000c000b */
[----:B01----:R-:W-:Y:S01]  /*11170*/  ENDCOLLECTIVE ;  /* 0x000000000000791b */ /* 0x003fe20003800000 */
.L_x_422:
        /* <DEDUP_REMOVED lines=12> */
.L_x_423:
[----:B------:R-:W-:Y:S01]  /*11240*/  IMAD.MOV.U32 R13, RZ, RZ, R24 ;  /* 0x000000ffff0d7224 */ /* 0x000fe200078e0018 */
[----:B------:R-:W-:Y:S01]  /*11250*/  MOV R12, 0x6 ;  /* 0x00000006000c7802 */ /* 0x000fe20000000f00 */
[----:B------:R-:W-:-:S07]  /*11260*/  IMAD.MOV.U32 R9, RZ, RZ, R14 ;  /* 0x000000ffff097224 */ /* 0x000fce00078e000e */
[----:B------:R-:W-:Y:S05]  /*11270*/  WARPSYNC.COLLECTIVE R15, `(.L_x_424) ;  /* 0x000000000f087348 */ /* 0x000fea0003c00000 */
[----:B------:R0:W1:Y:S02]  /*11280*/  SHFL.IDX P6, R14, R13, R12, R11 ;  /* 0x0000000c0d0e7389 */ /* 0x00006400000c000b */
[----:B01----:R-:W-:Y:S01]  /*11290*/  ENDCOLLECTIVE ;  /* 0x000000000000791b */ /* 0x003fe20003800000 */
.L_x_424:
        /* <DEDUP_REMOVED lines=12> */
.L_x_425:
[----:B------:R-:W-:Y:S01]  /*11360*/  MOV R13, R24 ;  /* 0x00000018000d7202 */ /* 0x000fe20000000f00 */
[----:B------:R-:W-:Y:S01]  /*11370*/  IMAD.MOV.U32 R12, RZ, RZ, 0x7 ;  /* 0x00000007ff0c7424 */ /* 0x000fe200078e00ff */
[----:B------:R-:W-:-:S13]  /*11380*/  IADD3 R2, P1, R14, R5, RZ ;  /* 0x000000050e027210 */ /* 0x000fda0007f3e0ff */
[----:B------:R-:W-:Y:S05]  /*11390*/  WARPSYNC.COLLECTIVE R15, `(.L_x_426) ;  /* 0x000000000f087348 */ /* 0x000fea0003c00000 */
[----:B------:R0:W1:Y:S02]  /*113a0*/  SHFL.IDX P6, R14, R13, R12, R11 ;  /* 0x0000000c0d0e7389 */ /* 0x00006400000c000b */
[----:B01----:R-:W-:Y:S01]  /*113b0*/  ENDCOLLECTIVE ;  /* 0x000000000000791b */ /* 0x003fe20003800000 */
.L_x_426:
        /* <DEDUP_REMOVED lines=10> */
.L_x_427:
[----:B------:R-:W-:Y:S05]  /*11460*/  BRA `(.L_x_428) ;  /* 0xffffffb400d47947 */ /* 0x000fea000383ffff */
.L_x_298:
        /* <DEDUP_REMOVED lines=8> */
.L_x_430:
[----:B------:R-:W-:Y:S05]  /*114f0*/  BSYNC B0 ;  /* 0x0000000000007941 */ /* 0x000fea0003800000 */
.L_x_429:
[----:B------:R-:W-:Y:S01]  /*11500*/  IMAD.MOV.U32 R13, RZ, RZ, R16 ;  /* 0x000000ffff0d7224 */ /* 0x000fe200078e0010 */
[----:B------:R-:W-:Y:S01]  /*11510*/  MOV R15, 0xffffffff ;  /* 0xffffffff000f7802 */ /* 0x000fe20000000f00 */
[----:B------:R-:W-:Y:S01]  /*11520*/  IMAD.MOV.U32 R12, RZ, RZ, 0x1 ;  /* 0x00000001ff0c7424 */ /* 0x000fe200078e00ff */
[----:B------:R-:W-:Y:S01]  /*11530*/  MOV R0, R14 ;  /* 0x0000000e00007202 */ /* 0x000fe20000000f00 */
[----:B------:R-:W-:Y:S02]  /*11540*/  IMAD.MOV.U32 R11, RZ, RZ, 0x1f ;  /* 0x0000001fff0b7424 */ /* 0x000fe400078e00ff */
[----:B------:R-:W-:-:S07]  /*11550*/  IMAD.IADD R5, R19, 0x1, R8 ;  /* 0x0000000113057824 */ /* 0x000fce00078e0208 */
[----:B------:R-:W-:Y:S05]  /*11560*/  WARPSYNC.COLLECTIVE R15, `(.L_x_431) ;  /* 0x000000000f087348 */ /* 0x000fea0003c00000 */
[----:B------:R0:W1:Y:S02]  /*11570*/  SHFL.IDX P6, R14, R13, R12, R11 ;  /* 0x0000000c0d0e7389 */ /* 0x00006400000c000b */
[----:B01----:R-:W-:Y:S01]  /*11580*/  ENDCOLLECTIVE ;  /* 0x000000000000791b */ /* 0x003fe20003800000 */
.L_x_431:
[----:B------:R-:W-:Y:S02]  /*11590*/  ULDC UR4, c[0x0][0xc3c] ;  /* 0x00030f0000047ab9 */ /* 0x000fe40000000800 */
[----:B------:R-:W-:-:S13]  /*115a0*/  ISETP.GE.OR P1, PT, R5, UR4, !P0 ;  /* 0x0000000405007c0c */ /* 0x000fda000c726670 */
[----:B------:R-:W0:Y:S01]  /*115b0*/  @!P1 LDC.64 R2, c[0x0][0xc80] ;  /* 0x00032000ff029b82 */ /* 0x000e220000000a00 */
[----:B------:R-:W-:Y:S02]  /*115c0*/  IMAD.MOV.U32 R11, RZ, RZ, RZ ;  /* 0x000000ffff0b7224 */ /* 0x000fe400078e00ff */
[----:B------:R-:W-:Y:S02]  /*115d0*/  IMAD.MOV.U32 R4, RZ, RZ, R14 ;  /* 0x000000ffff047224 */ /* 0x000fe400078e000e */
[----:B0-----:R-:W-:-:S06]  /*115e0*/  @!P1 IMAD.WIDE R2, R5, 0x4, R2 ;  /* 0x0000000405029825 */ /* 0x001fcc00078e0202 */
[----:B------:R-:W2:Y:S01]  /*115f0*/  @!P1 LDG.E R2, desc[UR50][R2.64] ;  /* 0x0000003202029981 */ /* 0x000ea2000c1e1900 */
[----:B------:R-:W-:Y:S01]  /*11600*/  IMAD.MOV.U32 R5, RZ, RZ, RZ ;  /* 0x000000ffff057224 */ /* 0x000fe200078e00ff */
[C---:B------:R-:W-:Y:S02]  /*11610*/  ISETP.GE.U32.AND P2, PT, R8.reuse, 0x2, PT ;  /* 0x000000020800780c */ /* 0x040fe40003f46070 */
[C---:B------:R-:W-:Y:S02]  /*11620*/  ISETP.GE.U32.AND P3, PT, R8.reuse, 0x4, PT ;  /* 0x000000040800780c */ /* 0x040fe40003f66070 */
[C---:B------:R-:W-:Y:S02]  /*11630*/  ISETP.GE.U32.AND P4, PT, R8.reuse, 0x8, PT ;  /* 0x000000080800780c */ /* 0x040fe40003f86070 */
[----:B------:R-:W-:Y:S02]  /*11640*/  ISETP.GE.U32.AND P5, PT, R8, 0x10, PT ;  /* 0x000000100800780c */ /* 0x000fe40003fa6070 */
[----:B--2---:R-:W-:-:S02]  /*11650*/  @!P1 MOV R5, R2 ;  /* 0x0000000200059202 */ /* 0x004fc40000000f00 */
[----:B------:R-:W-:-:S03]  /*11660*/  ISETP.NE.AND P1, PT, R8, RZ, PT ;  /* 0x000000ff0800720c */ /* 0x000fc60003f25270 */
[----:B------:R-:W-:-:S10]  /*11670*/  IMAD.MOV.U32 R13, RZ, RZ, R5 ;  /* 0x000000ffff0d7224 */ /* 0x000fd400078e0005 */
[----:B------:R-:W-:Y:S05]  /*11680*/  WARPSYNC.COLLECTIVE R15, `(.L_x_432) ;  /* 0x000000000f087348 */ /* 0x000fea0003c00000 */
[----:B------:R0:W1:Y:S02]  /*11690*/  SHFL.UP P6, R14, R13, R12, R11 ;  /* 0x0400000c0d0e7389 */ /* 0x00006400000c000b */
[----:B01----:R-:W-:Y:S01]  /*116a0*/  ENDCOLLECTIVE ;  /* 0x000000000000791b */ /* 0x003fe20003800000 */
.L_x_432:
[----:B------:R-:W-:Y:S01]  /*116b0*/  IMAD.MOV.U32 R12, RZ, RZ, 0x2 ;  /* 0x00000002ff0c7424 */ /* 0x000fe200078e00ff */
[----:B------:R-:W-:-:S05]  /*116c0*/  SEL R6, R14, RZ, P1 ;  /* 0x000000ff0e067207 */ /* 0x000fca0000800000 */
[----:B------:R-:W-:-:S05]  /*116d0*/  IMAD.IADD R6, R5, 0x1, R6 ;  /* 0x0000000105067824 */ /* 0x000fca00078e0206 */
[----:B------:R-:W-:-:S07]  /*116e0*/  MOV R13, R6 ;  /* 0x00000006000d7202 */ /* 0x000fce0000000f00 */
[----:B------:R-:W-:Y:S05]  /*116f0*/  WARPSYNC.COLLECTIVE R15, `(.L_x_433) ;  /* 0x000000000f087348 */ /* 0x000fea0003c00000 */
[----:B------:R0:W1:Y:S02]  /*11700*/  SHFL.UP P6, R14, R13, R12, R11 ;  /* 0x0400000c0d0e7389 */ /* 0x00006400000c000b */
[----:B01----:R-:W-:Y:S01]  /*11710*/  ENDCOLLECTIVE ;  /* 0x000000000000791b */ /* 0x003fe20003800000 */
.L_x_433:
[----:B------:R-:W-:Y:S02]  /*11720*/  MOV R12, 0x4 ;  /* 0x00000004000c7802 */ /* 0x000fe40000000f00 */
[----:B------:R-:W-:-:S05]  /*11730*/  SEL R7, R14, RZ, P2 ;  /* 0x000000ff0e077207 */ /* 0x000fca0001000000 */
[----:B------:R-:W-:-:S04]  /*11740*/  IMAD.IADD R7, R6, 0x1, R7 ;  /* 0x0000000106077824 */ /* 0x000fc800078e0207 */
[----:B------:R-:W-:-:S07]  /*11750*/  IMAD.MOV.U32 R13, RZ, RZ, R7 ;  /* 0x000000ffff0d7224 */ /* 0x000fce00078e0007 */
[----:B------:R-:W-:Y:S05]  /*11760*/  WARPSYNC.COLLECTIVE R15, `(.L_x_434) ;  /* 0x000000000f087348 */ /* 0x000fea0003c00000 */
[----:B------:R0:W1:Y:S02]  /*11770*/  SHFL.UP P6, R14, R13, R12, R11 ;  /* 0x0400000c0d0e7389 */ /* 0x00006400000c000b */
[----:B01----:R-:W-:Y:S01]  /*11780*/  ENDCOLLECTIVE ;  /* 0x000000000000791b */ /* 0x003fe20003800000 */
.L_x_434:
[----:B------:R-:W-:Y:S01]  /*11790*/  IMAD.MOV.U32 R12, RZ, RZ, 0x8 ;  /* 0x00000008ff0c7424 */ /* 0x000fe200078e00ff */
[----:B------:R-:W-:-:S05]  /*117a0*/  SEL R2, R14, RZ, P3 ;  /* 0x000000ff0e027207 */ /* 0x000fca0001800000 */
[----:B------:R-:W-:-:S04]  /*117b0*/  IMAD.IADD R2, R7, 0x1, R2 ;  /* 0x0000000107027824 */ /* 0x000fc800078e0202 */
[----:B------:R-:W-:-:S07]  /*117c0*/  IMAD.MOV.U32 R13, RZ, RZ, R2 ;  /* 0x000000ffff0d7224 */ /* 0x000fce00078e0002 */
[----:B------:R-:W-:Y:S05]  /*117d0*/  WARPSYNC.COLLECTIVE R15, `(.L_x_435) ;  /* 0x000000000f087348 */ /* 0x000fea0003c00000 */
[----:B------:R0:W1:Y:S02]  /*117e0*/  SHFL.UP P6, R14, R13, R12, R11 ;  /* 0x0400000c0d0e7389 */ /* 0x00006400000c000b */
[----:B01----:R-:W-:Y:S01]  /*117f0*/  ENDCOLLECTIVE ;  /* 0x000000000000791b */ /* 0x003fe20003800000 */
.L_x_435:
[----:B------:R-:W-:Y:S01]  /*11800*/  IMAD.MOV.U32 R12, RZ, RZ, 0x10 ;  /* 0x00000010ff0c7424 */ /* 0x000fe200078e00ff */
[----:B------:R-:W-:-:S04]  /*11810*/  SEL R3, R14, RZ, P4 ;  /* 0x000000ff0e037207 */ /* 0x000fc80002000000 */
[----:B------:R-:W-:-:S05]  /*11820*/  IADD3 R3, R2, R3, RZ ;  /* 0x0000000302037210 */ /* 0x000fca0007ffe0ff */
[----:B------:R-:W-:-:S07]  /*11830*/  IMAD.MOV.U32 R13, RZ, RZ, R3 ;  /* 0x000000ffff0d7224 */ /* 0x000fce00078e0003 */
[----:B------:R-:W-:Y:S05]  /*11840*/  WARPSYNC.COLLECTIVE R15, `(.L_x_436) ;  /* 0x000000000f087348 */ /* 0x000fea0003c00000 */
[----:B------:R0:W1:Y:S02]  /*11850*/  SHFL.UP P6, R14, R13, R12, R11 ;  /* 0x0400000c0d0e7389 */ /* 0x00006400000c000b */
[----:B01----:R-:W-:Y:S01]  /*11860*/  ENDCOLLECTIVE ;  /* 0x000000000000791b */ /* 0x003fe20003800000 */
.L_x_436:
[----:B------:R-:W-:Y:S02]  /*11870*/  IMAD.MOV.U32 R12, RZ, RZ, 0x1f ;  /* 0x0000001fff0c7424 */ /* 0x000fe400078e00ff */
[----:B------:R-:W-:Y:S01]  /*11880*/  IMAD.MOV.U32 R11, RZ, RZ, 0x1f ;  /* 0x0000001fff0b7424 */ /* 0x000fe200078e00ff */
[----:B------:R-:W-:-:S05]  /*11890*/  SEL R2, R14, RZ, P5 ;  /* 0x000000ff0e027207 */ /* 0x000fca0002800000 */
[----:B------:R-:W-:-:S05]  /*118a0*/  IMAD.IADD R2, R3, 0x1, R2 ;  /* 0x0000000103027824 */ /* 0x000fca00078e0202 */
[----:B------:R-:W-:-:S07]  /*118b0*/  MOV R13, R2 ;  /* 0x00000002000d7202 */ /* 0x000fce0000000f00 */
[----:B------:R-:W-:Y:S05]  /*118c0*/  WARPSYNC.COLLECTIVE R15, `(.L_x_437) ;  /* 0x000000000f087348 */ /* 0x000fea0003c00000 */
[----:B------:R0:W1:Y:S02]  /*118d0*/  SHFL.IDX P6, R14, R13, R12, R11 ;  /* 0x0000000c0d0e7389 */ /* 0x00006400000c000b */
[----:B01----:R-:W-:Y:S01]  /*118e0*/  ENDCOLLECTIVE ;  /* 0x000000000000791b */ /* 0x003fe20003800000 */
.L_x_437:
[----:B------:R-:W-:Y:S05]  /*118f0*/  BRA `(.L_x_438) ;  /* 0xffffffb400dc7947 */ /* 0x000fea000383ffff */
.L_x_303:
[----:B------:R-:W-:Y:S01]  /*11900*/  BSSY B0, `(.L_x_439) ;  /* 0x0000008000007945 */ /* 0x000fe20003800000 */
[----:B-----5:R-:W-:Y:S01]  /*11910*/  IMAD.MOV.U32 R13, RZ, RZ, R5 ;  /* 0x000000ffff0d7224 */ /* 0x020fe200078e0005 */
[----:B------:R-:W-:Y:S01]  /*11920*/  MOV R12, 0x1 ;  /* 0x00000001000c7802 */ /* 0x000fe20000000f00 */
[----:B------:R-:W-:Y:S02]  /*11930*/  IMAD.MOV.U32 R11, RZ, RZ, RZ ;  /* 0x000000ffff0b7224 */ /* 0x000fe400078e00ff */
[----:B------:R-:W-:-:S07]  /*11940*/  IMAD.MOV.U32 R15, RZ, RZ, -0x1 ;  /* 0xffffffffff0f7424 */ /* 0x000fce00078e00ff */
[----:B0-----:R-:W-:Y:S05]  /*11950*/  WARPSYNC.COLLECTIVE R15, `(.L_x_440) ;  /* 0x000000000f087348 */ /* 0x001fea0003c00000 */
[----:B------:R1:W2:Y:S02]  /*11960*/  SHFL.UP P6, R14, R13, R12, R11 ;  /* 0x0400000c0d0e7389 */ /* 0x0002a400000c000b */
[----:B012---:R-:W-:Y:S01]  /*11970*/  ENDCOLLECTIVE ;  /* 0x000000000000791b */ /* 0x007fe20003800000 */
.L_x_440:
[----:B------:R-:W-:Y:S05]  /*11980*/  BSYNC B0 ;  /* 0x0000000000007941 */ /* 0x000fea0003800000 */
.L_x_439:
[----:B------:R-:W-:Y:S01]  /*11990*/  SEL R14, R14, RZ, P1 ;  /* 0x000000ff0e0e7207 */ /* 0x000fe20000800000 */
[----:B------:R-:W-:Y:S01]  /*119a0*/  IMAD.MOV.U32 R11, RZ, RZ, RZ ;  /* 0x000000ffff0b7224 */ /* 0x000fe200078e00ff */
[----:B------:R-:W-:Y:S01]  /*119b0*/  MOV R12, 0x2 ;  /* 0x00000002000c7802 */ /* 0x000fe20000000f00 */
[----:B------:R-:W-:Y:S02]  /*119c0*/  IMAD.MOV.U32 R15, RZ, RZ, -0x1 ;  /* 0xffffffffff0f7424 */ /* 0x000fe400078e00ff */
[----:B------:R-:W-:-:S07]  /*119d0*/  IMAD.IADD R13, R5, 0x1, R14 ;  /* 0x00000001050d7824 */ /* 0x000fce00078e020e */
[----:B------:R-:W-:Y:S05]  /*119e0*/  WARPSYNC.COLLECTIVE R15, `(.L_x_441) ;  /* 0x000000000f087348 */ /* 0x000fea0003c00000 */
[----:B------:R0:W1:Y:S02]  /*119f0*/  SHFL.UP P6, R14, R13, R12, R11 ;  /* 0x0400000c0d0e7389 */ /* 0x00006400000c000b */
[----:B01----:R-:W-:Y:S01]  /*11a00*/  ENDCOLLECTIVE ;  /* 0x000000000000791b */ /* 0x003fe20003800000 */
.L_x_441:
[----:B------:R-:W-:Y:S01]  /*11a10*/  IMAD.MOV.U32 R12, RZ, RZ, 0x4 ;  /* 0x00000004ff0c7424 */ /* 0x000fe200078e00ff */
[----:B------:R-:W-:-:S05]  /*11a20*/  SEL R2, R14, RZ, P2 ;  /* 0x000000ff0e027207 */ /* 0x000fca0001000000 */
[----:B------:R-:W-:-:S05]  /*11a30*/  IMAD.IADD R2, R13, 0x1, R2 ;  /* 0x000000010d027824 */ /* 0x000fca00078e0202 */
[----:B------:R-:W-:-:S07]  /*11a40*/  MOV R13, R2 ;  /* 0x00000002000d7202 */ /* 0x000fce0000000f00 */
[----:B------:R-:W-:Y:S05]  /*11a50*/  WARPSYNC.COLLECTIVE R15, `(.L_x_442) ;  /* 0x000000000f087348 */ /* 0x000fea0003c00000 */
[----:B------:R0:W1:Y:S02]  /*11a60*/  SHFL.UP P6, R14, R13, R12, R11 ;  /* 0x0400000c0d0e7389 */ /* 0x00006400000c000b */
[----:B01----:R-:W-:Y:S01]  /*11a70*/  ENDCOLLECTIVE ;  /* 0x000000000000791b */ /* 0x003fe20003800000 */
.L_x_442:
[----:B------:R-:W-:Y:S02]  /*11a80*/  MOV R12, 0x8 ;  /* 0x00000008000c7802 */ /* 0x000fe40000000f00 */
[----:B------:R-:W-:-:S05]  /*11a90*/  SEL R3, R14, RZ, P3 ;  /* 0x000000ff0e037207 */ /* 0x000fca0001800000 */
[----:B------:R-:W-:-:S04]  /*11aa0*/  IMAD.IADD R3, R2, 0x1, R3 ;  /* 0x0000000102037824 */ /* 0x000fc800078e0203 */
[----:B------:R-:W-:-:S07]  /*11ab0*/  IMAD.MOV.U32 R13, RZ, RZ, R3 ;  /* 0x000000ffff0d7224 */ /* 0x000fce00078e0003 */
[----:B------:R-:W-:Y:S05]  /*11ac0*/  WARPSYNC.COLLECTIVE R15, `(.L_x_443) ;  /* 0x000000000f087348 */ /* 0x000fea0003c00000 */
[----:B------:R0:W1:Y:S02]  /*11ad0*/  SHFL.UP P6, R14, R13, R12, R11 ;  /* 0x0400000c0d0e7389 */ /* 0x00006400000c000b */
[----:B01----:R-:W-:Y:S01]  /*11ae0*/  ENDCOLLECTIVE ;  /* 0x000000000000791b */ /* 0x003fe20003800000 */
.L_x_443:
[----:B------:R-:W-:Y:S01]  /*11af0*/  IMAD.MOV.U32 R12, RZ, RZ, 0x10 ;  /* 0x00000010ff0c7424 */ /* 0x000fe200078e00ff */
[----:B------:R-:W-:-:S05]  /*11b00*/  SEL R4, R14, RZ, P4 ;  /* 0x000000ff0e047207 */ /* 0x000fca0002000000 */
[----:B------:R-:W-:-:S04]  /*11b10*/  IMAD.IADD R4, R3, 0x1, R4 ;  /* 0x0000000103047824 */ /* 0x000fc800078e0204 */
[----:B------:R-:W-:-:S07]  /*11b20*/  IMAD.MOV.U32 R13, RZ, RZ, R4 ;  /* 0x000000ffff0d7224 */ /* 0x000fce00078e0004 */
[----:B------:R-:W-:Y:S05]  /*11b30*/  WARPSYNC.COLLECTIVE R15, `(.L_x_444) ;  /* 0x000000000f087348 */ /* 0x000fea0003c00000 */
[----:B------:R0:W1:Y:S02]  /*11b40*/  SHFL.UP P6, R14, R13, R12, R11 ;  /* 0x0400000c0d0e7389 */ /* 0x00006400000c000b */
[----:B01----:R-:W-:Y:S01]  /*11b50*/  ENDCOLLECTIVE ;  /* 0x000000000000791b */ /* 0x003fe20003800000 */
.L_x_444:
[----:B------:R-:W-:Y:S02]  /*11b60*/  IMAD.MOV.U32 R12, RZ, RZ, 0x1f ;  /* 0x0000001fff0c7424 */ /* 0x000fe400078e00ff */
[----:B------:R-:W-:Y:S01]  /*11b70*/  IMAD.MOV.U32 R11, RZ, RZ, 0x1f ;  /* 0x0000001fff0b7424 */ /* 0x000fe200078e00ff */
[----:B------:R-:W-:-:S04]  /*11b80*/  SEL R3, R14, RZ, P5 ;  /* 0x000000ff0e037207 */ /* 0x000fc80002800000 */
[----:B------:R-:W-:-:S05]  /*11b90*/  IADD3 R2, R4, R3, RZ ;  /* 0x0000000304027210 */ /* 0x000fca0007ffe0ff */
[----:B------:R-:W-:-:S07]  /*11ba0*/  IMAD.MOV.U32 R13, RZ, RZ, R2 ;  /* 0x000000ffff0d7224 */ /* 0x000fce00078e0002 */
[----:B------:R-:W-:Y:S05]  /*11bb0*/  WARPSYNC.COLLECTIVE R15, `(.L_x_445) ;  /* 0x000000000f087348 */ /* 0x000fea0003c00000 */
[----:B------:R0:W1:Y:S02]  /*11bc0*/  SHFL.IDX P6, R14, R13, R12, R11 ;  /* 0x0000000c0d0e7389 */ /* 0x00006400000c000b */
[----:B01----:R-:W-:Y:S01]  /*11bd0*/  ENDCOLLECTIVE ;  /* 0x000000000000791b */ /* 0x003fe20003800000 */
.L_x_445:
[----:B------:R-:W-:Y:S05]  /*11be0*/  BRA `(.L_x_446) ;  /* 0xffffffb400bc7947 */ /* 0x000fea000383ffff */
.L_x_305:
[----:B------:R-:W-:Y:S01]  /*11bf0*/  BSSY B0, `(.L_x_447) ;  /* 0x0000006000007945 */ /* 0x000fe20003800000 */
[----:B------:R-:W-:Y:S02]  /*11c00*/  PLOP3.LUT P6, PT, P6, PT, PT, 0x8, 0x0 ;  /* 0x000000000000781c */ /* 0x000fe400037ce170 */
[----:B------:R-:W-:-:S11]  /*11c10*/  MOV R15, 0xffffffff ;  /* 0xffffffff000f7802 */ /* 0x000fd60000000f00 */
[----:B0-----:R-:W-:Y:S05]  /*11c20*/  WARPSYNC.COLLECTIVE R15, `(.L_x_448) ;  /* 0x000000000f087348 */ /* 0x001fea0003c00000 */
[----:B------:R-:W-:Y:S01]  /*11c30*/  VOTE.ANY R14, PT, P6 ;  /* 0x00000000000e7806 */ /* 0x000fe200030e0100 */
[----:B0-----:R-:W-:Y:S06]  /*11c40*/  ENDCOLLECTIVE ;  /* 0x000000000000791b */ /* 0x001fec0003800000 */
.L_x_448:
[----:B------:R-:W-:Y:S05]  /*11c50*/  BSYNC B0 ;  /* 0x0000000000007941 */ /* 0x000fea0003800000 */
.L_x_447:
[----:B------:R-:W-:Y:S01]  /*11c60*/  IMAD.MOV.U32 R3, RZ, RZ, R14 ;  /* 0x000000ffff037224 */ /* 0x000fe200078e000e */
[----:B------:R-:W-:Y:S01]  /*11c70*/  MOV R11, 0x1f ;  /* 0x0000001f000b7802 */ /* 0x000fe20000000f00 */
[----:B------:R-:W-:Y:S02]  /*11c80*/  IMAD.MOV.U32 R13, RZ, RZ, R5 ;  /* 0x000000ffff0d7224 */ /* 0x000fe400078e0005 */
[----:B------:R-:W0:Y:S01]  /*11c90*/  POPC R4, R3 ;  /* 0x0000000300047309 */ /* 0x000e220000000000 */
[----:B------:R-:W-:Y:S02]  /*11ca0*/  IMAD.MOV.U32 R15, RZ, RZ, -0x1 ;  /* 0xffffffffff0f7424 */ /* 0x000fe400078e00ff */
[----:B0-----:R-:W-:-:S07]  /*11cb0*/  IMAD.MOV.U32 R12, RZ, RZ, R4 ;  /* 0x000000ffff0c7224 */ /* 0x001fce00078e0004 */
[----:B------:R-:W-:Y:S05]  /*11cc0*/  WARPSYNC.COLLECTIVE R15, `(.L_x_449) ;  /* 0x000000000f087348 */ /* 0x000fea0003c00000 */
[----:B------:R0:W1:Y:S02]  /*11cd0*/  SHFL.IDX P6, R14, R13, R12, R11 ;  /* 0x0000000c0d0e7389 */ /* 0x00006400000c000b */
[----:B01----:R-:W-:Y:S01]  /*11ce0*/  ENDCOLLECTIVE ;  /* 0x000000000000791b */ /* 0x003fe20003800000 */
.L_x_449:
[----:B------:R-:W-:Y:S01]  /*11cf0*/  IMAD.MOV.U32 R5, RZ, RZ, R14 ;  /* 0x000000ffff057224 */ /* 0x000fe200078e000e */
[----:B------:R-:W-:Y:S06]  /*11d00*/  BRA `(.L_x_450) ;  /* 0xffffffb400ac7947 */ /* 0x000fec000383ffff */
.L_x_307:
[----:B------:R-:W-:Y:S01]  /*11d10*/  BSSY B0, `(.L_x_451) ;  /* 0x0000007000007945 */ /* 0x000fe20003800000 */
[----:B------:R-:W-:Y:S01]  /*11d20*/  IMAD.MOV.U32 R13, RZ, RZ, R2 ;  /* 0x000000ffff0d7224 */ /* 0x000fe200078e0002 */
[----:B------:R-:W-:Y:S01]  /*11d30*/  MOV R11, 0x1f ;  /* 0x0000001f000b7802 */ /* 0x000fe20000000f00 */
[----:B------:R-:W-:-:S07]  /*11d40*/  IMAD.MOV.U32 R15, RZ, RZ, -0x1 ;  /* 0xffffffffff0f7424 */ /* 0x000fce00078e00ff */
[----:B012---:R-:W-:Y:S05]  /*11d50*/  WARPSYNC.COLLECTIVE R15, `(.L_x_452) ;  /* 0x000000000f087348 */ /* 0x007fea0003c00000 */
[----:B------:R3:W4:Y:S02]  /*11d60*/  SHFL.IDX P6, R14, R13, R12, R11 ;  /* 0x0000000c0d0e7389 */ /* 0x00072400000c000b */
[----:B01234-:R-:W-:Y:S01]  /*11d70*/  ENDCOLLECTIVE ;  /* 0x000000000000791b */ /* 0x01ffe20003800000 */
.L_x_452:
[----:B------:R-:W-:Y:S05]  /*11d80*/  BSYNC B0 ;  /* 0x0000000000007941 */ /* 0x000fea0003800000 */
.L_x_451:
[----:B------:R-:W-:Y:S05]  /*11d90*/  BRA `(.L_x_306) ;  /* 0xffffffb400a47947 */ /* 0x000fea000383ffff */
.L_x_311:
[----:B0-----:R0:W3:Y:S02]  /*11da0*/  SYNCS.PHASECHK.TRANS64.TRYWAIT P0, [R5+URZ+0x16820], R0 ;  /* 0x01682000050075a7 */ /* 0x0010e4000800017f */
[----:B---3--:R-:W-:Y:S05]  /*11db0*/  @!P0 NANOSLEEP.SYNCS 0x989680 ;  /* 0x009896800000895d */ /* 0x008fea0003900000 */
[----:B------:R-:W3:Y:S02]  /*11dc0*/  @!P0 SYNCS.PHASECHK.TRANS64 P0, [R5+URZ+0x16820], R0 ;  /* 0x01682000050085a7 */ /* 0x000ee4000800007f */
[----:B---3--:R-:W-:Y:S05]  /*11dd0*/  @!P0 BRA `(.L_x_311) ;  /* 0xfffffffc00f08947 */ /* 0x008fea000383ffff */
[----:B------:R-:W-:Y:S05]  /*11de0*/  BRA `(.L_x_453) ;  /* 0xffffffb800907947 */ /* 0x000fea000383ffff */
.L_x_312:
[----:B------:R-:W3:Y:S01]  /*11df0*/  S2R R2, SR_TID.X ;  /* 0x0000000000027919 */ /* 0x000ee20000002100 */
[----:B------:R-:W-:Y:S01]  /*11e00*/  BSSY B0, `(.L_x_454) ;  /* 0x000000a000007945 */ /* 0x000fe20003800000 */
[----:B------:R-:W-:Y:S01]  /*11e10*/  IMAD.MOV.U32 R12, RZ, RZ, RZ ;  /* 0x000000ffff0c7224 */ /* 0x000fe200078e00ff */
[----:B------:R-:W-:Y:S01]  /*11e20*/  MOV R11, 0x1f ;  /* 0x0000001f000b7802 */ /* 0x000fe20000000f00 */
[----:B------:R-:W-:Y:S01]  /*11e30*/  IMAD.MOV.U32 R15, RZ, RZ, -0x1 ;  /* 0xffffffffff0f7424 */ /* 0x000fe200078e00ff */
[----:B---3--:R-:W-:-:S04]  /*11e40*/  SHF.R.U32.HI R2, RZ, 0x5, R2 ;  /* 0x00000005ff027819 */ /* 0x008fc80000011602 */
[----:B------:R-:W-:-:S05]  /*11e50*/  LOP3.LUT R2, R2, 0x3, RZ, 0xc0, !PT ;  /* 0x0000000302027812 */ /* 0x000fca00078ec0ff */
[----:B------:R-:W-:-:S07]  /*11e60*/  IMAD.MOV.U32 R13, RZ, RZ, R2 ;  /* 0x000000ffff0d7224 */ /* 0x000fce00078e0002 */
[----:B012---:R-:W-:Y:S05]  /*11e70*/  WARPSYNC.COLLECTIVE R15, `(.L_x_455) ;  /* 0x000000000f087348 */ /* 0x007fea0003c00000 */
[----:B------:R3:W4:Y:S02]  /*11e80*/  SHFL.IDX P6, R14, R13, R12, R11 ;  /* 0x0000000c0d0e7389 */ /* 0x00072400000c000b */
[----:B01234-:R-:W-:Y:S01]  /*11e90*/  ENDCOLLECTIVE ;  /* 0x000000000000791b */ /* 0x01ffe20003800000 */
.L_x_455:
[----:B------:R-:W-:Y:S05]  /*11ea0*/  BSYNC B0 ;  /* 0x0000000000007941 */ /* 0x000fea0003800000 */
.L_x_454:
[----:B------:R-:W-:Y:S05]  /*11eb0*/  BRA `(.L_x_456) ;  /* 0xffffffb800787947 */ /* 0x000fea000383ffff */
.L_x_315:
[----:B------:R-:W-:Y:S01]  /*11ec0*/  BSSY B1, `(.L_x_457) ;  /* 0x0000006000017945 */ /* 0x000fe20003800000 */
[----:B------:R-:W-:-:S07]  /*11ed0*/  IMAD.MOV.U32 R15, RZ, RZ, -0x1 ;  /* 0xffffffffff0f7424 */ /* 0x000fce00078e00ff */
[----:B012---:R-:W-:Y:S05]  /*11ee0*/  WARPSYNC.COLLECTIVE R15, `(.L_x_458) ;  /* 0x000000000f0c7348 */ /* 0x007fea0003c00000 */
[----:B------:R-:W-:Y:S02]  /*11ef0*/  ELECT P6, UR62, PT ;  /* 0x00000000003e782f */ /* 0x000fe400038c0000 */
[----:B------:R-:W-:Y:S01]  /*11f00*/  MOV R14, UR62 ;  /* 0x0000003e000e7c02 */ /* 0x000fe20008000f00 */
[----:B012---:R-:W-:Y:S10]  /*11f10*/  ENDCOLLECTIVE ;  /* 0x000000000000791b */ /* 0x007ff40003800000 */
.L_x_458:
[----:B------:R-:W-:Y:S05]  /*11f20*/  BSYNC B1 ;  /* 0x0000000000017941 */ /* 0x000fea0003800000 */
.L_x_457:
[----:B------:R-:W-:Y:S05]  /*11f30*/  BRA `(.L_x_459) ;  /* 0xffffffb800707947 */ /* 0x000fea000383ffff */
.L_x_317:
[----:B0-----:R0:W3:Y:S02]  /*11f40*/  SYNCS.PHASECHK.TRANS64.TRYWAIT P1, [R3+URZ+0x16840], R2 ;  /* 0x01684002030075a7 */ /* 0x0010e4000802017f */
[----:B---3--:R-:W-:Y:S05]  /*11f50*/  @!P1 NANOSLEEP.SYNCS 0x989680 ;  /* 0x009896800000995d */ /* 0x008fea0003900000 */
[----:B------:R-:W3:Y:S02]  /*11f60*/  @!P1 SYNCS.PHASECHK.TRANS64 P1, [R3+URZ+0x16840], R2 ;  /* 0x01684002030095a7 */ /* 0x000ee4000802007f */
[----:B---3--:R-:W-:Y:S05]  /*11f70*/  @!P1 BRA `(.L_x_317) ;  /* 0xfffffffc00f09947 */ /* 0x008fea000383ffff */
[----:B------:R-:W-:Y:S05]  /*11f80*/  BRA `(.L_x_460) ;  /* 0xffffffb800907947 */ /* 0x000fea000383ffff */
.L_x_319:
[----:B---3--:R3:W4:Y:S02]  /*11f90*/  SYNCS.PHASECHK.TRANS64.TRYWAIT P1, [R25+URZ+0x16840], R0 ;  /* 0x01684000190075a7 */ /* 0x008724000802017f */
[----:B----4-:R-:W-:Y:S05]  /*11fa0*/  @!P1 NANOSLEEP.SYNCS 0x989680 ;  /* 0x009896800000995d */ /* 0x010fea0003900000 */
[----:B------:R-:W4:Y:S02]  /*11fb0*/  @!P1 SYNCS.PHASECHK.TRANS64 P1, [R25+URZ+0x16840], R0 ;  /* 0x01684000190095a7 */ /* 0x000f24000802007f */
[----:B----4-:R-:W-:Y:S05]  /*11fc0*/  @!P1 BRA `(.L_x_319) ;  /* 0xfffffffc00f09947 */ /* 0x010fea000383ffff */
[----:B------:R-:W-:Y:S05]  /*11fd0*/  BRA `(.L_x_461) ;  /* 0xffffffb8009c7947 */ /* 0x000fea000383ffff */
.L_x_321:
[----:B----4-:R4:W0:Y:S02]  /*11fe0*/  SYNCS.PHASECHK.TRANS64.TRYWAIT P1, [R3+URZ+0x16860], R2 ;  /* 0x01686002030075a7 */ /* 0x010824000802017f */
[----:B0-----:R-:W-:Y:S05]  /*11ff0*/  @!P1 NANOSLEEP.SYNCS 0x989680 ;  /* 0x009896800000995d */ /* 0x001fea0003900000 */
[----:B------:R-:W0:Y:S02]  /*12000*/  @!P1 SYNCS.PHASECHK.TRANS64 P1, [R3+URZ+0x16860], R2 ;  /* 0x01686002030095a7 */ /* 0x000e24000802007f */
[----:B0-----:R-:W-:Y:S05]  /*12010*/  @!P1 BRA `(.L_x_321) ;  /* 0xfffffffc00f09947 */ /* 0x001fea000383ffff */
[----:B------:R-:W-:Y:S05]  /*12020*/  BRA `(.L_x_462) ;  /* 0xffffffb800987947 */ /* 0x000fea000383ffff */
.L_x_463:
        /* <DEDUP_REMOVED lines=13> */
.L_x_3106:


//--------------------- .text._ZN7cutlass13device_kernelIN5flash11enable_sm90INS1_16FlashAttnFwdSm90INS1_25CollectiveMainloopFwdSm90ILi2EN4cute5tupleIJNS5_1CILi1EEES8_S8_EEENS6_IJNS7_ILi192EEENS7_ILi128EEENS7_ILi64EEEEEELi64ENS_6half_tEfNS_4arch4Sm90ELb0ELb0ELb1ELb1ELb1ELb1ELb0ELb1ELb1ELb1ELb0ELb0EEENS1_21CollectiveEpilogueFwdINS6_IJSA_SC_SB_EEES9_SE_SG_Li384ELb1ELb1ELb0ELb0EEENS1_36VarlenDynamicPersistentTileSchedulerILi192ELi128ELi384ELi128ELb0ELb1ELb1ELb0ELb1ELb1EEEEEEEEEvNT_6ParamsE --------------------------
	.section	.text._ZN7cutlass13device_kernelIN5flash11enable_sm90INS1_16FlashAttnFwdSm90INS1_25CollectiveMainloopFwdSm90ILi2EN4cute5tupleIJNS5_1CILi1EEES8_S8_EEENS6_IJNS7_ILi192EEENS7_ILi128EEENS7_ILi64EEEEEELi64ENS_6half_tEfNS_4arch4Sm90ELb0ELb0ELb1ELb1ELb1ELb1ELb0ELb1ELb1ELb1ELb0ELb0EEENS1_21CollectiveEpilogueFwdINS6_IJSA_SC_SB_EEES9_SE_SG_Li384ELb1ELb1ELb0ELb0EEENS1_36VarlenDynamicPersistentTileSchedulerILi192ELi128ELi384ELi128ELb0ELb1ELb1ELb0ELb1ELb1EEEEEEEEEvNT_6ParamsE,"ax",@progbits
	.align	128
.text._ZN7cutlass13device_kernelIN5flash11enable_sm90INS1_16FlashAttnFwdSm90INS1_25CollectiveMainloopFwdSm90ILi2EN4cute5tupleIJNS5_1CILi1EEES8_S8_EEENS6_IJNS7_ILi192EEENS7_ILi128EEENS7_ILi64EEEEEELi64ENS_6half_tEfNS_4arch4Sm90ELb0ELb0ELb1ELb1ELb1ELb1ELb0ELb1ELb1ELb1ELb0ELb0EEENS1_21CollectiveEpilogueFwdINS6_IJSA_SC_SB_EEES9_SE_SG_Li384ELb1ELb1ELb0ELb0EEENS1_36VarlenDynamicPersistentTileSchedulerILi192ELi128ELi384ELi128ELb0ELb1ELb1ELb0ELb1ELb1EEEEEEEEEvNT_6ParamsE:
        .type           _ZN7cutlass13device_kernelIN5flash11enable_sm90INS1_16FlashAttnFwdSm90INS1_25CollectiveMainloopFwdSm90ILi2EN4cute5tupleIJNS5_1CILi1EEES8_S8_EEENS6_IJNS7_ILi192EEENS7_ILi128EEENS7_ILi64EEEEEELi64ENS_6half_tEfNS_4arch4Sm90ELb0ELb0ELb1ELb1ELb1ELb1ELb0ELb1ELb1ELb1ELb0ELb0EEENS1_21CollectiveEpilogueFwdINS6_IJSA_SC_SB_EEES9_SE_SG_Li384ELb1ELb1ELb0ELb0EEENS1_36VarlenDynamicPersistentTileSchedulerILi192ELi128ELi384ELi128ELb0ELb1ELb1ELb0ELb1ELb1EEEEEEEEEvNT_6ParamsE,@function
        .size           _ZN7cutlass13device_kernelIN5flash11enable_sm90INS1_16FlashAttnFwdSm90INS1_25CollectiveMainloopFwdSm90ILi2EN4cute5tupleIJNS5_1CILi1EEES8_S8_EEENS6_IJNS7_ILi192EEENS7_ILi128EEENS7_ILi64EEEEEELi64ENS_6half_tEfNS_4arch4Sm90ELb0ELb0ELb1ELb1ELb1ELb1ELb0ELb1ELb1ELb1ELb0ELb0EEENS1_21CollectiveEpilogueFwdINS6_IJSA_SC_SB_EEES9_SE_SG_Li384ELb1ELb1ELb0ELb0EEENS1_36VarlenDynamicPersistentTileSchedulerILi192ELi128ELi384ELi128ELb0ELb1ELb1ELb0ELb1ELb1EEEEEEEEEvNT_6ParamsE,(.L_x_3107 - _ZN7cutlass13device_kernelIN5flash11enable_sm90INS1_16FlashAttnFwdSm90INS1_25CollectiveMainloopFwdSm90ILi2EN4cute5tupleIJNS5_1CILi1EEES8_S8_EEENS6_IJNS7_ILi192EEENS7_ILi128EEENS7_ILi64EEEEEELi64ENS_6half_tEfNS_4arch4Sm90ELb0ELb0ELb1ELb1ELb1ELb1ELb0ELb1ELb1ELb1ELb0ELb0EEENS1_21CollectiveEpilogueFwdINS6_IJSA_SC_SB_EEES9_SE_SG_Li384ELb1ELb1ELb0ELb0EEENS1_36VarlenDynamicPersistentTileSchedulerILi192ELi128ELi384ELi128ELb0ELb1ELb1ELb0ELb1ELb1EEEEEEEEEvNT_6ParamsE)
        .other          _ZN7cutlass13device_kernelIN5flash11enable_sm90INS1_16FlashAttnFwdSm90INS1_25CollectiveMainloopFwdSm90ILi2EN4cute5tupleIJNS5_1CILi1EEES8_S8_EEENS6_IJNS7_ILi192EEENS7_ILi128EEENS7_ILi64EEEEEELi64ENS_6half_tEfNS_4arch4Sm90ELb0ELb0ELb1ELb1ELb1ELb1ELb0ELb1ELb1ELb1ELb0ELb0EEENS1_21CollectiveEpilogueFwdINS6_IJSA_SC_SB_EEES9_SE_SG_Li384ELb1ELb1ELb0ELb0EEENS1_36VarlenDynamicPersistentTileSchedulerILi192ELi128ELi384ELi128ELb0ELb1ELb1ELb0ELb1ELb1EEEEEEEEEvNT_6ParamsE,@"STO_CUDA_ENTRY STV_DEFAULT"
_ZN7cutlass13device_kernelIN5flash11enable_sm90INS1_16FlashAttnFwdSm90INS1_25CollectiveMainloopFwdSm90ILi2EN4cute5tupleIJNS5_1CILi1EEES8_S8_EEENS6_IJNS7_ILi192EEENS7_ILi128EEENS7_ILi64EEEEEELi64ENS_6half_tEfNS_4arch4Sm90ELb0ELb0ELb1ELb1ELb1ELb1ELb0ELb1ELb1ELb1ELb0ELb0EEENS1_21CollectiveEpilogueFwdINS6_IJSA_SC_SB_EEES9_SE_SG_Li384ELb1ELb1ELb0ELb0EEENS1_36VarlenDynamicPersistentTileSchedulerILi192ELi128ELi384ELi128ELb0ELb1ELb1ELb0ELb1ELb1EEEEEEEEEvNT_6ParamsE:
[----:B------:R-:W0:Y:S02]  /*0000*/  LDC R1, c[0x0][0x28] ;  /* 0x00000a00ff017b82 */ /* 0x000e240000000800 */
[----:B0-----:R-:W-:Y:S01]  /*0010*/  VIADD R1, R1, 0xffffff98 ;  /* 0xffffff9801017836 */ /* 0x001fe20000000000 */
[----:B------:R-:W0:Y:S01]  /*0020*/  S2R R3, SR_TID.X ;  /* 0x0000000000037919 */ /* 0x000e220000002100 */
[----:B------:R-:W-:Y:S01]  /*0030*/  ELECT P0, URZ, PT ;  /* 0x00000000003f782f */ /* 0x000fe20003800000 */
[----:B------:R-:W-:Y:S01]  /*0040*/  BSSY B0, `(.L_x_464) ;  /* 0x000000e000007945 */ /* 0x000fe20003800000 */
[--C-:B0-----:R-:W-:Y:S02]  /*0050*/  SHF.R.U32.HI R0, RZ, 0x5, R3.reuse ;  /* 0x00000005ff007819 */ /* 0x101fe40000011603 */
[----:B------:R-:W-:-:S03]  /*0060*/  SHF.R.U32.HI R3, RZ, 0x7, R3 ;  /* 0x00000007ff037819 */ /* 0x000fc60000011603 */
[----:B------:R-:W0:Y:S02]  /*0070*/  SHFL.IDX PT, R2, R0, RZ, 0x1f ;  /* 0x00001fff00027589 */ /* 0x000e2400000e0000 */
[----:B0-----:R-:W-:-:S13]  /*0080*/  ISETP.EQ.AND P0, PT, R2, RZ, P0 ;  /* 0x000000ff0200720c */ /* 0x001fda0000702270 */
[----:B------:R-:W-:Y:S05]  /*0090*/  @!P0 BRA `(.L_x_465) ;  /* 0x0000000000208947 */ /* 0x000fea0003800000 */
[----:B------:R-:W-:Y:S02]  /*00a0*/  ULDC.64 UR4, c[0x0][0x198] ;  /* 0x0000660000047ab9 */ /* 0x000fe40000000a00 */
[----:B------:R-:W-:Y:S02]  /*00b0*/  UIADD3 UR6, UP0, UR4, 0x570, URZ ;  /* 0x0000057004067890 */ /* 0x000fe4000ff1e03f */
[----:B------:R-:W-:Y:S02]  /*00c0*/  UIADD3 UR4, UP1, UR4, 0x670, URZ ;  /* 0x0000067004047890 */ /* 0x000fe4000ff3e03f */
[----:B------:R-:W-:Y:S02]  /*00d0*/  UIADD3.X UR7, URZ, UR5, URZ, UP0, !UPT ;  /* 0x000000053f077290 */ /* 0x000fe400087fe43f */
[----:B------:R-:W-:-:S07]  /*00e0*/  UIADD3.X UR5, URZ, UR5, URZ, UP1, !UPT ;  /* 0x000000053f057290 */ /* 0x000fce0008ffe43f */
[----:B------:R0:W-:Y:S02]  /*00f0*/  UTMACCTL.PF [UR6] ;  /* 0x00000000060079b9 */ /* 0x0001e40008040000 */
[----:B------:R0:W-:Y:S02]  /*0100*/  UTMACCTL.PF [UR4] ;  /* 0x00000000040079b9 */ /* 0x0001e40008040000 */
[----:B0-----:R-:W-:Y:S01]  /*0110*/  NOP ;  /* 0x0000000000007918 */ /* 0x001fe20000000000 */
.L_x_465:
[----:B------:R-:W-:Y:S05]  /*0120*/  BSYNC B0 ;  /* 0x0000000000007941 */ /* 0x000fea0003800000 */
.L_x_464:
[----:B------:R-:W-:Y:S01]  /*0130*/  VOTEU.ANY UP0, P0 ;  /* 0x00000000003f7886 */ /* 0x000fe20000000100 */
[----:B------:R-:W0:Y:S01]  /*0140*/  SHFL.IDX PT, R3, R3, RZ, 0x1f ;  /* 0x00001fff03037589 */ /* 0x000e2200000e0000 */
[----:B------:R-:W-:Y:S01]  /*0150*/  UMOV UR4, 0x80 ;  /* 0x0000008000047882 */ /* 0x000fe20000000000 */
[----:B------:R-:W-:Y:S01]  /*0160*/  UMOV UR7, 0x180 ;  /* 0x0000018000077882 */ /* 0x000fe20000000000 */
[----:B------:R-:W-:Y:S01]  /*0170*/  VOTEU.ANY UP1, P0 ;  /* 0x00000000003f7886 */ /* 0x000fe20000020100 */
[----:B------:R-:W1:Y:S01]  /*0180*/  @UP0 S2UR UR8, SR_CgaCtaId ;  /* 0x00000000000809c3 */ /* 0x000e620000008800 */
[----:B------:R-:W2:Y:S01]  /*0190*/  SHFL.IDX PT, R2, R0, RZ, 0x1f ;  /* 0x00001fff00027589 */ /* 0x000ea200000e0000 */
[----:B------:R-:W-:Y:S01]  /*01a0*/  @UP0 UMOV UR6, 0x400 ;  /* 0x0000040000060882 */ /* 0x000fe20000000000 */
[----:B------:R-:W-:-:S04]  /*01b0*/  @UP0 UIADD3 UR4, -UR4, 0x100000, URZ ;  /* 0x0010000004040890 */ /* 0x000fc8000fffe13f */
[----:B------:R-:W-:Y:S02]  /*01c0*/  @UP0 USHF.L.U32 UR5, UR4, 0xb, URZ ;  /* 0x0000000b04050899 */ /* 0x000fe4000800063f */
[----:B------:R-:W-:Y:S01]  /*01d0*/  @UP0 USHF.L.U32 UR4, UR4, 0x1, URZ ;  /* 0x0000000104040899 */ /* 0x000fe2000800063f */
[----:B------:R-:W-:Y:S01]  /*01e0*/  VOTEU.ANY UP2, P0 ;  /* 0x00000000003f7886 */ /* 0x000fe20000040100 */
[----:B0-----:R-:W-:Y:S01]  /*01f0*/  R2UR UR9, R3 ;  /* 0x00000000030972ca */ /* 0x001fe200000e0000 */
[----:B-1----:R-:W-:Y:S01]  /*0200*/  @UP0 ULEA UR8, UR8, UR6, 0x18 ;  /* 0x0000000608080291 */ /* 0x002fe2000f8ec03f */
[----:B--2---:R-:W-:Y:S01]  /*0210*/  ISETP.NE.AND P1, PT, R2, RZ, PT ;  /* 0x000000ff0200720c */ /* 0x004fe20003f25270 */
[----:B------:R-:W-:-:S04]  /*0220*/  @UP0 UIADD3 UR6, -UR7, 0x100000, URZ ;  /* 0x0010000007060890 */ /* 0x000fc8000fffe13f */
[----:B------:R-:W-:Y:S02]  /*0230*/  @UP0 USHF.L.U32 UR7, UR6, 0xb, URZ ;  /* 0x0000000b06070899 */ /* 0x000fe4000800063f */
[----:B------:R-:W-:-:S04]  /*0240*/  @UP0 USHF.L.U32 UR6, UR6, 0x1, URZ ;  /* 0x0000000106060899 */ /* 0x000fc8000800063f */
[----:B------:R-:W-:Y:S01]  /*0250*/  UISETP.NE.AND UP0, UPT, UR9, URZ, UPT ;  /* 0x0000003f0900728c */ /* 0x000fe2000bf05270 */
[----:B------:R-:W0:Y:S02]  /*0260*/  FENCE.VIEW.ASYNC.S ;  /* 0x00000000000073c6 */ /* 0x000e240000000000 */
[----:B0-----:R0:W1:Y:S05]  /*0270*/  @UP1 SYNCS.EXCH.64 URZ, [UR8+0x16800], UR4 ;  /* 0x01680004083f15b2 */ /* 0x00106a0008000100 */
[----:B------:R0:W2:Y:S01]  /*0280*/  @UP2 SYNCS.EXCH.64 URZ, [UR8+0x16820], UR6 ;  /* 0x01682006083f25b2 */ /* 0x0000a20008000100 */
[----:B------:R-:W-:Y:S05]  /*0290*/  @P1 BRA `(.L_x_466) ;  /* 0x0000000000481947 */ /* 0x000fea0003800000 */
[----:B0-----:R-:W0:Y:S01]  /*02a0*/  S2UR UR5, SR_CgaCtaId ;  /* 0x00000000000579c3 */ /* 0x001e220000008800 */
[----:B------:R-:W-:Y:S01]  /*02b0*/  UMOV UR4, 0x400 ;  /* 0x0000040000047882 */ /* 0x000fe20000000000 */
[----:B------:R-:W-:Y:S01]  /*02c0*/  UMOV UR6, 0x80 ;  /* 0x0000008000067882 */ /* 0x000fe20000000000 */
[----:B------:R-:W-:Y:S01]  /*02d0*/  UMOV UR7, 0x180 ;  /* 0x0000018000077882 */ /* 0x000fe20000000000 */
[----:B------:R-:W-:Y:S01]  /*02e0*/  ELECT P0, URZ, PT ;  /* 0x00000000003f782f */ /* 0x000fe20003800000 */
[----:B0-----:R-:W-:Y:S02]  /*02f0*/  ULEA UR8, UR5, UR4, 0x18 ;  /* 0x0000000405087291 */ /* 0x001fe4000f8ec03f */
[----:B------:R-:W-:-:S04]  /*0300*/  UIADD3 UR4, -UR6, 0x100000, URZ ;  /* 0x0010000006047890 */ /* 0x000fc8000fffe13f */
[----:B------:R-:W-:Y:S02]  /*0310*/  USHF.L.U32 UR5, UR4, 0xb, URZ ;  /* 0x0000000b04057899 */ /* 0x000fe4000800063f */
[----:B------:R-:W-:Y:S02]  /*0320*/  USHF.L.U32 UR4, UR4, 0x1, URZ ;  /* 0x0000000104047899 */ /* 0x000fe4000800063f */
[----:B------:R-:W-:-:S04]  /*0330*/  UIADD3 UR6, -UR7, 0x100000, URZ ;  /* 0x0010000007067890 */ /* 0x000fc8000fffe13f */
[----:B------:R-:W-:Y:S02]  /*0340*/  USHF.L.U32 UR7, UR6, 0xb, URZ ;  /* 0x0000000b06077899 */ /* 0x000fe4000800063f */
[----:B------:R-:W-:Y:S01]  /*0350*/  USHF.L.U32 UR6, UR6, 0x1, URZ ;  /* 0x0000000106067899 */ /* 0x000fe2000800063f */
[----:B------:R-:W0:Y:S03]  /*0360*/  FENCE.VIEW.ASYNC.S ;  /* 0x00000000000073c6 */ /* 0x000e260000000000 */
[----:B0-----:R3:W4:Y:S08]  /*0370*/  SYNCS.EXCH.64 URZ, [UR8+0x16830], UR4 ;  /* 0x01683004083f75b2 */ /* 0x0017300008000100 */
[----:B------:R3:W0:Y:S01]  /*0380*/  SYNCS.EXCH.64 URZ, [UR8+0x16840], UR6 ;  /* 0x01684006083f75b2 */ /* 0x0006220008000100 */
[----:B------:R3:W0:Y:S01]  /*0390*/  SYNCS.EXCH.64 URZ, [UR8+0x16838], UR4 ;  /* 0x01683804083f75b2 */ /* 0x0006220008000100 */
[----:B------:R3:W0:Y:S02]  /*03a0*/  SYNCS.EXCH.64 URZ, [UR8+0x16848], UR6 ;  /* 0x01684806083f75b2 */ /* 0x0006240008000100 */
[----:B---3--:R-:W-:Y:S01]  /*03b0*/  NOP ;  /* 0x0000000000007918 */ /* 0x008fe20000000000 */
.L_x_466:
[----:B------:R-:W3:Y:S01]  /*03c0*/  SHFL.IDX PT, R2, R0, RZ, 0x1f ;  /* 0x00001fff00027589 */ /* 0x000ee200000e0000 */
[----:B------:R-:W-:Y:S01]  /*03d0*/  NOP ;  /* 0x0000000000007918 */ /* 0x000fe20000000000 */
[----:B---3--:R-:W-:-:S13]  /*03e0*/  ISETP.NE.AND P0, PT, R2, RZ, PT ;  /* 0x000000ff0200720c */ /* 0x008fda0003f05270 */
        /* <DEDUP_REMOVED lines=14> */
[----:B0-----:R3:W0:Y:S08]  /*04d0*/  SYNCS.EXCH.64 URZ, [UR8+0x16850], UR4 ;  /* 0x01685004083f75b2 */ /* 0x0016300008000100 */
[----:B------:R3:W0:Y:S01]  /*04e0*/  SYNCS.EXCH.64 URZ, [UR8+0x16860], UR6 ;  /* 0x01686006083f75b2 */ /* 0x0006220008000100 */
[----:B------:R3:W0:Y:S01]  /*04f0*/  SYNCS.EXCH.64 URZ, [UR8+0x16858], UR4 ;  /* 0x01685804083f75b2 */ /* 0x0006220008000100 */
[----:B------:R3:W0:Y:S02]  /*0500*/  SYNCS.EXCH.64 URZ, [UR8+0x16868], UR6 ;  /* 0x01686806083f75b2 */ /* 0x0006240008000100 */
[----:B---3--:R-:W-:Y:S01]  /*0510*/  NOP ;  /* 0x0000000000007918 */ /* 0x008fe20000000000 */
.L_x_467:
[----:B------:R-:W3:Y:S01]  /*0520*/  SHFL.IDX PT, R2, R0, RZ, 0x1f ;  /* 0x00001fff00027589 */ /* 0x000ee200000e0000 */
[----:B------:R-:W-:Y:S01]  /*0530*/  NOP ;  /* 0x0000000000007918 */ /* 0x000fe20000000000 */
[----:B---3--:R-:W-:-:S13]  /*0540*/  ISETP.NE.AND P0, PT, R2, RZ, PT ;  /* 0x000000ff0200720c */ /* 0x008fda0003f05270 */
[----:B------:R-:W-:Y:S05]  /*0550*/  @P0 BRA `(.L_x_468) ;  /* 0x0000000000380947 */ /* 0x000fea0003800000 */
[----:B0-----:R-:W0:Y:S01]  /*0560*/  S2UR UR5, SR_CgaCtaId ;  /* 0x00000000000579c3 */ /* 0x001e220000008800 */
[----:B------:R-:W-:Y:S01]  /*0570*/  UMOV UR4, 0x400 ;  /* 0x0000040000047882 */ /* 0x000fe20000000000 */
[----:B------:R-:W-:Y:S01]  /*0580*/  UMOV UR7, 0x80 ;  /* 0x0000008000077882 */ /* 0x000fe20000000000 */
[----:B------:R-:W-:Y:S01]  /*0590*/  ELECT P0, URZ, PT ;  /* 0x00000000003f782f */ /* 0x000fe20003800000 */
[----:B0-----:R-:W-:Y:S02]  /*05a0*/  ULEA UR6, UR5, UR4, 0x18 ;  /* 0x0000000405067291 */ /* 0x001fe4000f8ec03f */
[----:B------:R-:W-:-:S04]  /*05b0*/  UIADD3 UR4, -UR7, 0x100000, URZ ;  /* 0x0010000007047890 */ /* 0x000fc8000fffe13f */
[----:B------:R-:W-:Y:S02]  /*05c0*/  USHF.L.U32 UR5, UR4, 0xb, URZ ;  /* 0x0000000b04057899 */ /* 0x000fe4000800063f */
[----:B------:R-:W-:Y:S01]  /*05d0*/  USHF.L.U32 UR4, UR4, 0x1, URZ ;  /* 0x0000000104047899 */ /* 0x000fe2000800063f */
[----:B------:R-:W0:Y:S11]  /*05e0*/  FENCE.VIEW.ASYNC.S ;  /* 0x00000000000073c6 */ /* 0x000e360000000000 */
[----:B0-----:R3:W0:Y:S01]  /*05f0*/  SYNCS.EXCH.64 URZ, [UR6+0x16870], UR4 ;  /* 0x01687004063f75b2 */ /* 0x0016220008000100 */
[----:B------:R3:W0:Y:S01]  /*0600*/  SYNCS.EXCH.64 URZ, [UR6+0x16880], UR4 ;  /* 0x01688004063f75b2 */ /* 0x0006220008000100 */
[----:B------:R3:W0:Y:S01]  /*0610*/  SYNCS.EXCH.64 URZ, [UR6+0x16878], UR4 ;  /* 0x01687804063f75b2 */ /* 0x0006220008000100 */
[----:B------:R3:W0:Y:S02]  /*0620*/  SYNCS.EXCH.64 URZ, [UR6+0x16888], UR4 ;  /* 0x01688804063f75b2 */ /* 0x0006240008000100 */
[----:B---3--:R-:W-:Y:S01]  /*0630*/  NOP ;  /* 0x0000000000007918 */ /* 0x008fe20000000000 */
.L_x_468:
        /* <DEDUP_REMOVED lines=22> */
.L_x_469:
        /* <DEDUP_REMOVED lines=22> */
.L_x_470:
[----:B------:R-:W-:Y:S01]  /*0900*/  PLOP3.LUT P0, PT, PT, PT, UP0, 0x80, 0x0 ;  /* 0x000000000000781c */ /* 0x000fe20003f0f008 */
[----:B------:R-:W-:Y:S01]  /*0910*/  UMOV UR36, 0x1 ;  /* 0x0000000100247882 */ /* 0x000fe20000000000 */
[----:B------:R-:W-:Y:S01]  /*0920*/  NOP ;  /* 0x0000000000007918 */ /* 0x000fe20000000000 */
[----:B------:R-:W-:Y:S01]  /*0930*/  USEL UR36, UR36, 0x2, !UP0 ;  /* 0x0000000224247887 */ /* 0x000fe2000c000000 */
[----:B------:R-:W-:Y:S01]  /*0940*/  BSSY B9, `(.L_x_471) ;  /* 0x000151c000097945 */ /* 0x000fe20003800000 */
[----:B------:R-:W-:Y:S01]  /*0950*/  ULDC.64 UR42, c[0x0][0x208] ;  /* 0x00008200002a7ab9 */ /* 0x000fe20000000a00 */
[----:B012-4-:R-:W-:Y:S07]  /*0960*/  BAR.SYNC.DEFER_BLOCKING 0x0 ;  /* 0x0000000000007b1d */ /* 0x017fee0000010000 */
[----:B------:R-:W-:Y:S05]  /*0970*/  @!P0 BRA `(.L_x_472) ;  /* 0x000000e800c48947 */ /* 0x000fea0003800000 */
.L_x_473:
[----:B------:R-:W-:-:S08]  /*0980*/  NOP ;  /* 0x0000000000007918 */ /* 0x000fd00000000000 */
[----:B------:R-:W0:Y:S02]  /*0990*/  USETMAXREG.TRY_ALLOC.CTAPOOL UP0, 0xa0 ;  /* 0x000000a0000079c8 */ /* 0x000e240008000600 */
[----:B0-----:R-:W-:-:S13]  /*09a0*/  PLOP3.LUT P0, PT, PT, PT, UP0, 0x80, 0x0 ;  /* 0x000000000000781c */ /* 0x001fda0003f0f008 */
[----:B------:R-:W-:Y:S05]  /*09b0*/  @!P0 BRA `(.L_x_473) ;  /* 0xfffffffc00f08947 */ /* 0x000fea000383ffff */
[----:B------:R-:W2:Y:S01]  /*09c0*/  LDL.LU R0, [R1] ;  /* 0x0000000001007983 */ /* 0x000ea20000300800 */
[----:B------:R-:W0:Y:S01]  /*09d0*/  S2R R2, SR_TID.X ;  /* 0x0000000000027919 */ /* 0x000e220000002100 */
[----:B------:R-:W1:Y:S01]  /*09e0*/  S2UR UR38, SR_CgaCtaId ;  /* 0x00000000002679c3 */ /* 0x000e620000008800 */
[----:B------:R-:W-:Y:S01]  /*09f0*/  UMOV UR4, 0x400 ;  /* 0x0000040000047882 */ /* 0x000fe20000000000 */
[----:B0-----:R-:W-:-:S06]  /*0a00*/  SHF.R.U32.HI R2, RZ, 0x7, R2 ;  /* 0x00000007ff027819 */ /* 0x001fcc0000011602 */
[----:B------:R-:W-:Y:S06]  /*0a10*/  BAR.ARV 0x8, 0x200 ;  /* 0x0208000000007b1d */ /* 0x000fec0000002000 */
[----:B------:R-:W-:-:S13]  /*0a20*/  ISETP.NE.AND P0, PT, R2, 0x1, PT ;  /* 0x000000010200780c */ /* 0x000fda0003f05270 */
[----:B------:R-:W-:Y:S08]  /*0a30*/  @!P0 BAR.ARV 0x9, 0x100 ;  /* 0x0244000000008b1d */ /* 0x000ff00000002000 */
[----:B------:R-:W-:Y:S01]  /*0a40*/  BAR.SYNC.DEFER_BLOCKING 0x5, 0x200 ;  /* 0x0148000000007b1d */ /* 0x000fe20000010000 */
[----:B-1----:R-:W-:-:S06]  /*0a50*/  ULEA UR4, UR38, UR4, 0x18 ;  /* 0x0000000426047291 */ /* 0x002fcc000f8ec03f */
[----:B------:R-:W-:Y:S01]  /*0a60*/  IMAD.U32 R18, RZ, RZ, UR4 ;  /* 0x00000004ff127e24 */ /* 0x000fe2000f8e00ff */
[----:B------:R-:W-:-:S04]  /*0a70*/  ULDC UR4, c[0x0][0xc3c] ;  /* 0x00030f0000047ab9 */ /* 0x000fc80000000800 */
[----:B------:R-:W0:Y:S01]  /*0a80*/  LDS.128 R32, [R18+0x168d0] ;  /* 0x0168d00012207984 */ /* 0x000e220000000c00 */
[----:B------:R-:W-:Y:S06]  /*0a90*/  BAR.ARV 0x4, 0x200 ;  /* 0x0108000000007b1d */ /* 0x000fec0000002000 */
[----:B--2---:R-:W-:-:S04]  /*0aa0*/  LOP3.LUT R0, R0, 0xfffffffb, RZ, 0xc0, !PT ;  /* 0xfffffffb00007812 */ /* 0x004fc800078ec0ff */
[----:B------:R-:W-:-:S05]  /*0ab0*/  @P0 LOP3.LUT R0, R0, 0x4, RZ, 0xfc, !PT ;  /* 0x0000000400000812 */ /* 0x000fca00078efcff */
[----:B------:R4:W-:Y:S01]  /*0ac0*/  STL [R1], R0 ;  /* 0x0000000001007387 */ /* 0x0009e20000100800 */
[----:B0-----:R-:W-:-:S13]  /*0ad0*/  ISETP.GE.AND P0, PT, R35, UR4, PT ;  /* 0x0000000423007c0c */ /* 0x001fda000bf06270 */
[----:B----4-:R-:W-:Y:S05]  /*0ae0*/  @P0 BRA `(.L_x_474) ;  /* 0x0000015000040947 */ /* 0x010fea0003800000 */
[----:B------:R-:W0:Y:S01]  /*0af0*/  S2R R0, SR_TID.X ;  /* 0x0000000000007919 */ /* 0x000e220000002100 */
[----:B------:R-:W-:Y:S01]  /*0b00*/  IMAD.MOV.U32 R19, RZ, RZ, RZ ;  /* 0x000000ffff137224 */ /* 0x000fe200078e00ff */
[----:B------:R-:W-:Y:S01]  /*0b10*/  CS2R R154, SRZ ;  /* 0x00000000009a7805 */ /* 0x000fe2000001ff00 */
[----:B------:R-:W-:Y:S01]  /*0b20*/  IMAD.MOV.U32 R157, RZ, RZ, RZ ;  /* 0x000000ffff9d7224 */ /* 0x000fe200078e00ff */
[----:B------:R-:W-:Y:S01]  /*0b30*/  ULOP3.LUT UR39, UR36, 0x1, URZ, 0xfc, !UPT ;  /* 0x0000000124277892 */ /* 0x000fe2000f8efc3f */
[----:B------:R-:W-:Y:S01]  /*0b40*/  UMOV UR37, URZ ;  /* 0x0000003f00257c82 */ /* 0x000fe20008000000 */
[----:B0-----:R-:W-:-:S05]  /*0b50*/  VIADD R10, R0, 0xffffff80 ;  /* 0xffffff80000a7836 */ /* 0x001fca0000000000 */
[----:B------:R-:W-:-:S04]  /*0b60*/  SHF.R.S32.HI R0, RZ, 0x1f, R10 ;  /* 0x0000001fff007819 */ /* 0x000fc8000001140a */
[----:B------:R-:W-:-:S04]  /*0b70*/  LEA.HI R2, R0, R10, RZ, 0x7 ;  /* 0x0000000a00027211 */ /* 0x000fc800078f38ff */
[----:B------:R-:W-:Y:S02]  /*0b80*/  LOP3.LUT R3, R2, 0xffffff80, RZ, 0xc0, !PT ;  /* 0xffffff8002037812 */ /* 0x000fe400078ec0ff */
[----:B------:R-:W-:Y:S02]  /*0b90*/  SHF.R.S32.HI R11, RZ, 0x7, R2 ;  /* 0x00000007ff0b7819 */ /* 0x000fe40000011402 */
[----:B------:R-:W-:Y:S02]  /*0ba0*/  IADD3 R12, R10, -R3, RZ ;  /* 0x800000030a0c7210 */ /* 0x000fe40007ffe0ff */
[----:B------:R-:W-:Y:S02]  /*0bb0*/  LEA.HI R3, R0, R10, RZ, 0x4 ;  /* 0x0000000a00037211 */ /* 0x000fe400078f20ff */
[----:B------:R-:W-:Y:S02]  /*0bc0*/  SHF.R.S32.HI R6, RZ, 0x1f, R12 ;  /* 0x0000001fff067819 */ /* 0x000fe4000001140c */
[----:B------:R-:W-:-:S02]  /*0bd0*/  SHF.R.S32.HI R4, RZ, 0x4, R3 ;  /* 0x00000004ff047819 */ /* 0x000fc40000011403 */
[----:B------:R-:W-:Y:S02]  /*0be0*/  LEA.HI R7, R6, R12, RZ, 0x2 ;  /* 0x0000000c06077211 */ /* 0x000fe400078f10ff */
[----:B------:R-:W-:Y:S02]  /*0bf0*/  LEA.HI R5, R3, R4, RZ, 0x1 ;  /* 0x0000000403057211 */ /* 0x000fe400078f08ff */
[--C-:B------:R-:W-:Y:S02]  /*0c00*/  SHF.R.S32.HI R8, RZ, 0x2, R7.reuse ;  /* 0x00000002ff087819 */ /* 0x100fe40000011407 */
[----:B------:R-:W-:Y:S02]  /*0c10*/  SHF.R.S32.HI R9, RZ, 0x1f, R7 ;  /* 0x0000001fff097819 */ /* 0x000fe40000011407 */
[----:B------:R-:W-:Y:S02]  /*0c20*/  LEA.HI R2, R0, R10, RZ, 0x5 ;  /* 0x0000000a00027211 */ /* 0x000fe400078f28ff */
[----:B------:R-:W-:-:S02]  /*0c30*/  LEA.HI R9, R9, R8, RZ, 0x3 ;  /* 0x0000000809097211 */ /* 0x000fc400078f18ff */
[----:B------:R-:W-:Y:S02]  /*0c40*/  LOP3.LUT R3, R3, 0x3fffff0, RZ, 0xc0, !PT ;  /* 0x03fffff003037812 */ /* 0x000fe400078ec0ff */
[----:B------:R-:W-:Y:S02]  /*0c50*/  LOP3.LUT R5, R5, 0x1ffffffe, RZ, 0xc0, !PT ;  /* 0x1ffffffe05057812 */ /* 0x000fe400078ec0ff */
[----:B------:R-:W-:Y:S01]  /*0c60*/  LOP3.LUT R9, R9, 0xfffffff8, RZ, 0xc0, !PT ;  /* 0xfffffff809097812 */ /* 0x000fe200078ec0ff */
[----:B------:R-:W-:Y:S01]  /*0c70*/  IMAD.IADD R3, R10, 0x1, -R3 ;  /* 0x000000010a037824 */ /* 0x000fe200078e0a03 */
[----:B------:R-:W-:Y:S01]  /*0c80*/  SHF.R.S32.HI R13, RZ, 0x5, R2 ;  /* 0x00000005ff0d7819 */ /* 0x000fe20000011402 */
[----:B------:R-:W-:Y:S01]  /*0c90*/  IMAD.IADD R5, R4, 0x1, -R5 ;  /* 0x0000000104057824 */ /* 0x000fe200078e0a05 */
[----:B------:R-:W-:Y:S01]  /*0ca0*/  LOP3.LUT R7, R7, 0x7ffffffc, RZ, 0xc0, !PT ;  /* 0x7ffffffc07077812 */ /* 0x000fe200078ec0ff */
[----:B------:R-:W-:Y:S01]  /*0cb0*/  IMAD.IADD R9, R8, 0x1, -R9 ;  /* 0x0000000108097824 */ /* 0x000fe200078e0a09 */
[----:B------:R-:W-:Y:S01]  /*0cc0*/  MOV R8, 0xfffffffe ;  /* 0xfffffffe00087802 */ /* 0x000fe20000000f00 */
[----:B------:R-:W-:Y:S01]  /*0cd0*/  IMAD R2, R13, 0x10, R3 ;  /* 0x000000100d027824 */ /* 0x000fe200078e0203 */
[----:B------:R-:W-:Y:S01]  /*0ce0*/  LEA.HI R6, R6, R12, RZ, 0x5 ;  /* 0x0000000c06067211 */ /* 0x000fe200078f28ff */
[----:B------:R-:W-:-:S02]  /*0cf0*/  IMAD.IADD R7, R12, 0x1, -R7 ;  /* 0x000000010c077824 */ /* 0x000fc400078e0a07 */
[----:B------:R-:W-:Y:S01]  /*0d00*/  IMAD.HI R4, R11, 0x55555556, RZ ;  /* 0x555555560b047827 */ /* 0x000fe200078e02ff */
[----:B------:R-:W-:Y:S02]  /*0d10*/  LEA R5, R2, R5, 0x3 ;  /* 0x0000000502057211 */ /* 0x000fe400078e18ff */
[----:B------:R-:W-:Y:S01]  /*0d20*/  SHF.R.S32.HI R6, RZ, 0x5, R6 ;  /* 0x00000005ff067819 */ /* 0x000fe20000011406 */
[----:B------:R-:W-:Y:S01]  /*0d30*/  IMAD R2, R7, R8, 0x80 ;  /* 0x0000008007027424 */ /* 0x000fe200078e0208 */
[----:B------:R-:W-:Y:S01]  /*0d40*/  LEA.HI R4, R4, R4, RZ, 0x1 ;  /* 0x0000000404047211 */ /* 0x000fe200078f08ff */
[----:B------:R-:W-:Y:S02]  /*0d50*/  IMAD.SHL.U32 R5, R5, 0x8, RZ ;  /* 0x0000000805057824 */ /* 0x000fe400078e00ff */
[----:B------:R-:W-:Y:S01]  /*0d60*/  IMAD R9, R6, 0x10, R9 ;  /* 0x0000001006097824 */ /* 0x000fe200078e0209 */
[----:B------:R0:W-:Y:S01]  /*0d70*/  STL [R1+0x58], R2 ;  /* 0x0000580201007387 */ /* 0x0001e20000100800 */
[----:B------:R-:W-:-:S04]  /*0d80*/  IMAD R4, R4, -0x3, R11 ;  /* 0xfffffffd04047824 */ /* 0x000fc800078e020b */
[----:B------:R-:W-:Y:S01]  /*0d90*/  IMAD R6, R4, 0x40, R9 ;  /* 0x0000004004067824 */ /* 0x000fe200078e0209 */
[----:B0-----:R-:W-:-:S04]  /*0da0*/  LEA.HI R2, R0, R10, RZ, 0x2 ;  /* 0x0000000a00027211 */ /* 0x001fc800078f10ff */
[----:B------:R-:W-:Y:S01]  /*0db0*/  STL [R1+0x54], R6 ;  /* 0x0000540601007387 */ /* 0x000fe20000100800 */
[----:B------:R-:W-:Y:S02]  /*0dc0*/  LEA.HI R0, R0, R10, RZ, 0x3 ;  /* 0x0000000a00007211 */ /* 0x000fe400078f18ff */
[--C-:B------:R-:W-:Y:S02]  /*0dd0*/  SHF.R.S32.HI R152, RZ, 0x2, R2.reuse ;  /* 0x00000002ff987819 */ /* 0x100fe40000011402 */
[----:B------:R-:W-:Y:S02]  /*0de0*/  SHF.R.S32.HI R3, RZ, 0x1f, R2 ;  /* 0x0000001fff037819 */ /* 0x000fe40000011402 */
[----:B------:R-:W-:Y:S01]  /*0df0*/  SHF.R.S32.HI R4, RZ, 0x3, R0 ;  /* 0x00000003ff047819 */ /* 0x000fe20000011400 */
[----:B------:R-:W-:Y:S01]  /*0e00*/  VIADD R9, R152, 0x60 ;  /* 0x0000006098097836 */ /* 0x000fe20000000000 */
[----:B------:R-:W-:Y:S02]  /*0e10*/  LOP3.LUT R0, R0, 0xfffffff8, RZ, 0xc0, !PT ;  /* 0xfffffff800007812 */ /* 0x000fe400078ec0ff */
[----:B------:R-:W-:-:S02]  /*0e20*/  LEA.HI R3, R3, R152, RZ, 0x3 ;  /* 0x0000009803037211 */ /* 0x000fc400078f18ff */
[----:B------:R-:W-:Y:S01]  /*0e30*/  LOP3.LUT R2, R2, 0xfffffffc, RZ, 0xc0, !PT ;  /* 0xfffffffc02027812 */ /* 0x000fe200078ec0ff */
[----:B------:R-:W-:Y:S01]  /*0e40*/  IMAD.IADD R8, R10, 0x1, -R0 ;  /* 0x000000010a087824 */ /* 0x000fe200078e0a00 */
[----:B------:R-:W-:Y:S02]  /*0e50*/  LOP3.LUT R3, R3, 0xfffffff8, RZ, 0xc0, !PT ;  /* 0xfffffff803037812 */ /* 0x000fe400078ec0ff */
[----:B------:R-:W-:Y:S01]  /*0e60*/  SHF.R.S32.HI R4, RZ, 0x1f, R9 ;  /* 0x0000001fff047819 */ /* 0x000fe20000011409 */
[----:B------:R-:W-:Y:S01]  /*0e70*/  IMAD.SHL.U32 R8, R8, 0x8, RZ ;  /* 0x0000000808087824 */ /* 0x000fe200078e00ff */
[----:B------:R-:W-:Y:S01]  /*0e80*/  IADD3 R7, R10, -R2, RZ ;  /* 0x800000020a077210 */ /* 0x000fe20007ffe0ff */
[----:B------:R-:W-:Y:S01]  /*0e90*/  IMAD.IADD R3, R152, 0x1, -R3 ;  /* 0x0000000198037824 */ /* 0x000fe200078e0a03 */
[----:B------:R-:W-:Y:S01]  /*0ea0*/  LEA.HI R4, R4, R9, RZ, 0x3 ;  /* 0x0000000904047211 */ /* 0x000fe200078f18ff */
[----:B------:R-:W-:Y:S01]  /*0eb0*/  IMAD.SHL.U32 R2, R9, 0x40, RZ ;  /* 0x0000004009027824 */ /* 0x000fe200078e00ff */
[----:B------:R-:W-:Y:S01]  /*0ec0*/  STL [R1+0x3c], R8 ;  /* 0x00003c0801007387 */ /* 0x000fe20000100800 */
[C---:B------:R-:W-:Y:S01]  /*0ed0*/  LEA.HI R0, R7.reuse, R7, RZ, 0x1 ;  /* 0x0000000707007211 */ /* 0x040fe200078f08ff */
[C---:B------:R-:W-:Y:S01]  /*0ee0*/  IMAD.SHL.U32 R22, R7.reuse, 0x4, RZ ;  /* 0x0000000407167824 */ /* 0x040fe200078e00ff */
[----:B------:R-:W-:Y:S01]  /*0ef0*/  SHF.L.U32 R16, R7, 0x3, RZ ;  /* 0x0000000307107819 */ /* 0x000fe200000006ff */
[----:B------:R0:W-:Y:S01]  /*0f00*/  STL [R1+0x14], R3 ;  /* 0x0000140301007387 */ /* 0x0001e20000100800 */
[----:B------:R-:W-:Y:S01]  /*0f10*/  IMAD.SHL.U32 R4, R4, 0x40, RZ ;  /* 0x0000004004047824 */ /* 0x000fe200078e00ff */
[----:B------:R-:W-:-:S02]  /*0f20*/  LOP3.LUT R0, R0, 0x1ffffffe, RZ, 0xc0, !PT ;  /* 0x1ffffffe00007812 */ /* 0x000fc400078ec0ff */
[----:B------:R-:W-:Y:S02]  /*0f30*/  IADD3 R156, R22, 0x10, RZ ;  /* 0x00000010169c7810 */ /* 0x000fe40007ffe0ff */
[----:B------:R-:W-:Y:S01]  /*0f40*/  LOP3.LUT R4, R4, 0xfffffe00, RZ, 0xc0, !PT ;  /* 0xfffffe0004047812 */ /* 0x000fe200078ec0ff */
[----:B------:R-:W-:Y:S01]  /*0f50*/  IMAD.IADD R0, R7, 0x1, -R0 ;  /* 0x0000000107007824 */ /* 0x000fe200078e0a00 */
[----:B------:R-:W-:Y:S02]  /*0f60*/  SHF.R.S32.HI R7, RZ, 0x1f, R156 ;  /* 0x0000001fff077819 */ /* 0x000fe4000001149c */
[----:B0-----:R-:W-:Y:S01]  /*0f70*/  LOP3.LUT R3, R2, 0x1c0, RZ, 0xc0, !PT ;  /* 0x000001c002037812 */ /* 0x001fe200078ec0ff */
[----:B------:R-:W-:Y:S01]  /*0f80*/  IMAD R0, R0, 0x8, R6 ;  /* 0x0000000800007824 */ /* 0x000fe200078e0206 */
[----:B------:R-:W-:Y:S02]  /*0f90*/  SHF.R.S32.HI R2, RZ, 0x1f, R8 ;  /* 0x0000001fff027819 */ /* 0x000fe40000011408 */
[----:B------:R-:W-:-:S02]  /*0fa0*/  SHF.R.U32.HI R8, RZ, 0x3, R3 ;  /* 0x00000003ff087819 */ /* 0x000fc40000011603 */
[--C-:B------:R-:W-:Y:S01]  /*0fb0*/  LOP3.LUT R3, R3, 0x38, R16.reuse, 0xf8, !PT ;  /* 0x0000003803037812 */ /* 0x100fe200078ef810 */
[----:B------:R0:W-:Y:S01]  /*0fc0*/  STL [R1+0x64], R2 ;  /* 0x0000640201007387 */ /* 0x0001e20000100800 */
[----:B------:R-:W-:Y:S02]  /*0fd0*/  SHF.R.S32.HI R17, RZ, 0x1f, R16 ;  /* 0x0000001fff117819 */ /* 0x000fe40000011410 */
[----:B------:R-:W-:Y:S01]  /*0fe0*/  LOP3.LUT R3, R4, R3, R8, 0xf6, !PT ;  /* 0x0000000304037212 */ /* 0x000fe200078ef608 */
[----:B------:R1:W-:Y:S01]  /*0ff0*/  STL [R1+0x20], R4 ;  /* 0x0000200401007387 */ /* 0x0003e20000100800 */
[----:B------:R-:W-:-:S03]  /*1000*/  SHF.L.U32 R8, R156, 0x1, RZ ;  /* 0x000000019c087819 */ /* 0x000fc600000006ff */
[----:B------:R-:W-:Y:S02]  /*1010*/  IMAD R3, R3, 0x2, R18 ;  /* 0x0000000203037824 */ /* 0x000fe400078e0212 */
[----:B------:R2:W-:Y:S01]  /*1020*/  STL [R1+0x4c], R8 ;  /* 0x00004c0801007387 */ /* 0x0005e20000100800 */
[----:B0-----:R-:W-:Y:S01]  /*1030*/  VIADD R2, R16, 0x20 ;  /* 0x0000002010027836 */ /* 0x001fe20000000000 */
[----:B-1----:R-:W-:Y:S02]  /*1040*/  SHF.L.U64.HI R4, R156, 0x1, R7 ;  /* 0x000000019c047819 */ /* 0x002fe40000010207 */
[----:B------:R2:W-:Y:S02]  /*1050*/  STL [R1+0x60], R5 ;  /* 0x0000600501007387 */ /* 0x0005e40000100800 */
[----:B------:R-:W-:Y:S02]  /*1060*/  SHF.R.S32.HI R153, RZ, 0x1f, R2 ;  /* 0x0000001fff997819 */ /* 0x000fe40000011402 */
[----:B------:R2:W-:Y:S04]  /*1070*/  STL [R1+0x48], R4 ;  /* 0x0000480401007387 */ /* 0x0005e80000100800 */
[----:B------:R2:W-:Y:S04]  /*1080*/  STL [R1+0x50], R3 ;  /* 0x0000500301007387 */ /* 0x0005e80000100800 */
[----:B------:R2:W-:Y:S02]  /*1090*/  STL [R1+0x5c], R0 ;  /* 0x00005c0001007387 */ /* 0x0005e40000100800 */
.L_x_603:
[----:B0-2--5:R-:W0:Y:S02]  /*10a0*/  LDC.64 R4, c[0x0][0xc88] ;  /* 0x00032200ff047b82 */ /* 0x025e240000000a00 */
[----:B0-----:R-:W-:-:S05]  /*10b0*/  IMAD.WIDE R4, R35, 0x4, R4 ;  /* 0x0000000423047825 */ /* 0x001fca00078e0204 */
[----:B------:R-:W2:Y:S01]  /*10c0*/  LDG.E R3, desc[UR42][R4.64] ;  /* 0x0000002a04037981 */ /* 0x000ea2000c1e1900 */
[----:B------:R-:W-:Y:S05]  /*10d0*/  YIELD ;  /* 0x0000000000007946 */ /* 0x000fea0003800000 */
[----:B------:R-:W-:Y:S01]  /*10e0*/  ULDC.64 UR4, c[0x0][0xa28] ;  /* 0x00028a0000047ab9 */ /* 0x000fe20000000a00 */
[----:B------:R-:W-:Y:S01]  /*10f0*/  ULDC.64 UR8, c[0x0][0xa18] ;  /* 0x0002860000087ab9 */ /* 0x000fe20000000a00 */
[----:B------:R-:W-:Y:S01]  /*1100*/  ISETP.NE.U32.AND P1, PT, RZ, UR4, PT ;  /* 0x00000004ff007c0c */ /* 0x000fe2000bf25070 */
[----:B------:R-:W-:Y:S01]  /*1110*/  ULDC.64 UR6, c[0x0][0xa08] ;  /* 0x0002820000067ab9 */ /* 0x000fe20000000a00 */
[----:B------:R-:W-:Y:S01]  /*1120*/  IMAD.MOV.U32 R70, RZ, RZ, RZ ;  /* 0x000000ffff467224 */ /* 0x000fe200078e00ff */
[----:B------:R-:W-:-:S02]  /*1130*/  ISETP.NE.U32.AND P0, PT, RZ, UR6, PT ;  /* 0x00000006ff007c0c */ /* 0x000fc4000bf05070 */
[----:B------:R-:W-:Y:S02]  /*1140*/  ISETP.NE.AND.EX P1, PT, RZ, UR5, PT, P1 ;  /* 0x00000005ff007c0c */ /* 0x000fe4000bf25310 */
[----:B------:R-:W-:Y:S02]  /*1150*/  ISETP.NE.AND.EX P0, PT, RZ, UR7, PT, P0 ;  /* 0x00000007ff007c0c */ /* 0x000fe4000bf05300 */
[----:B--2---:R-:W-:Y:S01]  /*1160*/  SHF.R.S32.HI R0, RZ, 0x1f, R3 ;  /* 0x0000001fff007819 */ /* 0x004fe20000011403 */
[----:B------:R-:W-:Y:S08]  /*1170*/  STL [R1+0x34], R3 ;  /* 0x0000340301007387 */ /* 0x000ff00000100800 */
[----:B------:R-:W-:-:S02]  /*1180*/  @P1 LEA R6, P2, R3, UR4, 0x2 ;  /* 0x0000000403061c11 */ /* 0x000fc4000f8410ff */
[C-C-:B------:R-:W-:Y:S01]  /*1190*/  SHF.L.U64.HI R32, R3.reuse, 0x2, R0.reuse ;  /* 0x0000000203207819 */ /* 0x140fe20000010200 */
[----:B------:R0:W-:Y:S01]  /*11a0*/  STL [R1+0x44], R0 ;  /* 0x0000440001007387 */ /* 0x0001e20000100800 */
[C---:B------:R-:W-:Y:S02]  /*11b0*/  @P1 LEA.HI.X R7, R3.reuse, UR5, R0, 0x2, P2 ;  /* 0x0000000503071c11 */ /* 0x040fe400090f1400 */
[----:B------:R-:W-:Y:S02]  /*11c0*/  ISETP.NE.U32.AND P2, PT, RZ, UR8, PT ;  /* 0x00000008ff007c0c */ /* 0x000fe4000bf45070 */
[----:B------:R-:W-:Y:S02]  /*11d0*/  SHF.L.U32 R36, R3, 0x2, RZ ;  /* 0x0000000203247819 */ /* 0x000fe400000006ff */
[----:B------:R-:W-:Y:S01]  /*11e0*/  ISETP.NE.AND.EX P2, PT, RZ, UR9, PT, P2 ;  /* 0x00000009ff007c0c */ /* 0x000fe2000bf45320 */
[----:B------:R-:W-:Y:S01]  /*11f0*/  ULDC UR4, c[0x0][0x288] ;  /* 0x0000a20000047ab9 */ /* 0x000fe20000000800 */
[----:B------:R-:W-:Y:S01]  /*1200*/  IADD3 R8, P3, R36, UR6, RZ ;  /* 0x0000000624087c10 */ /* 0x000fe2000ff7e0ff */
[----:B0-----:R-:W-:Y:S01]  /*1210*/  IMAD.MOV.U32 R0, RZ, RZ, RZ ;  /* 0x000000ffff007224 */ /* 0x001fe200078e00ff */
[----:B------:R0:W-:Y:S01]  /*1220*/  STL [R1+0x28], R36 ;  /* 0x0000282401007387 */ /* 0x0001e20000100800 */
[----:B------:R-:W-:Y:S01]  /*1230*/  IMAD.U32 R25, RZ, RZ, UR4 ;  /* 0x00000004ff197e24 */ /* 0x000fe2000f8e00ff */
[----:B------:R-:W-:Y:S01]  /*1240*/  IADD3.X R9, R32, UR7, RZ, P3, !PT ;  /* 0x0000000720097c10 */ /* 0x000fe20009ffe4ff */
[----:B------:R-:W-:Y:S01]  /*1250*/  ULDC.64 UR4, c[0x0][0x418] ;  /* 0x0001060000047ab9 */ /* 0x000fe20000000a00 */
[----:B------:R0:W-:Y:S04]  /*1260*/  STL [R1+0x2c], R32 ;  /* 0x00002c2001007387 */ /* 0x0001e80000100800 */
[----:B------:R0:W5:Y:S01]  /*1270*/  @P1 LDG.E R0, desc[UR42][R6.64] ;  /* 0x0000002a06001981 */ /* 0x000162000c1e1900 */
[----:B------:R-:W-:-:S03]  /*1280*/  @P2 IADD3 R4, P1, R36, UR8, RZ ;  /* 0x0000000824042c10 */ /* 0x000fc6000ff3e0ff */
[----:B------:R0:W5:Y:S01]  /*1290*/  @P0 LDG.E R70, desc[UR42][R8.64] ;  /* 0x0000002a08460981 */ /* 0x000162000c1e1900 */
[----:B------:R-:W-:-:S05]  /*12a0*/  @P2 IADD3.X R5, R32, UR9, RZ, P1, !PT ;  /* 0x0000000920052c10 */ /* 0x000fca0008ffe4ff */
[----:B------:R0:W5:Y:S01]  /*12b0*/  @P2 LDG.E R25, desc[UR42][R4.64] ;  /* 0x0000002a04192981 */ /* 0x000162000c1e1900 */
[----:B------:R-:W-:Y:S01]  /*12c0*/  UISETP.NE.U32.AND UP0, UPT, UR4, URZ, UPT ;  /* 0x0000003f0400728c */ /* 0x000fe2000bf05070 */
[----:B------:R-:W-:Y:S02]  /*12d0*/  IMAD.MOV.U32 R29, RZ, RZ, R3 ;  /* 0x000000ffff1d7224 */ /* 0x000fe400078e0003 */
[----:B------:R-:W-:Y:S01]  /*12e0*/  ULDC UR4, c[0x0][0x424] ;  /* 0x0001090000047ab9 */ /* 0x000fe20000000800 */
[----:B------:R-:W-:-:S03]  /*12f0*/  UISETP.NE.AND.EX UP0, UPT, UR5, URZ, UPT, UP0 ;  /* 0x0000003f0500728c */ /* 0x000fc6000bf05300 */
[----:B------:R-:W-:Y:S01]  /*1300*/  ULDC UR5, c[0x0][0x2f0] ;  /* 0x0000bc0000057ab9 */ /* 0x000fe20000000800 */
[----:B------:R-:W-:-:S04]  /*1310*/  USEL UR4, UR4, 0x1, UP0 ;  /* 0x0000000104047887 */ /* 0x000fc80008000000 */
[----:B------:R-:W-:-:S03]  /*1320*/  UIMAD UR4, UR4, UR5, URZ ;  /* 0x00000005040472a4 */ /* 0x000fc6000f8e023f */
[----:B------:R-:W-:Y:S02]  /*1330*/  ULDC UR5, c[0x0][0x348] ;  /* 0x0000d20000057ab9 */ /* 0x000fe40000000800 */
[----:B------:R-:W-:Y:S01]  /*1340*/  MOV R30, UR5 ;  /* 0x00000005001e7c02 */ /* 0x000fe20008000f00 */
[----:B------:R-:W-:Y:S01]  /*1350*/  IMAD.U32 R31, RZ, RZ, UR4 ;  /* 0x00000004ff1f7e24 */ /* 0x000fe2000f8e00ff */
[----:B01----:R-:W-:Y:S06]  /*1360*/  @P2 BRA `(.L_x_475) ;  /* 0x0000000000242947 */ /* 0x003fec0003800000 */
[----:B------:R-:W-:Y:S02]  /*1370*/  ULDC.64 UR4, c[0x0][0xa00] ;  /* 0x0002800000047ab9 */ /* 0x000fe40000000a00 */
[----:B------:R-:W-:-:S04]  /*1380*/  ISETP.NE.U32.AND P1, PT, RZ, UR4, PT ;  /* 0x00000004ff007c0c */ /* 0x000fc8000bf25070 */
[----:B------:R-:W-:-:S13]  /*1390*/  ISETP.NE.AND.EX P1, PT, RZ, UR5, PT, P1 ;  /* 0x00000005ff007c0c */ /* 0x000fda000bf25310 */
[----:B------:R-:W-:Y:S05]  /*13a0*/  @!P1 BRA `(.L_x_475) ;  /* 0x0000000000149947 */ /* 0x000fea0003800000 */
[----:B------:R-:W0:Y:S02]  /*13b0*/  LDC.64 R4, c[0x0][0xa00] ;  /* 0x00028000ff047b82 */ /* 0x000e240000000a00 */
[----:B0-----:R-:W-:-:S05]  /*13c0*/  IMAD.WIDE R4, R29, 0x4, R4 ;  /* 0x000000041d047825 */ /* 0x001fca00078e0204 */
[----:B-----5:R-:W2:Y:S04]  /*13d0*/  LDG.E R25, desc[UR42][R4.64] ;  /* 0x0000002a04197981 */ /* 0x020ea8000c1e1900 */
[----:B------:R-:W2:Y:S02]  /*13e0*/  LDG.E R6, desc[UR42][R4.64+0x4] ;  /* 0x0000042a04067981 */ /* 0x000ea4000c1e1900 */
[----:B--2---:R-:W-:-:S07]  /*13f0*/  IMAD.IADD R25, R6, 0x1, -R25 ;  /* 0x0000000106197824 */ /* 0x004fce00078e0a19 */
.L_x_475:
[----:B------:R-:W-:Y:S01]  /*1400*/  ULDC.64 UR4, c[0x0][0xa20] ;  /* 0x0002880000047ab9 */ /* 0x000fe20000000a00 */
[----:B------:R0:W-:Y:S01]  /*1410*/  STL [R1+0x38], R33 ;  /* 0x0000382101007387 */ /* 0x0001e20000100800 */
[----:B------:R-:W-:-:S03]  /*1420*/  ISETP.NE.U32.AND P1, PT, RZ, UR4, PT ;  /* 0x00000004ff007c0c */ /* 0x000fc6000bf25070 */
[----:B------:R0:W-:Y:S01]  /*1430*/  STL [R1+0x24], R34 ;  /* 0x0000242201007387 */ /* 0x0001e20000100800 */
[----:B------:R-:W-:-:S13]  /*1440*/  ISETP.NE.AND.EX P1, PT, RZ, UR5, PT, P1 ;  /* 0x00000005ff007c0c */ /* 0x000fda000bf25310 */
[----:B0-----:R-:W-:Y:S05]  /*1450*/  @!P1 BRA `(.L_x_476) ;  /* 0x0000000000109947 */ /* 0x001fea0003800000 */
[----:B------:R-:W-:-:S04]  /*1460*/  IADD3 R4, P0, R36, UR4, RZ ;  /* 0x0000000424047c10 */ /* 0x000fc8000ff1e0ff */
[----:B------:R-:W-:-:S05]  /*1470*/  IADD3.X R5, R32, UR5, RZ, P0, !PT ;  /* 0x0000000520057c10 */ /* 0x000fca00087fe4ff */
[----:B------:R0:W5:Y:S01]  /*1480*/  LDG.E R31, desc[UR42][R4.64] ;  /* 0x0000002a041f7981 */ /* 0x000162000c1e1900 */
[----:B------:R-:W-:Y:S05]  /*1490*/  BRA `(.L_x_477) ;  /* 0x0000000000107947 */ /* 0x000fea0003800000 */
.L_x_476:
[----:B------:R-:W-:Y:S05]  /*14a0*/  @!P0 BRA `(.L_x_477) ;  /* 0x00000000000c8947 */ /* 0x000fea0003800000 */
[----:B------:R-:W2:Y:S04]  /*14b0*/  LDG.E R4, desc[UR42][R8.64] ;  /* 0x0000002a08047981 */ /* 0x000ea8000c1e1900 */
[----:B------:R-:W2:Y:S02]  /*14c0*/  LDG.E R31, desc[UR42][R8.64+0x4] ;  /* 0x0000042a081f7981 */ /* 0x000ea4000c1e1900 */
[----:B--2---:R-:W-:-:S07]  /*14d0*/  IADD3 R31, -R4, R31, RZ ;  /* 0x0000001f041f7210 */ /* 0x004fce0007ffe1ff */
.L_x_477:
[----:B------:R-:W-:Y:S02]  /*14e0*/  ULDC.64 UR4, c[0x0][0xa10] ;  /* 0x0002840000047ab9 */ /* 0x000fe40000000a00 */
[----:B------:R-:W-:-:S04]  /*14f0*/  ISETP.NE.U32.AND P0, PT, RZ, UR4, PT ;  /* 0x00000004ff007c0c */ /* 0x000fc8000bf05070 */
[----:B------:R-:W-:Y:S01]  /*1500*/  ISETP.NE.AND.EX P0, PT, RZ, UR5, PT, P0 ;  /* 0x00000005ff007c0c */ /* 0x000fe2000bf05300 */
[----:B-----5:R-:W-:Y:S01]  /*1510*/  IMAD.IADD R9, R31, 0x1, -R0 ;  /* 0x000000011f097824 */ /* 0x020fe200078e0a00 */
[----:B------:R-:W-:-:S11]  /*1520*/  ULDC.64 UR4, c[0x0][0xa30] ;  /* 0x00028c0000047ab9 */ /* 0x000fd60000000a00 */
[----:B0-----:R-:W0:Y:S02]  /*1530*/  @P0 LDC.64 R4, c[0x0][0xa10] ;  /* 0x00028400ff040b82 */ /* 0x001e240000000a00 */
[----:B0-----:R-:W-:-:S05]  /*1540*/  @P0 IMAD.WIDE R4, R29, 0x4, R4 ;  /* 0x000000041d040825 */ /* 0x001fca00078e0204 */
[----:B------:R-:W2:Y:S04]  /*1550*/  @P0 LDG.E R3, desc[UR42][R4.64] ;  /* 0x0000002a04030981 */ /* 0x000ea8000c1e1900 */
[----:B------:R-:W2:Y:S01]  /*1560*/  @P0 LDG.E R8, desc[UR42][R4.64+0x4] ;  /* 0x0000042a04080981 */ /* 0x000ea2000c1e1900 */
[----:B------:R-:W-:Y:S01]  /*1570*/  IMAD.MOV R28, RZ, RZ, -R9 ;  /* 0x000000ffff1c7224 */ /* 0x000fe200078e0a09 */
[----:B------:R-:W-:Y:S01]  /*1580*/  ISETP.NE.U32.AND P1, PT, RZ, UR4, PT ;  /* 0x00000004ff007c0c */ /* 0x000fe2000bf25070 */
[----:B------:R-:W-:-:S03]  /*1590*/  IMAD.MOV.U32 R24, RZ, RZ, R31 ;  /* 0x000000ffff187224 */ /* 0x000fc600078e001f */
[----:B------:R-:W-:Y:S02]  /*15a0*/  VIMNMX R28, RZ, R28, !PT ;  /* 0x0000001cff1c7248 */ /* 0x000fe40007fe0100 */
[----:B------:R-:W-:-:S13]  /*15b0*/  ISETP.NE.AND.EX P1, PT, RZ, UR5, PT, P1 ;  /* 0x00000005ff007c0c */ /* 0x000fda000bf25310 */
[----:B------:R-:W-:-:S04]  /*15c0*/  @P1 IADD3 R6, P2, R36, UR4, RZ ;  /* 0x0000000424061c10 */ /* 0x000fc8000ff5e0ff */
[----:B------:R-:W-:-:S05]  /*15d0*/  @P1 IADD3.X R7, R32, UR5, RZ, P2, !PT ;  /* 0x0000000520071c10 */ /* 0x000fca00097fe4ff */
[----:B------:R0:W5:Y:S01]  /*15e0*/  @P1 LDG.E R24, desc[UR42][R6.64] ;  /* 0x0000002a06181981 */ /* 0x000162000c1e1900 */
[----:B--2---:R-:W-:-:S05]  /*15f0*/  @P0 IMAD.IADD R30, R8, 0x1, -R3 ;  /* 0x00000001081e0824 */ /* 0x004fca00078e0a03 */
[----:B------:R-:W-:-:S05]  /*1600*/  IADD3 R88, R9, R30, RZ ;  /* 0x0000001e09587210 */ /* 0x000fca0007ffe0ff */
[----:B------:R-:W-:-:S05]  /*1610*/  VIADD R0, R88, 0x7f ;  /* 0x0000007f58007836 */ /* 0x000fca0000000000 */
[----:B------:R-:W-:-:S04]  /*1620*/  SHF.R.S32.HI R3, RZ, 0x1f, R0 ;  /* 0x0000001fff037819 */ /* 0x000fc80000011400 */
[----:B------:R-:W-:-:S04]  /*1630*/  LEA.HI R3, R3, R0, RZ, 0x7 ;  /* 0x0000000003037211 */ /* 0x000fc800078f38ff */
[----:B------:R-:W-:-:S04]  /*1640*/  LOP3.LUT R5, R3, 0xffffff80, RZ, 0xc0, !PT ;  /* 0xffffff8003057812 */ /* 0x000fc800078ec0ff */
[----:B------:R-:W-:-:S04]  /*1650*/  VIADDMNMX R5, R5, -R9, R30, PT ;  /* 0x8000000905057246 */ /* 0x000fc8000380011e */
[----:B------:R-:W-:Y:S02]  /*1660*/  ISETP.GT.AND P0, PT, R5, R28, PT ;  /* 0x0000001c0500720c */ /* 0x000fe40003f04270 */
[----:B------:R-:W-:-:S04]  /*1670*/  SHF.R.U32.HI R28, RZ, 0x7, R28 ;  /* 0x00000007ff1c7819 */ /* 0x000fc8000001161c */
[----:B------:R-:W-:-:S07]  /*1680*/  MOV R27, R28 ;  /* 0x0000001c001b7202 */ /* 0x000fce0000000f00 */
[----:B------:R-:W-:-:S05]  /*1690*/  @P0 VIADD R0, R5, 0x7f ;  /* 0x0000007f05000836 */ /* 0x000fca0000000000 */
[----:B------:R-:W-:-:S04]  /*16a0*/  @P0 SHF.R.S32.HI R5, RZ, 0x1f, R0 ;  /* 0x0000001fff050819 */ /* 0x000fc80000011400 */
[----:B------:R-:W-:Y:S02]  /*16b0*/  @P0 LEA.HI R5, R5, R0, RZ, 0x7 ;  /* 0x0000000005050211 */ /* 0x000fe400078f38ff */
[----:B------:R-:W-:Y:S02]  /*16c0*/  SHF.R.S32.HI R0, RZ, 0x7, R3 ;  /* 0x00000007ff007819 */ /* 0x000fe40000011403 */
[----:B------:R-:W-:Y:S02]  /*16d0*/  @P0 SHF.R.S32.HI R27, RZ, 0x7, R5 ;  /* 0x00000007ff1b0819 */ /* 0x000fe40000011405 */
[----:B------:R-:W-:Y:S01]  /*16e0*/  PLOP3.LUT P0, PT, PT, PT, PT, 0x80, 0x0 ;  /* 0x000000000000781c */ /* 0x000fe20003f0f070 */
[----:B------:R0:W-:Y:S01]  /*16f0*/  STL [R1+0x40], R0 ;  /* 0x0000400001007387 */ /* 0x0001e20000100800 */
[----:B------:R-:W-:-:S13]  /*1700*/  ISETP.GT.AND P1, PT, R27, R28, PT ;  /* 0x0000001c1b00720c */ /* 0x000fda0003f24270 */
[----:B0-----:R-:W-:Y:S05]  /*1710*/  @!P1 BRA `(.L_x_478) ;  /* 0x00000040002c9947 */ /* 0x001fea0003800000 */
[----:B------:R-:W-:Y:S01]  /*1720*/  VIADD R0, R18, 0xe400 ;  /* 0x0000e40012007836 */ /* 0x000fe20000000000 */
[----:B------:R-:W-:Y:S04]  /*1730*/  BSSY B6, `(.L_x_479) ;  /* 0x0000013000067945 */ /* 0x000fe80003800000 */
[----:B------:R-:W-:-:S13]  /*1740*/  LOP3.LUT P0, RZ, R0, 0x3ff, RZ, 0xc0, !PT ;  /* 0x000003ff00ff7812 */ /* 0x000fda000780c0ff */
[----:B------:R-:W-:Y:S05]  /*1750*/  @!P0 BRA `(.L_x_480) ;  /* 0x0000000000408947 */ /* 0x000fea0003800000 */
        /* <DEDUP_REMOVED lines=15> */
[----:B-1---5:R-:W-:Y:S05]  /*1850*/  CALL.ABS.NOINC R14 ;  /* 0x000000000e007343 */ /* 0x022fea0003c00000 */
.L_x_480:
[----:B------:R-:W-:Y:S05]  /*1860*/  BSYNC B6 ;  /* 0x0000000000067941 */ /* 0x000fea0003800000 */
.L_x_479:
[----:B------:R-:W-:Y:S01]  /*1870*/  VIADD R26, R18, 0x400 ;  /* 0x00000400121a7836 */ /* 0x000fe20000000000 */
[----:B------:R-:W-:Y:S04]  /*1880*/  BSSY B6, `(.L_x_481) ;  /* 0x0000013000067945 */ /* 0x000fe80003800000 */
[----:B------:R-:W-:-:S13]  /*1890*/  LOP3.LUT P0, RZ, R26, 0x3ff, RZ, 0xc0, !PT ;  /* 0x000003ff1aff7812 */ /* 0x000fda000780c0ff */
[----:B------:R-:W-:Y:S05]  /*18a0*/  @!P0 BRA `(.L_x_482) ;  /* 0x0000000000408947 */ /* 0x000fea0003800000 */
[----:B------:R-:W-:Y:S01]  /*18b0*/  MOV R0, 0x0 ;  /* 0x0000000000007802 */ /* 0x000fe20000000f00 */
[----:B------:R-:W-:Y:S01]  /*18c0*/  ULDC.64 UR4, c[0x4][0x88] ;  /* 0x0100220000047ab9 */ /* 0x000fe20000000a00 */
[----:B------:R-:W-:Y:S01]  /*18d0*/  ULDC.64 UR6, c[0x4][0x18] ;  /* 0x0100060000067ab9 */ /* 0x000fe20000000a00 */
[----:B------:R-:W-:Y:S01]  /*18e0*/  MOV R4, UR4 ;  /* 0x0000000400047c02 */ /* 0x000fe20008000f00 */
[----:B------:R0:W1:Y:S01]  /*18f0*/  LDC.64 R14, c[0x4][R0] ;  /* 0x01000000000e7b82 */ /* 0x0000620000000a00 */
[----:B------:R-:W-:Y:S01]  /*1900*/  IMAD.U32 R5, RZ, RZ, UR5 ;  /* 0x00000005ff057e24 */ /* 0x000fe2000f8e00ff */
[----:B------:R-:W-:Y:S01]  /*1910*/  ULDC.64 UR4, c[0x4][0x90] ;  /* 0x0100240000047ab9 */ /* 0x000fe20000000a00 */
[----:B------:R-:W-:Y:S01]  /*1920*/  MOV R10, UR6 ;  /* 0x00000006000a7c02 */ /* 0x000fe20008000f00 */
[----:B------:R-:W-:Y:S01]  /*1930*/  IMAD.U32 R6, RZ, RZ, UR4 ;  /* 0x00000004ff067e24 */ /* 0x000fe2000f8e00ff */
[----:B------:R-:W-:Y:S01]  /*1940*/  MOV R13, RZ ;  /* 0x000000ff000d7202 */ /* 0x000fe20000000f00 */
[----:B------:R-:W-:-:S02]  /*1950*/  IMAD.U32 R7, RZ, RZ, UR5 ;  /* 0x00000005ff077e24 */ /* 0x000fc4000f8e00ff */
[----:B------:R-:W-:Y:S02]  /*1960*/  IMAD.U32 R11, RZ, RZ, UR7 ;  /* 0x00000007ff0b7e24 */ /* 0x000fe4000f8e00ff */
[----:B------:R-:W-:Y:S02]  /*1970*/  IMAD.MOV.U32 R8, RZ, RZ, 0x70 ;  /* 0x00000070ff087424 */ /* 0x000fe400078e00ff */
[----:B0-----:R-:W-:-:S07]  /*1980*/  IMAD.MOV.U32 R12, RZ, RZ, 0x1 ;  /* 0x00000001ff0c7424 */ /* 0x001fce00078e00ff */
[----:B------:R-:W-:-:S07]  /*1990*/  LEPC R20, `(.L_x_482) ;  /* 0x000000001014794e */ /* 0x000fce0000000000 */
[----:B-1---5:R-:W-:Y:S05]  /*19a0*/  CALL.ABS.NOINC R14 ;  /* 0x000000000e007343 */ /* 0x022fea0003c00000 */
.L_x_482:
[----:B------:R-:W-:Y:S05]  /*19b0*/  BSYNC B6 ;  /* 0x0000000000067941 */ /* 0x000fea0003800000 */
.L_x_481:
[----:B------:R-:W-:Y:S01]  /*19c0*/  ULDC.64 UR4, c[0x0][0x9f8] ;  /* 0x00027e0000047ab9 */ /* 0x000fe20000000a00 */
[----:B------:R-:W2:Y:S01]  /*19d0*/  LDL R38, [R1+0x14] ;  /* 0x0000140001267983 */ /* 0x000ea20000100800 */
[----:B------:R-:W-:Y:S01]  /*19e0*/  ISETP.NE.U32.AND P0, PT, RZ, UR4, PT ;  /* 0x00000004ff007c0c */ /* 0x000fe2000bf05070 */
[----:B------:R-:W0:Y:S03]  /*19f0*/  LDC.64 R4, c[0x0][0x3f8] ;  /* 0x0000fe00ff047b82 */ /* 0x000e260000000a00 */
[----:B------:R-:W-:-:S05]  /*1a00*/  ISETP.NE.AND.EX P0, PT, RZ, UR5, PT, P0 ;  /* 0x00000005ff007c0c */ /* 0x000fca000bf05300 */
[----:B------:R-:W1:Y:S08]  /*1a10*/  LDC.64 R64, c[0x0][0x408] ;  /* 0x00010200ff407b82 */ /* 0x000e700000000a00 */
[----:B------:R-:W-:Y:S01]  /*1a20*/  @P0 IADD3 R6, P1, R36, UR4, RZ ;  /* 0x0000000424060c10 */ /* 0x000fe2000ff3e0ff */
[----:B------:R-:W3:Y:S03]  /*1a30*/  LDC R37, c[0x0][0x3f4] ;  /* 0x0000fd00ff257b82 */ /* 0x000ee60000000800 */
[----:B------:R-:W-:-:S02]  /*1a40*/  @P0 IADD3.X R7, R32, UR5, RZ, P1, !PT ;  /* 0x0000000520070c10 */ /* 0x000fc40008ffe4ff */
[----:B------:R-:W4:Y:S04]  /*1a50*/  LDL.LU R32, [R1] ;  /* 0x0000000001207983 */ /* 0x000f280000300800 */
[----:B------:R-:W4:Y:S04]  /*1a60*/  LDL R14, [R1+0x20] ;  /* 0x00002000010e7983 */ /* 0x000f280000100800 */
[----:B------:R1:W4:Y:S01]  /*1a70*/  @P0 LDG.E R29, desc[UR42][R6.64] ;  /* 0x0000002a061d0981 */ /* 0x000322000c1e1900 */
[----:B------:R-:W1:Y:S01]  /*1a80*/  S2R R36, SR_TID.X ;  /* 0x0000000000247919 */ /* 0x000e620000002100 */
[----:B------:R-:W-:-:S02]  /*1a90*/  SHF.R.S32.HI R3, RZ, 0x1f, R152 ;  /* 0x0000001fff037819 */ /* 0x000fc40000011498 */
[----:B------:R-:W-:-:S03]  /*1aa0*/  SHF.R.S32.HI R23, RZ, 0x1f, R22 ;  /* 0x0000001fff177819 */ /* 0x000fc60000011416 */
[-C--:B0-----:R-:W-:Y:S02]  /*1ab0*/  IMAD R0, R3, R4.reuse, RZ ;  /* 0x0000000403007224 */ /* 0x081fe400078e02ff */
[----:B------:R-:W-:-:S04]  /*1ac0*/  IMAD.WIDE.U32 R8, R152, R4, R22 ;  /* 0x0000000498087225 */ /* 0x000fc800078e0016 */
[C---:B------:R-:W-:Y:S02]  /*1ad0*/  IMAD R13, R152.reuse, R5, R0 ;  /* 0x00000005980d7224 */ /* 0x040fe400078e0200 */
[----:B------:R-:W-:Y:S01]  /*1ae0*/  IMAD.WIDE.U32 R10, R152, R4, R16 ;  /* 0x00000004980a7225 */ /* 0x000fe200078e0010 */
[----:B---3--:R-:W-:-:S03]  /*1af0*/  ISETP.GE.AND P0, PT, R16, R37, PT ;  /* 0x000000251000720c */ /* 0x008fc60003f06270 */
[----:B-1----:R-:W-:Y:S02]  /*1b00*/  IMAD R3, R3, R64, RZ ;  /* 0x0000004003037224 */ /* 0x002fe400078e02ff */
[----:B------:R-:W-:Y:S02]  /*1b10*/  IMAD.IADD R9, R9, 0x1, R13 ;  /* 0x0000000109097824 */ /* 0x000fe400078e020d */
[----:B------:R-:W-:Y:S01]  /*1b20*/  IMAD.IADD R11, R13, 0x1, R11 ;  /* 0x000000010d0b7824 */ /* 0x000fe200078e020b */
[----:B-----5:R-:W-:Y:S01]  /*1b30*/  SHF.R.S32.HI R13, RZ, 0x1f, R24 ;  /* 0x0000001fff0d7819 */ /* 0x020fe20000011418 */
[----:B------:R-:W-:Y:S01]  /*1b40*/  IMAD R15, R152, R65, R3 ;  /* 0x00000041980f7224 */ /* 0x000fe200078e0203 */
[----:B------:R-:W-:-:S03]  /*1b50*/  SEL R3, R37, RZ, P0 ;  /* 0x000000ff25037207 */ /* 0x000fc60000000000 */
[C---:B------:R-:W-:Y:S02]  /*1b60*/  IMAD R12, R13.reuse, R4, RZ ;  /* 0x000000040d0c7224 */ /* 0x040fe400078e02ff */
[----:B------:R-:W-:Y:S02]  /*1b70*/  VIADD R39, R36, 0xffffff80 ;  /* 0xffffff8024277836 */ /* 0x000fe40000000000 */
[----:B------:R-:W-:Y:S02]  /*1b80*/  IMAD R13, R13, R64, RZ ;  /* 0x000000400d0d7224 */ /* 0x000fe400078e02ff */
[----:B------:R-:W-:Y:S01]  /*1b90*/  IMAD.IADD R3, R16, 0x1, R3 ;  /* 0x0000000110037824 */ /* 0x000fe200078e0203 */
[----:B------:R-:W-:Y:S01]  /*1ba0*/  SHF.L.U64.HI R68, R4, 0x7, R5 ;  /* 0x0000000704447819 */ /* 0x000fe20000010205 */
[-C--:B------:R-:W-:Y:S01]  /*1bb0*/  IMAD.WIDE.U32 R20, R24, R4.reuse, R8 ;  /* 0x0000000418147225 */ /* 0x080fe200078e0008 */
[----:B------:R-:W-:Y:S02]  /*1bc0*/  SHF.L.U32 R67, R4, 0x7, RZ ;  /* 0x0000000704437819 */ /* 0x000fe400000006ff */
[----:B------:R-:W-:Y:S01]  /*1bd0*/  SHF.L.U64.HI R66, R64, 0x7, R65 ;  /* 0x0000000740427819 */ /* 0x000fe20000010241 */
[----:B------:R-:W-:Y:S01]  /*1be0*/  IMAD.WIDE.U32 R52, R24, R4, R10 ;  /* 0x0000000418347225 */ /* 0x000fe200078e000a */
[----:B------:R-:W-:-:S03]  /*1bf0*/  SHF.R.S32.HI R0, RZ, 0x1f, R3 ;  /* 0x0000001fff007819 */ /* 0x000fc60000011403 */
[----:B------:R-:W-:Y:S02]  /*1c00*/  IMAD R13, R24, R65, R13 ;  /* 0x00000041180d7224 */ /* 0x000fe400078e020d */
[----:B------:R-:W-:Y:S01]  /*1c10*/  IMAD.WIDE.U32 R6, R152, R64, R16 ;  /* 0x0000004098067225 */ /* 0x000fe200078e0010 */
[----:B------:R-:W-:-:S03]  /*1c20*/  LEA.HI R0, R0, R3, RZ, 0x3 ;  /* 0x0000000300007211 */ /* 0x000fc600078f18ff */
[----:B------:R-:W-:Y:S02]  /*1c30*/  IMAD.IADD R7, R15, 0x1, R7 ;  /* 0x000000010f077824 */ /* 0x000fe400078e0207 */
[-C--:B------:R-:W-:Y:S01]  /*1c40*/  IMAD.WIDE.U32 R56, R24, R64.reuse, R6 ;  /* 0x0000004018387225 */ /* 0x080fe200078e0006 */
[----:B------:R-:W-:Y:S02]  /*1c50*/  SHF.R.S32.HI R7, RZ, 0x3, R0 ;  /* 0x00000003ff077819 */ /* 0x000fe40000011400 */
[----:B------:R-:W-:Y:S01]  /*1c60*/  LOP3.LUT R6, R0, 0xfffffff8, RZ, 0xc0, !PT ;  /* 0xfffffff800067812 */ /* 0x000fe200078ec0ff */
[----:B------:R-:W-:-:S05]  /*1c70*/  IMAD.WIDE.U32 R54, R152, R64, R22 ;  /* 0x0000004098367225 */ /* 0x000fca00078e0016 */
[----:B------:R-:W-:Y:S01]  /*1c80*/  IADD3 R55, R55, R15, RZ ;  /* 0x0000000f37377210 */ /* 0x000fe20007ffe0ff */
[C---:B------:R-:W-:Y:S02]  /*1c90*/  IMAD R35, R24.reuse, R5, R12 ;  /* 0x0000000518237224 */ /* 0x040fe400078e020c */
[----:B------:R-:W-:Y:S01]  /*1ca0*/  IMAD.WIDE.U32 R54, R24, R64, R54 ;  /* 0x0000004018367225 */ /* 0x000fe200078e0036 */
[----:B------:R-:W-:-:S03]  /*1cb0*/  SHF.R.S32.HI R63, RZ, 0x1f, R34 ;  /* 0x0000001fff3f7819 */ /* 0x000fc60000011422 */
[----:B------:R-:W-:Y:S02]  /*1cc0*/  IMAD.IADD R70, R70, 0x1, R31 ;  /* 0x0000000146467824 */ /* 0x000fe400078e021f */
[----:B------:R-:W-:Y:S01]  /*1cd0*/  IMAD.IADD R58, R21, 0x1, R35 ;  /* 0x00000001153a7824 */ /* 0x000fe200078e0223 */
[----:B------:R-:W-:Y:S01]  /*1ce0*/  IADD3 R35, R35, R53, RZ ;  /* 0x0000003523237210 */ /* 0x000fe20007ffe0ff */
[----:B------:R-:W-:Y:S02]  /*1cf0*/  IMAD.SHL.U32 R64, R64, 0x80, RZ ;  /* 0x0000008040407824 */ /* 0x000fe400078e00ff */
[----:B------:R-:W-:Y:S02]  /*1d00*/  IMAD.SHL.U32 R60, R37, 0x2, RZ ;  /* 0x00000002253c7824 */ /* 0x000fe400078e00ff */
[----:B------:R-:W-:Y:S02]  /*1d10*/  IMAD.IADD R31, R13, 0x1, R57 ;  /* 0x000000010d1f7824 */ /* 0x000fe400078e0239 */
[C---:B--2---:R-:W-:Y:S01]  /*1d20*/  IMAD.SHL.U32 R69, R38.reuse, 0x40, RZ ;  /* 0x0000004026457824 */ /* 0x044fe200078e00ff */
[----:B------:R-:W-:-:S02]  /*1d30*/  LOP3.LUT P1, RZ, R38, 0x4, RZ, 0xc0, !PT ;  /* 0x0000000426ff7812 */ /* 0x000fc4000782c0ff */
[----:B------:R-:W-:Y:S02]  /*1d40*/  SHF.R.U32.HI R38, RZ, 0x7, R36 ;  /* 0x00000007ff267819 */ /* 0x000fe40000011624 */
[----:B------:R-:W-:Y:S02]  /*1d50*/  LOP3.LUT R69, R69, 0x1c0, RZ, 0xc0, !PT ;  /* 0x000001c045457812 */ /* 0x000fe400078ec0ff */
[----:B------:R-:W-:Y:S01]  /*1d60*/  SHF.R.S32.HI R36, RZ, 0x1f, R39 ;  /* 0x0000001fff247819 */ /* 0x000fe20000011427 */
[C---:B------:R-:W-:Y:S01]  /*1d70*/  VIADD R62, R38.reuse, 0x8 ;  /* 0x00000008263e7836 */ /* 0x040fe20000000000 */
[----:B------:R-:W-:Y:S01]  /*1d80*/  ISETP.NE.AND P6, PT, R38, 0x1, PT ;  /* 0x000000012600780c */ /* 0x000fe20003fc5270 */
[----:B------:R-:W-:Y:S01]  /*1d90*/  VIADD R38, R152, 0x60 ;  /* 0x0000006098267836 */ /* 0x000fe20000000000 */
[----:B------:R-:W-:Y:S02]  /*1da0*/  SHF.R.U32.HI R65, RZ, 0x3, R69 ;  /* 0x00000003ff417819 */ /* 0x000fe40000011645 */
[----:B------:R-:W-:-:S02]  /*1db0*/  LOP3.LUT R4, R69, 0x18, R16, 0xf8, !PT ;  /* 0x0000001845047812 */ /* 0x000fc400078ef810 */
[----:B------:R-:W-:Y:S02]  /*1dc0*/  LEA.HI R36, R36, R39, RZ, 0x5 ;  /* 0x0000002724247211 */ /* 0x000fe400078f28ff */
[----:B------:R-:W-:Y:S02]  /*1dd0*/  SHF.L.U32 R38, R38, 0x6, RZ ;  /* 0x0000000626267819 */ /* 0x000fe400000006ff */
[----:B------:R-:W-:Y:S02]  /*1de0*/  LOP3.LUT R4, R4, R65, RZ, 0x3c, !PT ;  /* 0x0000004104047212 */ /* 0x000fe400078e3cff */
[----:B------:R-:W-:Y:S02]  /*1df0*/  SHF.R.S32.HI R36, RZ, 0x5, R36 ;  /* 0x00000005ff247819 */ /* 0x000fe40000011424 */
[----:B----4-:R-:W-:Y:S02]  /*1e00*/  LOP3.LUT R32, R32, 0xfffffffd, RZ, 0xc0, !PT ;  /* 0xfffffffd20207812 */ /* 0x010fe400078ec0ff */
[----:B------:R-:W-:Y:S01]  /*1e10*/  LOP3.LUT R38, R38, 0x1c0, RZ, 0xc0, !PT ;  /* 0x000001c026267812 */ /* 0x000fe200078ec0ff */
[----:B------:R-:W-:Y:S01]  /*1e20*/  IMAD R59, R36, 0x200, R4 ;  /* 0x00000200243b7824 */ /* 0x000fe200078e0204 */
[----:B------:R-:W-:-:S02]  /*1e30*/  @P1 LOP3.LUT R32, R32, 0x2, RZ, 0xfc, !PT ;  /* 0x0000000220201812 */ /* 0x000fc400078efcff */
[--C-:B------:R-:W-:Y:S01]  /*1e40*/  LOP3.LUT R4, R69, 0x38, R0.reuse, 0xf8, !PT ;  /* 0x0000003845047812 */ /* 0x100fe200078ef800 */
[----:B------:R-:W-:Y:S05]  /*1e50*/  @!P6 WARPSYNC.ALL ;  /* 0x000000000000e948 */ /* 0x000fea0003800000 */
[----:B------:R-:W-:Y:S01]  /*1e60*/  LOP3.LUT R0, R38, 0x38, R0, 0xf8, !PT ;  /* 0x0000003826007812 */ /* 0x000fe200078ef800 */
[----:B------:R-:W-:Y:S01]  /*1e70*/  VIADD R38, R152, 0x60 ;  /* 0x0000006098267836 */ /* 0x000fe20000000000 */
[----:B------:R0:W-:Y:S01]  /*1e80*/  STL [R1], R32 ;  /* 0x0000002001007387 */ /* 0x0001e20000100800 */
[----:B------:R-:W-:Y:S01]  /*1e90*/  LOP3.LUT R3, R4, R65, RZ, 0x3c, !PT ;  /* 0x0000004104037212 */ /* 0x000fe200078e3cff */
[----:B------:R-:W-:Y:S01]  /*1ea0*/  ULDC UR4, c[0x0][0x2f4] ;  /* 0x0000bd0000047ab9 */ /* 0x000fe20000000800 */
[----:B------:R-:W-:Y:S01]  /*1eb0*/  IMAD.SHL.U32 R38, R38, 0x40, RZ ;  /* 0x0000004026267824 */ /* 0x000fe200078e00ff */
[----:B0-----:R-:W-:-:S04]  /*1ec0*/  SHF.R.S32.HI R32, RZ, 0x1f, R39 ;  /* 0x0000001fff207819 */ /* 0x001fc80000011427 */
[----:B------:R-:W-:Y:S02]  /*1ed0*/  LOP3.LUT R38, R38, 0x1c0, RZ, 0xc0, !PT ;  /* 0x000001c026267812 */ /* 0x000fe400078ec0ff */
[----:B------:R-:W-:Y:S02]  /*1ee0*/  LEA.HI R32, R32, R39, RZ, 0x2 ;  /* 0x0000002720207211 */ /* 0x000fe400078f10ff */
[----:B------:R-:W-:Y:S02]  /*1ef0*/  SHF.R.U32.HI R38, RZ, 0x3, R38 ;  /* 0x00000003ff267819 */ /* 0x000fe40000011626 */
[----:B------:R-:W-:Y:S02]  /*1f00*/  LOP3.LUT R32, R32, 0xfffffffc, RZ, 0xc0, !PT ;  /* 0xfffffffc20207812 */ /* 0x000fe400078ec0ff */
[----:B------:R-:W-:Y:S02]  /*1f10*/  LOP3.LUT R0, R0, R38, RZ, 0x3c, !PT ;  /* 0x0000002600007212 */ /* 0x000fe400078e3cff */
[----:B------:R-:W-:Y:S01]  /*1f20*/  IADD3 R32, R39, -R32, RZ ;  /* 0x8000002027207210 */ /* 0x000fe20007ffe0ff */
[----:B------:R-:W-:Y:S01]  /*1f30*/  IMAD R3, R36, 0x200, R3 ;  /* 0x0000020024037824 */ /* 0x000fe200078e0203 */
[----:B------:R-:W-:Y:S01]  /*1f40*/  @!P6 BAR.SYNC.DEFER_BLOCKING 0x9, 0x100 ;  /* 0x024400000000eb1d */ /* 0x000fe20000010000 */
[----:B------:R-:W-:-:S02]  /*1f50*/  ISETP.GE.AND P1, PT, R16, UR4, PT ;  /* 0x0000000410007c0c */ /* 0x000fc4000bf26270 */
[----:B------:R-:W-:Y:S01]  /*1f60*/  IMAD R61, R32, 0x60, R152 ;  /* 0x00000060203d7824 */ /* 0x000fe200078e0298 */
[----:B------:R-:W-:Y:S01]  /*1f70*/  ISETP.GE.AND P2, PT, R2, UR4, PT ;  /* 0x0000000402007c0c */ /* 0x000fe2000bf46270 */
[----:B------:R-:W-:Y:S01]  /*1f80*/  IMAD.IADD R32, R55, 0x1, R13 ;  /* 0x0000000137207824 */ /* 0x000fe200078e020d */
[----:B------:R-:W-:Y:S02]  /*1f90*/  SHF.R.S32.HI R5, RZ, 0x1f, R29 ;  /* 0x0000001fff057819 */ /* 0x000fe4000001141d */
[----:B------:R-:W-:Y:S02]  /*1fa0*/  SHF.R.S32.HI R4, RZ, 0x1f, R6 ;  /* 0x0000001fff047819 */ /* 0x000fe40000011406 */
[----:B------:R-:W-:-:S07]  /*1fb0*/  IADD3 R0, R14, R0, RZ ;  /* 0x000000000e007210 */ /* 0x000fce0007ffe0ff */
.L_x_538:
[----:B--2---:R-:W2:Y:S01]  /*1fc0*/  LDL R38, [R1+0x14] ;  /* 0x0000140001267983 */ /* 0x004ea20000100800 */
[----:B------:R-:W0:Y:S03]  /*1fd0*/  LDC R75, c[0x0][0x430] ;  /* 0x00010c00ff4b7b82 */ /* 0x000e260000000800 */
[----:B----4-:R-:W3:Y:S01]  /*1fe0*/  LDL.LU R37, [R1] ;  /* 0x0000000001257983 */ /* 0x010ee20000300800 */
[----:B------:R-:W-:Y:S02]  /*1ff0*/  VIADD R27, R27, 0xffffffff ;  /* 0xffffffff1b1b7836 */ /* 0x000fe40000000000 */
[----:B------:R-:W-:Y:S02]  /*2000*/  IMAD.MOV.U32 R74, RZ, RZ, RZ ;  /* 0x000000ffff4a7224 */ /* 0x000fe400078e00ff */
[----:B------:R-:W-:Y:S01]  /*2010*/  IMAD R9, R27, 0x80, R61 ;  /* 0x000000801b097824 */ /* 0x000fe200078e023d */
[----:B------:R-:W1:Y:S03]  /*2020*/  LDC R80, c[0x0][0x3f4] ;  /* 0x0000fd00ff507b82 */ /* 0x000e660000000800 */
[----:B------:R-:W-:Y:S01]  /*2030*/  IMAD.IADD R36, R70, 0x1, R9 ;  /* 0x0000000146247824 */ /* 0x000fe200078e0209 */
[----:B------:R-:W-:-:S04]  /*2040*/  ISETP.GE.AND P3, PT, R9, R30, PT ;  /* 0x0000001e0900720c */ /* 0x000fc80003f66270 */
[----:B------:R-:W-:Y:S02]  /*2050*/  ISETP.GT.OR P3, PT, R61, 0x7f, P3 ;  /* 0x0000007f3d00780c */ /* 0x000fe40001f64670 */
[----:B------:R-:W-:Y:S02]  /*2060*/  MOV R12, R36 ;  /* 0x00000024000c7202 */ /* 0x000fe40000000f00 */
[----:B0-----:R-:W-:-:S09]  /*2070*/  ISETP.NE.AND P4, PT, R75, 0x1, PT ;  /* 0x000000014b00780c */ /* 0x001fd20003f85270 */
[----:B------:R-:W0:Y:S08]  /*2080*/  @!P3 LDC.64 R10, c[0x0][0x428] ;  /* 0x00010a00ff0abb82 */ /* 0x000e300000000a00 */
[----:B------:R-:W4:Y:S08]  /*2090*/  @P4 LDC R13, c[0x0][0x434] ;  /* 0x00010d00ff0d4b82 */ /* 0x000f300000000800 */
[----:B------:R-:W1:Y:S08]  /*20a0*/  @P4 LDC R14, c[0x0][0x438] ;  /* 0x00010e00ff0e4b82 */ /* 0x000e700000000800 */
[----:B------:R-:W0:Y:S01]  /*20b0*/  @!P3 LDC.64 R8, c[0x0][0x418] ;  /* 0x00010600ff08bb82 */ /* 0x000e220000000a00 */
[----:B----4-:R-:W-:-:S05]  /*20c0*/  @P4 IMAD.HI.U32 R13, R36, R13, RZ ;  /* 0x0000000d240d4227 */ /* 0x010fca00078e00ff */
[----:B-1----:R-:W-:Y:S01]  /*20d0*/  @P4 SHF.R.U32.HI R12, RZ, R14, R13 ;  /* 0x0000000eff0c4219 */ /* 0x002fe2000001160d */
[----:B0-----:R-:W-:-:S03]  /*20e0*/  @!P3 IMAD R14, R5, R10, RZ ;  /* 0x0000000a050eb224 */ /* 0x001fc600078e02ff */
[----:B------:R-:W-:Y:S01]  /*20f0*/  @!P3 SHF.R.S32.HI R13, RZ, 0x1f, R12 ;  /* 0x0000001fff0db819 */ /* 0x000fe2000001140c */
[C---:B------:R-:W-:Y:S02]  /*2100*/  @!P3 IMAD R15, R29.reuse, R11, R14 ;  /* 0x0000000b1d0fb224 */ /* 0x040fe400078e020e */
[----:B------:R-:W-:-:S04]  /*2110*/  @!P3 IMAD.WIDE.U32 R10, R29, R10, R12 ;  /* 0x0000000a1d0ab225 */ /* 0x000fc800078e000c */
[----:B------:R-:W-:Y:S01]  /*2120*/  @!P3 IMAD.IADD R11, R11, 0x1, R15 ;  /* 0x000000010b0bb824 */ /* 0x000fe200078e020f */
[----:B------:R-:W-:-:S04]  /*2130*/  @!P3 LEA R8, P4, R10, R8, 0x2 ;  /* 0x000000080a08b211 */ /* 0x000fc800078810ff */
[----:B------:R-:W-:-:S05]  /*2140*/  @!P3 LEA.HI.X R9, R10, R9, R11, 0x2, P4 ;  /* 0x000000090a09b211 */ /* 0x000fca00020f140b */
[----:B------:R0:W5:Y:S01]  /*2150*/  @!P3 LDG.E R74, desc[UR42][R8.64] ;  /* 0x0000002a084ab981 */ /* 0x000162000c1e1900 */
[----:B------:R-:W-:Y:S01]  /*2160*/  ISETP.GT.AND P3, PT, R27, R28, PT ;  /* 0x0000001c1b00720c */ /* 0x000fe20003f64270 */
[----:B------:R-:W-:Y:S01]  /*2170*/  IMAD R73, R19, 0x2000, R59 ;  /* 0x0000200013497824 */ /* 0x000fe200078e023b */
[----:B------:R-:W-:Y:S01]  /*2180*/  IADD3 R10, -R12, RZ, RZ ;  /* 0x000000ff0c0a7210 */ /* 0x000fe20007ffe1ff */
[----:B------:R-:W-:Y:S05]  /*2190*/  YIELD ;  /* 0x0000000000007946 */ /* 0x000fea0003800000 */
[----:B------:R-:W-:Y:S01]  /*21a0*/  VIADD R11, R73, 0x20 ;  /* 0x00000020490b7836 */ /* 0x000fe20000000000 */
[----:B------:R-:W-:Y:S01]  /*21b0*/  BSSY B0, `(.L_x_483) ;  /* 0x0000301000007945 */ /* 0x000fe20003800000 */
[----:B------:R-:W-:Y:S01]  /*21c0*/  IMAD R75, R75, R10, R36 ;  /* 0x0000000a4b4b7224 */ /* 0x000fe200078e0224 */
[----:B--2---:R-:W-:-:S02]  /*21d0*/  LOP3.LUT P5, RZ, R38, 0x4, RZ, 0xc0, !PT ;  /* 0x0000000426ff7812 */ /* 0x004fc400078ac0ff */
[----:B---3--:R-:W-:-:S04]  /*21e0*/  LOP3.LUT R37, R37, 0xfffffffe, RZ, 0xc0, !PT ;  /* 0xfffffffe25257812 */ /* 0x008fc800078ec0ff */
[----:B------:R-:W-:Y:S02]  /*21f0*/  @P3 LOP3.LUT R37, R37, 0x1, RZ, 0xfc, !PT ;  /* 0x0000000125253812 */ /* 0x000fe400078efcff */
[----:B------:R-:W-:-:S03]  /*2200*/  ISETP.GE.AND P3, PT, R80, 0x1, PT ;  /* 0x000000015000780c */ /* 0x000fc60003f66270 */
[----:B------:R0:W-:Y:S02]  /*2210*/  STL [R1], R37 ;  /* 0x0000002501007387 */ /* 0x0001e40000100800 */
[C---:B------:R-:W-:Y:S02]  /*2220*/  @P5 VIADD R11, R73.reuse, 0xffffffe0 ;  /* 0xffffffe0490b5836 */ /* 0x040fe40000000000 */
[----:B------:R-:W-:-:S03]  /*2230*/  IMAD R73, R73, 0x2, R26 ;  /* 0x0000000249497824 */ /* 0x000fc600078e021a */
[----:B------:R-:W-:-:S03]  /*2240*/  LEA R72, R11, R26, 0x1 ;  /* 0x0000001a0b487211 */ /* 0x000fc600078e08ff */
[----:B0-----:R-:W-:Y:S05]  /*2250*/  @!P3 BRA `(.L_x_484) ;  /* 0x0000002800c4b947 */ /* 0x001fea0003800000 */
[----:B------:R-:W-:Y:S01]  /*2260*/  SHF.R.S32.HI R76, RZ, 0x1f, R75 ;  /* 0x0000001fff4c7819 */ /* 0x000fe2000001144b */
[----:B------:R-:W-:Y:S01]  /*2270*/  ULDC.64 UR4, c[0x0][0x300] ;  /* 0x0000c00000047ab9 */ /* 0x000fe20000000a00 */
[----:B-----5:R-:W-:Y:S01]  /*2280*/  SHF.R.S32.HI R77, RZ, 0x1f, R74 ;  /* 0x0000001fff4d7819 */ /* 0x020fe2000001144a */
[----:B------:R-:W-:-:S04]  /*2290*/  IMAD.WIDE.U32 R8, R75, UR4, RZ ;  /* 0x000000044b087c25 */ /* 0x000fc8000f8e00ff */
[----:B------:R-:W-:Y:S02]  /*22a0*/  IMAD R10, R76, UR4, RZ ;  /* 0x000000044c0a7c24 */ /* 0x000fe4000f8e02ff */
[----:B------:R-:W-:Y:S02]  /*22b0*/  IMAD R12, R68, R27, RZ ;  /* 0x0000001b440c7224 */ /* 0x000fe400078e02ff */
[----:B------:R-:W-:Y:S01]  /*22c0*/  IMAD R11, R75, UR5, R10 ;  /* 0x000000054b0b7c24 */ /* 0x000fe2000f8e020a */
[----:B------:R-:W-:Y:S01]  /*22d0*/  ULDC.64 UR4, c[0x0][0x310] ;  /* 0x0000c40000047ab9 */ /* 0x000fe20000000a00 */
[----:B------:R-:W-:Y:S01]  /*22e0*/  SHF.R.S32.HI R10, RZ, 0x1f, R27 ;  /* 0x0000001fff0a7819 */ /* 0x000fe2000001141b */
[----:B------:R-:W-:Y:S02]  /*22f0*/  IMAD R13, R77, UR4, RZ ;  /* 0x000000044d0d7c24 */ /* 0x000fe4000f8e02ff */
[----:B------:R-:W-:Y:S02]  /*2300*/  IMAD.IADD R9, R9, 0x1, R11 ;  /* 0x0000000109097824 */ /* 0x000fe400078e020b */
[----:B------:R-:W-:-:S02]  /*2310*/  IMAD R13, R74, UR5, R13 ;  /* 0x000000054a0d7c24 */ /* 0x000fc4000f8e020d */
[----:B------:R-:W-:Y:S01]  /*2320*/  IMAD.WIDE.U32 R8, R74, UR4, R8 ;  /* 0x000000044a087c25 */ /* 0x000fe2000f8e0008 */
[----:B------:R-:W-:-:S03]  /*2330*/  ULDC.64 UR4, c[0x0][0x308] ;  /* 0x0000c20000047ab9 */ /* 0x000fc60000000a00 */
[----:B------:R-:W-:Y:S02]  /*2340*/  IMAD R11, R63, UR4, RZ ;  /* 0x000000043f0b7c24 */ /* 0x000fe4000f8e02ff */
[----:B------:R-:W-:Y:S02]  /*2350*/  IMAD.IADD R9, R9, 0x1, R13 ;  /* 0x0000000109097824 */ /* 0x000fe400078e020d */
[C---:B------:R-:W-:Y:S02]  /*2360*/  IMAD R11, R34.reuse, UR5, R11 ;  /* 0x00000005220b7c24 */ /* 0x040fe4000f8e020b */
[----:B------:R-:W-:Y:S01]  /*2370*/  IMAD.WIDE.U32 R8, R34, UR4, R8 ;  /* 0x0000000422087c25 */ /* 0x000fe2000f8e0008 */
[----:B------:R-:W-:-:S03]  /*2380*/  ULDC.64 UR4, c[0x0][0x2e8] ;  /* 0x0000ba0000047ab9 */ /* 0x000fc60000000a00 */
[----:B------:R-:W-:Y:S01]  /*2390*/  IMAD.IADD R85, R9, 0x1, R11 ;  /* 0x0000000109557824 */ /* 0x000fe200078e020b */
[----:B------:R-:W-:Y:S01]  /*23a0*/  LEA R84, P3, R8, UR4, 0x1 ;  /* 0x0000000408547c11 */ /* 0x000fe2000f8608ff */
[----:B------:R-:W-:Y:S01]  /*23b0*/  ULDC.U8 UR4, c[0x0][0x410] ;  /* 0x0001040000047ab9 */ /* 0x000fe20000000000 */
[----:B------:R-:W-:Y:S02]  /*23c0*/  IMAD R13, R66, R27, RZ ;  /* 0x0000001b420d7224 */ /* 0x000fe400078e02ff */
[----:B------:R-:W-:Y:S01]  /*23d0*/  LEA.HI.X R85, R8, UR5, R85, 0x1, P3 ;  /* 0x0000000508557c11 */ /* 0x000fe200098f0c55 */
[C---:B------:R-:W-:Y:S01]  /*23e0*/  IMAD R79, R10.reuse, R67, R12 ;  /* 0x000000430a4f7224 */ /* 0x040fe200078e020c */
[----:B------:R-:W-:Y:S01]  /*23f0*/  ISETP.NE.AND P3, PT, RZ, UR4, PT ;  /* 0x00000004ff007c0c */ /* 0x000fe2000bf65270 */
[----:B------:R-:W-:Y:S02]  /*2400*/  IMAD R13, R10, R64, R13 ;  /* 0x000000400a0d7224 */ /* 0x000fe400078e020d */
[----:B------:R-:W-:-:S02]  /*2410*/  IMAD R78, R27, -0x80, R30 ;  /* 0xffffff801b4e7824 */ /* 0x000fc400078e021e */
[----:B------:R-:W-:-:S03]  /*2420*/  IMAD.WIDE.U32 R10, R67, R27, RZ ;  /* 0x0000001b430a7225 */ /* 0x000fc600078e00ff */
[----:B------:R-:W-:Y:S01]  /*2430*/  VIMNMX R78, R78, 0x80, PT ;  /* 0x000000804e4e7848 */ /* 0x000fe20003fe0100 */
[----:B------:R-:W-:Y:S01]  /*2440*/  IMAD.WIDE.U32 R8, R64, R27, RZ ;  /* 0x0000001b40087225 */ /* 0x000fe200078e00ff */
[----:B------:R-:W-:-:S03]  /*2450*/  IADD3 R79, R11, R79, RZ ;  /* 0x0000004f0b4f7210 */ /* 0x000fc60007ffe0ff */
[----:B------:R-:W-:Y:S01]  /*2460*/  IMAD.IADD R71, R9, 0x1, R13 ;  /* 0x0000000109477824 */ /* 0x000fe200078e020d */
[----:B------:R-:W-:Y:S06]  /*2470*/  @!P3 BRA `(.L_x_485) ;  /* 0x0000001000f0b947 */ /* 0x000fec0003800000 */
[----:B------:R-:W-:Y:S01]  /*2480*/  ISETP.GE.AND P3, PT, R152, R78, PT ;  /* 0x0000004e9800720c */ /* 0x000fe20003f66270 */
[----:B------:R-:W-:Y:S01]  /*2490*/  BSSY B1, `(.L_x_486) ;  /* 0x000001e000017945 */ /* 0x000fe20003800000 */
[----:B------:R-:W-:Y:S02]  /*24a0*/  CS2R R36, SRZ ;  /* 0x0000000000247805 */ /* 0x000fe4000001ff00 */
[----:B------:R-:W-:Y:S02]  /*24b0*/  CS2R R44, SRZ ;  /* 0x00000000002c7805 */ /* 0x000fe4000001ff00 */
[----:B------:R-:W-:Y:S02]  /*24c0*/  CS2R R48, SRZ ;  /* 0x0000000000307805 */ /* 0x000fe4000001ff00 */
[----:B------:R-:W-:Y:S02]  /*24d0*/  CS2R R46, SRZ ;  /* 0x00000000002e7805 */ /* 0x000fe4000001ff00 */
[----:B------:R-:W-:-:S02]  /*24e0*/  CS2R R40, SRZ ;  /* 0x0000000000287805 */ /* 0x000fc4000001ff00 */
[----:B------:R-:W-:Y:S02]  /*24f0*/  CS2R R38, SRZ ;  /* 0x0000000000267805 */ /* 0x000fe4000001ff00 */
[----:B------:R-:W-:Y:S02]  /*2500*/  CS2R R42, SRZ ;  /* 0x00000000002a7805 */ /* 0x000fe4000001ff00 */
[----:B------:R-:W-:Y:S01]  /*2510*/  CS2R R50, SRZ ;  /* 0x0000000000327805 */ /* 0x000fe2000001ff00 */
[----:B------:R-:W-:Y:S06]  /*2520*/  @P3 BRA `(.L_x_487) ;  /* 0x0000000000503947 */ /* 0x000fec0003800000 */
[----:B------:R-:W-:Y:S01]  /*2530*/  IADD3 R13, P4, R20, R10, RZ ;  /* 0x0000000a140d7210 */ /* 0x000fe20007f9e0ff */
[----:B------:R-:W-:Y:S01]  /*2540*/  ULDC.64 UR4, c[0x0][0x3e8] ;  /* 0x0000fa0000047ab9 */ /* 0x000fe20000000a00 */
[----:B------:R-:W-:Y:S02]  /*2550*/  CS2R R48, SRZ ;  /* 0x0000000000307805 */ /* 0x000fe4000001ff00 */
[----:B------:R-:W-:Y:S01]  /*2560*/  CS2R R50, SRZ ;  /* 0x0000000000327805 */ /* 0x000fe2000001ff00 */
[----:B------:R-:W-:Y:S01]  /*2570*/  IMAD.X R14, R79, 0x1, R58, P4 ;  /* 0x000000014f0e7824 */ /* 0x000fe200020e063a */
[----:B------:R-:W-:-:S05]  /*2580*/  IADD3 R15, P4, R54, R8, RZ ;  /* 0x00000008360f7210 */ /* 0x000fca0007f9e0ff */
[----:B------:R-:W-:Y:S01]  /*2590*/  IMAD.X R44, R71, 0x1, R32, P4 ;  /* 0x00000001472c7824 */ /* 0x000fe200020e0620 */
[----:B------:R-:W-:-:S04]  /*25a0*/  LEA R12, P4, R13, UR4, 0x1 ;  /* 0x000000040d0c7c11 */ /* 0x000fc8000f8808ff */
[----:B------:R-:W-:Y:S01]  /*25b0*/  LEA.HI.X R13, R13, UR5, R14, 0x1, P4 ;  /* 0x000000050d0d7c11 */ /* 0x000fe2000a0f0c0e */
[----:B------:R-:W-:Y:S02]  /*25c0*/  ULDC.64 UR4, c[0x0][0x400] ;  /* 0x0001000000047ab9 */ /* 0x000fe40000000a00 */
[----:B------:R-:W-:-:S04]  /*25d0*/  LEA R14, P4, R15, UR4, 0x1 ;  /* 0x000000040f0e7c11 */ /* 0x000fc8000f8808ff */
[----:B------:R-:W-:Y:S02]  /*25e0*/  LEA.HI.X R15, R15, UR5, R44, 0x1, P4 ;  /* 0x000000050f0f7c11 */ /* 0x000fe4000a0f0c2c */
[----:B------:R-:W-:Y:S02]  /*25f0*/  ISETP.GE.AND P4, PT, R22, R80, PT ;  /* 0x000000501600720c */ /* 0x000fe40003f86270 */
[----:B------:R-:W-:Y:S02]  /*2600*/  CS2R R44, SRZ ;  /* 0x00000000002c7805 */ /* 0x000fe4000001ff00 */
[----:B------:R-:W-:-:S09]  /*2610*/  CS2R R46, SRZ ;  /* 0x00000000002e7805 */ /* 0x000fd2000001ff00 */
[----:B------:R0:W5:Y:S04]  /*2620*/  @!P4 LDG.E.64 R48, desc[UR42][R12.64] ;  /* 0x0000002a0c30c981 */ /* 0x000168000c1e1b00 */
[----:B------:R0:W5:Y:S01]  /*2630*/  @!P4 LDG.E.64 R50, desc[UR42][R14.64] ;  /* 0x0000002a0e32c981 */ /* 0x000162000c1e1b00 */
[----:B------:R-:W-:-:S13]  /*2640*/  ISETP.GE.AND P4, PT, R156, R80, PT ;  /* 0x000000509c00720c */ /* 0x000fda0003f86270 */
[----:B------:R0:W5:Y:S04]  /*2650*/  @!P4 LDG.E.64 R44, desc[UR42][R12.64+0x20] ;  /* 0x0000202a0c2cc981 */ /* 0x000168000c1e1b00 */
[----:B------:R0:W5:Y:S02]  /*2660*/  @!P4 LDG.E.64 R46, desc[UR42][R14.64+0x20] ;  /* 0x0000202a0e2ec981 */ /* 0x000164000c1e1b00 */
.L_x_487:
[----:B------:R-:W-:Y:S05]  /*2670*/  BSYNC B1 ;  /* 0x0000000000017941 */ /* 0x000fea0003800000 */
.L_x_486:
[----:B0-----:R-:W-:Y:S01]  /*2680*/  IADD3 R12, R152, 0x60, RZ ;  /* 0x00000060980c7810 */ /* 0x001fe20007ffe0ff */
[----:B------:R-:W-:Y:S01]  /*2690*/  BSSY B1, `(.L_x_488) ;  /* 0x0000021000017945 */ /* 0x000fe20003800000 */
[----:B-----5:R-:W-:Y:S02]  /*26a0*/  IMAD.MOV.U32 R81, RZ, RZ, R44 ;  /* 0x000000ffff517224 */ /* 0x020fe400078e002c */
[----:B------:R-:W-:Y:S01]  /*26b0*/  ISETP.GE.AND P4, PT, R12, R78, PT ;  /* 0x0000004e0c00720c */ /* 0x000fe20003f86270 */
[----:B------:R-:W-:-:S12]  /*26c0*/  IMAD.MOV.U32 R82, RZ, RZ, R45 ;  /* 0x000000ffff527224 */ /* 0x000fd800078e002d */
[----:B------:R-:W-:Y:S05]  /*26d0*/  @P4 BRA `(.L_x_489) ;  /* 0x0000000000704947 */ /* 0x000fea0003800000 */
[----:B------:R-:W0:Y:S01]  /*26e0*/  LDC.64 R12, c[0x0][0x3f8] ;  /* 0x0000fe00ff0c7b82 */ /* 0x000e220000000a00 */
[----:B------:R-:W-:Y:S01]  /*26f0*/  IMAD.MOV.U32 R11, RZ, RZ, R79 ;  /* 0x000000ffff0b7224 */ /* 0x000fe200078e004f */
[----:B------:R-:W-:Y:S01]  /*2700*/  ULDC.64 UR4, c[0x0][0x3e8] ;  /* 0x0000fa0000047ab9 */ /* 0x000fe20000000a00 */
[----:B------:R-:W-:Y:S02]  /*2710*/  CS2R R40, SRZ ;  /* 0x0000000000287805 */ /* 0x000fe4000001ff00 */
[----:B------:R-:W-:Y:S01]  /*2720*/  CS2R R42, SRZ ;  /* 0x00000000002a7805 */ /* 0x000fe2000001ff00 */
[----:B0-----:R-:W-:-:S04]  /*2730*/  IMAD.WIDE.U32 R10, R12, 0x60, R10 ;  /* 0x000000600c0a7825 */ /* 0x001fc800078e000a */
[----:B------:R-:W-:Y:S01]  /*2740*/  IMAD R9, R13, 0x60, RZ ;  /* 0x000000600d097824 */ /* 0x000fe200078e02ff */
[----:B------:R-:W-:-:S04]  /*2750*/  IADD3 R13, P5, R20, R10, RZ ;  /* 0x0000000a140d7210 */ /* 0x000fc80007fbe0ff */
[----:B------:R-:W-:Y:S02]  /*2760*/  IADD3.X R14, R58, R11, R9, P5, !PT ;  /* 0x0000000b3a0e7210 */ /* 0x000fe40002ffe409 */
[----:B------:R-:W0:Y:S01]  /*2770*/  LDC.64 R10, c[0x0][0x408] ;  /* 0x00010200ff0a7b82 */ /* 0x000e220000000a00 */
[----:B------:R-:W-:-:S03]  /*2780*/  MOV R9, R71 ;  /* 0x0000004700097202 */ /* 0x000fc60000000f00 */
[----:B0-----:R-:W-:-:S04]  /*2790*/  IMAD.WIDE.U32 R8, R10, 0x60, R8 ;  /* 0x000000600a087825 */ /* 0x001fc800078e0008 */
[----:B------:R-:W-:Y:S01]  /*27a0*/  IMAD R15, R11, 0x60, RZ ;  /* 0x000000600b0f7824 */ /* 0x000fe200078e02ff */
[----:B------:R-:W-:-:S04]  /*27b0*/  IADD3 R11, P5, R54, R8, RZ ;  /* 0x00000008360b7210 */ /* 0x000fc80007fbe0ff */
[----:B------:R-:W-:Y:S02]  /*27c0*/  IADD3.X R12, R32, R9, R15, P5, !PT ;  /* 0x00000009200c7210 */ /* 0x000fe40002ffe40f */
        /* <DEDUP_REMOVED lines=13> */
.L_x_489:
[----:B------:R-:W-:Y:S05]  /*28a0*/  BSYNC B1 ;  /* 0x0000000000017941 */ /* 0x000fea0003800000 */
.L_x_488:
[----:B0-----:R-:W-:Y:S01]  /*28b0*/  IMAD.MOV.U32 R8, RZ, RZ, R48 ;  /* 0x000000ffff087224 */ /* 0x001fe200078e0030 */
[----:B------:R-:W-:Y:S01]  /*28c0*/  UISETP.NE.AND UP0, UPT, UR39, 0x3, UPT ;  /* 0x000000032700788c */ /* 0x000fe2000bf05270 */
[----:B------:R-:W-:Y:S01]  /*28d0*/  IMAD.MOV.U32 R9, RZ, RZ, R49 ;  /* 0x000000ffff097224 */ /* 0x000fe200078e0031 */
[----:B------:R-:W-:Y:S01]  /*28e0*/  PRMT R89, R82, 0x5410, R81 ;  /* 0x0000541052597816 */ /* 0x000fe20000000051 */
[----:B------:R-:W-:Y:S02]  /*28f0*/  IMAD.MOV.U32 R10, RZ, RZ, R50 ;  /* 0x000000ffff0a7224 */ /* 0x000fe400078e0032 */
[----:B------:R-:W-:Y:S01]  /*2900*/  IMAD.MOV.U32 R11, RZ, RZ, R51 ;  /* 0x000000ffff0b7224 */ /* 0x000fe200078e0033 */
[----:B------:R-:W-:Y:S01]  /*2910*/  PRMT R91, R8, 0x5410, R9 ;  /* 0x00005410085b7816 */ /* 0x000fe20000000009 */
[----:B------:R-:W-:Y:S01]  /*2920*/  IMAD.MOV.U32 R8, RZ, RZ, R46 ;  /* 0x000000ffff087224 */ /* 0x000fe200078e002e */
[----:B------:R-:W-:Y:S02]  /*2930*/  MOV R9, R47 ;  /* 0x0000002f00097202 */ /* 0x000fe40000000f00 */
[----:B------:R-:W-:-:S02]  /*2940*/  PLOP3.LUT P5, PT, PT, PT, UP0, 0x80, 0x0 ;  /* 0x000000000000781c */ /* 0x000fc40003faf008 */
[----:B------:R-:W-:Y:S01]  /*2950*/  PRMT R90, R9, 0x5410, R8 ;  /* 0x00005410095a7816 */ /* 0x000fe20000000008 */
[----:B-----5:R-:W-:Y:S01]  /*2960*/  IMAD.MOV.U32 R8, RZ, RZ, R36 ;  /* 0x000000ffff087224 */ /* 0x020fe200078e0024 */
[----:B------:R-:W-:Y:S01]  /*2970*/  PRMT R93, R10, 0x5410, R11 ;  /* 0x000054100a5d7816 */ /* 0x000fe2000000000b */
[----:B------:R-:W-:Y:S01]  /*2980*/  IMAD.MOV.U32 R10, RZ, RZ, R40 ;  /* 0x000000ffff0a7224 */ /* 0x000fe200078e0028 */
[----:B------:R-:W-:Y:S01]  /*2990*/  MOV R9, R37 ;  /* 0x0000002500097202 */ /* 0x000fe20000000f00 */
[----:B------:R-:W-:-:S03]  /*29a0*/  IMAD.MOV.U32 R11, RZ, RZ, R41 ;  /* 0x000000ffff0b7224 */ /* 0x000fc600078e0029 */
[----:B------:R-:W-:Y:S01]  /*29b0*/  PRMT R82, R8, 0x5410, R9 ;  /* 0x0000541008527816 */ /* 0x000fe20000000009 */
[----:B------:R-:W-:Y:S01]  /*29c0*/  IMAD.MOV.U32 R8, RZ, RZ, R38 ;  /* 0x000000ffff087224 */ /* 0x000fe200078e0026 */
[----:B------:R-:W-:Y:S01]  /*29d0*/  PRMT R86, R10, 0x5410, R11 ;  /* 0x000054100a567816 */ /* 0x000fe2000000000b */
[----:B------:R-:W-:Y:S01]  /*29e0*/  IMAD.MOV.U32 R10, RZ, RZ, R42 ;  /* 0x000000ffff0a7224 */ /* 0x000fe200078e002a */
[----:B------:R-:W-:Y:S01]  /*29f0*/  MOV R9, R39 ;  /* 0x0000002700097202 */ /* 0x000fe20000000f00 */
[----:B------:R-:W-:-:S03]  /*2a00*/  IMAD.MOV.U32 R11, RZ, RZ, R43 ;  /* 0x000000ffff0b7224 */ /* 0x000fc600078e002b */
[----:B------:R-:W-:Y:S02]  /*2a10*/  PRMT R83, R8, 0x5410, R9 ;  /* 0x0000541008537816 */ /* 0x000fe40000000009 */
[----:B------:R-:W-:Y:S01]  /*2a20*/  PRMT R87, R10, 0x5410, R11 ;  /* 0x000054100a577816 */ /* 0x000fe2000000000b */
[----:B------:R-:W-:Y:S06]  /*2a30*/  @!P5 BRA `(.L_x_490) ;  /* 0x000000000004d947 */ /* 0x000fec0003800000 */
[----:B------:R-:W-:Y:S01]  /*2a40*/  BPT.TRAP 0x1 ;  /* 0x000000040000795c */ /* 0x000fe20000300000 */
.L_x_490:
[----:B------:R-:W-:Y:S01]  /*2a50*/  IMAD R71, R19, 0x8, R18 ;  /* 0x0000000813477824 */ /* 0x000fe200078e0212 */
[----:B------:R-:W-:Y:S01]  /*2a60*/  SHF.L.U32 R79, R154, 0x1f, RZ ;  /* 0x0000001f9a4f7819 */ /* 0x000fe200000006ff */
[----:B------:R-:W-:Y:S03]  /*2a70*/  BSSY B1, `(.L_x_491) ;  /* 0x0000003000017945 */ /* 0x000fe60003800000 */
[----:B------:R-:W0:Y:S02]  /*2a80*/  SYNCS.PHASECHK.TRANS64.TRYWAIT P6, [R71+URZ+0x16890], R79 ;  /* 0x0168904f470075a7 */ /* 0x000e2400080c017f */
[----:B0-----:R-:W-:Y:S05]  /*2a90*/  @!P6 BRA `(.L_x_492) ;  /* 0x000001300020e947 */ /* 0x001fea0003800000 */
.L_x_718:
[----:B------:R-:W-:Y:S05]  /*2aa0*/  BSYNC B1 ;  /* 0x0000000000017941 */ /* 0x000fea0003800000 */
.L_x_491:
[----:B------:R-:W-:-:S03]  /*2ab0*/  UMOV UR4, 0xffffffff ;  /* 0xffffffff00047882 */ /* 0x000fc60000000000 */
[----:B------:R-:W-:Y:S05]  /*2ac0*/  BRA.DIV UR4, `(.L_x_493) ;  /* 0x0000013204287947 */ /* 0x000fea000b800000 */
[----:B------:R1:W2:Y:S04]  /*2ad0*/  SHFL.IDX PT, R81, R85, RZ, 0x1c1f ;  /* 0x001c1fff55517589 */ /* 0x0002a800000e0000 */
[----:B------:R1:W3:Y:S02]  /*2ae0*/  SHFL.IDX PT, R14, R84, RZ, 0x1c1f ;  /* 0x001c1fff540e7589 */ /* 0x0002e400000e0000 */
.L_x_722:
[----:B------:R-:W-:Y:S04]  /*2af0*/  BSSY B1, `(.L_x_494) ;  /* 0x0000068000017945 */ /* 0x000fe80003800000 */
[----:B------:R-:W-:Y:S05]  /*2b00*/  @P3 BRA `(.L_x_495) ;  /* 0x0000000400983947 */ /* 0x000fea0003800000 */
[----:B------:R-:W-:Y:S04]  /*2b10*/  BSSY B2, `(.L_x_496) ;  /* 0x0000033000027945 */ /* 0x000fe80003800000 */
[----:B------:R-:W-:Y:S05]  /*2b20*/  @P1 BRA `(.L_x_497) ;  /* 0x0000000000c41947 */ /* 0x000fea0003800000 */
[----:B------:R4:W0:Y:S01]  /*2b30*/  LDS.128 R8, [R73+0xe000] ;  /* 0x00e0000049087984 */ /* 0x0008220000000c00 */
[C---:B---3--:R-:W-:Y:S01]  /*2b40*/  LEA R12, P3, R16.reuse, R14, 0x1 ;  /* 0x0000000e100c7211 */ /* 0x048fe200078608ff */
[----:B------:R-:W-:Y:S03]  /*2b50*/  BSSY B3, `(.L_x_498) ;  /* 0x000002d000037945 */ /* 0x000fe60003800000 */
[----:B--2---:R-:W-:Y:S02]  /*2b60*/  LEA.HI.X R13, R16, R81, R17, 0x1, P3 ;  /* 0x00000051100d7211 */ /* 0x004fe400018f0c11 */
[----:B------:R-:W-:-:S13]  /*2b70*/  ISETP.GE.AND P3, PT, R22, R80, PT ;  /* 0x000000501600720c */ /* 0x000fda0003f66270 */
[----:B----4-:R-:W-:Y:S05]  /*2b80*/  @P3 BRA `(.L_x_499) ;  /* 0x0000000000a43947 */ /* 0x010fea0003800000 */
[----:B------:R-:W-:Y:S02]  /*2b90*/  SHF.R.U64 R48, R48, 0x10, R49 ;  /* 0x0000001030307819 */ /* 0x000fe40000001231 */
[--C-:B------:R-:W-:Y:S02]  /*2ba0*/  SHF.R.U64 R92, R50, 0x10, R51.reuse ;  /* 0x00000010325c7819 */ /* 0x100fe40000001233 */
[----:B------:R-:W-:Y:S01]  /*2bb0*/  SHF.R.U32.HI R51, RZ, 0x10, R51 ;  /* 0x00000010ff337819 */ /* 0x000fe20000011633 */
[----:B------:R-:W-:Y:S01]  /*2bc0*/  HADD2.F32 R50, -RZ, R48.H0_H0 ;  /* 0x20000030ff327230 */ /* 0x000fe20000004100 */
[----:B0-----:R-:W-:Y:S01]  /*2bd0*/  MOV R15, R11 ;  /* 0x0000000b000f7202 */ /* 0x001fe20000000f00 */
[----:B------:R-:W-:Y:S01]  /*2be0*/  HADD2.F32 R92, -RZ, R92.H0_H0 ;  /* 0x2000005cff5c7230 */ /* 0x000fe20000004100 */
[----:B------:R-:W-:Y:S01]  /*2bf0*/  SHF.R.U32.HI R49, RZ, 0x10, R49 ;  /* 0x00000010ff317819 */ /* 0x000fe20000011631 */
[----:B------:R-:W-:Y:S02]  /*2c00*/  HADD2.F32 R11, -RZ, R9.H1_H1 ;  /* 0x30000009ff0b7230 */ /* 0x000fe40000004100 */
[----:B------:R-:W-:-:S02]  /*2c10*/  HADD2.F32 R51, -RZ, R51.H0_H0 ;  /* 0x20000033ff337230 */ /* 0x000fc40000004100 */
[----:B------:R-:W-:Y:S02]  /*2c20*/  HADD2.F32 R9, -RZ, R9.H0_H0 ;  /* 0x20000009ff097230 */ /* 0x000fe40000004100 */
[-C--:B------:R-:W-:Y:S01]  /*2c30*/  FMUL.FTZ R94, R11, R92.reuse ;  /* 0x0000005c0b5e7220 */ /* 0x080fe20000410000 */
[--C-:B------:R-:W-:Y:S02]  /*2c40*/  HADD2.F32 R48, -RZ, R15.reuse.H1_H1 ;  /* 0x3000000fff307230 */ /* 0x100fe40000004100 */
[----:B------:R-:W-:Y:S02]  /*2c50*/  HADD2.F32 R15, -RZ, R15.H0_H0 ;  /* 0x2000000fff0f7230 */ /* 0x000fe40000004100 */
[C---:B------:R-:W-:Y:S01]  /*2c60*/  FMUL.FTZ R92, R9.reuse, R92 ;  /* 0x0000005c095c7220 */ /* 0x040fe20000410000 */
[----:B------:R-:W-:Y:S02]  /*2c70*/  HADD2.F32 R49, -RZ, R49.H0_H0 ;  /* 0x20000031ff317230 */ /* 0x000fe40000004100 */
[-C--:B------:R-:W-:Y:S01]  /*2c80*/  FMUL.FTZ R96, R48, R51.reuse ;  /* 0x0000003330607220 */ /* 0x080fe20000410000 */
[-C--:B------:R-:W-:Y:S01]  /*2c90*/  FFMA.FTZ R9, R9, R50.reuse, -R94 ;  /* 0x0000003209097223 */ /* 0x080fe2000001085e */
[----:B------:R-:W-:Y:S01]  /*2ca0*/  FMUL.FTZ R51, R15, R51 ;  /* 0x000000330f337220 */ /* 0x000fe20000410000 */
[----:B------:R-:W-:Y:S01]  /*2cb0*/  FFMA.FTZ R92, R11, R50, R92 ;  /* 0x000000320b5c7223 */ /* 0x000fe2000001005c */
[----:B------:R-:W-:Y:S01]  /*2cc0*/  FFMA.FTZ R96, R15, R49, -R96 ;  /* 0x000000310f607223 */ /* 0x000fe20000010860 */
[----:B------:R-:W-:-:S02]  /*2cd0*/  HADD2.F32 R50, -RZ, R93.H0_H0 ;  /* 0x2000005dff327230 */ /* 0x000fc40000004100 */
[----:B------:R-:W-:Y:S01]  /*2ce0*/  FFMA.FTZ R95, R48, R49, R51 ;  /* 0x00000031305f7223 */ /* 0x000fe20000010033 */
[----:B------:R-:W-:Y:S01]  /*2cf0*/  HADD2.F32 R11, -RZ, R8.H1_H1 ;  /* 0x30000008ff0b7230 */ /* 0x000fe20000004100 */
[----:B------:R-:W-:Y:S01]  /*2d00*/  F2FP.F16.F32.PACK_AB R9, R92, R9 ;  /* 0x000000095c09723e */ /* 0x000fe200000000ff */
[----:B------:R-:W-:Y:S02]  /*2d10*/  HADD2.F32 R15, -RZ, R10.H1_H1 ;  /* 0x3000000aff0f7230 */ /* 0x000fe40000004100 */
[----:B------:R-:W-:Y:S02]  /*2d20*/  HADD2.F32 R51, -RZ, R93.H1_H1 ;  /* 0x3000005dff337230 */ /* 0x000fe40000004100 */
[----:B------:R-:W-:Y:S02]  /*2d30*/  HADD2.F32 R8, -RZ, R8.H0_H0 ;  /* 0x20000008ff087230 */ /* 0x000fe40000004100 */
[----:B------:R-:W-:Y:S02]  /*2d40*/  HADD2.F32 R10, -RZ, R10.H0_H0 ;  /* 0x2000000aff0a7230 */ /* 0x000fe40000004100 */
[----:B------:R-:W-:Y:S01]  /*2d50*/  FMUL.FTZ R93, R15, R51 ;  /* 0x000000330f5d7220 */ /* 0x000fe20000410000 */
[----:B------:R-:W-:-:S02]  /*2d60*/  HADD2.F32 R48, -RZ, R91.H0_H0 ;  /* 0x2000005bff307230 */ /* 0x000fc40000004100 */
[----:B------:R-:W-:Y:S02]  /*2d70*/  HADD2.F32 R49, -RZ, R91.H1_H1 ;  /* 0x3000005bff317230 */ /* 0x000fe40000004100 */
[CC--:B------:R-:W-:Y:S01]  /*2d80*/  FMUL.FTZ R91, R11.reuse, R50.reuse ;  /* 0x000000320b5b7220 */ /* 0x0c0fe20000410000 */
[----:B------:R-:W-:Y:S01]  /*2d90*/  FMUL.FTZ R50, R8, R50 ;  /* 0x0000003208327220 */ /* 0x000fe20000410000 */
[----:B------:R-:W-:Y:S02]  /*2da0*/  FMUL.FTZ R94, R10, R51 ;  /* 0x000000330a5e7220 */ /* 0x000fe40000410000 */
[-C--:B------:R-:W-:Y:S01]  /*2db0*/  FFMA.FTZ R91, R8, R48.reuse, -R91 ;  /* 0x00000030085b7223 */ /* 0x080fe2000001085b */
[----:B------:R-:W-:Y:S01]  /*2dc0*/  FFMA.FTZ R50, R11, R48, R50 ;  /* 0x000000300b327223 */ /* 0x000fe20000010032 */
[-C--:B------:R-:W-:Y:S01]  /*2dd0*/  FFMA.FTZ R93, R10, R49.reuse, -R93 ;  /* 0x000000310a5d7223 */ /* 0x080fe2000001085d */
[----:B------:R-:W-:Y:S01]  /*2de0*/  FFMA.FTZ R94, R15, R49, R94 ;  /* 0x000000310f5e7223 */ /* 0x000fe2000001005e */
[----:B------:R-:W-:-:S02]  /*2df0*/  F2FP.F16.F32.PACK_AB R11, R95, R96 ;  /* 0x000000605f0b723e */ /* 0x000fc400000000ff */
[----:B------:R-:W-:Y:S02]  /*2e00*/  F2FP.F16.F32.PACK_AB R8, R50, R91 ;  /* 0x0000005b3208723e */ /* 0x000fe400000000ff */
[----:B------:R-:W-:-:S07]  /*2e10*/  F2FP.F16.F32.PACK_AB R10, R94, R93 ;  /* 0x0000005d5e0a723e */ /* 0x000fce00000000ff */
.L_x_499:
[----:B------:R-:W-:Y:S05]  /*2e20*/  BSYNC B3 ;  /* 0x0000000000037941 */ /* 0x000fea0003800000 */
.L_x_498:
[----:B0-----:R4:W-:Y:S02]  /*2e30*/  ST.E.128 desc[UR42][R12.64], R8 ;  /* 0x000000080c007985 */ /* 0x0019e4000c101d2a */
.L_x_497:
[----:B------:R-:W-:Y:S05]  /*2e40*/  BSYNC B2 ;  /* 0x0000000000027941 */ /* 0x000fea0003800000 */
.L_x_496:
[----:B------:R-:W-:Y:S05]  /*2e50*/  @P2 BRA `(.L_x_495) ;  /* 0x0000000000c42947 */ /* 0x000fea0003800000 */
[----:B----4-:R4:W0:Y:S01]  /*2e60*/  LDS.128 R8, [R72+0xe000] ;  /* 0x00e0000048087984 */ /* 0x0108220000000c00 */
[C---:B---3--:R-:W-:Y:S01]  /*2e70*/  LEA R12, P3, R2.reuse, R14, 0x1 ;  /* 0x0000000e020c7211 */ /* 0x048fe200078608ff */
[----:B------:R-:W-:Y:S03]  /*2e80*/  BSSY B2, `(.L_x_500) ;  /* 0x000002d000027945 */ /* 0x000fe60003800000 */
[----:B--2---:R-:W-:Y:S02]  /*2e90*/  LEA.HI.X R13, R2, R81, R153, 0x1, P3 ;  /* 0x00000051020d7211 */ /* 0x004fe400018f0c99 */
[----:B------:R-:W-:-:S13]  /*2ea0*/  ISETP.GE.AND P3, PT, R156, R80, PT ;  /* 0x000000509c00720c */ /* 0x000fda0003f66270 */
[----:B----4-:R-:W-:Y:S05]  /*2eb0*/  @P3 BRA `(.L_x_501) ;  /* 0x0000000000a43947 */ /* 0x010fea0003800000 */
[--C-:B------:R-:W-:Y:S01]  /*2ec0*/  SHF.R.U64 R44, R44, 0x10, R45.reuse ;  /* 0x000000102c2c7819 */ /* 0x100fe2000000122d */
[----:B0-----:R-:W-:Y:S01]  /*2ed0*/  IMAD.MOV.U32 R14, RZ, RZ, R10 ;  /* 0x000000ffff0e7224 */ /* 0x001fe200078e000a */
[----:B------:R-:W-:Y:S01]  /*2ee0*/  SHF.R.U32.HI R49, RZ, 0x10, R45 ;  /* 0x00000010ff317819 */ /* 0x000fe2000001162d */
[----:B------:R-:W-:Y:S01]  /*2ef0*/  HADD2.F32 R10, -RZ, R9.H1_H1 ;  /* 0x30000009ff0a7230 */ /* 0x000fe20000004100 */
[--C-:B------:R-:W-:Y:S01]  /*2f00*/  SHF.R.U64 R45, R46, 0x10, R47.reuse ;  /* 0x000000102e2d7819 */ /* 0x100fe2000000122f */
[--C-:B------:R-:W-:Y:S01]  /*2f10*/  HADD2.F32 R15, -RZ, R11.reuse.H1_H1 ;  /* 0x3000000bff0f7230 */ /* 0x100fe20000004100 */
[----:B------:R-:W-:Y:S01]  /*2f20*/  SHF.R.U32.HI R48, RZ, 0x10, R47 ;  /* 0x00000010ff307819 */ /* 0x000fe2000001162f */
[----:B------:R-:W-:Y:S02]  /*2f30*/  HADD2.F32 R11, -RZ, R11.H0_H0 ;  /* 0x2000000bff0b7230 */ /* 0x000fe40000004100 */
[----:B------:R-:W-:Y:S02]  /*2f40*/  HADD2.F32 R45, -RZ, R45.H0_H0 ;  /* 0x2000002dff2d7230 */ /* 0x000fe40000004100 */
[----:B------:R-:W-:-:S02]  /*2f50*/  HADD2.F32 R48, -RZ, R48.H0_H0 ;  /* 0x20000030ff307230 */ /* 0x000fc40000004100 */
[----:B------:R-:W-:Y:S02]  /*2f60*/  HADD2.F32 R9, -RZ, R9.H0_H0 ;  /* 0x20000009ff097230 */ /* 0x000fe40000004100 */
[-C--:B------:R-:W-:Y:S01]  /*2f70*/  FMUL.FTZ R50, R10, R45.reuse ;  /* 0x0000002d0a327220 */ /* 0x080fe20000410000 */
[----:B------:R-:W-:Y:S02]  /*2f80*/  HADD2.F32 R44, -RZ, R44.H0_H0 ;  /* 0x2000002cff2c7230 */ /* 0x000fe40000004100 */
[-C--:B------:R-:W-:Y:S01]  /*2f90*/  FMUL.FTZ R92, R15, R48.reuse ;  /* 0x000000300f5c7220 */ /* 0x080fe20000410000 */
[----:B------:R-:W-:Y:S02]  /*2fa0*/  HADD2.F32 R46, -RZ, R49.H0_H0 ;  /* 0x20000031ff2e7230 */ /* 0x000fe40000004100 */
[----:B------:R-:W-:Y:S01]  /*2fb0*/  FMUL.FTZ R48, R11, R48 ;  /* 0x000000300b307220 */ /* 0x000fe20000410000 */
[C---:B------:R-:W-:Y:S01]  /*2fc0*/  FMUL.FTZ R45, R9.reuse, R45 ;  /* 0x0000002d092d7220 */ /* 0x040fe20000410000 */
[----:B------:R-:W-:Y:S01]  /*2fd0*/  FFMA.FTZ R50, R9, R44, -R50 ;  /* 0x0000002c09327223 */ /* 0x000fe20000010832 */
[----:B------:R-:W-:-:S02]  /*2fe0*/  HADD2.F32 R9, -RZ, R8.H1_H1 ;  /* 0x30000008ff097230 */ /* 0x000fc40000004100 */
[----:B------:R-:W-:Y:S01]  /*2ff0*/  FFMA.FTZ R51, R15, R46, R48 ;  /* 0x0000002e0f337223 */ /* 0x000fe20000010030 */
[----:B------:R-:W-:Y:S01]  /*3000*/  FFMA.FTZ R49, R10, R44, R45 ;  /* 0x0000002c0a317223 */ /* 0x000fe2000001002d */
[----:B------:R-:W-:Y:S02]  /*3010*/  HADD2.F32 R15, -RZ, R90.H1_H1 ;  /* 0x3000005aff0f7230 */ /* 0x000fe40000004100 */
[----:B------:R-:W-:Y:S01]  /*3020*/  FFMA.FTZ R92, R11, R46, -R92 ;  /* 0x0000002e0b5c7223 */ /* 0x000fe2000001085c */
[----:B------:R-:W-:Y:S02]  /*3030*/  HADD2.F32 R8, -RZ, R8.H0_H0 ;  /* 0x20000008ff087230 */ /* 0x000fe40000004100 */
[----:B------:R-:W-:Y:S02]  /*3040*/  HADD2.F32 R45, -RZ, R90.H0_H0 ;  /* 0x2000005aff2d7230 */ /* 0x000fe40000004100 */
[----:B------:R-:W-:Y:S01]  /*3050*/  FMUL.FTZ R47, R9, R15 ;  /* 0x0000000f092f7220 */ /* 0x000fe20000410000 */
[----:B------:R-:W-:-:S02]  /*3060*/  HADD2.F32 R10, -RZ, R14.H1_H1 ;  /* 0x3000000eff0a7230 */ /* 0x000fc40000004100 */
[----:B------:R-:W-:Y:S01]  /*3070*/  FMUL.FTZ R44, R8, R15 ;  /* 0x0000000f082c7220 */ /* 0x000fe20000410000 */
[----:B------:R-:W-:Y:S02]  /*3080*/  HADD2.F32 R14, -RZ, R14.H0_H0 ;  /* 0x2000000eff0e7230 */ /* 0x000fe40000004100 */
[--C-:B------:R-:W-:Y:S02]  /*3090*/  HADD2.F32 R11, -RZ, R89.reuse.H1_H1 ;  /* 0x30000059ff0b7230 */ /* 0x100fe40000004100 */
[-C--:B------:R-:W-:Y:S01]  /*30a0*/  FMUL.FTZ R15, R10, R45.reuse ;  /* 0x0000002d0a0f7220 */ /* 0x080fe20000410000 */
[----:B------:R-:W-:Y:S02]  /*30b0*/  HADD2.F32 R89, -RZ, R89.H0_H0 ;  /* 0x20000059ff597230 */ /* 0x000fe40000004100 */
[----:B------:R-:W-:Y:S01]  /*30c0*/  FMUL.FTZ R45, R14, R45 ;  /* 0x0000002d0e2d7220 */ /* 0x000fe20000410000 */
[-C--:B------:R-:W-:Y:S01]  /*30d0*/  FFMA.FTZ R47, R8, R11.reuse, -R47 ;  /* 0x0000000b082f7223 */ /* 0x080fe2000001082f */
[----:B------:R-:W-:Y:S01]  /*30e0*/  FFMA.FTZ R44, R9, R11, R44 ;  /* 0x0000000b092c7223 */ /* 0x000fe2000001002c */
[-C--:B------:R-:W-:Y:S01]  /*30f0*/  FFMA.FTZ R15, R14, R89.reuse, -R15 ;  /* 0x000000590e0f7223 */ /* 0x080fe2000001080f */
[----:B------:R-:W-:Y:S01]  /*3100*/  FFMA.FTZ R10, R10, R89, R45 ;  /* 0x000000590a0a7223 */ /* 0x000fe2000001002d */
[----:B------:R-:W-:-:S02]  /*3110*/  F2FP.F16.F32.PACK_AB R9, R49, R50 ;  /* 0x000000323109723e */ /* 0x000fc400000000ff */
[----:B------:R-:W-:Y:S02]  /*3120*/  F2FP.F16.F32.PACK_AB R11, R51, R92 ;  /* 0x0000005c330b723e */ /* 0x000fe400000000ff */
[----:B------:R-:W-:Y:S02]  /*3130*/  F2FP.F16.F32.PACK_AB R8, R44, R47 ;  /* 0x0000002f2c08723e */ /* 0x000fe400000000ff */
[----:B------:R-:W-:-:S07]  /*3140*/  F2FP.F16.F32.PACK_AB R10, R10, R15 ;  /* 0x0000000f0a0a723e */ /* 0x000fce00000000ff */
.L_x_501:
[----:B------:R-:W-:Y:S05]  /*3150*/  BSYNC B2 ;  /* 0x0000000000027941 */ /* 0x000fea0003800000 */
.L_x_500:
[----:B0-----:R0:W-:Y:S02]  /*3160*/  ST.E.128 desc[UR42][R12.64], R8 ;  /* 0x000000080c007985 */ /* 0x0011e4000c101d2a */
.L_x_495:
[----:B------:R-:W-:Y:S05]  /*3170*/  BSYNC B1 ;  /* 0x0000000000017941 */ /* 0x000fea0003800000 */
.L_x_494:
[----:B------:R-:W-:-:S03]  /*3180*/  UMOV UR4, 0xffffffff ;  /* 0xffffffff00047882 */ /* 0x000fc60000000000 */
[----:B------:R-:W-:Y:S05]  /*3190*/  BRA.DIV UR4, `(.L_x_502) ;  /* 0x0000012a04bc7947 */ /* 0x000fea000b800000 */
[----:B-1----:R-:W1:Y:S04]  /*31a0*/  SHFL.IDX PT, R85, R85, 0x1, 0x1c1f ;  /* 0x003c1f0055557f89 */ /* 0x002e6800000e0000 */
[----:B---3--:R3:W0:Y:S02]  /*31b0*/  SHFL.IDX PT, R14, R84, 0x1, 0x1c1f ;  /* 0x003c1f00540e7f89 */ /* 0x00862400000e0000 */
.L_x_726:
[----:B------:R-:W-:Y:S05]  /*31c0*/  @P4 BRA `(.L_x_503) ;  /* 0x0000001c00fc4947 */ /* 0x000fea0003800000 */
[----:B------:R-:W-:Y:S04]  /*31d0*/  BSSY B1, `(.L_x_504) ;  /* 0x0000033000017945 */ /* 0x000fe80003800000 */
[----:B------:R-:W-:Y:S05]  /*31e0*/  @P1 BRA `(.L_x_505) ;  /* 0x0000000000c41947 */ /* 0x000fea0003800000 */
[----:B0---4-:R0:W4:Y:S01]  /*31f0*/  LDS.128 R8, [R73+0x11000] ;  /* 0x0110000049087984 */ /* 0x0111220000000c00 */
[C---:B------:R-:W-:Y:S01]  /*3200*/  LEA R12, P3, R16.reuse, R14, 0x1 ;  /* 0x0000000e100c7211 */ /* 0x040fe200078608ff */
[----:B------:R-:W-:Y:S03]  /*3210*/  BSSY B2, `(.L_x_506) ;  /* 0x000002d000027945 */ /* 0x000fe60003800000 */
[----:B-1----:R-:W-:Y:S02]  /*3220*/  LEA.HI.X R13, R16, R85, R17, 0x1, P3 ;  /* 0x00000055100d7211 */ /* 0x002fe400018f0c11 */
[----:B------:R-:W-:-:S13]  /*3230*/  ISETP.GE.AND P3, PT, R22, R80, PT ;  /* 0x000000501600720c */ /* 0x000fda0003f66270 */
[----:B0-----:R-:W-:Y:S05]  /*3240*/  @P3 BRA `(.L_x_507) ;  /* 0x0000000000a43947 */ /* 0x001fea0003800000 */
[----:B------:R-:W-:Y:S01]  /*3250*/  SHF.R.U64 R46, R40, 0x10, R41 ;  /* 0x00000010282e7819 */ /* 0x000fe20000001229 */
[----:B----4-:R-:W-:Y:S01]  /*3260*/  IMAD.MOV.U32 R15, RZ, RZ, R10 ;  /* 0x000000ffff0f7224 */ /* 0x010fe200078e000a */
[--C-:B------:R-:W-:Y:S01]  /*3270*/  SHF.R.U64 R40, R42, 0x10, R43.reuse ;  /* 0x000000102a287819 */ /* 0x100fe2000000122b */
[--C-:B------:R-:W-:Y:S01]  /*3280*/  HADD2.F32 R10, -RZ, R9.reuse.H1_H1 ;  /* 0x30000009ff0a7230 */ /* 0x100fe20000004100 */
[----:B------:R-:W-:Y:S01]  /*3290*/  SHF.R.U32.HI R44, RZ, 0x10, R43 ;  /* 0x00000010ff2c7819 */ /* 0x000fe2000001162b */
[----:B------:R-:W-:Y:S01]  /*32a0*/  HADD2.F32 R9, -RZ, R9.H0_H0 ;  /* 0x20000009ff097230 */ /* 0x000fe20000004100 */
[----:B------:R-:W-:Y:S01]  /*32b0*/  SHF.R.U32.HI R45, RZ, 0x10, R41 ;  /* 0x00000010ff2d7819 */ /* 0x000fe20000011629 */
[----:B------:R-:W-:Y:S02]  /*32c0*/  HADD2.F32 R43, -RZ, R40.H0_H0 ;  /* 0x20000028ff2b7230 */ /* 0x000fe40000004100 */
[----:B------:R-:W-:Y:S02]  /*32d0*/  HADD2.F32 R40, -RZ, R11.H1_H1 ;  /* 0x3000000bff287230 */ /* 0x000fe40000004100 */
[----:B------:R-:W-:-:S02]  /*32e0*/  HADD2.F32 R44, -RZ, R44.H0_H0 ;  /* 0x2000002cff2c7230 */ /* 0x000fc40000004100 */
[----:B------:R-:W-:Y:S02]  /*32f0*/  HADD2.F32 R11, -RZ, R11.H0_H0 ;  /* 0x2000000bff0b7230 */ /* 0x000fe40000004100 */
[----:B------:R-:W-:Y:S02]  /*3300*/  HADD2.F32 R41, -RZ, R46.H0_H0 ;  /* 0x2000002eff297230 */ /* 0x000fe40000004100 */
[-C--:B------:R-:W-:Y:S01]  /*3310*/  FMUL.FTZ R46, R10, R43.reuse ;  /* 0x0000002b0a2e7220 */ /* 0x080fe20000410000 */
[----:B------:R-:W-:Y:S02]  /*3320*/  HADD2.F32 R42, -RZ, R45.H0_H0 ;  /* 0x2000002dff2a7230 */ /* 0x000fe40000004100 */
[-C--:B------:R-:W-:Y:S01]  /*3330*/  FMUL.FTZ R45, R11, R44.reuse ;  /* 0x0000002c0b2d7220 */ /* 0x080fe20000410000 */
[C---:B------:R-:W-:Y:S01]  /*3340*/  FMUL.FTZ R43, R9.reuse, R43 ;  /* 0x0000002b092b7220 */ /* 0x040fe20000410000 */
[C---:B------:R-:W-:Y:S01]  /*3350*/  FMUL.FTZ R48, R40.reuse, R44 ;  /* 0x0000002c28307220 */ /* 0x040fe20000410000 */
[-C--:B------:R-:W-:Y:S01]  /*3360*/  FFMA.FTZ R46, R9, R41.reuse, -R46 ;  /* 0x00000029092e7223 */ /* 0x080fe2000001082e */
[----:B------:R-:W-:Y:S01]  /*3370*/  FFMA.FTZ R45, R40, R42, R45 ;  /* 0x0000002a282d7223 */ /* 0x000fe2000001002d */
[----:B------:R-:W-:Y:S01]  /*3380*/  FFMA.FTZ R43, R10, R41, R43 ;  /* 0x000000290a2b7223 */ /* 0x000fe2000001002b */
[----:B------:R-:W-:-:S02]  /*3390*/  HADD2.F32 R40, -RZ, R87.H0_H0 ;  /* 0x20000057ff287230 */ /* 0x000fc40000004100 */
[----:B------:R-:W-:Y:S01]  /*33a0*/  FFMA.FTZ R48, R11, R42, -R48 ;  /* 0x0000002a0b307223 */ /* 0x000fe20000010830 */
[----:B------:R-:W-:Y:S02]  /*33b0*/  HADD2.F32 R87, -RZ, R87.H1_H1 ;  /* 0x30000057ff577230 */ /* 0x000fe40000004100 */
[--C-:B------:R-:W-:Y:S02]  /*33c0*/  HADD2.F32 R9, -RZ, R8.reuse.H1_H1 ;  /* 0x30000008ff097230 */ /* 0x100fe40000004100 */
[--C-:B------:R-:W-:Y:S02]  /*33d0*/  HADD2.F32 R10, -RZ, R15.reuse.H1_H1 ;  /* 0x3000000fff0a7230 */ /* 0x100fe40000004100 */
[----:B------:R-:W-:Y:S02]  /*33e0*/  HADD2.F32 R8, -RZ, R8.H0_H0 ;  /* 0x20000008ff087230 */ /* 0x000fe40000004100 */
[----:B------:R-:W-:Y:S01]  /*33f0*/  FMUL.FTZ R41, R9, R40 ;  /* 0x0000002809297220 */ /* 0x000fe20000410000 */
[----:B------:R-:W-:-:S02]  /*3400*/  HADD2.F32 R15, -RZ, R15.H0_H0 ;  /* 0x2000000fff0f7230 */ /* 0x000fc40000004100 */
[-C--:B------:R-:W-:Y:S01]  /*3410*/  FMUL.FTZ R42, R10, R87.reuse ;  /* 0x000000570a2a7220 */ /* 0x080fe20000410000 */
[--C-:B------:R-:W-:Y:S02]  /*3420*/  HADD2.F32 R11, -RZ, R86.reuse.H0_H0 ;  /* 0x20000056ff0b7230 */ /* 0x100fe40000004100 */
[C---:B------:R-:W-:Y:S01]  /*3430*/  FMUL.FTZ R40, R8.reuse, R40 ;  /* 0x0000002808287220 */ /* 0x040fe20000410000 */
[----:B------:R-:W-:Y:S02]  /*3440*/  HADD2.F32 R86, -RZ, R86.H1_H1 ;  /* 0x30000056ff567230 */ /* 0x000fe40000004100 */
        /* <DEDUP_REMOVED lines=9> */
.L_x_507:
[----:B------:R-:W-:Y:S05]  /*34e0*/  BSYNC B2 ;  /* 0x0000000000027941 */ /* 0x000fea0003800000 */
.L_x_506:
[----:B----4-:R0:W-:Y:S02]  /*34f0*/  ST.E.128 desc[UR42][R12.64], R8 ;  /* 0x000000080c007985 */ /* 0x0101e4000c101d2a */
.L_x_505:
[----:B------:R-:W-:Y:S05]  /*3500*/  BSYNC B1 ;  /* 0x0000000000017941 */ /* 0x000fea0003800000 */
.L_x_504:
[----:B------:R-:W-:Y:S05]  /*3510*/  @P2 BRA `(.L_x_503) ;  /* 0x0000001c00282947 */ /* 0x000fea0003800000 */
[----:B0---4-:R0:W4:Y:S01]  /*3520*/  LDS.128 R8, [R72+0x11000] ;  /* 0x0110000048087984 */ /* 0x0111220000000c00 */
[C---:B------:R-:W-:Y:S01]  /*3530*/  LEA R12, P3, R2.reuse, R14, 0x1 ;  /* 0x0000000e020c7211 */ /* 0x040fe200078608ff */
[----:B------:R-:W-:Y:S03]  /*3540*/  BSSY B1, `(.L_x_508) ;  /* 0x000002d000017945 */ /* 0x000fe60003800000 */
[----:B-1----:R-:W-:Y:S02]  /*3550*/  LEA.HI.X R13, R2, R85, R153, 0x1, P3 ;  /* 0x00000055020d7211 */ /* 0x002fe400018f0c99 */
[----:B------:R-:W-:-:S13]  /*3560*/  ISETP.GE.AND P3, PT, R156, R80, PT ;  /* 0x000000509c00720c */ /* 0x000fda0003f66270 */
[----:B0-----:R-:W-:Y:S05]  /*3570*/  @P3 BRA `(.L_x_509) ;  /* 0x0000000000a43947 */ /* 0x001fea0003800000 */
[--C-:B------:R-:W-:Y:S01]  /*3580*/  SHF.R.U64 R36, R36, 0x10, R37.reuse ;  /* 0x0000001024247819 */ /* 0x100fe20000001225 */
[----:B----4-:R-:W-:Y:S01]  /*3590*/  IMAD.MOV.U32 R14, RZ, RZ, R10 ;  /* 0x000000ffff0e7224 */ /* 0x010fe200078e000a */
[----:B------:R-:W-:Y:S01]  /*35a0*/  SHF.R.U32.HI R41, RZ, 0x10, R37 ;  /* 0x00000010ff297819 */ /* 0x000fe20000011625 */
[--C-:B------:R-:W-:Y:S01]  /*35b0*/  HADD2.F32 R10, -RZ, R9.reuse.H1_H1 ;  /* 0x30000009ff0a7230 */ /* 0x100fe20000004100 */
[--C-:B------:R-:W-:Y:S01]  /*35c0*/  SHF.R.U64 R37, R38, 0x10, R39.reuse ;  /* 0x0000001026257819 */ /* 0x100fe20000001227 */
[----:B------:R-:W-:Y:S01]  /*35d0*/  HADD2.F32 R9, -RZ, R9.H0_H0 ;  /* 0x20000009ff097230 */ /* 0x000fe20000004100 */
[----:B------:R-:W-:Y:S01]  /*35e0*/  SHF.R.U32.HI R40, RZ, 0x10, R39 ;  /* 0x00000010ff287819 */ /* 0x000fe20000011627 */
[----:B------:R-:W-:Y:S02]  /*35f0*/  HADD2.F32 R36, -RZ, R36.H0_H0 ;  /* 0x20000024ff247230 */ /* 0x000fe40000004100 */
[----:B------:R-:W-:Y:S02]  /*3600*/  HADD2.F32 R37, -RZ, R37.H0_H0 ;  /* 0x20000025ff257230 */ /* 0x000fe40000004100 */
[----:B------:R-:W-:-:S02]  /*3610*/  HADD2.F32 R40, -RZ, R40.H0_H0 ;  /* 0x20000028ff287230 */ /* 0x000fc40000004100 */
[--C-:B------:R-:W-:Y:S02]  /*3620*/  HADD2.F32 R15, -RZ, R11.reuse.H1_H1 ;  /* 0x3000000bff0f7230 */ /* 0x100fe40000004100 */
[CC--:B------:R-:W-:Y:S01]  /*3630*/  FMUL.FTZ R42, R10.reuse, R37.reuse ;  /* 0x000000250a2a7220 */ /* 0x0c0fe20000410000 */
[C---:B------:R-:W-:Y:S01]  /*3640*/  FMUL.FTZ R37, R9.reuse, R37 ;  /* 0x0000002509257220 */ /* 0x040fe20000410000 */
[----:B------:R-:W-:Y:S02]  /*3650*/  HADD2.F32 R11, -RZ, R11.H0_H0 ;  /* 0x2000000bff0b7230 */ /* 0x000fe40000004100 */
[-C--:B------:R-:W-:Y:S01]  /*3660*/  FFMA.FTZ R42, R9, R36.reuse, -R42 ;  /* 0x00000024092a7223 */ /* 0x080fe2000001082a */
[----:B------:R-:W-:Y:S01]  /*3670*/  FFMA.FTZ R39, R10, R36, R37 ;  /* 0x000000240a277223 */ /* 0x000fe20000010025 */
[----:B------:R-:W-:Y:S02]  /*3680*/  HADD2.F32 R38, -RZ, R41.H0_H0 ;  /* 0x20000029ff267230 */ /* 0x000fe40000004100 */
[----:B------:R-:W-:Y:S01]  /*3690*/  FMUL.FTZ R44, R15, R40 ;  /* 0x000000280f2c7220 */ /* 0x000fe20000410000 */
[----:B------:R-:W-:-:S02]  /*36a0*/  HADD2.F32 R36, -RZ, R83.H0_H0 ;  /* 0x20000053ff247230 */ /* 0x000fc40000004100 */
[C---:B------:R-:W-:Y:S01]  /*36b0*/  FMUL.FTZ R40, R11.reuse, R40 ;  /* 0x000000280b287220 */ /* 0x040fe20000410000 */
[----:B------:R-:W-:Y:S02]  /*36c0*/  HADD2.F32 R83, -RZ, R83.H1_H1 ;  /* 0x30000053ff537230 */ /* 0x000fe40000004100 */
[-C--:B------:R-:W-:Y:S01]  /*36d0*/  FFMA.FTZ R44, R11, R38.reuse, -R44 ;  /* 0x000000260b2c7223 */ /* 0x080fe2000001082c */
[----:B------:R-:W-:Y:S02]  /*36e0*/  HADD2.F32 R9, -RZ, R8.H1_H1 ;  /* 0x30000008ff097230 */ /* 0x000fe40000004100 */
[----:B------:R-:W-:Y:S01]  /*36f0*/  FFMA.FTZ R43, R15, R38, R40 ;  /* 0x000000260f2b7223 */ /* 0x000fe20000010028 */
[----:B------:R-:W-:Y:S02]  /*3700*/  HADD2.F32 R10, -RZ, R14.H1_H1 ;  /* 0x3000000eff0a7230 */ /* 0x000fe40000004100 */
[----:B------:R-:W-:Y:S02]  /*3710*/  HADD2.F32 R8, -RZ, R8.H0_H0 ;  /* 0x20000008ff087230 */ /* 0x000fe40000004100 */
[----:B------:R-:W-:Y:S01]  /*3720*/  FMUL.FTZ R37, R9, R36 ;  /* 0x0000002409257220 */ /* 0x000fe20000410000 */
[----:B------:R-:W-:-:S02]  /*3730*/  HADD2.F32 R14, -RZ, R14.H0_H0 ;  /* 0x2000000eff0e7230 */ /* 0x000fc40000004100 */
[-C--:B------:R-:W-:Y:S01]  /*3740*/  FMUL.FTZ R41, R10, R83.reuse ;  /* 0x000000530a297220 */ /* 0x080fe20000410000 */
[--C-:B------:R-:W-:Y:S02]  /*3750*/  HADD2.F32 R11, -RZ, R82.reuse.H0_H0 ;  /* 0x20000052ff0b7230 */ /* 0x100fe40000004100 */
[----:B------:R-:W-:Y:S01]  /*3760*/  FMUL.FTZ R36, R8, R36 ;  /* 0x0000002408247220 */ /* 0x000fe20000410000 */
        /* <DEDUP_REMOVED lines=10> */
.L_x_509:
[----:B------:R-:W-:Y:S05]  /*3810*/  BSYNC B1 ;  /* 0x0000000000017941 */ /* 0x000fea0003800000 */
.L_x_508:
[----:B----4-:R0:W-:Y:S01]  /*3820*/  ST.E.128 desc[UR42][R12.64], R8 ;  /* 0x000000080c007985 */ /* 0x0101e2000c101d2a */
[----:B------:R-:W-:Y:S05]  /*3830*/  BRA `(.L_x_503) ;  /* 0x0000001800607947 */ /* 0x000fea0003800000 */
.L_x_485:
[C---:B------:R-:W-:Y:S01]  /*3840*/  ISETP.GE.AND P3, PT, R152.reuse, R78, PT ;  /* 0x0000004e9800720c */ /* 0x040fe20003f66270 */
[----:B------:R-:W-:Y:S01]  /*3850*/  VIADD R44, R152, 0x60 ;  /* 0x00000060982c7836 */ /* 0x000fe20000000000 */
[----:B------:R-:W-:Y:S02]  /*3860*/  CS2R R38, SRZ ;  /* 0x0000000000267805 */ /* 0x000fe4000001ff00 */
[----:B------:R-:W-:Y:S02]  /*3870*/  CS2R R42, SRZ ;  /* 0x00000000002a7805 */ /* 0x000fe4000001ff00 */
[----:B------:R-:W-:Y:S02]  /*3880*/  ISETP.GE.OR P3, PT, R16, R80, P3 ;  /* 0x000000501000720c */ /* 0x000fe40001f66670 */
[----:B------:R-:W-:-:S11]  /*3890*/  CS2R R40, SRZ ;  /* 0x0000000000287805 */ /* 0x000fd6000001ff00 */
[----:B------:R-:W0:Y:S01]  /*38a0*/  @!P3 LDC.64 R12, c[0x0][0x3e8] ;  /* 0x0000fa00ff0cbb82 */ /* 0x000e220000000a00 */
[----:B------:R-:W-:-:S04]  /*38b0*/  @!P3 IADD3 R14, P4, R52, R10, RZ ;  /* 0x0000000a340eb210 */ /* 0x000fc80007f9e0ff */
[----:B------:R-:W-:Y:S02]  /*38c0*/  @!P3 IADD3.X R15, R79, R35, RZ, P4, !PT ;  /* 0x000000234f0fb210 */ /* 0x000fe400027fe4ff */
[----:B------:R-:W-:-:S05]  /*38d0*/  @!P3 IADD3 R36, P4, R56, R8, RZ ;  /* 0x000000083824b210 */ /* 0x000fca0007f9e0ff */
[----:B------:R-:W-:Y:S01]  /*38e0*/  @!P3 IMAD.X R37, R71, 0x1, R31, P4 ;  /* 0x000000014725b824 */ /* 0x000fe200020e061f */
[----:B0-----:R-:W-:-:S04]  /*38f0*/  @!P3 LEA R12, P4, R14, R12, 0x1 ;  /* 0x0000000c0e0cb211 */ /* 0x001fc800078808ff */
[----:B------:R-:W-:Y:S02]  /*3900*/  @!P3 LEA.HI.X R13, R14, R13, R15, 0x1, P4 ;  /* 0x0000000d0e0db211 */ /* 0x000fe400020f0c0f */
[----:B------:R-:W0:Y:S01]  /*3910*/  @!P3 LDC.64 R14, c[0x0][0x400] ;  /* 0x00010000ff0ebb82 */ /* 0x000e220000000a00 */
[----:B------:R-:W-:Y:S01]  /*3920*/  BSSY B1, `(.L_x_510) ;  /* 0x0000022000017945 */ /* 0x000fe20003800000 */
[----:B0-----:R-:W-:-:S04]  /*3930*/  @!P3 LEA R14, P4, R36, R14, 0x1 ;  /* 0x0000000e240eb211 */ /* 0x001fc800078808ff */
[----:B------:R-:W-:Y:S02]  /*3940*/  @!P3 LEA.HI.X R15, R36, R15, R37, 0x1, P4 ;  /* 0x0000000f240fb211 */ /* 0x000fe400020f0c25 */
[----:B------:R-:W-:Y:S02]  /*3950*/  CS2R R36, SRZ ;  /* 0x0000000000247805 */ /* 0x000fe4000001ff00 */
[----:B------:R-:W-:Y:S02]  /*3960*/  ISETP.GE.AND P4, PT, R44, R78, PT ;  /* 0x0000004e2c00720c */ /* 0x000fe40003f86270 */
[----:B------:R-:W-:Y:S02]  /*3970*/  CS2R R46, SRZ ;  /* 0x00000000002e7805 */ /* 0x000fe4000001ff00 */
[----:B------:R-:W-:Y:S01]  /*3980*/  CS2R R50, SRZ ;  /* 0x0000000000327805 */ /* 0x000fe2000001ff00 */
[----:B------:R0:W5:Y:S01]  /*3990*/  @!P3 LDG.E.128 R40, desc[UR42][R14.64] ;  /* 0x0000002a0e28b981 */ /* 0x000162000c1e1d00 */
[----:B------:R-:W-:-:S02]  /*39a0*/  ISETP.GE.OR P4, PT, R16, R80, P4 ;  /* 0x000000501000720c */ /* 0x000fc40002786670 */
[----:B------:R-:W-:Y:S02]  /*39b0*/  CS2R R44, SRZ ;  /* 0x00000000002c7805 */ /* 0x000fe4000001ff00 */
[----:B------:R-:W-:Y:S01]  /*39c0*/  CS2R R48, SRZ ;  /* 0x0000000000307805 */ /* 0x000fe2000001ff00 */
[----:B------:R0:W5:Y:S01]  /*39d0*/  @!P3 LDG.E.128 R36, desc[UR42][R12.64] ;  /* 0x0000002a0c24b981 */ /* 0x000162000c1e1d00 */
[----:B------:R-:W-:-:S07]  /*39e0*/  ISETP.GE.AND P3, PT, R16, R80, PT ;  /* 0x000000501000720c */ /* 0x000fce0003f66270 */
[----:B------:R-:W-:Y:S06]  /*39f0*/  @P4 BRA `(.L_x_511) ;  /* 0x0000000000504947 */ /* 0x000fec0003800000 */
[----:B0-----:R-:W0:Y:S01]  /*3a00*/  LDC.64 R12, c[0x0][0x3f8] ;  /* 0x0000fe00ff0c7b82 */ /* 0x001e220000000a00 */
[----:B------:R-:W-:Y:S01]  /*3a10*/  IMAD.MOV.U32 R11, RZ, RZ, R79 ;  /* 0x000000ffff0b7224 */ /* 0x000fe200078e004f */
[----:B------:R-:W-:Y:S01]  /*3a20*/  MOV R9, R71 ;  /* 0x0000004700097202 */ /* 0x000fe20000000f00 */
[----:B------:R-:W-:Y:S01]  /*3a30*/  ULDC.64 UR4, c[0x0][0x3e8] ;  /* 0x0000fa0000047ab9 */ /* 0x000fe20000000a00 */
[----:B0-----:R-:W-:-:S04]  /*3a40*/  IMAD.WIDE.U32 R10, R12, 0x60, R10 ;  /* 0x000000600c0a7825 */ /* 0x001fc800078e000a */
[----:B------:R-:W-:Y:S01]  /*3a50*/  IMAD R13, R13, 0x60, RZ ;  /* 0x000000600d0d7824 */ /* 0x000fe200078e02ff */
[----:B------:R-:W-:-:S04]  /*3a60*/  IADD3 R12, P4, R52, R10, RZ ;  /* 0x0000000a340c7210 */ /* 0x000fc80007f9e0ff */
[----:B------:R-:W-:Y:S02]  /*3a70*/  IADD3.X R13, R35, R11, R13, P4, !PT ;  /* 0x0000000b230d7210 */ /* 0x000fe400027fe40d */
[----:B------:R-:W0:Y:S02]  /*3a80*/  LDC.64 R10, c[0x0][0x408] ;  /* 0x00010200ff0a7b82 */ /* 0x000e240000000a00 */
[----:B0-----:R-:W-:-:S04]  /*3a90*/  IMAD.WIDE.U32 R8, R10, 0x60, R8 ;  /* 0x000000600a087825 */ /* 0x001fc800078e0008 */
[----:B------:R-:W-:Y:S01]  /*3aa0*/  IMAD R11, R11, 0x60, RZ ;  /* 0x000000600b0b7824 */ /* 0x000fe200078e02ff */
[----:B------:R-:W-:-:S04]  /*3ab0*/  IADD3 R8, P4, R56, R8, RZ ;  /* 0x0000000838087210 */ /* 0x000fc80007f9e0ff */
[----:B------:R-:W-:Y:S02]  /*3ac0*/  IADD3.X R9, R31, R9, R11, P4, !PT ;  /* 0x000000091f097210 */ /* 0x000fe400027fe40b */
[----:B------:R-:W-:-:S04]  /*3ad0*/  LEA R44, P4, R12, UR4, 0x1 ;  /* 0x000000040c2c7c11 */ /* 0x000fc8000f8808ff */
[----:B------:R-:W-:Y:S01]  /*3ae0*/  LEA.HI.X R45, R12, UR5, R13, 0x1, P4 ;  /* 0x000000050c2d7c11 */ /* 0x000fe2000a0f0c0d */
[----:B------:R-:W-:Y:S02]  /*3af0*/  ULDC.64 UR4, c[0x0][0x400] ;  /* 0x0001000000047ab9 */ /* 0x000fe40000000a00 */
[----:B------:R-:W-:-:S03]  /*3b00*/  LEA R48, P4, R8, UR4, 0x1 ;  /* 0x0000000408307c11 */ /* 0x000fc6000f8808ff */
[----:B------:R-:W5:Y:S01]  /*3b10*/  LDG.E.128 R44, desc[UR42][R44.64] ;  /* 0x0000002a2c2c7981 */ /* 0x000f62000c1e1d00 */
[----:B------:R-:W-:-:S06]  /*3b20*/  LEA.HI.X R49, R8, UR5, R9, 0x1, P4 ;  /* 0x0000000508317c11 */ /* 0x000fcc000a0f0c09 */
[----:B------:R-:W5:Y:S03]  /*3b30*/  LDG.E.128 R48, desc[UR42][R48.64] ;  /* 0x0000002a30307981 */ /* 0x000f66000c1e1d00 */
.L_x_511:
[----:B------:R-:W-:Y:S05]  /*3b40*/  BSYNC B1 ;  /* 0x0000000000017941 */ /* 0x000fea0003800000 */
.L_x_510:
[----:B-----5:R-:W-:Y:S01]  /*3b50*/  IMAD.MOV.U32 R8, RZ, RZ, R46 ;  /* 0x000000ffff087224 */ /* 0x020fe200078e002e */
[----:B------:R-:W-:Y:S01]  /*3b60*/  UISETP.NE.AND UP0, UPT, UR39, 0x3, UPT ;  /* 0x000000032700788c */ /* 0x000fe2000bf05270 */
[----:B------:R-:W-:Y:S01]  /*3b70*/  IMAD.MOV.U32 R9, RZ, RZ, R47 ;  /* 0x000000ffff097224 */ /* 0x000fe200078e002f */
[----:B------:R-:W-:Y:S01]  /*3b80*/  MOV R11, R45 ;  /* 0x0000002d000b7202 */ /* 0x000fe20000000f00 */
[----:B------:R-:W-:Y:S01]  /*3b90*/  IMAD.MOV.U32 R10, RZ, RZ, R44 ;  /* 0x000000ffff0a7224 */ /* 0x000fe200078e002c */
[----:B------:R-:W-:Y:S01]  /*3ba0*/  PRMT R91, R91, 0x5410, R8 ;  /* 0x000054105b5b7816 */ /* 0x000fe20000000008 */
[----:B------:R-:W-:Y:S01]  /*3bb0*/  IMAD.MOV.U32 R8, RZ, RZ, R50 ;  /* 0x000000ffff087224 */ /* 0x000fe200078e0032 */
[----:B------:R-:W-:Y:S02]  /*3bc0*/  PRMT R93, R11, 0x7610, R93 ;  /* 0x000076100b5d7816 */ /* 0x000fe4000000005d */
[----:B------:R-:W-:Y:S01]  /*3bd0*/  PRMT R90, R10, 0x5410, R9 ;  /* 0x000054100a5a7816 */ /* 0x000fe20000000009 */
[----:B------:R-:W-:Y:S01]  /*3be0*/  IMAD.MOV.U32 R9, RZ, RZ, R51 ;  /* 0x000000ffff097224 */ /* 0x000fe200078e0033 */
[----:B------:R-:W-:Y:S01]  /*3bf0*/  PLOP3.LUT P5, PT, PT, PT, UP0, 0x80, 0x0 ;  /* 0x000000000000781c */ /* 0x000fe20003faf008 */
[----:B------:R-:W-:Y:S01]  /*3c00*/  IMAD.MOV.U32 R10, RZ, RZ, R48 ;  /* 0x000000ffff0a7224 */ /* 0x000fe200078e0030 */
[----:B------:R-:W-:-:S02]  /*3c10*/  MOV R11, R49 ;  /* 0x00000031000b7202 */ /* 0x000fc40000000f00 */
[----:B------:R-:W-:Y:S01]  /*3c20*/  PRMT R92, R9, 0x5410, R8 ;  /* 0x00005410095c7816 */ /* 0x000fe20000000008 */
[----:B------:R-:W-:Y:S01]  /*3c30*/  IMAD.MOV.U32 R8, RZ, RZ, R38 ;  /* 0x000000ffff087224 */ /* 0x000fe200078e0026 */
[----:B------:R-:W-:Y:S01]  /*3c40*/  PRMT R91, R10, 0x7610, R91 ;  /* 0x000076100a5b7816 */ /* 0x000fe2000000005b */
[----:B------:R-:W-:Y:S01]  /*3c50*/  IMAD.MOV.U32 R9, RZ, RZ, R39 ;  /* 0x000000ffff097224 */ /* 0x000fe200078e0027 */
[----:B------:R-:W-:Y:S01]  /*3c60*/  PRMT R93, R93, 0x5410, R11 ;  /* 0x000054105d5d7816 */ /* 0x000fe2000000000b */
[----:B------:R-:W-:Y:S01]  /*3c70*/  IMAD.MOV.U32 R10, RZ, RZ, R36 ;  /* 0x000000ffff0a7224 */ /* 0x000fe200078e0024 */
[----:B------:R-:W-:Y:S02]  /*3c80*/  MOV R11, R37 ;  /* 0x00000025000b7202 */ /* 0x000fe40000000f00 */
[----:B------:R-:W-:Y:S01]  /*3c90*/  PRMT R94, R8, 0x7610, R94 ;  /* 0x00007610085e7816 */ /* 0x000fe2000000005e */
[----:B------:R-:W-:Y:S01]  /*3ca0*/  IMAD.MOV.U32 R8, RZ, RZ, R42 ;  /* 0x000000ffff087224 */ /* 0x000fe200078e002a */
[----:B------:R-:W-:Y:S01]  /*3cb0*/  PRMT R98, R98, 0x5410, R9 ;  /* 0x0000541062627816 */ /* 0x000fe20000000009 */
[----:B------:R-:W-:Y:S01]  /*3cc0*/  IMAD.MOV.U32 R9, RZ, RZ, R43 ;  /* 0x000000ffff097224 */ /* 0x000fe200078e002b */
[----:B------:R-:W-:Y:S01]  /*3cd0*/  PRMT R97, R97, 0x5410, R10 ;  /* 0x0000541061617816 */ /* 0x000fe2000000000a */
[----:B------:R-:W-:Y:S01]  /*3ce0*/  IMAD.MOV.U32 R10, RZ, RZ, R40 ;  /* 0x000000ffff0a7224 */ /* 0x000fe200078e0028 */
[----:B------:R-:W-:-:S02]  /*3cf0*/  PRMT R100, R11, 0x7610, R100 ;  /* 0x000076100b647816 */ /* 0x000fc40000000064 */
[----:B------:R-:W-:Y:S02]  /*3d00*/  MOV R11, R41 ;  /* 0x00000029000b7202 */ /* 0x000fe40000000f00 */
[----:B------:R-:W-:Y:S02]  /*3d10*/  PRMT R94, R94, 0x5410, R8 ;  /* 0x000054105e5e7816 */ /* 0x000fe40000000008 */
[----:B------:R-:W-:Y:S02]  /*3d20*/  PRMT R98, R9, 0x7610, R98 ;  /* 0x0000761009627816 */ /* 0x000fe40000000062 */
[----:B------:R-:W-:Y:S02]  /*3d30*/  PRMT R97, R10, 0x7610, R97 ;  /* 0x000076100a617816 */ /* 0x000fe40000000061 */
[----:B------:R-:W-:Y:S01]  /*3d40*/  PRMT R101, R11, 0x7610, R101 ;  /* 0x000076100b657816 */ /* 0x000fe20000000065 */
[----:B------:R-:W-:Y:S06]  /*3d50*/  @!P5 BRA `(.L_x_512) ;  /* 0x000000000004d947 */ /* 0x000fec0003800000 */
[----:B------:R-:W-:Y:S01]  /*3d60*/  BPT.TRAP 0x1 ;  /* 0x000000040000795c */ /* 0x000fe20000300000 */
.L_x_512:
[----:B------:R-:W-:Y:S01]  /*3d70*/  IMAD R71, R19, 0x8, R18 ;  /* 0x0000000813477824 */ /* 0x000fe200078e0212 */
[----:B------:R-:W-:Y:S01]  /*3d80*/  SHF.L.U32 R79, R154, 0x1f, RZ ;  /* 0x0000001f9a4f7819 */ /* 0x000fe200000006ff */
[----:B------:R-:W1:Y:S01]  /*3d90*/  LDC R87, c[0x0][0x2f4] ;  /* 0x0000bd00ff577b82 */ /* 0x000e620000000800 */
[----:B------:R-:W-:Y:S02]  /*3da0*/  BSSY B1, `(.L_x_513) ;  /* 0x0000003000017945 */ /* 0x000fe40003800000 */
[----:B------:R-:W2:Y:S02]  /*3db0*/  SYNCS.PHASECHK.TRANS64.TRYWAIT P4, [R71+URZ+0x16890], R79 ;  /* 0x0168904f470075a7 */ /* 0x000ea4000808017f */
[----:B--2---:R-:W-:Y:S05]  /*3dc0*/  @!P4 BRA `(.L_x_514) ;  /* 0x0000011c00f8c947 */ /* 0x004fea0003800000 */
.L_x_727:
[----:B------:R-:W-:Y:S05]  /*3dd0*/  BSYNC B1 ;  /* 0x0000000000017941 */ /* 0x000fea0003800000 */
.L_x_513:
[----:B------:R-:W-:Y:S01]  /*3de0*/  UMOV UR4, 0xffffffff ;  /* 0xffffffff00047882 */ /* 0x000fe20000000000 */
[----:B-1----:R-:W-:Y:S02]  /*3df0*/  IMAD.IADD R89, R87, 0x1, -R60 ;  /* 0x0000000157597824 */ /* 0x002fe400078e0a3c */
[----:B------:R-:W-:Y:S05]  /*3e00*/  BRA.DIV UR4, `(.L_x_515) ;  /* 0x0000011e04fc7947 */ /* 0x000fea000b800000 */
[----:B------:R1:W3:Y:S04]  /*3e10*/  SHFL.IDX PT, R83, R85, RZ, 0x1c1f ;  /* 0x001c1fff55537589 */ /* 0x0002e800000e0000 */
[----:B------:R1:W4:Y:S02]  /*3e20*/  SHFL.IDX PT, R82, R84, RZ, 0x1c1f ;  /* 0x001c1fff54527589 */ /* 0x00032400000e0000 */
.L_x_731:
[----:B------:R-:W-:Y:S01]  /*3e30*/  ISETP.GE.OR P4, PT, R152, R78, P1 ;  /* 0x0000004e9800720c */ /* 0x000fe20000f86670 */
[----:B------:R-:W-:-:S12]  /*3e40*/  BSSY B1, `(.L_x_516) ;  /* 0x0000071000017945 */ /* 0x000fd80003800000 */
[----:B------:R-:W-:Y:S05]  /*3e50*/  @P4 BRA `(.L_x_517) ;  /* 0x0000000400bc4947 */ /* 0x000fea0003800000 */
[----:B------:R-:W5:Y:S01]  /*3e60*/  S2R R9, SR_TID.X ;  /* 0x0000000000097919 */ /* 0x000f620000002100 */
[----:B------:R-:W-:Y:S01]  /*3e70*/  SEL R8, R60, R89, !P0 ;  /* 0x000000593c087207 */ /* 0x000fe20004000000 */
[----:B------:R-:W-:Y:S01]  /*3e80*/  BSSY B2, `(.L_x_518) ;  /* 0x0000068000027945 */ /* 0x000fe20003800000 */
[----:B----4-:R-:W-:-:S04]  /*3e90*/  LEA R80, P4, R6, R82, 0x1 ;  /* 0x0000005206507211 */ /* 0x010fc800078808ff */
[----:B---3--:R-:W-:Y:S01]  /*3ea0*/  LEA.HI.X R81, R6, R83, R4, 0x1, P4 ;  /* 0x0000005306517211 */ /* 0x008fe200020f0c04 */
[----:B-----5:R-:W-:Y:S01]  /*3eb0*/  VIADD R11, R9, 0xffffff80 ;  /* 0xffffff80090b7836 */ /* 0x020fe20000000000 */
[----:B------:R-:W-:-:S04]  /*3ec0*/  SHF.R.S32.HI R9, RZ, 0x1f, R8 ;  /* 0x0000001fff097819 */ /* 0x000fc80000011408 */
[----:B------:R-:W-:Y:S01]  /*3ed0*/  LEA.HI R8, R9, R8, RZ, 0x4 ;  /* 0x0000000809087211 */ /* 0x000fe200078f20ff */
[----:B------:R-:W-:Y:S01]  /*3ee0*/  IMAD R9, R19, 0x2000, R3 ;  /* 0x0000200013097824 */ /* 0x000fe200078e0203 */
[----:B------:R-:W-:Y:S02]  /*3ef0*/  SHF.R.S32.HI R10, RZ, 0x1f, R11 ;  /* 0x0000001fff0a7819 */ /* 0x000fe4000001140b */
[----:B------:R-:W-:Y:S02]  /*3f00*/  LEA.HI.SX32 R8, R8, R7, 0x1c ;  /* 0x0000000708087211 */ /* 0x000fe400078fe2ff */
[----:B------:R-:W-:Y:S02]  /*3f10*/  LEA.HI R10, R10, R11, RZ, 0x5 ;  /* 0x0000000b0a0a7211 */ /* 0x000fe400078f28ff */
[----:B------:R-:W-:Y:S02]  /*3f20*/  SHF.L.U32 R86, R8, 0x3, RZ ;  /* 0x0000000308567819 */ /* 0x000fe400000006ff */
[----:B------:R-:W-:-:S02]  /*3f30*/  SHF.R.S32.HI R10, RZ, 0x5, R10 ;  /* 0x00000005ff0a7819 */ /* 0x000fc4000001140a */
[----:B------:R-:W-:Y:S02]  /*3f40*/  LOP3.LUT R8, R69, 0x38, R86, 0xf8, !PT ;  /* 0x0000003845087812 */ /* 0x000fe400078ef856 */
[----:B------:R-:W-:Y:S02]  /*3f50*/  LEA R9, R9, R18, 0x1 ;  /* 0x0000001209097211 */ /* 0x000fe400078e08ff */
[----:B------:R-:W-:-:S05]  /*3f60*/  LOP3.LUT R8, R8, R65, RZ, 0x3c, !PT ;  /* 0x0000004108087212 */ /* 0x000fca00078e3cff */
[----:B------:R-:W-:-:S04]  /*3f70*/  IMAD R8, R10, 0x200, R8 ;  /* 0x000002000a087824 */ /* 0x000fc800078e0208 */
[----:B------:R-:W-:-:S04]  /*3f80*/  IMAD R11, R19, 0x2000, R8 ;  /* 0x00002000130b7824 */ /* 0x000fc800078e0208 */
[----:B0-----:R-:W-:Y:S02]  /*3f90*/  IMAD R12, R11, 0x2, R18 ;  /* 0x000000020b0c7824 */ /* 0x001fe400078e0212 */
[----:B------:R-:W0:Y:S04]  /*3fa0*/  LDS.128 R8, [R9+0xe400] ;  /* 0x00e4000009087984 */ /* 0x000e280000000c00 */
[----:B------:R-:W3:Y:S01]  /*3fb0*/  LDS.128 R12, [R12+0xe400] ;  /* 0x00e400000c0c7984 */ /* 0x000ee20000000c00 */
[----:B------:R-:W-:Y:S05]  /*3fc0*/  @P3 BRA `(.L_x_519) ;  /* 0x00000004004c3947 */ /* 0x000fea0003800000 */
[--C-:B------:R-:W-:Y:S01]  /*3fd0*/  SHF.R.U64 R36, R36, 0x10, R37.reuse ;  /* 0x0000001024247819 */ /* 0x100fe20000001225 */
[----:B------:R-:W-:Y:S01]  /*3fe0*/  HADD2.F32 R101, -RZ, R101.H0_H0 ;  /* 0x20000065ff657230 */ /* 0x000fe20000004100 */
[----:B------:R-:W-:Y:S01]  /*3ff0*/  SHF.R.U32.HI R95, RZ, 0x10, R37 ;  /* 0x00000010ff5f7819 */ /* 0x000fe20000011625 */
[----:B------:R-:W-:Y:S01]  /*4000*/  HADD2.F32 R100, -RZ, R100.H0_H0 ;  /* 0x20000064ff647230 */ /* 0x000fe20000004100 */
[----:B------:R-:W-:Y:S01]  /*4010*/  SHF.R.U64 R37, R38, 0x10, R39 ;  /* 0x0000001026257819 */ /* 0x000fe20000001227 */
[----:B------:R-:W-:Y:S01]  /*4020*/  HADD2.F32 R36, -RZ, R36.H0_H0 ;  /* 0x20000024ff247230 */ /* 0x000fe20000004100 */
[----:B------:R-:W-:Y:S01]  /*4030*/  SHF.R.U64 R38, R42, 0x10, R43 ;  /* 0x000000102a267819 */ /* 0x000fe2000000122b */
[----:B---3--:R-:W-:Y:S01]  /*4040*/  IMAD.MOV.U32 R42, RZ, RZ, R13 ;  /* 0x000000ffff2a7224 */ /* 0x008fe200078e000d */
[----:B------:R-:W-:Y:S01]  /*4050*/  SHF.R.U64 R40, R40, 0x10, R41 ;  /* 0x0000001028287819 */ /* 0x000fe20000001229 */
[----:B0-----:R-:W-:Y:S01]  /*4060*/  IMAD.MOV.U32 R13, RZ, RZ, R11 ;  /* 0x000000ffff0d7224 */ /* 0x001fe200078e000b */
[----:B------:R-:W-:Y:S01]  /*4070*/  SHF.R.U32.HI R41, RZ, 0x10, R41 ;  /* 0x00000010ff297819 */ /* 0x000fe20000011629 */
[----:B------:R-:W-:Y:S01]  /*4080*/  HADD2.F32 R11, -RZ, R9.H0_H0 ;  /* 0x20000009ff0b7230 */ /* 0x000fe20000004100 */
[----:B------:R-:W-:Y:S01]  /*4090*/  SHF.R.U32.HI R43, RZ, 0x10, R43 ;  /* 0x00000010ff2b7819 */ /* 0x000fe2000001162b */
[--C-:B------:R-:W-:Y:S01]  /*40a0*/  HADD2.F32 R96, -RZ, R42.reuse.H0_H0 ;  /* 0x2000002aff607230 */ /* 0x100fe20000004100 */
[----:B------:R-:W-:Y:S01]  /*40b0*/  SHF.R.U32.HI R39, RZ, 0x10, R39 ;  /* 0x00000010ff277819 */ /* 0x000fe20000011627 */
[----:B------:R-:W-:-:S02]  /*40c0*/  HADD2.F32 R99, -RZ, R42.H1_H1 ;  /* 0x3000002aff637230 */ /* 0x000fc40000004100 */
[----:B------:R-:W-:Y:S02]  /*40d0*/  HADD2.F32 R41, -RZ, R41.H0_H0 ;  /* 0x20000029ff297230 */ /* 0x000fe40000004100 */
[-C--:B------:R-:W-:Y:S01]  /*40e0*/  FMUL.FTZ R102, R96, R101.reuse ;  /* 0x0000006560667220 */ /* 0x080fe20000410000 */
[----:B------:R-:W-:Y:S02]  /*40f0*/  HADD2.F32 R42, -RZ, R9.H1_H1 ;  /* 0x30000009ff2a7230 */ /* 0x000fe40000004100 */
[C---:B------:R-:W-:Y:S01]  /*4100*/  FMUL.FTZ R101, R11.reuse, R101 ;  /* 0x000000650b657220 */ /* 0x040fe20000410000 */
[----:B------:R-:W-:Y:S02]  /*4110*/  HADD2.F32 R95, -RZ, R95.H0_H0 ;  /* 0x2000005fff5f7230 */ /* 0x000fe40000004100 */
[-C--:B------:R-:W-:Y:S01]  /*4120*/  FFMA.FTZ R9, R11, R100.reuse, -R102 ;  /* 0x000000640b097223 */ /* 0x080fe20000010866 */
[-C--:B------:R-:W-:Y:S01]  /*4130*/  FMUL.FTZ R103, R99, R41.reuse ;  /* 0x0000002963677220 */ /* 0x080fe20000410000 */
[----:B------:R-:W-:Y:S01]  /*4140*/  FMUL.FTZ R104, R42, R41 ;  /* 0x000000292a687220 */ /* 0x000fe20000410000 */
[----:B------:R-:W-:Y:S01]  /*4150*/  FFMA.FTZ R11, R96, R100, R101 ;  /* 0x00000064600b7223 */ /* 0x000fe20000010065 */
[----:B------:R-:W-:-:S02]  /*4160*/  HADD2.F32 R41, -RZ, R15.H0_H0 ;  /* 0x2000000fff297230 */ /* 0x000fc40000004100 */
[-C--:B------:R-:W-:Y:S01]  /*4170*/  FFMA.FTZ R42, R42, R95.reuse, -R103 ;  /* 0x0000005f2a2a7223 */ /* 0x080fe20000010867 */
[----:B------:R-:W-:Y:S01]  /*4180*/  FFMA.FTZ R96, R99, R95, R104 ;  /* 0x0000005f63607223 */ /* 0x000fe20000010068 */
[--C-:B------:R-:W-:Y:S02]  /*4190*/  HADD2.F32 R104, -RZ, R98.reuse.H0_H0 ;  /* 0x20000062ff687230 */ /* 0x100fe40000004100 */
[----:B------:R-:W-:Y:S01]  /*41a0*/  HADD2.F32 R100, -RZ, R15.H1_H1 ;  /* 0x3000000fff647230 */ /* 0x000fe20000004100 */
[----:B------:R-:W-:Y:S01]  /*41b0*/  F2FP.F16.F32.PACK_AB R9, R42, R9 ;  /* 0x000000092a09723e */ /* 0x000fe200000000ff */
[----:B------:R-:W-:Y:S02]  /*41c0*/  HADD2.F32 R102, -RZ, R98.H1_H1 ;  /* 0x30000062ff667230 */ /* 0x000fe40000004100 */
[----:B------:R-:W-:Y:S01]  /*41d0*/  FMUL.FTZ R106, R41, R104 ;  /* 0x00000068296a7220 */ /* 0x000fe20000410000 */
[----:B------:R-:W-:Y:S02]  /*41e0*/  HADD2.F32 R15, -RZ, R13.H0_H0 ;  /* 0x2000000dff0f7230 */ /* 0x000fe40000004100 */
[----:B------:R-:W-:-:S02]  /*41f0*/  HADD2.F32 R43, -RZ, R43.H0_H0 ;  /* 0x2000002bff2b7230 */ /* 0x000fc40000004100 */
[----:B------:R-:W-:Y:S02]  /*4200*/  HADD2.F32 R98, -RZ, R13.H1_H1 ;  /* 0x3000000dff627230 */ /* 0x000fe40000004100 */
[C---:B------:R-:W-:Y:S01]  /*4210*/  FMUL.FTZ R104, R15.reuse, R104 ;  /* 0x000000680f687220 */ /* 0x040fe20000410000 */
[----:B------:R-:W-:Y:S02]  /*4220*/  HADD2.F32 R39, -RZ, R39.H0_H0 ;  /* 0x20000027ff277230 */ /* 0x000fe40000004100 */
[-C--:B------:R-:W-:Y:S01]  /*4230*/  FMUL.FTZ R95, R100, R43.reuse ;  /* 0x0000002b645f7220 */ /* 0x080fe20000410000 */
[-C--:B------:R-:W-:Y:S01]  /*4240*/  FFMA.FTZ R13, R15, R102.reuse, -R106 ;  /* 0x000000660f0d7223 */ /* 0x080fe2000001086a */
[C---:B------:R-:W-:Y:S01]  /*4250*/  FMUL.FTZ R43, R98.reuse, R43 ;  /* 0x0000002b622b7220 */ /* 0x040fe20000410000 */
[----:B------:R-:W-:Y:S01]  /*4260*/  FFMA.FTZ R15, R41, R102, R104 ;  /* 0x00000066290f7223 */ /* 0x000fe20000010068 */
[----:B------:R-:W-:Y:S01]  /*4270*/  FFMA.FTZ R98, R98, R39, -R95 ;  /* 0x0000002762627223 */ /* 0x000fe2000001085f */
[----:B------:R-:W-:-:S02]  /*4280*/  HADD2.F32 R104, -RZ, R97.H0_H0 ;  /* 0x20000061ff687230 */ /* 0x000fc40000004100 */
[----:B------:R-:W-:Y:S01]  /*4290*/  FFMA.FTZ R100, R100, R39, R43 ;  /* 0x0000002764647223 */ /* 0x000fe2000001002b */
[----:B------:R-:W-:Y:S02]  /*42a0*/  HADD2.F32 R41, -RZ, R12.H0_H0 ;  /* 0x2000000cff297230 */ /* 0x000fe40000004100 */
[----:B------:R-:W-:Y:S01]  /*42b0*/  HADD2.F32 R95, -RZ, R40.H0_H0 ;  /* 0x20000028ff5f7230 */ /* 0x000fe20000004100 */
[----:B------:R-:W-:Y:S01]  /*42c0*/  F2FP.F16.F32.PACK_AB R98, R98, R13 ;  /* 0x0000000d6262723e */ /* 0x000fe200000000ff */
[----:B------:R-:W-:Y:S01]  /*42d0*/  HADD2.F32 R39, -RZ, R8.H0_H0 ;  /* 0x20000008ff277230 */ /* 0x000fe20000004100 */
[----:B------:R-:W-:Y:S01]  /*42e0*/  F2FP.F16.F32.PACK_AB R13, R96, R11 ;  /* 0x0000000b600d723e */ /* 0x000fe200000000ff */
[----:B------:R-:W-:Y:S01]  /*42f0*/  HADD2.F32 R43, -RZ, R12.H1_H1 ;  /* 0x3000000cff2b7230 */ /* 0x000fe20000004100 */
[----:B------:R-:W-:Y:S01]  /*4300*/  F2FP.F16.F32.PACK_AB R15, R100, R15 ;  /* 0x0000000f640f723e */ /* 0x000fe200000000ff */
[----:B------:R-:W-:Y:S02]  /*4310*/  HADD2.F32 R40, -RZ, R8.H1_H1 ;  /* 0x30000008ff287230 */ /* 0x000fe40000004100 */
[----:B------:R-:W-:Y:S01]  /*4320*/  FMUL.FTZ R8, R41, R104 ;  /* 0x0000006829087220 */ /* 0x000fe20000410000 */
[----:B------:R-:W-:-:S02]  /*4330*/  HADD2.F32 R102, -RZ, R97.H1_H1 ;  /* 0x30000061ff667230 */ /* 0x000fc40000004100 */
[----:B------:R-:W-:Y:S01]  /*4340*/  FMUL.FTZ R12, R39, R104 ;  /* 0x00000068270c7220 */ /* 0x000fe20000410000 */
[-C--:B------:R-:W-:Y:S01]  /*4350*/  FMUL.FTZ R97, R43, R95.reuse ;  /* 0x0000005f2b617220 */ /* 0x080fe20000410000 */
[C---:B------:R-:W-:Y:S01]  /*4360*/  FMUL.FTZ R104, R40.reuse, R95 ;  /* 0x0000005f28687220 */ /* 0x040fe20000410000 */
[----:B------:R-:W-:Y:S02]  /*4370*/  HADD2.F32 R95, -RZ, R38.H0_H0 ;  /* 0x20000026ff5f7230 */ /* 0x000fe40000004100 */
[----:B------:R-:W-:Y:S01]  /*4380*/  FFMA.FTZ R8, R39, R102, -R8 ;  /* 0x0000006627087223 */ /* 0x000fe20000010808 */
[-C--:B------:R-:W-:Y:S01]  /*4390*/  FFMA.FTZ R39, R40, R36.reuse, -R97 ;  /* 0x0000002428277223 */ /* 0x080fe20000010861 */
[----:B------:R-:W-:Y:S01]  /*43a0*/  FFMA.FTZ R97, R43, R36, R104 ;  /* 0x000000242b617223 */ /* 0x000fe20000010068 */
[----:B------:R-:W-:Y:S02]  /*43b0*/  HADD2.F32 R38, -RZ, R14.H0_H0 ;  /* 0x2000000eff267230 */ /* 0x000fe40000004100 */
[----:B------:R-:W-:Y:S01]  /*43c0*/  FFMA.FTZ R12, R41, R102, R12 ;  /* 0x00000066290c7223 */ /* 0x000fe2000001000c */
[----:B------:R-:W-:Y:S01]  /*43d0*/  HADD2.F32 R43, -RZ, R94.H1_H1 ;  /* 0x3000005eff2b7230 */ /* 0x000fe20000004100 */
[----:B------:R-:W-:Y:S01]  /*43e0*/  F2FP.F16.F32.PACK_AB R8, R39, R8 ;  /* 0x000000082708723e */ /* 0x000fe200000000ff */
[----:B------:R-:W-:Y:S01]  /*43f0*/  HADD2.F32 R36, -RZ, R10.H0_H0 ;  /* 0x2000000aff247230 */ /* 0x000fe20000004100 */
[----:B------:R-:W-:Y:S01]  /*4400*/  MOV R11, R98 ;  /* 0x00000062000b7202 */ /* 0x000fe20000000f00 */
[----:B------:R-:W-:-:S02]  /*4410*/  HADD2.F32 R14, -RZ, R14.H1_H1 ;  /* 0x3000000eff0e7230 */ /* 0x000fc40000004100 */
[-C--:B------:R-:W-:Y:S01]  /*4420*/  FMUL.FTZ R99, R38, R43.reuse ;  /* 0x0000002b26637220 */ /* 0x080fe20000410000 */
[----:B------:R-:W-:Y:S02]  /*4430*/  HADD2.F32 R10, -RZ, R10.H1_H1 ;  /* 0x3000000aff0a7230 */ /* 0x000fe40000004100 */
[----:B------:R-:W-:Y:S01]  /*4440*/  FMUL.FTZ R43, R36, R43 ;  /* 0x0000002b242b7220 */ /* 0x000fe20000410000 */
[----:B------:R-:W-:Y:S02]  /*4450*/  HADD2.F32 R41, -RZ, R94.H0_H0 ;  /* 0x2000005eff297230 */ /* 0x000fe40000004100 */
[-C--:B------:R-:W-:Y:S01]  /*4460*/  FMUL.FTZ R101, R14, R95.reuse ;  /* 0x0000005f0e657220 */ /* 0x080fe20000410000 */
[----:B------:R-:W-:Y:S02]  /*4470*/  HADD2.F32 R37, -RZ, R37.H0_H0 ;  /* 0x20000025ff257230 */ /* 0x000fe40000004100 */
[----:B------:R-:W-:Y:S01]  /*4480*/  FMUL.FTZ R95, R10, R95 ;  /* 0x0000005f0a5f7220 */ /* 0x000fe20000410000 */
[----:B------:R-:W-:Y:S01]  /*4490*/  F2FP.F16.F32.PACK_AB R12, R97, R12 ;  /* 0x0000000c610c723e */ /* 0x000fe200000000ff */
[-C--:B------:R-:W-:Y:S01]  /*44a0*/  FFMA.FTZ R99, R36, R41.reuse, -R99 ;  /* 0x0000002924637223 */ /* 0x080fe20000010863 */
[----:B------:R-:W-:Y:S01]  /*44b0*/  FFMA.FTZ R43, R38, R41, R43 ;  /* 0x00000029262b7223 */ /* 0x000fe2000001002b */
[-C--:B------:R-:W-:Y:S01]  /*44c0*/  FFMA.FTZ R10, R10, R37.reuse, -R101 ;  /* 0x000000250a0a7223 */ /* 0x080fe20000010865 */
[----:B------:R-:W-:-:S04]  /*44d0*/  FFMA.FTZ R14, R14, R37, R95 ;  /* 0x000000250e0e7223 */ /* 0x000fc8000001005f */
[----:B------:R-:W-:Y:S02]  /*44e0*/  F2FP.F16.F32.PACK_AB R10, R10, R99 ;  /* 0x000000630a0a723e */ /* 0x000fe400000000ff */
[----:B------:R-:W-:-:S07]  /*44f0*/  F2FP.F16.F32.PACK_AB R14, R14, R43 ;  /* 0x0000002b0e0e723e */ /* 0x000fce00000000ff */
.L_x_519:
[----:B------:R-:W-:Y:S05]  /*4500*/  BSYNC B2 ;  /* 0x0000000000027941 */ /* 0x000fea0003800000 */
.L_x_518:
[----:B------:R-:W-:Y:S01]  /*4510*/  ISETP.GE.AND P4, PT, R86, R87, PT ;  /* 0x000000575600720c */ /* 0x000fe20003f86270 */
[----:B0-----:R0:W-:-:S12]  /*4520*/  ST.E.128 desc[UR42][R80.64], R8 ;  /* 0x0000000850007985 */ /* 0x0011d8000c101d2a */
[----:B------:R-:W-:-:S05]  /*4530*/  @!P4 IMAD.WIDE R82, R86, 0x2, R82 ;  /* 0x000000025652c825 */ /* 0x000fca00078e0252 */
[----:B---3--:R0:W-:Y:S02]  /*4540*/  @!P4 ST.E.128 desc[UR42][R82.64], R12 ;  /* 0x0000000c5200c985 */ /* 0x0081e4000c101d2a */
.L_x_517:
[----:B------:R-:W-:Y:S05]  /*4550*/  BSYNC B1 ;  /* 0x0000000000017941 */ /* 0x000fea0003800000 */
.L_x_516:
[----:B------:R-:W-:-:S03]  /*4560*/  UMOV UR4, 0xffffffff ;  /* 0xffffffff00047882 */ /* 0x000fc60000000000 */
[----:B------:R-:W-:Y:S05]  /*4570*/  BRA.DIV UR4, `(.L_x_520) ;  /* 0x0000011a046c7947 */ /* 0x000fea000b800000 */
[----:B-1----:R-:W1:Y:S04]  /*4580*/  SHFL.IDX PT, R85, R85, 0x1, 0x1c1f ;  /* 0x003c1f0055557f89 */ /* 0x002e6800000e0000 */
[----:B------:R-:W0:Y:S02]  /*4590*/  SHFL.IDX PT, R84, R84, 0x1, 0x1c1f ;  /* 0x003c1f0054547f89 */ /* 0x000e2400000e0000 */
.L_x_735:
[----:B0-----:R-:W-:-:S05]  /*45a0*/  VIADD R8, R152, 0x60 ;  /* 0x0000006098087836 */ /* 0x001fca0000000000 */
[----:B------:R-:W-:-:S13]  /*45b0*/  ISETP.GE.OR P4, PT, R8, R78, P1 ;  /* 0x0000004e0800720c */ /* 0x000fda0000f86670 */
[----:B------:R-:W-:Y:S05]  /*45c0*/  @P4 BRA `(.L_x_503) ;  /* 0x0000000800fc4947 */ /* 0x000fea0003800000 */
[----:B------:R-:W5:Y:S01]  /*45d0*/  LDL R9, [R1+0x20] ;  /* 0x0000200001097983 */ /* 0x000f620000100800 */
[----:B------:R-:W-:Y:S01]  /*45e0*/  SEL R89, R60, R89, !P0 ;  /* 0x000000593c597207 */ /* 0x000fe20004000000 */
[C---:B------:R-:W-:Y:S01]  /*45f0*/  VIADD R10, R152.reuse, 0x60 ;  /* 0x00000060980a7836 */ /* 0x040fe20000000000 */
[----:B------:R-:W-:Y:S01]  /*4600*/  IADD3 R11, R152, 0x60, RZ ;  /* 0x00000060980b7810 */ /* 0x000fe20007ffe0ff */
[----:B------:R-:W-:Y:S01]  /*4610*/  BSSY B1, `(.L_x_521) ;  /* 0x000006d000017945 */ /* 0x000fe20003800000 */
[----:B------:R-:W-:Y:S01]  /*4620*/  SHF.R.S32.HI R8, RZ, 0x1f, R89 ;  /* 0x0000001fff087819 */ /* 0x000fe20000011459 */
[----:B------:R-:W-:Y:S01]  /*4630*/  IMAD.SHL.U32 R10, R10, 0x40, RZ ;  /* 0x000000400a0a7824 */ /* 0x000fe200078e00ff */
[----:B------:R-:W-:Y:S01]  /*4640*/  LEA R36, P4, R6, R84, 0x1 ;  /* 0x0000005406247211 */ /* 0x000fe200078808ff */
[----:B------:R-:W-:Y:S01]  /*4650*/  IMAD.SHL.U32 R11, R11, 0x40, RZ ;  /* 0x000000400b0b7824 */ /* 0x000fe200078e00ff */
[----:B------:R-:W-:Y:S02]  /*4660*/  LEA.HI R8, R8, R89, RZ, 0x4 ;  /* 0x0000005908087211 */ /* 0x000fe400078f20ff */
[----:B------:R-:W-:-:S02]  /*4670*/  LOP3.LUT R10, R10, 0x1c0, RZ, 0xc0, !PT ;  /* 0x000001c00a0a7812 */ /* 0x000fc400078ec0ff */
[----:B------:R-:W-:Y:S02]  /*4680*/  LEA.HI.SX32 R8, R8, R7, 0x1c ;  /* 0x0000000708087211 */ /* 0x000fe400078fe2ff */
[----:B------:R-:W-:Y:S02]  /*4690*/  LOP3.LUT R11, R11, 0x1c0, RZ, 0xc0, !PT ;  /* 0x000001c00b0b7812 */ /* 0x000fe400078ec0ff */
[----:B------:R-:W-:Y:S01]  /*46a0*/  SHF.R.U32.HI R10, RZ, 0x3, R10 ;  /* 0x00000003ff0a7819 */ /* 0x000fe2000001160a */
[----:B------:R-:W-:Y:S01]  /*46b0*/  IMAD.SHL.U32 R38, R8, 0x8, RZ ;  /* 0x0000000808267824 */ /* 0x000fe200078e00ff */
[----:B-1----:R-:W-:-:S04]  /*46c0*/  LEA.HI.X R37, R6, R85, R4, 0x1, P4 ;  /* 0x0000005506257211 */ /* 0x002fc800020f0c04 */
[----:B------:R-:W-:-:S04]  /*46d0*/  LOP3.LUT R8, R11, 0x38, R38, 0xf8, !PT ;  /* 0x000000380b087812 */ /* 0x000fc800078ef826 */
[----:B------:R-:W-:-:S05]  /*46e0*/  LOP3.LUT R8, R8, R10, RZ, 0x3c, !PT ;  /* 0x0000000a08087212 */ /* 0x000fca00078e3cff */
[----:B-----5:R-:W-:Y:S01]  /*46f0*/  IMAD.IADD R8, R9, 0x1, R8 ;  /* 0x0000000109087824 */ /* 0x020fe200078e0208 */
[----:B------:R-:W-:-:S03]  /*4700*/  LEA R9, R19, R0, 0xd ;  /* 0x0000000013097211 */ /* 0x000fc600078e68ff */
[----:B------:R-:W-:Y:S02]  /*4710*/  IMAD R11, R19, 0x2000, R8 ;  /* 0x00002000130b7824 */ /* 0x000fe400078e0208 */
[--C-:B------:R-:W-:Y:S02]  /*4720*/  IMAD R9, R9, 0x2, R18.reuse ;  /* 0x0000000209097824 */ /* 0x100fe400078e0212 */
[----:B------:R-:W-:-:S04]  /*4730*/  IMAD R12, R11, 0x2, R18 ;  /* 0x000000020b0c7824 */ /* 0x000fc800078e0212 */
[----:B------:R-:W0:Y:S04]  /*4740*/  LDS.128 R8, [R9+0xe400] ;  /* 0x00e4000009087984 */ /* 0x000e280000000c00 */
[----:B------:R-:W1:Y:S01]  /*4750*/  LDS.128 R12, [R12+0xe400] ;  /* 0x00e400000c0c7984 */ /* 0x000e620000000c00 */
[----:B------:R-:W-:Y:S05]  /*4760*/  @P3 BRA `(.L_x_522) ;  /* 0x00000004005c3947 */ /* 0x000fea0003800000 */
[----:B0-----:R-:W-:Y:S01]  /*4770*/  MOV R43, R8 ;  /* 0x00000008002b7202 */ /* 0x001fe20000000f00 */
[----:B-1----:R-:W-:Y:S01]  /*4780*/  IMAD.MOV.U32 R8, RZ, RZ, R13 ;  /* 0x000000ffff087224 */ /* 0x002fe200078e000d */
[----:B------:R-:W-:Y:S01]  /*4790*/  SHF.R.U64 R42, R48, 0x10, R49 ;  /* 0x00000010302a7819 */ /* 0x000fe20000001231 */
[----:B------:R-:W-:Y:S01]  /*47a0*/  IMAD.MOV.U32 R13, RZ, RZ, R11 ;  /* 0x000000ffff0d7224 */ /* 0x000fe200078e000b */
[----:B------:R-:W-:Y:S01]  /*47b0*/  SHF.R.U32.HI R48, RZ, 0x10, R49 ;  /* 0x00000010ff307819 */ /* 0x000fe20000011631 */
[----:B------:R-:W-:Y:S01]  /*47c0*/  HADD2.F32 R11, -RZ, R9.H1_H1 ;  /* 0x30000009ff0b7230 */ /* 0x000fe20000004100 */
[--C-:B------:R-:W-:Y:S01]  /*47d0*/  SHF.R.U64 R40, R44, 0x10, R45.reuse ;  /* 0x000000102c287819 */ /* 0x100fe2000000122d */
[----:B------:R-:W-:Y:S01]  /*47e0*/  IMAD.MOV.U32 R44, RZ, RZ, R12 ;  /* 0x000000ffff2c7224 */ /* 0x000fe200078e000c */
[----:B----4-:R-:W-:Y:S01]  /*47f0*/  SHF.R.U32.HI R82, RZ, 0x10, R45 ;  /* 0x00000010ff527819 */ /* 0x010fe2000001162d */
[----:B------:R-:W-:Y:S01]  /*4800*/  HADD2.F32 R12, -RZ, R8.H0_H0 ;  /* 0x20000008ff0c7230 */ /* 0x000fe20000004100 */
[--C-:B------:R-:W-:Y:S01]  /*4810*/  SHF.R.U64 R39, R46, 0x10, R47.reuse ;  /* 0x000000102e277819 */ /* 0x100fe2000000122f */
[----:B------:R-:W-:Y:S01]  /*4820*/  HADD2.F32 R48, -RZ, R48.H0_H0 ;  /* 0x20000030ff307230 */ /* 0x000fe20000004100 */
[----:B------:R-:W-:Y:S01]  /*4830*/  SHF.R.U32.HI R81, RZ, 0x10, R47 ;  /* 0x00000010ff517819 */ /* 0x000fe2000001162f */
[--C-:B------:R-:W-:Y:S01]  /*4840*/  HADD2.F32 R47, -RZ, R93.reuse.H0_H0 ;  /* 0x2000005dff2f7230 */ /* 0x100fe20000004100 */
[----:B------:R-:W-:Y:S01]  /*4850*/  MOV R45, R15 ;  /* 0x0000000f002d7202 */ /* 0x000fe20000000f00 */
[----:B------:R-:W-:Y:S01]  /*4860*/  HADD2.F32 R93, -RZ, R93.H1_H1 ;  /* 0x3000005dff5d7230 */ /* 0x000fe20000004100 */
[--C-:B------:R-:W-:Y:S01]  /*4870*/  SHF.R.U64 R41, R50, 0x10, R51.reuse ;  /* 0x0000001032297819 */ /* 0x100fe20000001233 */
[----:B------:R-:W-:Y:S01]  /*4880*/  HADD2.F32 R15, -RZ, R8.H1_H1 ;  /* 0x30000008ff0f7230 */ /* 0x000fe20000004100 */
[----:B------:R-:W-:Y:S01]  /*4890*/  SHF.R.U32.HI R80, RZ, 0x10, R51 ;  /* 0x00000010ff507819 */ /* 0x000fe20000011633 */
[----:B------:R-:W-:-:S02]  /*48a0*/  HADD2.F32 R8, -RZ, R9.H0_H0 ;  /* 0x20000009ff087230 */ /* 0x000fc40000004100 */
[-C--:B------:R-:W-:Y:S01]  /*48b0*/  FMUL.FTZ R9, R12, R93.reuse ;  /* 0x0000005d0c097220 */ /* 0x080fe20000410000 */
[----:B------:R-:W-:Y:S02]  /*48c0*/  HADD2.F32 R46, -RZ, R82.H0_H0 ;  /* 0x20000052ff2e7230 */ /* 0x000fe40000004100 */
[-C--:B------:R-:W-:Y:S01]  /*48d0*/  FMUL.FTZ R50, R15, R48.reuse ;  /* 0x000000300f327220 */ /* 0x080fe20000410000 */
[C---:B------:R-:W-:Y:S01]  /*48e0*/  FMUL.FTZ R48, R11.reuse, R48 ;  /* 0x000000300b307220 */ /* 0x040fe20000410000 */
[C---:B------:R-:W-:Y:S01]  /*48f0*/  FMUL.FTZ R93, R8.reuse, R93 ;  /* 0x0000005d085d7220 */ /* 0x040fe20000410000 */
[-C--:B------:R-:W-:Y:S01]  /*4900*/  FFMA.FTZ R8, R8, R47.reuse, -R9 ;  /* 0x0000002f08087223 */ /* 0x080fe20000010809 */
[-C--:B------:R-:W-:Y:S01]  /*4910*/  FFMA.FTZ R11, R11, R46.reuse, -R50 ;  /* 0x0000002e0b0b7223 */ /* 0x080fe20000010832 */
[----:B------:R-:W-:Y:S02]  /*4920*/  HADD2.F32 R80, -RZ, R80.H0_H0 ;  /* 0x20000050ff507230 */ /* 0x000fe40000004100 */
[----:B------:R-:W-:Y:S01]  /*4930*/  FFMA.FTZ R9, R12, R47, R93 ;  /* 0x0000002f0c097223 */ /* 0x000fe2000001005d */
[----:B------:R-:W-:Y:S01]  /*4940*/  FFMA.FTZ R12, R15, R46, R48 ;  /* 0x0000002e0f0c7223 */ /* 0x000fe20000010030 */
[--C-:B------:R-:W-:Y:S01]  /*4950*/  HADD2.F32 R46, -RZ, R45.reuse.H0_H0 ;  /* 0x2000002dff2e7230 */ /* 0x100fe20000004100 */
[----:B------:R-:W-:Y:S01]  /*4960*/  F2FP.F16.F32.PACK_AB R11, R11, R8 ;  /* 0x000000080b0b723e */ /* 0x000fe200000000ff */
[----:B------:R-:W-:-:S02]  /*4970*/  HADD2.F32 R47, -RZ, R45.H1_H1 ;  /* 0x3000002dff2f7230 */ /* 0x000fc40000004100 */
[----:B------:R-:W-:Y:S02]  /*4980*/  HADD2.F32 R45, -RZ, R13.H1_H1 ;  /* 0x3000000dff2d7230 */ /* 0x000fe40000004100 */
[----:B------:R-:W-:Y:S02]  /*4990*/  HADD2.F32 R50, -RZ, R81.H0_H0 ;  /* 0x20000051ff327230 */ /* 0x000fe40000004100 */
[-C--:B------:R-:W-:Y:S01]  /*49a0*/  FMUL.FTZ R86, R47, R80.reuse ;  /* 0x000000502f567220 */ /* 0x080fe20000410000 */
[----:B------:R-:W-:Y:S02]  /*49b0*/  HADD2.F32 R49, -RZ, R92.H0_H0 ;  /* 0x2000005cff317230 */ /* 0x000fe40000004100 */
[C---:B------:R-:W-:Y:S01]  /*49c0*/  FMUL.FTZ R80, R45.reuse, R80 ;  /* 0x000000502d507220 */ /* 0x040fe20000410000 */
[----:B------:R-:W-:Y:S02]  /*49d0*/  HADD2.F32 R15, -RZ, R13.H0_H0 ;  /* 0x2000000dff0f7230 */ /* 0x000fe40000004100 */
[----:B------:R-:W-:Y:S01]  /*49e0*/  FFMA.FTZ R86, R45, R50, -R86 ;  /* 0x000000322d567223 */ /* 0x000fe20000010856 */
[----:B------:R-:W-:-:S02]  /*49f0*/  HADD2.F32 R48, -RZ, R90.H1_H1 ;  /* 0x3000005aff307230 */ /* 0x000fc40000004100 */
[CC--:B------:R-:W-:Y:S01]  /*4a00*/  FMUL.FTZ R82, R46.reuse, R49.reuse ;  /* 0x000000312e527220 */ /* 0x0c0fe20000410000 */
[----:B------:R-:W-:Y:S01]  /*4a10*/  FFMA.FTZ R80, R47, R50, R80 ;  /* 0x000000322f507223 */ /* 0x000fe20000010050 */
[----:B------:R-:W-:Y:S02]  /*4a20*/  HADD2.F32 R45, -RZ, R44.H0_H0 ;  /* 0x2000002cff2d7230 */ /* 0x000fe40000004100 */
[C---:B------:R-:W-:Y:S01]  /*4a30*/  FMUL.FTZ R49, R15.reuse, R49 ;  /* 0x000000310f317220 */ /* 0x040fe20000410000 */
[----:B------:R-:W-:Y:S02]  /*4a40*/  HADD2.F32 R47, -RZ, R42.H0_H0 ;  /* 0x2000002aff2f7230 */ /* 0x000fe40000004100 */
[-C--:B------:R-:W-:Y:S01]  /*4a50*/  FFMA.FTZ R13, R15, R48.reuse, -R82 ;  /* 0x000000300f0d7223 */ /* 0x080fe20000010852 */
[----:B------:R-:W-:Y:S02]  /*4a60*/  HADD2.F32 R44, -RZ, R44.H1_H1 ;  /* 0x3000002cff2c7230 */ /* 0x000fe40000004100 */
[----:B------:R-:W-:Y:S01]  /*4a70*/  FFMA.FTZ R15, R46, R48, R49 ;  /* 0x000000302e0f7223 */ /* 0x000fe20000010031 */
[----:B------:R-:W-:-:S02]  /*4a80*/  HADD2.F32 R42, -RZ, R43.H0_H0 ;  /* 0x2000002bff2a7230 */ /* 0x000fc40000004100 */
[----:B------:R-:W-:Y:S02]  /*4a90*/  HADD2.F32 R43, -RZ, R43.H1_H1 ;  /* 0x3000002bff2b7230 */ /* 0x000fe40000004100 */
[----:B------:R-:W-:Y:S01]  /*4aa0*/  FMUL.FTZ R48, R44, R47 ;  /* 0x0000002f2c307220 */ /* 0x000fe20000410000 */
[----:B------:R-:W-:Y:S01]  /*4ab0*/  HADD2.F32 R40, -RZ, R40.H0_H0 ;  /* 0x20000028ff287230 */ /* 0x000fe20000004100 */
[----:B------:R-:W-:Y:S01]  /*4ac0*/  F2FP.F16.F32.PACK_AB R86, R86, R13 ;  /* 0x0000000d5656723e */ /* 0x000fe200000000ff */
[----:B------:R-:W-:Y:S02]  /*4ad0*/  HADD2.F32 R46, -RZ, R91.H0_H0 ;  /* 0x2000005bff2e7230 */ /* 0x000fe40000004100 */
[C---:B------:R-:W-:Y:S01]  /*4ae0*/  FMUL.FTZ R47, R43.reuse, R47 ;  /* 0x0000002f2b2f7220 */ /* 0x040fe20000410000 */
[----:B------:R-:W-:Y:S02]  /*4af0*/  HADD2.F32 R90, -RZ, R90.H0_H0 ;  /* 0x2000005aff5a7230 */ /* 0x000fe40000004100 */
[----:B------:R-:W-:Y:S01]  /*4b00*/  FFMA.FTZ R48, R43, R40, -R48 ;  /* 0x000000282b307223 */ /* 0x000fe20000010830 */
[----:B------:R-:W-:-:S02]  /*4b10*/  HADD2.F32 R43, -RZ, R41.H0_H0 ;  /* 0x20000029ff2b7230 */ /* 0x000fc40000004100 */
[C---:B------:R-:W-:Y:S01]  /*4b20*/  FMUL.FTZ R49, R45.reuse, R46 ;  /* 0x0000002e2d317220 */ /* 0x040fe20000410000 */
[----:B------:R-:W-:Y:S01]  /*4b30*/  FFMA.FTZ R47, R44, R40, R47 ;  /* 0x000000282c2f7223 */ /* 0x000fe2000001002f */
[----:B------:R-:W-:Y:S02]  /*4b40*/  HADD2.F32 R41, -RZ, R14.H0_H0 ;  /* 0x2000000eff297230 */ /* 0x000fe40000004100 */
[C---:B------:R-:W-:Y:S01]  /*4b50*/  FMUL.FTZ R46, R42.reuse, R46 ;  /* 0x0000002e2a2e7220 */ /* 0x040fe20000410000 */
[----:B------:R-:W-:Y:S02]  /*4b60*/  HADD2.F32 R92, -RZ, R92.H1_H1 ;  /* 0x3000005cff5c7230 */ /* 0x000fe40000004100 */
[-C--:B------:R-:W-:Y:S01]  /*4b70*/  FFMA.FTZ R49, R42, R90.reuse, -R49 ;  /* 0x0000005a2a317223 */ /* 0x080fe20000010831 */
[----:B------:R-:W-:Y:S02]  /*4b80*/  HADD2.F32 R40, -RZ, R10.H0_H0 ;  /* 0x2000000aff287230 */ /* 0x000fe40000004100 */
[----:B------:R-:W-:Y:S01]  /*4b90*/  FFMA.FTZ R46, R45, R90, R46 ;  /* 0x0000005a2d2e7223 */ /* 0x000fe2000001002e */
[----:B------:R-:W-:-:S02]  /*4ba0*/  HADD2.F32 R14, -RZ, R14.H1_H1 ;  /* 0x3000000eff0e7230 */ /* 0x000fc40000004100 */
[CC--:B------:R-:W-:Y:S01]  /*4bb0*/  FMUL.FTZ R45, R41.reuse, R92.reuse ;  /* 0x0000005c292d7220 */ /* 0x0c0fe20000410000 */
[----:B------:R-:W-:Y:S02]  /*4bc0*/  HADD2.F32 R10, -RZ, R10.H1_H1 ;  /* 0x3000000aff0a7230 */ /* 0x000fe40000004100 */
[----:B------:R-:W-:Y:S01]  /*4bd0*/  FMUL.FTZ R92, R40, R92 ;  /* 0x0000005c285c7220 */ /* 0x000fe20000410000 */
[----:B------:R-:W-:Y:S02]  /*4be0*/  HADD2.F32 R91, -RZ, R91.H1_H1 ;  /* 0x3000005bff5b7230 */ /* 0x000fe40000004100 */
[-C--:B------:R-:W-:Y:S01]  /*4bf0*/  FMUL.FTZ R51, R14, R43.reuse ;  /* 0x0000002b0e337220 */ /* 0x080fe20000410000 */
[----:B------:R-:W-:Y:S02]  /*4c00*/  HADD2.F32 R39, -RZ, R39.H0_H0 ;  /* 0x20000027ff277230 */ /* 0x000fe40000004100 */
[----:B------:R-:W-:Y:S01]  /*4c10*/  FMUL.FTZ R43, R10, R43 ;  /* 0x0000002b0a2b7220 */ /* 0x000fe20000410000 */
[----:B------:R-:W-:Y:S01]  /*4c20*/  F2FP.F16.F32.PACK_AB R13, R12, R9 ;  /* 0x000000090c0d723e */ /* 0x000fe200000000ff */
[-C--:B------:R-:W-:Y:S01]  /*4c30*/  FFMA.FTZ R45, R40, R91.reuse, -R45 ;  /* 0x0000005b282d7223 */ /* 0x080fe2000001082d */
[----:B------:R-:W-:Y:S01]  /*4c40*/  FFMA.FTZ R92, R41, R91, R92 ;  /* 0x0000005b295c7223 */ /* 0x000fe2000001005c */
[-C--:B------:R-:W-:Y:S01]  /*4c50*/  FFMA.FTZ R10, R10, R39.reuse, -R51 ;  /* 0x000000270a0a7223 */ /* 0x080fe20000010833 */
[----:B------:R-:W-:Y:S01]  /*4c60*/  FFMA.FTZ R43, R14, R39, R43 ;  /* 0x000000270e2b7223 */ /* 0x000fe2000001002b */
[----:B------:R-:W-:Y:S01]  /*4c70*/  IMAD.MOV.U32 R9, RZ, RZ, R11 ;  /* 0x000000ffff097224 */ /* 0x000fe200078e000b */
[----:B------:R-:W-:Y:S01]  /*4c80*/  F2FP.F16.F32.PACK_AB R15, R80, R15 ;  /* 0x0000000f500f723e */ /* 0x000fe200000000ff */
[----:B------:R-:W-:Y:S01]  /*4c90*/  IMAD.MOV.U32 R11, RZ, RZ, R86 ;  /* 0x000000ffff0b7224 */ /* 0x000fe200078e0056 */
[----:B------:R-:W-:-:S02]  /*4ca0*/  F2FP.F16.F32.PACK_AB R8, R48, R49 ;  /* 0x000000313008723e */ /* 0x000fc400000000ff */
[----:B------:R-:W-:Y:S02]  /*4cb0*/  F2FP.F16.F32.PACK_AB R12, R47, R46 ;  /* 0x0000002e2f0c723e */ /* 0x000fe400000000ff */
[----:B------:R-:W-:Y:S02]  /*4cc0*/  F2FP.F16.F32.PACK_AB R10, R10, R45 ;  /* 0x0000002d0a0a723e */ /* 0x000fe400000000ff */
[----:B------:R-:W-:-:S07]  /*4cd0*/  F2FP.F16.F32.PACK_AB R14, R43, R92 ;  /* 0x0000005c2b0e723e */ /* 0x000fce00000000ff */
.L_x_522:
[----:B------:R-:W-:Y:S05]  /*4ce0*/  BSYNC B1 ;  /* 0x0000000000017941 */ /* 0x000fea0003800000 */
.L_x_521:
[----:B------:R-:W-:Y:S01]  /*4cf0*/  ISETP.GE.AND P3, PT, R38, R87, PT ;  /* 0x000000572600720c */ /* 0x000fe20003f66270 */
[----:B0-----:R0:W-:Y:S02]  /*4d00*/  ST.E.128 desc[UR42][R36.64], R8 ;  /* 0x0000000824007985 */ /* 0x0011e4000c101d2a */
[----:B0-----:R-:W-:Y:S01]  /*4d10*/  IMAD.MOV.U32 R8, RZ, RZ, R84 ;  /* 0x000000ffff087224 */ /* 0x001fe200078e0054 */
[----:B------:R-:W-:-:S09]  /*4d20*/  MOV R9, R85 ;  /* 0x0000005500097202 */ /* 0x000fd20000000f00 */
[----:B------:R-:W-:Y:S05]  /*4d30*/  @P3 BRA `(.L_x_503) ;  /* 0x0000000400203947 */ /* 0x000fea0003800000 */
[----:B------:R-:W-:-:S05]  /*4d40*/  IMAD.WIDE R8, R38, 0x2, R8 ;  /* 0x0000000226087825 */ /* 0x000fca00078e0208 */
[----:B-1----:R0:W-:Y:S01]  /*4d50*/  ST.E.128 desc[UR42][R8.64], R12 ;  /* 0x0000000c08007985 */ /* 0x0021e2000c101d2a */
[----:B------:R-:W-:Y:S05]  /*4d60*/  BRA `(.L_x_503) ;  /* 0x0000000400147947 */ /* 0x000fea0003800000 */
.L_x_484:
[----:B------:R-:W-:-:S06]  /*4d70*/  UISETP.NE.AND UP0, UPT, UR39, 0x3, UPT ;  /* 0x000000032700788c */ /* 0x000fcc000bf05270 */
[----:B------:R-:W-:-:S13]  /*4d80*/  PLOP3.LUT P5, PT, PT, PT, UP0, 0x80, 0x0 ;  /* 0x000000000000781c */ /* 0x000fda0003faf008 */
[----:B------:R-:W-:Y:S05]  /*4d90*/  @!P5 BRA `(.L_x_523) ;  /* 0x000000000004d947 */ /* 0x000fea0003800000 */
[----:B------:R-:W-:Y:S01]  /*4da0*/  BPT.TRAP 0x1 ;  /* 0x000000040000795c */ /* 0x000fe20000300000 */
.L_x_523:
[----:B------:R-:W-:Y:S01]  /*4db0*/  IMAD R71, R19, 0x8, R18 ;  /* 0x0000000813477824 */ /* 0x000fe200078e0212 */
[----:B------:R-:W-:Y:S01]  /*4dc0*/  SHF.L.U32 R79, R154, 0x1f, RZ ;  /* 0x0000001f9a4f7819 */ /* 0x000fe200000006ff */
[----:B------:R-:W-:Y:S01]  /*4dd0*/  BSSY B1, `(.L_x_524) ;  /* 0x0000004000017945 */ /* 0x000fe20003800000 */
[----:B------:R-:W-:Y:S02]  /*4de0*/  SHF.R.S32.HI R76, RZ, 0x1f, R75 ;  /* 0x0000001fff4c7819 */ /* 0x000fe4000001144b */
[----:B------:R-:W0:Y:S02]  /*4df0*/  SYNCS.PHASECHK.TRANS64.TRYWAIT P3, [R71+URZ+0x16890], R79 ;  /* 0x0168904f470075a7 */ /* 0x000e24000806017f */
[----:B0-----:R-:W-:Y:S05]  /*4e00*/  @!P3 BRA `(.L_x_525) ;  /* 0x000001100094b947 */ /* 0x001fea0003800000 */
.L_x_736:
[----:B------:R-:W-:Y:S05]  /*4e10*/  BSYNC B1 ;  /* 0x0000000000017941 */ /* 0x000fea0003800000 */
.L_x_524:
[----:B------:R-:W-:Y:S01]  /*4e20*/  ULDC.64 UR4, c[0x0][0x300] ;  /* 0x0000c00000047ab9 */ /* 0x000fe20000000a00 */
[----:B-----5:R-:W-:Y:S01]  /*4e30*/  SHF.R.S32.HI R77, RZ, 0x1f, R74 ;  /* 0x0000001fff4d7819 */ /* 0x020fe2000001144a */
[----:B------:R-:W-:Y:S02]  /*4e40*/  IMAD R10, R76, UR4, RZ ;  /* 0x000000044c0a7c24 */ /* 0x000fe4000f8e02ff */
[----:B------:R-:W-:-:S04]  /*4e50*/  IMAD.WIDE.U32 R8, R75, UR4, RZ ;  /* 0x000000044b087c25 */ /* 0x000fc8000f8e00ff */
[----:B------:R-:W-:Y:S01]  /*4e60*/  IMAD R11, R75, UR5, R10 ;  /* 0x000000054b0b7c24 */ /* 0x000fe2000f8e020a */
[----:B------:R-:W-:Y:S01]  /*4e70*/  ULDC.64 UR4, c[0x0][0x310] ;  /* 0x0000c40000047ab9 */ /* 0x000fe20000000a00 */
[----:B------:R-:W-:Y:S02]  /*4e80*/  IMAD R78, R27, -0x80, R30 ;  /* 0xffffff801b4e7824 */ /* 0x000fe400078e021e */
[----:B------:R-:W-:Y:S02]  /*4e90*/  IMAD R13, R77, UR4, RZ ;  /* 0x000000044d0d7c24 */ /* 0x000fe4000f8e02ff */
[----:B------:R-:W-:Y:S01]  /*4ea0*/  IMAD.IADD R9, R9, 0x1, R11 ;  /* 0x0000000109097824 */ /* 0x000fe200078e020b */
[----:B------:R-:W-:Y:S01]  /*4eb0*/  VIMNMX R78, R78, 0x80, PT ;  /* 0x000000804e4e7848 */ /* 0x000fe20003fe0100 */
[C---:B------:R-:W-:Y:S02]  /*4ec0*/  IMAD R13, R74.reuse, UR5, R13 ;  /* 0x000000054a0d7c24 */ /* 0x040fe4000f8e020d */
[----:B------:R-:W-:Y:S01]  /*4ed0*/  IMAD.WIDE.U32 R8, R74, UR4, R8 ;  /* 0x000000044a087c25 */ /* 0x000fe2000f8e0008 */
[----:B------:R-:W-:-:S03]  /*4ee0*/  ULDC.64 UR4, c[0x0][0x308] ;  /* 0x0000c20000047ab9 */ /* 0x000fc60000000a00 */
[----:B------:R-:W-:Y:S02]  /*4ef0*/  IMAD R11, R63, UR4, RZ ;  /* 0x000000043f0b7c24 */ /* 0x000fe4000f8e02ff */
[----:B------:R-:W-:Y:S02]  /*4f00*/  IMAD.IADD R9, R9, 0x1, R13 ;  /* 0x0000000109097824 */ /* 0x000fe400078e020d */
[C---:B------:R-:W-:Y:S02]  /*4f10*/  IMAD R11, R34.reuse, UR5, R11 ;  /* 0x00000005220b7c24 */ /* 0x040fe4000f8e020b */
[----:B------:R-:W-:Y:S01]  /*4f20*/  IMAD.WIDE.U32 R8, R34, UR4, R8 ;  /* 0x0000000422087c25 */ /* 0x000fe2000f8e0008 */
[----:B------:R-:W-:-:S03]  /*4f30*/  ULDC.64 UR4, c[0x0][0x2e8] ;  /* 0x0000ba0000047ab9 */ /* 0x000fc60000000a00 */
[----:B------:R-:W-:Y:S01]  /*4f40*/  IMAD.IADD R39, R78, 0x1, -R152 ;  /* 0x000000014e277824 */ /* 0x000fe200078e0a98 */
[----:B------:R-:W-:Y:S02]  /*4f50*/  IADD3 R11, R9, R11, RZ ;  /* 0x0000000b090b7210 */ /* 0x000fe40007ffe0ff */
[----:B------:R-:W-:Y:S01]  /*4f60*/  LEA R36, P3, R8, UR4, 0x1 ;  /* 0x0000000408247c11 */ /* 0x000fe2000f8608ff */
[----:B------:R-:W-:-:S03]  /*4f70*/  UMOV UR4, 0xffffffff ;  /* 0xffffffff00047882 */ /* 0x000fc60000000000 */
[----:B------:R-:W-:Y:S02]  /*4f80*/  LEA.HI.X R38, R8, UR5, R11, 0x1, P3 ;  /* 0x0000000508267c11 */ /* 0x000fe400098f0c0b */
[----:B------:R-:W-:Y:S01]  /*4f90*/  ISETP.GE.AND P3, PT, R39, 0x1, PT ;  /* 0x000000012700780c */ /* 0x000fe20003f66270 */
[----:B------:R-:W-:-:S12]  /*4fa0*/  BRA.DIV UR4, `(.L_x_526) ;  /* 0x0000011204407947 */ /* 0x000fd8000b800000 */
[----:B------:R1:W2:Y:S04]  /*4fb0*/  SHFL.IDX PT, R9, R38, RZ, 0x1c1f ;  /* 0x001c1fff26097589 */ /* 0x0002a800000e0000 */
[----:B------:R1:W3:Y:S02]  /*4fc0*/  SHFL.IDX PT, R37, R36, RZ, 0x1c1f ;  /* 0x001c1fff24257589 */ /* 0x0002e400000e0000 */
.L_x_740:
[----:B------:R-:W-:Y:S04]  /*4fd0*/  BSSY B1, `(.L_x_527) ;  /* 0x000000d000017945 */ /* 0x000fe80003800000 */
[----:B------:R-:W-:Y:S05]  /*4fe0*/  @!P3 BRA `(.L_x_528) ;  /* 0x00000000002cb947 */ /* 0x000fea0003800000 */
[----:B------:R-:W-:Y:S02]  /*4ff0*/  ULDC UR4, c[0x0][0x2f4] ;  /* 0x0000bd0000047ab9 */ /* 0x000fe40000000800 */
[----:B------:R-:W-:-:S13]  /*5000*/  ISETP.GE.AND P3, PT, R16, UR4, PT ;  /* 0x0000000410007c0c */ /* 0x000fda000bf66270 */
[----:B---3--:R-:W-:-:S04]  /*5010*/  @!P3 LEA R14, P4, R16, R37, 0x1 ;  /* 0x00000025100eb211 */ /* 0x008fc800078808ff */
[----:B--2---:R-:W-:Y:S02]  /*5020*/  @!P3 LEA.HI.X R15, R16, R9, R17, 0x1, P4 ;  /* 0x00000009100fb211 */ /* 0x004fe400020f0c11 */
[----:B------:R-:W-:-:S13]  /*5030*/  ISETP.GE.AND P4, PT, R2, UR4, PT ;  /* 0x0000000402007c0c */ /* 0x000fda000bf86270 */
[----:B------:R-:W-:-:S04]  /*5040*/  @!P4 LEA R12, P6, R2, R37, 0x1 ;  /* 0x00000025020cc211 */ /* 0x000fc800078c08ff */
[----:B------:R-:W-:Y:S02]  /*5050*/  @!P4 LEA.HI.X R13, R2, R9, R153, 0x1, P6 ;  /* 0x00000009020dc211 */ /* 0x000fe400030f0c99 */
[----:B------:R-:W2:Y:S04]  /*5060*/  @!P3 LDS.128 R8, [R73+0xe000] ;  /* 0x00e000004908b984 */ /* 0x000ea80000000c00 */
[----:B--2---:R-:W-:Y:S04]  /*5070*/  @!P3 ST.E.128 desc[UR42][R14.64], R8 ;  /* 0x000000080e00b985 */ /* 0x004fe8000c101d2a */
[----:B------:R-:W2:Y:S04]  /*5080*/  @!P4 LDS.128 R8, [R72+0xe000] ;  /* 0x00e000004808c984 */ /* 0x000ea80000000c00 */
[----:B--2---:R4:W-:Y:S02]  /*5090*/  @!P4 ST.E.128 desc[UR42][R12.64], R8 ;  /* 0x000000080c00c985 */ /* 0x0049e4000c101d2a */
.L_x_528:
[----:B------:R-:W-:Y:S05]  /*50a0*/  BSYNC B1 ;  /* 0x0000000000017941 */ /* 0x000fea0003800000 */
.L_x_527:
[----:B------:R-:W-:-:S03]  /*50b0*/  UMOV UR4, 0xffffffff ;  /* 0xffffffff00047882 */ /* 0x000fc60000000000 */
[----:B------:R-:W-:Y:S05]  /*50c0*/  BRA.DIV UR4, `(.L_x_529) ;  /* 0x0000011204447947 */ /* 0x000fea000b800000 */
[----:B--2-4-:R2:W4:Y:S04]  /*50d0*/  SHFL.IDX PT, R9, R38, 0x1, 0x1c1f ;  /* 0x003c1f0026097f89 */ /* 0x01452800000e0000 */
[----:B---3--:R2:W3:Y:S02]  /*50e0*/  SHFL.IDX PT, R37, R36, 0x1, 0x1c1f ;  /* 0x003c1f0024257f89 */ /* 0x0084e400000e0000 */
.L_x_744:
[----:B------:R-:W-:-:S13]  /*50f0*/  ISETP.GE.AND P3, PT, R39, 0x61, PT ;  /* 0x000000612700780c */ /* 0x000fda0003f66270 */
[----:B------:R-:W-:Y:S05]  /*5100*/  @!P3 BRA `(.L_x_503) ;  /* 0x00000000002cb947 */ /* 0x000fea0003800000 */
[----:B------:R-:W-:Y:S02]  /*5110*/  ULDC UR4, c[0x0][0x2f4] ;  /* 0x0000bd0000047ab9 */ /* 0x000fe40000000800 */
[----:B------:R-:W-:-:S13]  /*5120*/  ISETP.GE.AND P3, PT, R16, UR4, PT ;  /* 0x0000000410007c0c */ /* 0x000fda000bf66270 */
[----:B---3--:R-:W-:-:S04]  /*5130*/  @!P3 LEA R14, P4, R16, R37, 0x1 ;  /* 0x00000025100eb211 */ /* 0x008fc800078808ff */
[----:B----4-:R-:W-:Y:S02]  /*5140*/  @!P3 LEA.HI.X R15, R16, R9, R17, 0x1, P4 ;  /* 0x00000009100fb211 */ /* 0x010fe400020f0c11 */
[----:B------:R-:W-:-:S13]  /*5150*/  ISETP.GE.AND P4, PT, R2, UR4, PT ;  /* 0x0000000402007c0c */ /* 0x000fda000bf86270 */
[----:B------:R-:W-:-:S04]  /*5160*/  @!P4 LEA R12, P6, R2, R37, 0x1 ;  /* 0x00000025020cc211 */ /* 0x000fc800078c08ff */
[----:B------:R-:W-:Y:S02]  /*5170*/  @!P4 LEA.HI.X R13, R2, R9, R153, 0x1, P6 ;  /* 0x00000009020dc211 */ /* 0x000fe400030f0c99 */
[----:B------:R-:W3:Y:S04]  /*5180*/  @!P3 LDS.128 R8, [R73+0x11000] ;  /* 0x011000004908b984 */ /* 0x000ee80000000c00 */
[----:B---3--:R-:W-:Y:S04]  /*5190*/  @!P3 ST.E.128 desc[UR42][R14.64], R8 ;  /* 0x000000080e00b985 */ /* 0x008fe8000c101d2a */
[----:B------:R-:W3:Y:S04]  /*51a0*/  @!P4 LDS.128 R8, [R72+0x11000] ;  /* 0x011000004808c984 */ /* 0x000ee80000000c00 */
[----:B---3--:R3:W-:Y:S02]  /*51b0*/  @!P4 ST.E.128 desc[UR42][R12.64], R8 ;  /* 0x000000080c00c985 */ /* 0x0087e4000c101d2a */
.L_x_503:
[----:B------:R-:W-:Y:S05]  /*51c0*/  BSYNC B0 ;  /* 0x0000000000007941 */ /* 0x000fea0003800000 */
.L_x_483:
[----:B0--34-:R-:W0:Y:S01]  /*51d0*/  S2R R8, SR_TID.X ;  /* 0x0000000000087919 */ /* 0x019e220000002100 */
[----:B------:R-:W-:Y:S01]  /*51e0*/  @!PT LDS RZ, [RZ] ;  /* 0x00000000fffff984 */ /* 0x000fe20000000800 */
[----:B------:R-:W-:Y:S01]  /*51f0*/  @!PT LDS RZ, [RZ] ;  /* 0x00000000fffff984 */ /* 0x000fe20000000800 */
[----:B------:R-:W-:Y:S01]  /*5200*/  @!PT LDS RZ, [RZ] ;  /* 0x00000000fffff984 */ /* 0x000fe20000000800 */
[----:B------:R-:W-:Y:S01]  /*5210*/  @!PT LDS RZ, [RZ] ;  /* 0x00000000fffff984 */ /* 0x000fe20000000800 */
[----:B------:R3:W-:Y:S06]  /*5220*/  MEMBAR.ALL.CTA ;  /* 0x0000000000007992 */ /* 0x0007ec0000008000 */
[----:B---3--:R-:W3:Y:S01]  /*5230*/  FENCE.VIEW.ASYNC.S ;  /* 0x00000000000073c6 */ /* 0x008ee20000000000 */
[----:B------:R-:W-:Y:S05]  /*5240*/  WARPSYNC.ALL ;  /* 0x0000000000007948 */ /* 0x000fea0003800000 */
[----:B------:R-:W-:Y:S01]  /*5250*/  BSSY B0, `(.L_x_530) ;  /* 0x0000008000007945 */ /* 0x000fe20003800000 */
[----:B---3--:R3:W-:Y:S01]  /*5260*/  BAR.SYNC.DEFER_BLOCKING R62, 0x80 ;  /* 0x0002003e0000751d */ /* 0x0087e20000010000 */
[----:B0-----:R-:W-:-:S13]  /*5270*/  LOP3.LUT P3, RZ, R8, 0x7f, RZ, 0xc0, !PT ;  /* 0x0000007f08ff7812 */ /* 0x001fda000786c0ff */
[----:B------:R-:W-:-:S05]  /*5280*/  @!P3 VIADD R8, R71, 0x168a0 ;  /* 0x000168a04708b836 */ /* 0x000fca0000000000 */
[----:B------:R-:W-:-:S04]  /*5290*/  @!P3 PRMT R8, RZ, 0x654, R8 ;  /* 0x00000654ff08b816 */ /* 0x000fc80000000008 */
[----:B------:R3:W-:Y:S01]  /*52a0*/  @!P3 SYNCS.ARRIVE.TRANS64.RED.A1T0 RZ, [R8+URZ], RZ ;  /* 0x000000ff08ffb9a7 */ /* 0x0007e2000810043f */
[----:B------:R-:W-:Y:S05]  /*52b0*/  @!P5 BRA `(.L_x_531) ;  /* 0x000000000004d947 */ /* 0x000fea0003800000 */
[----:B------:R-:W-:Y:S01]  /*52c0*/  BPT.TRAP 0x1 ;  /* 0x000000040000795c */ /* 0x000fe20000300000 */
.L_x_531:
[----:B------:R-:W-:Y:S05]  /*52d0*/  BSYNC B0 ;  /* 0x0000000000007941 */ /* 0x000fea0003800000 */
.L_x_530:
[----:B------:R-:W0:Y:S01]  /*52e0*/  SYNCS.PHASECHK.TRANS64.TRYWAIT P4, [R71+URZ+0x168b0], R79 ;  /* 0x0168b04f470075a7 */ /* 0x000e22000808017f */
[----:B------:R-:W-:Y:S01]  /*52f0*/  ULDC UR40, c[0x0][0x2f4] ;  /* 0x0000bd0000287ab9 */ /* 0x000fe20000000800 */
[----:B------:R-:W-:Y:S04]  /*5300*/  BSSY B0, `(.L_x_532) ;  /* 0x0000002000007945 */ /* 0x000fe80003800000 */
[----:B0-----:R-:W-:Y:S05]  /*5310*/  @!P4 BRA `(.L_x_533) ;  /* 0x0000010c00fcc947 */ /* 0x001fea0003800000 */
.L_x_745:
[----:B------:R-:W-:Y:S05]  /*5320*/  BSYNC B0 ;  /* 0x0000000000007941 */ /* 0x000fea0003800000 */
.L_x_532:
[----:B------:R-:W-:Y:S01]  /*5330*/  ULDC.64 UR4, c[0x0][0x328] ;  /* 0x0000ca0000047ab9 */ /* 0x000fe20000000a00 */
[----:B------:R-:W-:Y:S01]  /*5340*/  IMAD.IADD R78, R78, 0x1, -R152 ;  /* 0x000000014e4e7824 */ /* 0x000fe200078e0a98 */
[----:B------:R-:W-:Y:S01]  /*5350*/  BSSY B0, `(.L_x_534) ;  /* 0x0000020000007945 */ /* 0x000fe20003800000 */
[----:B------:R-:W-:Y:S02]  /*5360*/  IMAD R76, R76, UR4, RZ ;  /* 0x000000044c4c7c24 */ /* 0x000fe4000f8e02ff */
[----:B---3--:R-:W-:-:S04]  /*5370*/  IMAD.WIDE.U32 R8, R75, UR4, RZ ;  /* 0x000000044b087c25 */ /* 0x008fc8000f8e00ff */
        /* <DEDUP_REMOVED lines=8> */
[----:B------:R-:W-:-:S03]  /*5400*/  IADD3 R9, R9, R77, RZ ;  /* 0x0000004d09097210 */ /* 0x000fc60007ffe0ff */
[C---:B------:R-:W-:Y:S02]  /*5410*/  IMAD R11, R34.reuse, UR5, R11 ;  /* 0x00000005220b7c24 */ /* 0x040fe4000f8e020b */
[----:B------:R-:W-:Y:S01]  /*5420*/  IMAD.WIDE.U32 R8, R34, UR4, R8 ;  /* 0x0000000422087c25 */ /* 0x000fe2000f8e0008 */
[----:B------:R-:W-:-:S03]  /*5430*/  ULDC.64 UR4, c[0x0][0x318] ;  /* 0x0000c60000047ab9 */ /* 0x000fc60000000a00 */
[----:B------:R-:W-:Y:S01]  /*5440*/  IMAD.IADD R9, R9, 0x1, R11 ;  /* 0x0000000109097824 */ /* 0x000fe200078e020b */
[----:B-12---:R-:W-:-:S04]  /*5450*/  LEA R36, P4, R8, UR4, 0x1 ;  /* 0x0000000408247c11 */ /* 0x006fc8000f8808ff */
[----:B------:R-:W-:Y:S01]  /*5460*/  LEA.HI.X R37, R8, UR5, R9, 0x1, P4 ;  /* 0x0000000508257c11 */ /* 0x000fe2000a0f0c09 */
[----:B------:R1:W2:Y:S01]  /*5470*/  SHFL.IDX PT, R13, R36, RZ, 0x1c1f ;  /* 0x001c1fff240d7589 */ /* 0x0002a200000e0000 */
[----:B------:R-:W-:-:S03]  /*5480*/  ISETP.GE.AND P4, PT, R78, 0x1, PT ;  /* 0x000000014e00780c */ /* 0x000fc60003f86270 */
[----:B------:R1:W3:Y:S10]  /*5490*/  SHFL.IDX PT, R9, R37, RZ, 0x1c1f ;  /* 0x001c1fff25097589 */ /* 0x0002f400000e0000 */
[----:B-1----:R-:W-:Y:S05]  /*54a0*/  @!P4 BRA `(.L_x_535) ;  /* 0x000000000028c947 */ /* 0x002fea0003800000 */
[----:B------:R-:W-:-:S13]  /*54b0*/  ISETP.GE.AND P4, PT, R16, UR40, PT ;  /* 0x0000002810007c0c */ /* 0x000fda000bf86270 */
[----:B--2---:R-:W-:-:S04]  /*54c0*/  @!P4 LEA R14, P5, R16, R13, 0x1 ;  /* 0x0000000d100ec211 */ /* 0x004fc800078a08ff */
[----:B---3--:R-:W-:Y:S02]  /*54d0*/  @!P4 LEA.HI.X R15, R16, R9, R17, 0x1, P5 ;  /* 0x00000009100fc211 */ /* 0x008fe400028f0c11 */
[----:B------:R-:W-:-:S13]  /*54e0*/  ISETP.GE.AND P5, PT, R2, UR40, PT ;  /* 0x0000002802007c0c */ /* 0x000fda000bfa6270 */
[----:B------:R-:W-:-:S04]  /*54f0*/  @!P5 LEA R12, P6, R2, R13, 0x1 ;  /* 0x0000000d020cd211 */ /* 0x000fc800078c08ff */
[----:B------:R-:W-:Y:S02]  /*5500*/  @!P5 LEA.HI.X R13, R2, R9, R153, 0x1, P6 ;  /* 0x00000009020dd211 */ /* 0x000fe400030f0c99 */
[----:B------:R-:W1:Y:S04]  /*5510*/  @!P4 LDS.128 R8, [R73] ;  /* 0x000000004908c984 */ /* 0x000e680000000c00 */
[----:B-1----:R-:W-:Y:S04]  /*5520*/  @!P4 ST.E.128 desc[UR42][R14.64], R8 ;  /* 0x000000080e00c985 */ /* 0x002fe8000c101d2a */
[----:B------:R-:W1:Y:S04]  /*5530*/  @!P5 LDS.128 R8, [R72] ;  /* 0x000000004808d984 */ /* 0x000e680000000c00 */
[----:B-1----:R1:W-:Y:S02]  /*5540*/  @!P5 ST.E.128 desc[UR42][R12.64], R8 ;  /* 0x000000080c00d985 */ /* 0x0023e4000c101d2a */
.L_x_535:
[----:B------:R-:W-:Y:S05]  /*5550*/  BSYNC B0 ;  /* 0x0000000000007941 */ /* 0x000fea0003800000 */
.L_x_534:
[----:B------:R-:W-:Y:S01]  /*5560*/  ISETP.GE.AND P4, PT, R78, 0x61, PT ;  /* 0x000000614e00780c */ /* 0x000fe20003f86270 */
[----:B------:R-:W4:Y:S01]  /*5570*/  SHFL.IDX PT, R37, R37, 0x1, 0x1c1f ;  /* 0x003c1f0025257f89 */ /* 0x000f2200000e0000 */
[----:B------:R-:W-:Y:S03]  /*5580*/  BSSY B0, `(.L_x_536) ;  /* 0x000000d000007945 */ /* 0x000fe60003800000 */
[----:B-12---:R1:W2:Y:S08]  /*5590*/  SHFL.IDX PT, R13, R36, 0x1, 0x1c1f ;  /* 0x003c1f00240d7f89 */ /* 0x0062b000000e0000 */
[----:B-1----:R-:W-:Y:S05]  /*55a0*/  @!P4 BRA `(.L_x_537) ;  /* 0x000000000028c947 */ /* 0x002fea0003800000 */
[----:B------:R-:W-:-:S13]  /*55b0*/  ISETP.GE.AND P4, PT, R16, UR40, PT ;  /* 0x0000002810007c0c */ /* 0x000fda000bf86270 */
[----:B---3--:R-:W1:Y:S01]  /*55c0*/  @!P4 LDS.128 R8, [R73+0x3000] ;  /* 0x003000004908c984 */ /* 0x008e620000000c00 */
[----:B--2---:R-:W-:-:S04]  /*55d0*/  @!P4 LEA R14, P5, R16, R13, 0x1 ;  /* 0x0000000d100ec211 */ /* 0x004fc800078a08ff */
[----:B----4-:R-:W-:Y:S02]  /*55e0*/  @!P4 LEA.HI.X R15, R16, R37, R17, 0x1, P5 ;  /* 0x00000025100fc211 */ /* 0x010fe400028f0c11 */
[----:B------:R-:W-:-:S13]  /*55f0*/  ISETP.GE.AND P5, PT, R2, UR40, PT ;  /* 0x0000002802007c0c */ /* 0x000fda000bfa6270 */
[----:B------:R-:W-:-:S04]  /*5600*/  @!P5 LEA R12, P6, R2, R13, 0x1 ;  /* 0x0000000d020cd211 */ /* 0x000fc800078c08ff */
[----:B------:R-:W-:Y:S01]  /*5610*/  @!P5 LEA.HI.X R13, R2, R37, R153, 0x1, P6 ;  /* 0x00000025020dd211 */ /* 0x000fe200030f0c99 */
[----:B-1----:R-:W-:Y:S04]  /*5620*/  @!P4 ST.E.128 desc[UR42][R14.64], R8 ;  /* 0x000000080e00c985 */ /* 0x002fe8000c101d2a */
[----:B------:R-:W1:Y:S04]  /*5630*/  @!P5 LDS.128 R8, [R72+0x3000] ;  /* 0x003000004808d984 */ /* 0x000e680000000c00 */
[----:B-1----:R1:W-:Y:S02]  /*5640*/  @!P5 ST.E.128 desc[UR42][R12.64], R8 ;  /* 0x000000080c00d985 */ /* 0x0023e4000c101d2a */
.L_x_537:
[----:B------:R-:W-:Y:S05]  /*5650*/  BSYNC B0 ;  /* 0x0000000000007941 */ /* 0x000fea0003800000 */
.L_x_536:
[----:B-1----:R-:W5:Y:S01]  /*5660*/  LDL R8, [R1] ;  /* 0x0000000001087983 */ /* 0x002f620000100800 */
[----:B0-----:R-:W-:Y:S01]  /*5670*/  @!P3 VIADD R71, R71, 0x168c0 ;  /* 0x000168c04747b836 */ /* 0x001fe20000000000 */
[----:B------:R-:W-:Y:S01]  /*5680*/  IADD3 R19, R19, 0x1, RZ ;  /* 0x0000000113137810 */ /* 0x000fe20007ffe0ff */
[----:B------:R-:W-:Y:S01]  /*5690*/  @!PT LDS RZ, [RZ] ;  /* 0x00000000fffff984 */ /* 0x000fe20000000800 */
[----:B------:R-:W-:Y:S01]  /*56a0*/  @!PT LDS RZ, [RZ] ;  /* 0x00000000fffff984 */ /* 0x000fe20000000800 */
[----:B------:R-:W-:Y:S01]  /*56b0*/  @!PT LDS RZ, [RZ] ;  /* 0x00000000fffff984 */ /* 0x000fe20000000800 */
[----:B------:R-:W-:Y:S01]  /*56c0*/  @!PT LDS RZ, [RZ] ;  /* 0x00000000fffff984 */ /* 0x000fe20000000800 */
[----:B------:R0:W-:Y:S06]  /*56d0*/  MEMBAR.ALL.CTA ;  /* 0x0000000000007992 */ /* 0x0001ec0000008000 */
[----:B0-----:R-:W0:Y:S01]  /*56e0*/  FENCE.VIEW.ASYNC.S ;  /* 0x00000000000073c6 */ /* 0x001e220000000000 */
[----:B------:R-:W-:Y:S01]  /*56f0*/  @!P3 PRMT R71, RZ, 0x654, R71 ;  /* 0x00000654ff47b816 */ /* 0x000fe20000000047 */
[----:B0-----:R0:W-:Y:S06]  /*5700*/  BAR.SYNC.DEFER_BLOCKING R62, 0x80 ;  /* 0x0002003e0000751d */ /* 0x0011ec0000010000 */
[----:B------:R0:W-:Y:S01]  /*5710*/  @!P3 SYNCS.ARRIVE.TRANS64.RED.A1T0 RZ, [R71+URZ], RZ ;  /* 0x000000ff47ffb9a7 */ /* 0x0001e2000810043f */
[----:B------:R-:W-:-:S04]  /*5720*/  ISETP.NE.AND P3, PT, R19, 0x2, PT ;  /* 0x000000021300780c */ /* 0x000fc80003f65270 */
[----:B---3--:R-:W-:Y:S02]  /*5730*/  SEL R9, RZ, 0x1, P3 ;  /* 0x00000001ff097807 */ /* 0x008fe40001800000 */
[----:B------:R-:W-:Y:S02]  /*5740*/  SEL R19, R19, RZ, P3 ;  /* 0x000000ff13137207 */ /* 0x000fe40001800000 */
[----:B------:R-:W-:Y:S02]  /*5750*/  LOP3.LUT R154, R154, R9, RZ, 0x3c, !PT ;  /* 0x000000099a9a7212 */ /* 0x000fe400078e3cff */
[----:B-----5:R-:W-:-:S13]  /*5760*/  LOP3.LUT P4, RZ, R8, 0x1, RZ, 0xc0, !PT ;  /* 0x0000000108ff7812 */ /* 0x020fda000788c0ff */
[----:B0-----:R-:W-:Y:S05]  /*5770*/  @P4 BRA `(.L_x_538) ;  /* 0xffffffc800104947 */ /* 0x001fea000383ffff */
[----:B------:R-:W0:Y:S01]  /*5780*/  S2R R8, SR_TID.X ;  /* 0x0000000000087919 */ /* 0x000e220000002100 */
[----:B------:R-:W-:Y:S02]  /*5790*/  PLOP3.LUT P0, PT, PT, PT, PT, 0x8, 0x0 ;  /* 0x000000000000781c */ /* 0x000fe40003f0e170 */
[----:B0-----:R-:W-:-:S04]  /*57a0*/  SHF.R.U32.HI R8, RZ, 0x7, R8 ;  /* 0x00000007ff087819 */ /* 0x001fc80000011608 */
[----:B------:R-:W-:-:S13]  /*57b0*/  ISETP.NE.AND P4, PT, R8, 0x1, PT ;  /* 0x000000010800780c */ /* 0x000fda0003f85270 */
[----:B------:R-:W-:Y:S06]  /*57c0*/  @!P4 BAR.ARV 0x9, 0x100 ;  /* 0x024400000000cb1d */ /* 0x000fec0000002000 */
.L_x_478:
[----:B------:R-:W-:Y:S01]  /*57d0*/  ISETP.GE.AND P2, PT, R88, 0x1, PT ;  /* 0x000000015800780c */ /* 0x000fe20003f46270 */
[----:B------:R-:W-:Y:S01]  /*57e0*/  IMAD.MOV.U32 R0, RZ, RZ, RZ ;  /* 0x000000ffff007224 */ /* 0x000fe200078e00ff */
[----:B------:R-:W-:Y:S01]  /*57f0*/  PLOP3.LUT P1, PT, PT, PT, PT, 0x80, 0x0 ;  /* 0x000000000000781c */ /* 0x000fe20003f2f070 */
[----:B------:R-:W-:Y:S01]  /*5800*/  IMAD.MOV.U32 R3, RZ, RZ, RZ ;  /* 0x000000ffff037224 */ /* 0x000fe200078e00ff */
[----:B------:R-:W-:Y:S01]  /*5810*/  CS2R R26, SRZ ;  /* 0x00000000001a7805 */ /* 0x000fe2000001ff00 */
[----:B------:R-:W-:Y:S01]  /*5820*/  IMAD.MOV.U32 R119, RZ, RZ, RZ ;  /* 0x000000ffff777224 */ /* 0x000fe200078e00ff */
[----:B------:R-:W-:Y:S02]  /*5830*/  CS2R R28, SRZ ;  /* 0x00000000001c7805 */ /* 0x000fe4000001ff00 */
[----:B------:R-:W-:Y:S02]  /*5840*/  CS2R R30, SRZ ;  /* 0x00000000001e7805 */ /* 0x000fe4000001ff00 */
[----:B----4-:R-:W-:-:S02]  /*5850*/  CS2R R36, SRZ ;  /* 0x0000000000247805 */ /* 0x010fc4000001ff00 */
        /* <DEDUP_REMOVED lines=9> */
[----:B------:R-:W-:Y:S01]  /*58f0*/  MOV R54, RZ ;  /* 0x000000ff00367202 */ /* 0x000fe20000000f00 */
[----:B--2---:R-:W-:Y:S02]  /*5900*/  IMAD.MOV.U32 R13, RZ, RZ, RZ ;  /* 0x000000ffff0d7224 */ /* 0x004fe400078e00ff */
[----:B------:R-:W-:Y:S01]  /*5910*/  IMAD.MOV.U32 R56, RZ, RZ, RZ ;  /* 0x000000ffff387224 */ /* 0x000fe200078e00ff */
[----:B------:R-:W-:Y:S06]  /*5920*/  @P0 BRA `(.L_x_539) ;  /* 0x00000000000c0947 */ /* 0x000fec0003800000 */
[----:B------:R-:W0:Y:S01]  /*5930*/  FENCE.VIEW.ASYNC.G ;  /* 0x00000000000073c6 */ /* 0x000e220000000100 */
[----:B------:R-:W-:Y:S05]  /*5940*/  WARPSYNC.ALL ;  /* 0x0000000000007948 */ /* 0x000fea0003800000 */
[----:B0-----:R-:W-:Y:S06]  /*5950*/  BAR.ARV 0xc, 0x200 ;  /* 0x0308000000007b1d */ /* 0x001fec0000002000 */
.L_x_539:
[----:B------:R-:W-:Y:S01]  /*5960*/  IMAD.MOV.U32 R12, RZ, RZ, RZ ;  /* 0x000000ffff0c7224 */ /* 0x000fe200078e00ff */
[----:B------:R-:W-:Y:S01]  /*5970*/  MOV R55, RZ ;  /* 0x000000ff00377202 */ /* 0x000fe20000000f00 */
[----:B------:R-:W-:Y:S06]  /*5980*/  @!P2 BRA `(.L_x_540) ;  /* 0x000000800024a947 */ /* 0x000fec0003800000 */
[----:B------:R-:W-:-:S03]  /*5990*/  UMOV UR4, 0xffffffff ;  /* 0xffffffff00047882 */ /* 0x000fc60000000000 */
[----:B------:R-:W-:Y:S05]  /*59a0*/  BRA.DIV UR4, `(.L_x_541) ;  /* 0x0000010a046c7947 */ /* 0x000fea000b800000 */
[----:B------:R-:W0:Y:S02]  /*59b0*/  S2R R0, SR_TID.X ;  /* 0x0000000000007919 */ /* 0x000e240000002100 */
[----:B0-----:R-:W-:-:S05]  /*59c0*/  VIADD R3, R0, 0xffffff80 ;  /* 0xffffff8000037836 */ /* 0x001fca0000000000 */
[----:B------:R-:W-:-:S04]  /*59d0*/  SHF.R.S32.HI R0, RZ, 0x1f, R3 ;  /* 0x0000001fff007819 */ /* 0x000fc80000011403 */
[----:B------:R-:W-:-:S04]  /*59e0*/  LEA.HI R0, R0, R3, RZ, 0x7 ;  /* 0x0000000300007211 */ /* 0x000fc800078f38ff */
[----:B------:R-:W-:-:S06]  /*59f0*/  SHF.R.S32.HI R0, RZ, 0x7, R0 ;  /* 0x00000007ff007819 */ /* 0x000fcc0000011400 */
[----:B------:R-:W0:Y:S04]  /*5a00*/  SHFL.IDX PT, R0, R0, RZ, 0x1f ;  /* 0x00001fff00007589 */ /* 0x000e2800000e0000 */
[----:B0-----:R0:W-:Y:S02]  /*5a10*/  STL [R1+0x18], R0 ;  /* 0x0000180001007387 */ /* 0x0011e40000100800 */
.L_x_748:
[----:B------:R-:W0:Y:S01]  /*5a20*/  LDL R3, [R1+0x18] ;  /* 0x0000180001037983 */ /* 0x000e220000100800 */
[----:B------:R-:W-:Y:S01]  /*5a30*/  BSSY B6, `(.L_x_542) ;  /* 0x000001b000067945 */ /* 0x000fe20003800000 */
[----:B0-----:R-:W-:-:S05]  /*5a40*/  IMAD.HI R0, R3, 0x55555556, RZ ;  /* 0x5555555603007827 */ /* 0x001fca00078e02ff */
[----:B------:R-:W-:-:S05]  /*5a50*/  LEA.HI R0, R0, R0, RZ, 0x1 ;  /* 0x0000000000007211 */ /* 0x000fca00078f08ff */
[----:B------:R-:W-:Y:S02]  /*5a60*/  IMAD R0, R0, -0x3, R3 ;  /* 0xfffffffd00007824 */ /* 0x000fe400078e0203 */
[----:B------:R-:W-:-:S04]  /*5a70*/  VIADD R3, R18, 0x8400 ;  /* 0x0000840012037836 */ /* 0x000fc80000000000 */
[----:B------:R-:W-:Y:S01]  /*5a80*/  IMAD R0, R0, 0x2000, R3 ;  /* 0x0000200000007824 */ /* 0x000fe200078e0203 */
[----:B------:R-:W-:-:S04]  /*5a90*/  LOP3.LUT P0, RZ, R3, 0x3ff, RZ, 0xc0, !PT ;  /* 0x000003ff03ff7812 */ /* 0x000fc8000780c0ff */
[----:B------:R-:W-:Y:S02]  /*5aa0*/  SHF.R.U32.HI R0, RZ, 0x4, R0 ;  /* 0x00000004ff007819 */ /* 0x000fe40000011600 */
[----:B------:R-:W-:Y:S02]  /*5ab0*/  P2R R26, PR, RZ, 0x1 ;  /* 0x00000001ff1a7803 */ /* 0x000fe40000000000 */
[----:B------:R-:W-:-:S05]  /*5ac0*/  LOP3.LUT R29, R0, 0x3fff, RZ, 0xc0, !PT ;  /* 0x00003fff001d7812 */ /* 0x000fca00078ec0ff */
[----:B------:R-:W-:Y:S05]  /*5ad0*/  @!P0 BRA `(.L_x_543) ;  /* 0x0000000000408947 */ /* 0x000fea0003800000 */
[----:B------:R-:W-:Y:S01]  /*5ae0*/  MOV R0, 0x0 ;  /* 0x0000000000007802 */ /* 0x000fe20000000f00 */
[----:B------:R-:W-:Y:S01]  /*5af0*/  ULDC.64 UR4, c[0x4][0x88] ;  /* 0x0100220000047ab9 */ /* 0x000fe20000000a00 */
[----:B------:R-:W-:Y:S01]  /*5b00*/  ULDC.64 UR6, c[0x4][0x90] ;  /* 0x0100240000067ab9 */ /* 0x000fe20000000a00 */
[----:B------:R-:W-:Y:S01]  /*5b10*/  MOV R4, UR4 ;  /* 0x0000000400047c02 */ /* 0x000fe20008000f00 */
[----:B-1----:R0:W1:Y:S01]  /*5b20*/  LDC.64 R14, c[0x4][R0] ;  /* 0x01000000000e7b82 */ /* 0x0020620000000a00 */
[----:B------:R-:W-:Y:S01]  /*5b30*/  IMAD.U32 R5, RZ, RZ, UR5 ;  /* 0x00000005ff057e24 */ /* 0x000fe2000f8e00ff */
[----:B------:R-:W-:Y:S01]  /*5b40*/  ULDC.64 UR4, c[0x4][0x28] ;  /* 0x01000a0000047ab9 */ /* 0x000fe20000000a00 */
[----:B------:R-:W-:Y:S01]  /*5b50*/  IMAD.U32 R6, RZ, RZ, UR6 ;  /* 0x00000006ff067e24 */ /* 0x000fe2000f8e00ff */
[----:B------:R-:W-:Y:S01]  /*5b60*/  MOV R10, UR4 ;  /* 0x00000004000a7c02 */ /* 0x000fe20008000f00 */
[----:B------:R-:W-:Y:S01]  /*5b70*/  IMAD.U32 R7, RZ, RZ, UR7 ;  /* 0x00000007ff077e24 */ /* 0x000fe2000f8e00ff */
[----:B------:R-:W-:Y:S01]  /*5b80*/  MOV R13, RZ ;  /* 0x000000ff000d7202 */ /* 0x000fe20000000f00 */
[----:B------:R-:W-:-:S02]  /*5b90*/  IMAD.U32 R11, RZ, RZ, UR5 ;  /* 0x00000005ff0b7e24 */ /* 0x000fc4000f8e00ff */
[----:B------:R-:W-:Y:S02]  /*5ba0*/  IMAD.MOV.U32 R8, RZ, RZ, 0x70 ;  /* 0x00000070ff087424 */ /* 0x000fe400078e00ff */
[----:B0-----:R-:W-:-:S07]  /*5bb0*/  IMAD.MOV.U32 R12, RZ, RZ, 0x1 ;  /* 0x00000001ff0c7424 */ /* 0x001fce00078e00ff */
[----:B------:R-:W-:-:S07]  /*5bc0*/  LEPC R20, `(.L_x_543) ;  /* 0x000000001014794e */ /* 0x000fce0000000000 */
[----:B-1---5:R-:W-:Y:S05]  /*5bd0*/  CALL.ABS.NOINC R14 ;  /* 0x000000000e007343 */ /* 0x022fea0003c00000 */
.L_x_543:
[----:B------:R-:W-:Y:S05]  /*5be0*/  BSYNC B6 ;  /* 0x0000000000067941 */ /* 0x000fea0003800000 */
.L_x_542:
[----:B------:R-:W-:Y:S02]  /*5bf0*/  ULDC UR4, c[0x0][0x3f4] ;  /* 0x0000fd0000047ab9 */ /* 0x000fe40000000800 */
[----:B------:R-:W-:-:S13]  /*5c00*/  ISETP.LT.AND P0, PT, RZ, UR4, PT ;  /* 0x00000004ff007c0c */ /* 0x000fda000bf01270 */
[----:B------:R-:W-:Y:S05]  /*5c10*/  @P0 BRA `(.L_x_544) ;  /* 0x0000000000400947 */ /* 0x000fea0003800000 */
[----:B------:R-:W-:-:S04]  /*5c20*/  ULEA.HI UR4, UR37, UR37, URZ, 0x1 ;  /* 0x0000002525047291 */ /* 0x000fc8000f8f083f */
[----:B------:R-:W-:-:S04]  /*5c30*/  ULOP3.LUT UR4, UR4, 0xfffffffe, URZ, 0xc0, !UPT ;  /* 0xfffffffe04047892 */ /* 0x000fc8000f8ec03f */
[----:B------:R-:W-:-:S06]  /*5c40*/  UIADD3 UR4, UR37, -UR4, URZ ;  /* 0x8000000425047290 */ /* 0x000fcc000fffe03f */
[----:B------:R-:W-:-:S05]  /*5c50*/  IMAD.U32 R3, RZ, RZ, UR4 ;  /* 0x00000004ff037e24 */ /* 0x000fca000f8e00ff */
[----:B------:R-:W-:-:S04]  /*5c60*/  SHF.L.U32 R3, R3, 0x1f, RZ ;  /* 0x0000001f03037819 */ /* 0x000fc800000006ff */
[----:B------:R0:W2:Y:S03]  /*5c70*/  SYNCS.PHASECHK.TRANS64.TRYWAIT P0, [R18+URZ+0x16800], R3 ;  /* 0x01680003120075a7 */ /* 0x0000a6000800017f */
[----:B--2---:R-:W-:Y:S05]  /*5c80*/  @!P0 NANOSLEEP.SYNCS 0x989680 ;  /* 0x009896800000895d */ /* 0x004fea0003900000 */
[----:B------:R-:W2:Y:S01]  /*5c90*/  @!P0 SYNCS.PHASECHK.TRANS64 P0, [R18+URZ+0x16800], R3 ;  /* 0x01680003120085a7 */ /* 0x000ea2000800007f */
[----:B------:R-:W-:Y:S04]  /*5ca0*/  BSSY B0, `(.L_x_545) ;  /* 0x0000006000007945 */ /* 0x000fe80003800000 */
[----:B--2---:R-:W-:Y:S05]  /*5cb0*/  @P0 BRA `(.L_x_546) ;  /* 0x0000000000100947 */ /* 0x004fea0003800000 */
.L_x_547:
[----:B--2---:R2:W3:Y:S02]  /*5cc0*/  SYNCS.PHASECHK.TRANS64.TRYWAIT P0, [R18+URZ+0x16800], R3 ;  /* 0x01680003120075a7 */ /* 0x0044e4000800017f */
[----:B---3--:R-:W-:Y:S05]  /*5cd0*/  @!P0 NANOSLEEP.SYNCS 0x989680 ;  /* 0x009896800000895d */ /* 0x008fea0003900000 */
[----:B------:R-:W3:Y:S02]  /*5ce0*/  @!P0 SYNCS.PHASECHK.TRANS64 P0, [R18+URZ+0x16800], R3 ;  /* 0x01680003120085a7 */ /* 0x000ee4000800007f */
[----:B---3--:R-:W-:Y:S05]  /*5cf0*/  @!P0 BRA `(.L_x_547) ;  /* 0xfffffffc00f08947 */ /* 0x008fea000383ffff */
.L_x_546:
[----:B------:R-:W-:Y:S05]  /*5d00*/  BSYNC B0 ;  /* 0x0000000000007941 */ /* 0x000fea0003800000 */
.L_x_545:
[----:B------:R-:W-:Y:S05]  /*5d10*/  BRA `(.L_x_548) ;  /* 0x0000002000ec7947 */ /* 0x000fea0003800000 */
.L_x_544:
[----:B-----5:R-:W-:Y:S01]  /*5d20*/  SHF.R.S32.HI R0, RZ, 0x1f, R24 ;  /* 0x0000001fff007819 */ /* 0x020fe20000011418 */
[----:B------:R-:W-:Y:S01]  /*5d30*/  ULDC.64 UR4, c[0x0][0x3f8] ;  /* 0x0000fe0000047ab9 */ /* 0x000fe20000000a00 */
[----:B------:R-:W-:Y:S01]  /*5d40*/  ULDC.64 UR6, c[0x0][0x408] ;  /* 0x0001020000067ab9 */ /* 0x000fe20000000a00 */
[----:B------:R-:W-:Y:S01]  /*5d50*/  ISETP.NE.AND P2, PT, R26, RZ, PT ;  /* 0x000000ff1a00720c */ /* 0x000fe20003f45270 */
[----:B------:R-:W-:Y:S01]  /*5d60*/  IMAD.WIDE.U32 R4, R24, UR4, RZ ;  /* 0x0000000418047c25 */ /* 0x000fe2000f8e00ff */
[----:B------:R-:W-:Y:S03]  /*5d70*/  BSSY B6, `(.L_x_549) ;  /* 0x000001f000067945 */ /* 0x000fe60003800000 */
[C---:B------:R-:W-:Y:S02]  /*5d80*/  IMAD R3, R0.reuse, UR4, RZ ;  /* 0x0000000400037c24 */ /* 0x040fe4000f8e02ff */
[----:B------:R-:W-:-:S02]  /*5d90*/  IMAD R9, R0, UR6, RZ ;  /* 0x0000000600097c24 */ /* 0x000fc4000f8e02ff */
[C---:B------:R-:W-:Y:S01]  /*5da0*/  IMAD R3, R24.reuse, UR5, R3 ;  /* 0x0000000518037c24 */ /* 0x040fe2000f8e0203 */
[----:B------:R-:W-:Y:S01]  /*5db0*/  ULDC.64 UR4, c[0x0][0x3e8] ;  /* 0x0000fa0000047ab9 */ /* 0x000fe20000000a00 */
[----:B------:R-:W-:-:S04]  /*5dc0*/  IMAD.WIDE.U32 R6, R24, UR6, RZ ;  /* 0x0000000618067c25 */ /* 0x000fc8000f8e00ff */
[----:B------:R-:W-:Y:S01]  /*5dd0*/  IMAD R9, R24, UR7, R9 ;  /* 0x0000000718097c24 */ /* 0x000fe2000f8e0209 */
[----:B------:R-:W-:Y:S01]  /*5de0*/  ULDC.64 UR6, c[0x0][0x400] ;  /* 0x0001000000067ab9 */ /* 0x000fe20000000a00 */
[----:B------:R-:W-:Y:S01]  /*5df0*/  IMAD.IADD R5, R3, 0x1, R5 ;  /* 0x0000000103057824 */ /* 0x000fe200078e0205 */
[----:B------:R-:W-:Y:S01]  /*5e00*/  LEA R24, P0, R4, UR4, 0x1 ;  /* 0x0000000404187c11 */ /* 0x000fe2000f8008ff */
[----:B------:R-:W-:Y:S01]  /*5e10*/  IMAD.IADD R3, R9, 0x1, R7 ;  /* 0x0000000109037824 */ /* 0x000fe200078e0207 */
[----:B------:R-:W-:Y:S02]  /*5e20*/  LEA R27, P1, R6, UR6, 0x1 ;  /* 0x00000006061b7c11 */ /* 0x000fe4000f8208ff */
[----:B------:R-:W-:Y:S02]  /*5e30*/  LEA.HI.X R26, R4, UR5, R5, 0x1, P0 ;  /* 0x00000005041a7c11 */ /* 0x000fe400080f0c05 */
[----:B------:R-:W-:Y:S01]  /*5e40*/  LEA.HI.X R28, R6, UR7, R3, 0x1, P1 ;  /* 0x00000007061c7c11 */ /* 0x000fe200088f0c03 */
[----:B------:R-:W-:Y:S08]  /*5e50*/  @!P2 BRA `(.L_x_550) ;  /* 0x000000000040a947 */ /* 0x000ff00003800000 */
        /* <DEDUP_REMOVED lines=15> */
[----:B-1----:R-:W-:Y:S05]  /*5f50*/  CALL.ABS.NOINC R14 ;  /* 0x000000000e007343 */ /* 0x002fea0003c00000 */
.L_x_550:
[----:B------:R-:W-:Y:S05]  /*5f60*/  BSYNC B6 ;  /* 0x0000000000067941 */ /* 0x000fea0003800000 */
.L_x_549:
[----:B------:R-:W-:Y:S01]  /*5f70*/  ULDC.U8 UR4, c[0x0][0x410] ;  /* 0x0001040000047ab9 */ /* 0x000fe20000000000 */
[----:B------:R-:W-:Y:S01]  /*5f80*/  BSSY B0, `(.L_x_551) ;  /* 0x000020c000007945 */ /* 0x000fe20003800000 */
[----:B------:R-:W-:Y:S01]  /*5f90*/  ISETP.NE.AND P0, PT, RZ, UR4, PT ;  /* 0x00000004ff007c0c */ /* 0x000fe2000bf05270 */
[----:B------:R-:W-:-:S12]  /*5fa0*/  IMAD R4, R33, 0xc0, R152 ;  /* 0x000000c021047824 */ /* 0x000fd800078e0298 */
[----:B------:R-:W-:Y:S05]  /*5fb0*/  @!P0 BRA `(.L_x_552) ;  /* 0x0000001000288947 */ /* 0x000fea0003800000 */
[----:B------:R-:W-:-:S03]  /*5fc0*/  UMOV UR4, 0xffffffff ;  /* 0xffffffff00047882 */ /* 0x000fc60000000000 */
[----:B------:R-:W-:Y:S05]  /*5fd0*/  BRA.DIV UR4, `(.L_x_553) ;  /* 0x0000010604207947 */ /* 0x000fea000b800000 */
[----:B------:R0:W2:Y:S04]  /*5fe0*/  SHFL.IDX PT, R3, R26, RZ, 0x1c1f ;  /* 0x001c1fff1a037589 */ /* 0x0000a800000e0000 */
[----:B------:R0:W3:Y:S04]  /*5ff0*/  SHFL.IDX PT, R0, R24, RZ, 0x1c1f ;  /* 0x001c1fff18007589 */ /* 0x0000e800000e0000 */
[----:B------:R0:W4:Y:S04]  /*6000*/  SHFL.IDX PT, R5, R28, RZ, 0x1c1f ;  /* 0x001c1fff1c057589 */ /* 0x00012800000e0000 */
[----:B-1----:R0:W1:Y:S02]  /*6010*/  SHFL.IDX PT, R14, R27, RZ, 0x1c1f ;  /* 0x001c1fff1b0e7589 */ /* 0x00206400000e0000 */
.L_x_754:
[----:B------:R-:W-:Y:S01]  /*6020*/  ULDC UR4, c[0x0][0x448] ;  /* 0x0001120000047ab9 */ /* 0x000fe20000000800 */
[----:B------:R-:W-:Y:S01]  /*6030*/  BSSY B1, `(.L_x_554) ;  /* 0x000001e000017945 */ /* 0x000fe20003800000 */
[----:B0-----:R-:W-:Y:S01]  /*6040*/  IMAD R26, R25, UR4, RZ ;  /* 0x00000004191a7c24 */ /* 0x001fe2000f8e02ff */
[----:B------:R-:W-:Y:S02]  /*6050*/  CS2R R8, SRZ ;  /* 0x0000000000087805 */ /* 0x000fe4000001ff00 */
[----:B------:R-:W-:Y:S02]  /*6060*/  CS2R R6, SRZ ;  /* 0x0000000000067805 */ /* 0x000fe4000001ff00 */
[----:B------:R-:W-:Y:S02]  /*6070*/  CS2R R10, SRZ ;  /* 0x00000000000a7805 */ /* 0x000fe4000001ff00 */
[----:B------:R-:W-:Y:S02]  /*6080*/  CS2R R12, SRZ ;  /* 0x00000000000c7805 */ /* 0x000fe4000001ff00 */
[----:B------:R-:W-:-:S13]  /*6090*/  ISETP.GE.AND P0, PT, R4, R26, PT ;  /* 0x0000001a0400720c */ /* 0x000fda0003f06270 */
[----:B------:R-:W-:Y:S05]  /*60a0*/  @P0 BRA `(.L_x_555) ;  /* 0x0000000000580947 */ /* 0x000fea0003800000 */
[----:B------:R-:W1:Y:S01]  /*60b0*/  LDL R28, [R1+0x4c] ;  /* 0x00004c00011c7983 */ /* 0x000e620000100800 */
[----:B------:R-:W-:-:S03]  /*60c0*/  ULDC UR4, c[0x0][0x3f4] ;  /* 0x0000fd0000047ab9 */ /* 0x000fc60000000800 */
[----:B------:R-:W4:Y:S01]  /*60d0*/  LDL R27, [R1+0x48] ;  /* 0x00004800011b7983 */ /* 0x000f220000100800 */
[----:B------:R-:W-:Y:S01]  /*60e0*/  ISETP.GE.AND P3, PT, R156, UR4, PT ;  /* 0x000000049c007c0c */ /* 0x000fe2000bf66270 */
[----:B---3--:R-:W-:Y:S01]  /*60f0*/  IMAD.MOV.U32 R6, RZ, RZ, R0 ;  /* 0x000000ffff067224 */ /* 0x008fe200078e0000 */
[----:B------:R-:W-:Y:S01]  /*6100*/  ISETP.GE.AND P2, PT, R22, UR4, PT ;  /* 0x0000000416007c0c */ /* 0x000fe2000bf46270 */
[----:B--2---:R-:W-:Y:S01]  /*6110*/  IMAD.MOV.U32 R7, RZ, RZ, R3 ;  /* 0x000000ffff077224 */ /* 0x004fe200078e0003 */
[----:B------:R-:W-:Y:S01]  /*6120*/  CS2R R10, SRZ ;  /* 0x00000000000a7805 */ /* 0x000fe2000001ff00 */
[----:B----4-:R-:W-:Y:S01]  /*6130*/  IMAD.MOV.U32 R15, RZ, RZ, R5 ;  /* 0x000000ffff0f7224 */ /* 0x010fe200078e0005 */
[----:B------:R-:W-:Y:S02]  /*6140*/  CS2R R8, SRZ ;  /* 0x0000000000087805 */ /* 0x000fe4000001ff00 */
[----:B------:R-:W-:-:S07]  /*6150*/  CS2R R12, SRZ ;  /* 0x00000000000c7805 */ /* 0x000fce000001ff00 */
[----:B------:R-:W-:Y:S01]  /*6160*/  @!P2 IMAD.WIDE R20, R22, 0x2, R6 ;  /* 0x000000021614a825 */ /* 0x000fe200078e0206 */
[----:B------:R-:W-:-:S04]  /*6170*/  CS2R R6, SRZ ;  /* 0x0000000000067805 */ /* 0x000fc8000001ff00 */
[----:B------:R0:W5:Y:S01]  /*6180*/  @!P2 LD.E.64 R10, desc[UR42][R20.64] ;  /* 0x0000002a140aa980 */ /* 0x000162000c101b00 */
[-C--:B-1----:R-:W-:Y:S02]  /*6190*/  @!P3 IADD3 R4, P1, R14, R28.reuse, RZ ;  /* 0x0000001c0e04b210 */ /* 0x082fe40007f3e0ff */
[----:B------:R-:W-:Y:S01]  /*61a0*/  @!P3 IADD3 R24, P0, R0, R28, RZ ;  /* 0x0000001c0018b210 */ /* 0x000fe20007f1e0ff */
[----:B------:R-:W-:-:S03]  /*61b0*/  @!P2 IMAD.WIDE R14, R22, 0x2, R14 ;  /* 0x00000002160ea825 */ /* 0x000fc600078e020e */
[----:B------:R-:W-:Y:S01]  /*61c0*/  @!P3 IADD3.X R25, R3, R27, RZ, P0, !PT ;  /* 0x0000001b0319b210 */ /* 0x000fe200007fe4ff */
[----:B------:R-:W-:Y:S01]  /*61d0*/  @!P3 IMAD.X R5, R5, 0x1, R27, P1 ;  /* 0x000000010505b824 */ /* 0x000fe200008e061b */
[----:B------:R0:W5:Y:S04]  /*61e0*/  @!P2 LD.E.64 R8, desc[UR42][R14.64] ;  /* 0x0000002a0e08a980 */ /* 0x000168000c101b00 */
[----:B------:R0:W5:Y:S04]  /*61f0*/  @!P3 LD.E.64 R12, desc[UR42][R24.64] ;  /* 0x0000002a180cb980 */ /* 0x000168000c101b00 */
[----:B------:R0:W5:Y:S02]  /*6200*/  @!P3 LD.E.64 R6, desc[UR42][R4.64] ;  /* 0x0000002a0406b980 */ /* 0x000164000c101b00 */
.L_x_555:
[----:B------:R-:W-:Y:S05]  /*6210*/  BSYNC B1 ;  /* 0x0000000000017941 */ /* 0x000fea0003800000 */
.L_x_554:
[----:B01----:R-:W3:Y:S01]  /*6220*/  LDL R14, [R1+0x14] ;  /* 0x00001400010e7983 */ /* 0x003ee20000100800 */
[----:B------:R-:W-:Y:S01]  /*6230*/  ULEA.HI UR4, UR37, UR37, URZ, 0x1 ;  /* 0x0000002525047291 */ /* 0x000fe2000f8f083f */
[----:B------:R-:W-:Y:S01]  /*6240*/  IMAD R4, R33, -0xc0, R26 ;  /* 0xffffff4021047824 */ /* 0x000fe200078e021a */
[--C-:B-----5:R-:W-:Y:S01]  /*6250*/  SHF.R.U64 R34, R10, 0x10, R11.reuse ;  /* 0x000000100a227819 */ /* 0x120fe2000000120b */
[----:B----4-:R-:W0:Y:S01]  /*6260*/  S2R R5, SR_TID.X ;  /* 0x0000000000057919 */ /* 0x010e220000002100 */
[----:B------:R-:W-:Y:S01]  /*6270*/  ULOP3.LUT UR4, UR4, 0xfffffffe, URZ, 0xc0, !UPT ;  /* 0xfffffffe04047892 */ /* 0x000fe2000f8ec03f */
[----:B------:R-:W-:Y:S01]  /*6280*/  IMAD.MOV.U32 R20, RZ, RZ, R11 ;  /* 0x000000ffff147224 */ /* 0x000fe200078e000b */
[--C-:B------:R-:W-:Y:S01]  /*6290*/  SHF.R.U64 R24, R12, 0x10, R13.reuse ;  /* 0x000000100c187819 */ /* 0x100fe2000000120d */
[----:B------:R-:W-:Y:S01]  /*62a0*/  IMAD.MOV.U32 R30, RZ, RZ, R8 ;  /* 0x000000ffff1e7224 */ /* 0x000fe200078e0008 */
[----:B------:R-:W-:Y:S01]  /*62b0*/  UIADD3 UR4, UR37, -UR4, URZ ;  /* 0x8000000425047290 */ /* 0x000fe2000fffe03f */
[----:B------:R-:W-:Y:S01]  /*62c0*/  MOV R32, R10 ;  /* 0x0000000a00207202 */ /* 0x000fe20000000f00 */
[----:B------:R-:W-:Y:S01]  /*62d0*/  IMAD.MOV.U32 R10, RZ, RZ, R13 ;  /* 0x000000ffff0a7224 */ /* 0x000fe200078e000d */
[--C-:B------:R-:W-:Y:S01]  /*62e0*/  SHF.R.U64 R35, R8, 0x10, R9.reuse ;  /* 0x0000001008237819 */ /* 0x100fe20000001209 */
[----:B------:R-:W-:Y:S01]  /*62f0*/  BSSY B1, `(.L_x_556) ;  /* 0x0000027000017945 */ /* 0x000fe20003800000 */
[----:B------:R-:W-:Y:S01]  /*6300*/  SHF.R.U32.HI R26, RZ, 0x10, R9 ;  /* 0x00000010ff1a7819 */ /* 0x000fe20000011609 */
[----:B------:R-:W-:Y:S01]  /*6310*/  IMAD.U32 R15, RZ, RZ, UR4 ;  /* 0x00000004ff0f7e24 */ /* 0x000fe2000f8e00ff */
[----:B------:R-:W-:-:S02]  /*6320*/  SHF.R.U32.HI R25, RZ, 0x10, R13 ;  /* 0x00000010ff197819 */ /* 0x000fc4000001160d */
[----:B------:R-:W-:Y:S02]  /*6330*/  VIMNMX R13, R4, 0xc0, PT ;  /* 0x000000c0040d7848 */ /* 0x000fe40003fe0100 */
[----:B------:R-:W-:Y:S02]  /*6340*/  SHF.L.U32 R15, R15, 0x1f, RZ ;  /* 0x0000001f0f0f7819 */ /* 0x000fe400000006ff */
[----:B------:R-:W-:Y:S02]  /*6350*/  PRMT R8, R10, 0x5410, R25 ;  /* 0x000054100a087816 */ /* 0x000fe40000000019 */
[----:B------:R-:W1:Y:S01]  /*6360*/  SYNCS.PHASECHK.TRANS64.TRYWAIT P0, [R18+URZ+0x16800], R15 ;  /* 0x0168000f120075a7 */ /* 0x000e62000800017f */
[----:B------:R-:W-:Y:S02]  /*6370*/  PRMT R32, R32, 0x5410, R20 ;  /* 0x0000541020207816 */ /* 0x000fe40000000014 */
[----:B------:R-:W-:Y:S02]  /*6380*/  PRMT R10, R24, 0x7610, R10 ;  /* 0x00007610180a7816 */ /* 0x000fe4000000000a */
[----:B------:R-:W-:Y:S01]  /*6390*/  PRMT R35, R35, 0x5410, R26 ;  /* 0x0000541023237816 */ /* 0x000fe2000000001a */
[----:B0-----:R-:W-:-:S05]  /*63a0*/  VIADD R21, R5, 0xffffff80 ;  /* 0xffffff8005157836 */ /* 0x001fca0000000000 */
[----:B------:R-:W-:-:S04]  /*63b0*/  SHF.R.S32.HI R5, RZ, 0x1f, R21 ;  /* 0x0000001fff057819 */ /* 0x000fc80000011415 */
[----:B------:R-:W-:Y:S02]  /*63c0*/  LEA.HI R5, R5, R21, RZ, 0x5 ;  /* 0x0000001505057211 */ /* 0x000fe400078f28ff */
[----:B------:R-:W-:Y:S02]  /*63d0*/  SHF.R.U32.HI R21, RZ, 0x10, R11 ;  /* 0x00000010ff157819 */ /* 0x000fe4000001160b */
[----:B------:R-:W-:Y:S02]  /*63e0*/  SHF.R.S32.HI R5, RZ, 0x5, R5 ;  /* 0x00000005ff057819 */ /* 0x000fe40000011405 */
[----:B------:R-:W-:Y:S02]  /*63f0*/  MOV R11, R12 ;  /* 0x0000000c000b7202 */ /* 0x000fe40000000f00 */
[----:B------:R-:W-:Y:S01]  /*6400*/  MOV R12, R9 ;  /* 0x00000009000c7202 */ /* 0x000fe20000000f00 */
[----:B------:R-:W-:Y:S01]  /*6410*/  IMAD.MOV.U32 R9, RZ, RZ, R6 ;  /* 0x000000ffff097224 */ /* 0x000fe200078e0006 */
[----:B------:R-:W-:-:S02]  /*6420*/  SHF.R.U64 R6, R6, 0x10, R7 ;  /* 0x0000001006067819 */ /* 0x000fc40000001207 */
[----:B------:R-:W-:Y:S02]  /*6430*/  PRMT R34, R34, 0x5410, R21 ;  /* 0x0000541022227816 */ /* 0x000fe40000000015 */
[----:B------:R-:W-:Y:S02]  /*6440*/  PRMT R11, R11, 0x5410, R9 ;  /* 0x000054100b0b7816 */ /* 0x000fe40000000009 */
[----:B------:R-:W-:Y:S01]  /*6450*/  PRMT R30, R30, 0x5410, R12 ;  /* 0x000054101e1e7816 */ /* 0x000fe2000000000c */
[C---:B---3--:R-:W-:Y:S01]  /*6460*/  IMAD.SHL.U32 R0, R14.reuse, 0x40, RZ ;  /* 0x000000400e007824 */ /* 0x048fe200078e00ff */
[----:B------:R-:W-:Y:S02]  /*6470*/  LOP3.LUT P1, RZ, R14, 0x4, RZ, 0xc0, !PT ;  /* 0x000000040eff7812 */ /* 0x000fe4000782c0ff */
[----:B------:R-:W-:Y:S02]  /*6480*/  MOV R14, R7 ;  /* 0x00000007000e7202 */ /* 0x000fe40000000f00 */
[----:B--2---:R-:W-:-:S02]  /*6490*/  LOP3.LUT R3, R0, 0x1c0, RZ, 0xc0, !PT ;  /* 0x000001c000037812 */ /* 0x004fc400078ec0ff */
[----:B------:R-:W-:Y:S02]  /*64a0*/  SHF.R.U32.HI R7, RZ, 0x10, R7 ;  /* 0x00000010ff077819 */ /* 0x000fe40000011607 */
[----:B------:R-:W-:Y:S02]  /*64b0*/  LOP3.LUT R0, R3, 0x18, R16, 0xf8, !PT ;  /* 0x0000001803007812 */ /* 0x000fe400078ef810 */
[----:B------:R-:W-:Y:S02]  /*64c0*/  SHF.R.U32.HI R3, RZ, 0x3, R3 ;  /* 0x00000003ff037819 */ /* 0x000fe40000011603 */
[----:B------:R-:W-:Y:S02]  /*64d0*/  PRMT R9, R14, 0x7610, R9 ;  /* 0x000076100e097816 */ /* 0x000fe40000000009 */
[----:B------:R-:W-:-:S05]  /*64e0*/  LOP3.LUT R0, R0, R3, RZ, 0x3c, !PT ;  /* 0x0000000300007212 */ /* 0x000fca00078e3cff */
[----:B------:R-:W-:-:S04]  /*64f0*/  IMAD R3, R5, 0x200, R0 ;  /* 0x0000020005037824 */ /* 0x000fc800078e0200 */
[----:B------:R-:W-:-:S04]  /*6500*/  IMAD R3, R3, 0x2, R18 ;  /* 0x0000000203037824 */ /* 0x000fc800078e0212 */
[C---:B------:R-:W-:Y:S02]  /*6510*/  VIADD R5, R3.reuse, 0x8400 ;  /* 0x0000840003057836 */ /* 0x040fe40000000000 */
[----:B------:R-:W-:Y:S02]  /*6520*/  VIADD R0, R3, 0x8440 ;  /* 0x0000844003007836 */ /* 0x000fe40000000000 */
[----:B------:R-:W-:Y:S01]  /*6530*/  @P1 VIADD R0, R5, 0xffffffc0 ;  /* 0xffffffc005001836 */ /* 0x000fe20000000000 */
[----:B------:R-:W-:Y:S01]  /*6540*/  ISETP.GE.AND P1, PT, R152, R13, PT ;  /* 0x0000000d9800720c */ /* 0x000fe20003f26270 */
[----:B-1----:R-:W-:-:S12]  /*6550*/  @!P0 BRA `(.L_x_557) ;  /* 0x0000010000308947 */ /* 0x002fd80003800000 */
.L_x_755:
[----:B------:R-:W-:Y:S05]  /*6560*/  BSYNC B1 ;  /* 0x0000000000017941 */ /* 0x000fea0003800000 */
.L_x_556:
[----:B------:R-:W-:Y:S01]  /*6570*/  BSSY B1, `(.L_x_558) ;  /* 0x0000057000017945 */ /* 0x000fe20003800000 */
[----:B------:R-:W-:Y:S02]  /*6580*/  PRMT R10, R10, 0x5410, R6 ;  /* 0x000054100a0a7816 */ /* 0x000fe40000000006 */
[----:B------:R-:W-:Y:S01]  /*6590*/  PRMT R9, R9, 0x5410, R7 ;  /* 0x0000541009097816 */ /* 0x000fe20000000007 */
[----:B------:R-:W-:Y:S06]  /*65a0*/  @P1 BRA `(.L_x_559) ;  /* 0x00000004004c1947 */ /* 0x000fec0003800000 */
[----:B------:R-:W1:Y:S01]  /*65b0*/  LDC R5, c[0x0][0x3f4] ;  /* 0x0000fd00ff057b82 */ /* 0x000e620000000800 */
[----:B------:R-:W-:Y:S01]  /*65c0*/  BSSY B2, `(.L_x_560) ;  /* 0x000002a000027945 */ /* 0x000fe20003800000 */
[-C--:B-1----:R-:W-:Y:S02]  /*65d0*/  ISETP.GE.AND P0, PT, R22, R5.reuse, PT ;  /* 0x000000051600720c */ /* 0x082fe40003f06270 */
[----:B------:R-:W-:-:S11]  /*65e0*/  ISETP.GE.AND P1, PT, R156, R5, PT ;  /* 0x000000059c00720c */ /* 0x000fd60003f26270 */
[----:B------:R-:W-:Y:S05]  /*65f0*/  @P0 BRA `(.L_x_561) ;  /* 0x0000000000980947 */ /* 0x000fea0003800000 */
[----:B------:R-:W1:Y:S01]  /*6600*/  LDS.128 R4, [R3+0x8400] ;  /* 0x0084000003047984 */ /* 0x000e620000000c00 */
[----:B------:R-:W-:Y:S02]  /*6610*/  HADD2.F32 R25, -RZ, R30.H0_H0 ;  /* 0x2000001eff197230 */ /* 0x000fe40000004100 */
[----:B------:R-:W-:Y:S02]  /*6620*/  HADD2.F32 R21, -RZ, R32.H0_H0 ;  /* 0x20000020ff157230 */ /* 0x000fe40000004100 */
[----:B------:R-:W-:Y:S02]  /*6630*/  HADD2.F32 R24, -RZ, R34.H0_H0 ;  /* 0x20000022ff187230 */ /* 0x000fe40000004100 */
[----:B------:R-:W-:Y:S02]  /*6640*/  HADD2.F32 R26, -RZ, R35.H0_H0 ;  /* 0x20000023ff1a7230 */ /* 0x000fe40000004100 */
[--C-:B-1----:R-:W-:Y:S02]  /*6650*/  HADD2.F32 R12, -RZ, R4.reuse.H0_H0 ;  /* 0x20000004ff0c7230 */ /* 0x102fe40000004100 */
[----:B------:R-:W-:-:S02]  /*6660*/  HADD2.F32 R4, -RZ, R4.H1_H1 ;  /* 0x30000004ff047230 */ /* 0x000fc40000004100 */
[--C-:B------:R-:W-:Y:S02]  /*6670*/  HADD2.F32 R14, -RZ, R5.reuse.H0_H0 ;  /* 0x20000005ff0e7230 */ /* 0x100fe40000004100 */
[----:B------:R-:W-:Y:S02]  /*6680*/  HADD2.F32 R5, -RZ, R5.H1_H1 ;  /* 0x30000005ff057230 */ /* 0x000fe40000004100 */
[C---:B------:R-:W-:Y:S01]  /*6690*/  FMUL.FTZ R27, R4.reuse, R25 ;  /* 0x00000019041b7220 */ /* 0x040fe20000410000 */
[----:B------:R-:W-:Y:S01]  /*66a0*/  FMUL.FTZ R4, R4, R21 ;  /* 0x0000001504047220 */ /* 0x000fe20000410000 */
[--C-:B0-----:R-:W-:Y:S02]  /*66b0*/  HADD2.F32 R15, -RZ, R6.reuse.H0_H0 ;  /* 0x20000006ff0f7230 */ /* 0x101fe40000004100 */
[----:B------:R-:W-:Y:S02]  /*66c0*/  HADD2.F32 R20, -RZ, R7.H0_H0 ;  /* 0x20000007ff147230 */ /* 0x000fe40000004100 */
[C---:B------:R-:W-:Y:S01]  /*66d0*/  FFMA.FTZ R28, R12.reuse, R25, R4 ;  /* 0x000000190c1c7223 */ /* 0x040fe20000010004 */
[C---:B------:R-:W-:Y:S01]  /*66e0*/  FMUL.FTZ R31, R5.reuse, R26 ;  /* 0x0000001a051f7220 */ /* 0x040fe20000410000 */
[----:B------:R-:W-:Y:S01]  /*66f0*/  FFMA.FTZ R27, R12, R21, -R27 ;  /* 0x000000150c1b7223 */ /* 0x000fe2000001081b */
[----:B------:R-:W-:Y:S01]  /*6700*/  FMUL.FTZ R25, R5, R24 ;  /* 0x0000001805197220 */ /* 0x000fe20000410000 */
[----:B------:R-:W-:-:S02]  /*6710*/  HADD2.F32 R6, -RZ, R6.H1_H1 ;  /* 0x30000006ff067230 */ /* 0x000fc40000004100 */
[C---:B------:R-:W-:Y:S01]  /*6720*/  FFMA.FTZ R31, R14.reuse, R24, -R31 ;  /* 0x000000180e1f7223 */ /* 0x040fe2000001081f */
[----:B------:R-:W-:Y:S02]  /*6730*/  HADD2.F32 R7, -RZ, R7.H1_H1 ;  /* 0x30000007ff077230 */ /* 0x000fe40000004100 */
[----:B------:R-:W-:Y:S01]  /*6740*/  FFMA.FTZ R14, R14, R26, R25 ;  /* 0x0000001a0e0e7223 */ /* 0x000fe20000010019 */
[----:B------:R-:W-:Y:S02]  /*6750*/  HADD2.F32 R12, -RZ, R30.H1_H1 ;  /* 0x3000001eff0c7230 */ /* 0x000fe40000004100 */
[----:B------:R-:W-:Y:S02]  /*6760*/  HADD2.F32 R4, -RZ, R32.H1_H1 ;  /* 0x30000020ff047230 */ /* 0x000fe40000004100 */
[----:B------:R-:W-:Y:S02]  /*6770*/  HADD2.F32 R21, -RZ, R35.H1_H1 ;  /* 0x30000023ff157230 */ /* 0x000fe40000004100 */
[----:B------:R-:W-:Y:S01]  /*6780*/  FMUL.FTZ R24, R6, R12 ;  /* 0x0000000c06187220 */ /* 0x000fe20000410000 */
[----:B------:R-:W-:-:S02]  /*6790*/  HADD2.F32 R5, -RZ, R34.H1_H1 ;  /* 0x30000022ff057230 */ /* 0x000fc40000004100 */
[-C--:B------:R-:W-:Y:S01]  /*67a0*/  FMUL.FTZ R25, R6, R4.reuse ;  /* 0x0000000406197220 */ /* 0x080fe20000410000 */
[----:B------:R-:W-:Y:S01]  /*67b0*/  FMUL.FTZ R33, R7, R21 ;  /* 0x0000001507217220 */ /* 0x000fe20000410000 */
[----:B------:R-:W-:Y:S01]  /*67c0*/  FFMA.FTZ R6, R15, R4, -R24 ;  /* 0x000000040f067223 */ /* 0x000fe20000010818 */
[-C--:B------:R-:W-:Y:S01]  /*67d0*/  FMUL.FTZ R26, R7, R5.reuse ;  /* 0x00000005071a7220 */ /* 0x080fe20000410000 */
[----:B------:R-:W-:Y:S01]  /*67e0*/  FFMA.FTZ R25, R15, R12, R25 ;  /* 0x0000000c0f197223 */ /* 0x000fe20000010019 */
[----:B------:R-:W-:Y:S01]  /*67f0*/  FFMA.FTZ R7, R20, R5, -R33 ;  /* 0x0000000514077223 */ /* 0x000fe20000010821 */
[----:B------:R-:W-:Y:S01]  /*6800*/  F2FP.F16.F32.PACK_AB R4, R28, R27 ;  /* 0x0000001b1c04723e */ /* 0x000fe200000000ff */
[----:B------:R-:W-:Y:S01]  /*6810*/  FFMA.FTZ R26, R20, R21, R26 ;  /* 0x00000015141a7223 */ /* 0x000fe2000001001a */
[----:B------:R-:W-:Y:S02]  /*6820*/  F2FP.F16.F32.PACK_AB R5, R14, R31 ;  /* 0x0000001f0e05723e */ /* 0x000fe400000000ff */
[----:B------:R-:W-:-:S02]  /*6830*/  F2FP.F16.F32.PACK_AB R6, R25, R6 ;  /* 0x000000061906723e */ /* 0x000fc400000000ff */
[----:B------:R-:W-:-:S05]  /*6840*/  F2FP.F16.F32.PACK_AB R7, R26, R7 ;  /* 0x000000071a07723e */ /* 0x000fca00000000ff */
[----:B------:R1:W-:Y:S02]  /*6850*/  STS.128 [R3+0x8400], R4 ;  /* 0x0084000403007388 */ /* 0x0003e40000000c00 */
.L_x_561:
[----:B------:R-:W-:Y:S05]  /*6860*/  BSYNC B2 ;  /* 0x0000000000027941 */ /* 0x000fea0003800000 */
.L_x_560:
[----:B------:R-:W-:Y:S05]  /*6870*/  @P1 BRA `(.L_x_559) ;  /* 0x0000000000981947 */ /* 0x000fea0003800000 */
[----:B-1----:R-:W1:Y:S01]  /*6880*/  LDS.128 R4, [R0] ;  /* 0x0000000000047984 */ /* 0x002e620000000c00 */
[--C-:B------:R-:W-:Y:S02]  /*6890*/  HADD2.F32 R25, -RZ, R11.reuse.H1_H1 ;  /* 0x3000000bff197230 */ /* 0x100fe40000004100 */
[----:B------:R-:W-:Y:S02]  /*68a0*/  HADD2.F32 R21, -RZ, R11.H0_H0 ;  /* 0x2000000bff157230 */ /* 0x000fe40000004100 */
[--C-:B------:R-:W-:Y:S02]  /*68b0*/  HADD2.F32 R24, -RZ, R10.reuse.H0_H0 ;  /* 0x2000000aff187230 */ /* 0x100fe40000004100 */
[----:B------:R-:W-:Y:S02]  /*68c0*/  HADD2.F32 R26, -RZ, R10.H1_H1 ;  /* 0x3000000aff1a7230 */ /* 0x000fe40000004100 */
        /* <DEDUP_REMOVED lines=16> */
[--C-:B------:R-:W-:Y:S02]  /*69d0*/  HADD2.F32 R12, -RZ, R9.reuse.H0_H0 ;  /* 0x20000009ff0c7230 */ /* 0x100fe40000004100 */
[--C-:B------:R-:W-:Y:S02]  /*69e0*/  HADD2.F32 R4, -RZ, R8.reuse.H0_H0 ;  /* 0x20000008ff047230 */ /* 0x100fe40000004100 */
        /* <DEDUP_REMOVED lines=14> */
[----:B------:R2:W-:Y:S02]  /*6ad0*/  STS.128 [R0], R4 ;  /* 0x0000000400007388 */ /* 0x0005e40000000c00 */
.L_x_559:
[----:B------:R-:W-:Y:S05]  /*6ae0*/  BSYNC B1 ;  /* 0x0000000000017941 */ /* 0x000fea0003800000 */
.L_x_558:
[----:B-12---:R-:W-:-:S05]  /*6af0*/  VIADD R4, R152, 0x60 ;  /* 0x0000006098047836 */ /* 0x006fca0000000000 */
[----:B------:R-:W-:-:S13]  /*6b00*/  ISETP.GE.AND P0, PT, R4, R13, PT ;  /* 0x0000000d0400720c */ /* 0x000fda0003f06270 */
[----:B------:R-:W-:Y:S05]  /*6b10*/  @P0 BRA `(.L_x_562) ;  /* 0x0000001400480947 */ /* 0x000fea0003800000 */
        /* <DEDUP_REMOVED lines=8> */
[--C-:B------:R-:W-:Y:S02]  /*6ba0*/  HADD2.F32 R31, -RZ, R35.reuse.H0_H0 ;  /* 0x20000023ff1f7230 */ /* 0x100fe40000004100 */
[----:B------:R-:W-:Y:S02]  /*6bb0*/  HADD2.F32 R27, -RZ, R34.H0_H0 ;  /* 0x20000022ff1b7230 */ /* 0x000fe40000004100 */
[----:B------:R-:W-:Y:S02]  /*6bc0*/  HADD2.F32 R28, -RZ, R30.H1_H1 ;  /* 0x3000001eff1c7230 */ /* 0x000fe40000004100 */
[----:B------:R-:W-:-:S02]  /*6bd0*/  HADD2.F32 R33, -RZ, R35.H1_H1 ;  /* 0x30000023ff217230 */ /* 0x000fc40000004100 */
[--C-:B-1----:R-:W-:Y:S02]  /*6be0*/  HADD2.F32 R12, -RZ, R4.reuse.H0_H0 ;  /* 0x20000004ff0c7230 */ /* 0x102fe40000004100 */
[----:B------:R-:W-:Y:S02]  /*6bf0*/  HADD2.F32 R4, -RZ, R4.H1_H1 ;  /* 0x30000004ff047230 */ /* 0x000fe40000004100 */
[--C-:B------:R-:W-:Y:S02]  /*6c00*/  HADD2.F32 R13, -RZ, R5.reuse.H0_H0 ;  /* 0x20000005ff0d7230 */ /* 0x100fe40000004100 */
[----:B------:R-:W-:Y:S02]  /*6c10*/  HADD2.F32 R5, -RZ, R5.H1_H1 ;  /* 0x30000005ff057230 */ /* 0x000fe40000004100 */
[-C--:B------:R-:W-:Y:S01]  /*6c20*/  FMUL.FTZ R21, R26, R4.reuse ;  /* 0x000000041a157220 */ /* 0x080fe20000410000 */
[----:B------:R-:W-:Y:S01]  /*6c30*/  FMUL.FTZ R25, R24, R4 ;  /* 0x0000000418197220 */ /* 0x000fe20000410000 */
[----:B------:R-:W-:-:S02]  /*6c40*/  HADD2.F32 R14, -RZ, R6.H0_H0 ;  /* 0x20000006ff0e7230 */ /* 0x000fc40000004100 */
[-C--:B------:R-:W-:Y:S01]  /*6c50*/  FMUL.FTZ R20, R31, R5.reuse ;  /* 0x000000051f147220 */ /* 0x080fe20000410000 */
[-C--:B------:R-:W-:Y:S01]  /*6c60*/  FFMA.FTZ R4, R24, R12.reuse, -R21 ;  /* 0x0000000c18047223 */ /* 0x080fe20000010815 */
[----:B------:R-:W-:Y:S01]  /*6c70*/  FFMA.FTZ R25, R26, R12, R25 ;  /* 0x0000000c1a197223 */ /* 0x000fe20000010019 */
[C---:B------:R-:W-:Y:S01]  /*6c80*/  FMUL.FTZ R12, R27.reuse, R5 ;  /* 0x000000051b0c7220 */ /* 0x040fe20000410000 */
[--C-:B0-----:R-:W-:Y:S02]  /*6c90*/  HADD2.F32 R15, -RZ, R7.reuse.H0_H0 ;  /* 0x20000007ff0f7230 */ /* 0x101fe40000004100 */
[-C--:B------:R-:W-:Y:S01]  /*6ca0*/  FFMA.FTZ R5, R27, R13.reuse, -R20 ;  /* 0x0000000d1b057223 */ /* 0x080fe20000010814 */
[----:B------:R-:W-:Y:S02]  /*6cb0*/  HADD2.F32 R6, -RZ, R6.H1_H1 ;  /* 0x30000006ff067230 */ /* 0x000fe40000004100 */
[----:B------:R-:W-:Y:S01]  /*6cc0*/  FFMA.FTZ R12, R31, R13, R12 ;  /* 0x0000000d1f0c7223 */ /* 0x000fe2000001000c */
[----:B------:R-:W-:Y:S01]  /*6cd0*/  HADD2.F32 R7, -RZ, R7.H1_H1 ;  /* 0x30000007ff077230 */ /* 0x000fe20000004100 */
[----:B------:R-:W-:Y:S01]  /*6ce0*/  F2FP.F16.F32.PACK_AB R4, R25, R4 ;  /* 0x000000041904723e */ /* 0x000fe200000000ff */
[----:B------:R-:W-:-:S02]  /*6cf0*/  HADD2.F32 R26, -RZ, R32.H1_H1 ;  /* 0x30000020ff1a7230 */ /* 0x000fc40000004100 */
[-C--:B------:R-:W-:Y:S01]  /*6d00*/  FMUL.FTZ R13, R28, R6.reuse ;  /* 0x000000061c0d7220 */ /* 0x080fe20000410000 */
[----:B------:R-:W-:Y:S02]  /*6d10*/  HADD2.F32 R27, -RZ, R34.H1_H1 ;  /* 0x30000022ff1b7230 */ /* 0x000fe40000004100 */
[----:B------:R-:W-:Y:S01]  /*6d20*/  FMUL.FTZ R20, R33, R7 ;  /* 0x0000000721147220 */ /* 0x000fe20000410000 */
[----:B------:R-:W-:Y:S01]  /*6d30*/  F2FP.F16.F32.PACK_AB R5, R12, R5 ;  /* 0x000000050c05723e */ /* 0x000fe200000000ff */
[C---:B------:R-:W-:Y:S01]  /*6d40*/  FMUL.FTZ R21, R26.reuse, R6 ;  /* 0x000000061a157220 */ /* 0x040fe20000410000 */
[-C--:B------:R-:W-:Y:S01]  /*6d50*/  FFMA.FTZ R6, R26, R14.reuse, -R13 ;  /* 0x0000000e1a067223 */ /* 0x080fe2000001080d */
[C---:B------:R-:W-:Y:S01]  /*6d60*/  FMUL.FTZ R24, R27.reuse, R7 ;  /* 0x000000071b187220 */ /* 0x040fe20000410000 */
[-C--:B------:R-:W-:Y:S01]  /*6d70*/  FFMA.FTZ R7, R27, R15.reuse, -R20 ;  /* 0x0000000f1b077223 */ /* 0x080fe20000010814 */
[----:B------:R-:W-:Y:S02]  /*6d80*/  FFMA.FTZ R21, R28, R14, R21 ;  /* 0x0000000e1c157223 */ /* 0x000fe40000010015 */
[----:B------:R-:W-:-:S03]  /*6d90*/  FFMA.FTZ R24, R33, R15, R24 ;  /* 0x0000000f21187223 */ /* 0x000fc60000010018 */
[----:B------:R-:W-:Y:S02]  /*6da0*/  F2FP.F16.F32.PACK_AB R6, R21, R6 ;  /* 0x000000061506723e */ /* 0x000fe400000000ff */
[----:B------:R-:W-:-:S05]  /*6db0*/  F2FP.F16.F32.PACK_AB R7, R24, R7 ;  /* 0x000000071807723e */ /* 0x000fca00000000ff */
[----:B------:R1:W-:Y:S02]  /*6dc0*/  STS.128 [R3+0xb400], R4 ;  /* 0x00b4000403007388 */ /* 0x0003e40000000c00 */
.L_x_564:
[----:B------:R-:W-:Y:S05]  /*6dd0*/  BSYNC B1 ;  /* 0x0000000000017941 */ /* 0x000fea0003800000 */
.L_x_563:
[----:B------:R-:W-:Y:S05]  /*6de0*/  @P1 BRA `(.L_x_562) ;  /* 0x0000001000941947 */ /* 0x000fea0003800000 */
[----:B-1----:R-:W1:Y:S01]  /*6df0*/  LDS.128 R4, [R0+0x3000] ;  /* 0x0030000000047984 */ /* 0x002e620000000c00 */
[--C-:B------:R-:W-:Y:S02]  /*6e00*/  HADD2.F32 R21, -RZ, R11.reuse.H1_H1 ;  /* 0x3000000bff157230 */ /* 0x100fe40000004100 */
[--C-:B------:R-:W-:Y:S02]  /*6e10*/  HADD2.F32 R24, -RZ, R10.reuse.H0_H0 ;  /* 0x2000000aff187230 */ /* 0x100fe40000004100 */
[----:B------:R-:W-:Y:S02]  /*6e20*/  HADD2.F32 R26, -RZ, R10.H1_H1 ;  /* 0x3000000aff1a7230 */ /* 0x000fe40000004100 */
[----:B0-----:R-:W-:Y:S02]  /*6e30*/  HADD2.F32 R15, -RZ, R11.H0_H0 ;  /* 0x2000000bff0f7230 */ /* 0x001fe40000004100 */
[----:B------:R-:W-:Y:S02]  /*6e40*/  HADD2.F32 R25, -RZ, R9.H0_H0 ;  /* 0x20000009ff197230 */ /* 0x000fe40000004100 */
[----:B-1----:R-:W-:-:S02]  /*6e50*/  HADD2.F32 R3, -RZ, R4.H0_H0 ;  /* 0x20000004ff037230 */ /* 0x002fc40000004100 */
[----:B------:R-:W-:Y:S02]  /*6e60*/  HADD2.F32 R4, -RZ, R4.H1_H1 ;  /* 0x30000004ff047230 */ /* 0x000fe40000004100 */
[--C-:B------:R-:W-:Y:S02]  /*6e70*/  HADD2.F32 R10, -RZ, R5.reuse.H0_H0 ;  /* 0x20000005ff0a7230 */ /* 0x100fe40000004100 */
[----:B------:R-:W-:Y:S02]  /*6e80*/  HADD2.F32 R5, -RZ, R5.H1_H1 ;  /* 0x30000005ff057230 */ /* 0x000fe40000004100 */
[-C--:B------:R-:W-:Y:S01]  /*6e90*/  FMUL.FTZ R14, R21, R4.reuse ;  /* 0x00000004150e7220 */ /* 0x080fe20000410000 */
[C---:B------:R-:W-:Y:S01]  /*6ea0*/  FMUL.FTZ R20, R15.reuse, R4 ;  /* 0x000000040f147220 */ /* 0x040fe20000410000 */
[----:B------:R-:W-:Y:S02]  /*6eb0*/  HADD2.F32 R11, -RZ, R6.H0_H0 ;  /* 0x20000006ff0b7230 */ /* 0x000fe40000004100 */
[----:B------:R-:W-:Y:S01]  /*6ec0*/  FMUL.FTZ R13, R26, R5 ;  /* 0x000000051a0d7220 */ /* 0x000fe20000410000 */
[----:B------:R-:W-:Y:S01]  /*6ed0*/  FFMA.FTZ R4, R15, R3, -R14 ;  /* 0x000000030f047223 */ /* 0x000fe2000001080e */
[----:B------:R-:W-:Y:S01]  /*6ee0*/  FMUL.FTZ R15, R24, R5 ;  /* 0x00000005180f7220 */ /* 0x000fe20000410000 */
[----:B------:R-:W-:-:S02]  /*6ef0*/  HADD2.F32 R12, -RZ, R7.H0_H0 ;  /* 0x20000007ff0c7230 */ /* 0x000fc40000004100 */
[-C--:B------:R-:W-:Y:S01]  /*6f00*/  FFMA.FTZ R5, R24, R10.reuse, -R13 ;  /* 0x0000000a18057223 */ /* 0x080fe2000001080d */
[----:B------:R-:W-:Y:S02]  /*6f10*/  HADD2.F32 R6, -RZ, R6.H1_H1 ;  /* 0x30000006ff067230 */ /* 0x000fe40000004100 */
[----:B------:R-:W-:Y:S01]  /*6f20*/  FFMA.FTZ R3, R21, R3, R20 ;  /* 0x0000000315037223 */ /* 0x000fe20000010014 */
[----:B------:R-:W-:Y:S02]  /*6f30*/  HADD2.F32 R7, -RZ, R7.H1_H1 ;  /* 0x30000007ff077230 */ /* 0x000fe40000004100 */
[----:B------:R-:W-:Y:S01]  /*6f40*/  FFMA.FTZ R10, R26, R10, R15 ;  /* 0x0000000a1a0a7223 */ /* 0x000fe2000001000f */
[----:B------:R-:W-:Y:S02]  /*6f50*/  HADD2.F32 R24, -RZ, R9.H1_H1 ;  /* 0x30000009ff187230 */ /* 0x000fe40000004100 */
[--C-:B------:R-:W-:Y:S01]  /*6f60*/  HADD2.F32 R21, -RZ, R8.reuse.H0_H0 ;  /* 0x20000008ff157230 */ /* 0x100fe20000004100 */
[----:B------:R-:W-:Y:S01]  /*6f70*/  F2FP.F16.F32.PACK_AB R4, R3, R4 ;  /* 0x000000040304723e */ /* 0x000fe200000000ff */
[----:B------:R-:W-:-:S02]  /*6f80*/  HADD2.F32 R20, -RZ, R8.H1_H1 ;  /* 0x30000008ff147230 */ /* 0x000fc40000004100 */
[-C--:B------:R-:W-:Y:S01]  /*6f90*/  FMUL.FTZ R8, R25, R6.reuse ;  /* 0x0000000619087220 */ /* 0x080fe20000410000 */
[----:B------:R-:W-:Y:S01]  /*6fa0*/  FMUL.FTZ R9, R24, R7 ;  /* 0x0000000718097220 */ /* 0x000fe20000410000 */
[C---:B------:R-:W-:Y:S01]  /*6fb0*/  FMUL.FTZ R14, R21.reuse, R6 ;  /* 0x00000006150e7220 */ /* 0x040fe20000410000 */
[----:B------:R-:W-:Y:S01]  /*6fc0*/  F2FP.F16.F32.PACK_AB R5, R10, R5 ;  /* 0x000000050a05723e */ /* 0x000fe200000000ff */
[C---:B------:R-:W-:Y:S01]  /*6fd0*/  FMUL.FTZ R13, R20.reuse, R7 ;  /* 0x00000007140d7220 */ /* 0x040fe20000410000 */
[-C--:B------:R-:W-:Y:S01]  /*6fe0*/  FFMA.FTZ R6, R21, R11.reuse, -R8 ;  /* 0x0000000b15067223 */ /* 0x080fe20000010808 */
[-C--:B------:R-:W-:Y:S01]  /*6ff0*/  FFMA.FTZ R7, R20, R12.reuse, -R9 ;  /* 0x0000000c14077223 */ /* 0x080fe20000010809 */
[----:B------:R-:W-:Y:S01]  /*7000*/  FFMA.FTZ R11, R25, R11, R14 ;  /* 0x0000000b190b7223 */ /* 0x000fe2000001000e */
[----:B------:R-:W-:-:S04]  /*7010*/  FFMA.FTZ R12, R24, R12, R13 ;  /* 0x0000000c180c7223 */ /* 0x000fc8000001000d */
[----:B------:R-:W-:Y:S02]  /*7020*/  F2FP.F16.F32.PACK_AB R6, R11, R6 ;  /* 0x000000060b06723e */ /* 0x000fe400000000ff */
[----:B------:R-:W-:-:S05]  /*7030*/  F2FP.F16.F32.PACK_AB R7, R12, R7 ;  /* 0x000000070c07723e */ /* 0x000fca00000000ff */
[----:B------:R3:W-:Y:S01]  /*7040*/  STS.128 [R0+0x3000], R4 ;  /* 0x0030000400007388 */ /* 0x0007e20000000c00 */
[----:B------:R-:W-:Y:S05]  /*7050*/  BRA `(.L_x_562) ;  /* 0x0000000c00f87947 */ /* 0x000fea0003800000 */
.L_x_552:
[----:B------:R-:W-:-:S03]  /*7060*/  UMOV UR4, 0xffffffff ;  /* 0xffffffff00047882 */ /* 0x000fc60000000000 */
[----:B------:R-:W-:Y:S05]  /*7070*/  BRA.DIV UR4, `(.L_x_565) ;  /* 0x000000f6047c7947 */ /* 0x000fea000b800000 */
[----:B------:R0:W2:Y:S04]  /*7080*/  SHFL.IDX PT, R0, R26, RZ, 0x1c1f ;  /* 0x001c1fff1a007589 */ /* 0x0000a800000e0000 */
[----:B------:R0:W3:Y:S04]  /*7090*/  SHFL.IDX PT, R3, R24, RZ, 0x1c1f ;  /* 0x001c1fff18037589 */ /* 0x0000e800000e0000 */
[----:B------:R0:W4:Y:S04]  /*70a0*/  SHFL.IDX PT, R20, R28, RZ, 0x1c1f ;  /* 0x001c1fff1c147589 */ /* 0x00012800000e0000 */
[----:B-1----:R0:W1:Y:S02]  /*70b0*/  SHFL.IDX PT, R14, R27, RZ, 0x1c1f ;  /* 0x001c1fff1b0e7589 */ /* 0x00206400000e0000 */
.L_x_761:
[----:B------:R-:W-:Y:S01]  /*70c0*/  ULDC UR4, c[0x0][0x448] ;  /* 0x0001120000047ab9 */ /* 0x000fe20000000800 */
[----:B------:R-:W-:Y:S01]  /*70d0*/  BSSY B1, `(.L_x_566) ;  /* 0x0000014000017945 */ /* 0x000fe20003800000 */
[----:B------:R-:W-:Y:S01]  /*70e0*/  IMAD R25, R25, UR4, RZ ;  /* 0x0000000419197c24 */ /* 0x000fe2000f8e02ff */
[----:B------:R-:W-:Y:S02]  /*70f0*/  CS2R R8, SRZ ;  /* 0x0000000000087805 */ /* 0x000fe4000001ff00 */
[----:B------:R-:W-:Y:S02]  /*7100*/  CS2R R6, SRZ ;  /* 0x0000000000067805 */ /* 0x000fe4000001ff00 */
[----:B------:R-:W-:Y:S02]  /*7110*/  CS2R R10, SRZ ;  /* 0x00000000000a7805 */ /* 0x000fe4000001ff00 */
[----:B------:R-:W-:Y:S02]  /*7120*/  ISETP.GE.AND P0, PT, R4, R25, PT ;  /* 0x000000190400720c */ /* 0x000fe40003f06270 */
[----:B------:R-:W-:-:S11]  /*7130*/  CS2R R4, SRZ ;  /* 0x0000000000047805 */ /* 0x000fd6000001ff00 */
[----:B------:R-:W-:Y:S05]  /*7140*/  @P0 BRA `(.L_x_567) ;  /* 0x0000000000300947 */ /* 0x000fea0003800000 */
[----:B------:R-:W-:Y:S01]  /*7150*/  ULDC UR4, c[0x0][0x3f4] ;  /* 0x0000fd0000047ab9 */ /* 0x000fe20000000800 */
[C---:B------:R-:W-:Y:S01]  /*7160*/  IMAD.SHL.U32 R15, R16.reuse, 0x2, RZ ;  /* 0x00000002100f7824 */ /* 0x040fe200078e00ff */
[C---:B------:R-:W-:Y:S02]  /*7170*/  ISETP.GE.AND P2, PT, R16.reuse, UR4, PT ;  /* 0x0000000410007c0c */ /* 0x040fe4000bf46270 */
[----:B------:R-:W-:Y:S02]  /*7180*/  SHF.L.U64.HI R9, R16, 0x1, R17 ;  /* 0x0000000110097819 */ /* 0x000fe40000010211 */
[-C--:B-1----:R-:W-:Y:S02]  /*7190*/  IADD3 R14, P1, R14, R15.reuse, RZ ;  /* 0x0000000f0e0e7210 */ /* 0x082fe40007f3e0ff */
[----:B---3--:R-:W-:-:S03]  /*71a0*/  IADD3 R12, P0, R3, R15, RZ ;  /* 0x0000000f030c7210 */ /* 0x008fc60007f1e0ff */
[----:B----4-:R-:W-:Y:S01]  /*71b0*/  IMAD.X R15, R20, 0x1, R9, P1 ;  /* 0x00000001140f7824 */ /* 0x010fe200008e0609 */
[----:B--2---:R-:W-:Y:S02]  /*71c0*/  IADD3.X R13, R0, R9, RZ, P0, !PT ;  /* 0x00000009000d7210 */ /* 0x004fe400007fe4ff */
[----:B------:R-:W-:Y:S01]  /*71d0*/  CS2R R8, SRZ ;  /* 0x0000000000087805 */ /* 0x000fe2000001ff00 */
[----:B------:R-:W-:Y:S06]  /*71e0*/  @P2 BRA `(.L_x_567) ;  /* 0x0000000000082947 */ /* 0x000fec0003800000 */
[----:B------:R1:W5:Y:S04]  /*71f0*/  LD.E.128 R4, desc[UR42][R12.64] ;  /* 0x0000002a0c047980 */ /* 0x000368000c101d00 */
[----:B------:R1:W5:Y:S02]  /*7200*/  LD.E.128 R8, desc[UR42][R14.64] ;  /* 0x0000002a0e087980 */ /* 0x000364000c101d00 */
.L_x_567:
[----:B------:R-:W-:Y:S05]  /*7210*/  BSYNC B1 ;  /* 0x0000000000017941 */ /* 0x000fea0003800000 */
.L_x_566:
[----:B------:R-:W-:Y:S01]  /*7220*/  ULEA.HI UR4, UR37, UR37, URZ, 0x1 ;  /* 0x0000002525047291 */ /* 0x000fe2000f8f083f */
[----:B-1----:R-:W-:Y:S01]  /*7230*/  IMAD R12, R33, -0xc0, R25 ;  /* 0xffffff40210c7824 */ /* 0x002fe200078e0219 */
[----:B0-----:R-:W0:Y:S01]  /*7240*/  LDC R27, c[0x0][0x3f4] ;  /* 0x0000fd00ff1b7b82 */ /* 0x001e220000000800 */
[----:B-----5:R-:W-:Y:S01]  /*7250*/  MOV R15, R5 ;  /* 0x00000005000f7202 */ /* 0x020fe20000000f00 */
[----:B------:R-:W-:Y:S01]  /*7260*/  ULOP3.LUT UR4, UR4, 0xfffffffe, URZ, 0xc0, !UPT ;  /* 0xfffffffe04047892 */ /* 0x000fe2000f8ec03f */
[--C-:B---3--:R-:W-:Y:S01]  /*7270*/  SHF.R.U64 R3, R4, 0x10, R5.reuse ;  /* 0x0000001004037819 */ /* 0x108fe20000001205 */
[----:B------:R-:W-:Y:S01]  /*7280*/  IMAD.MOV.U32 R13, RZ, RZ, R6 ;  /* 0x000000ffff0d7224 */ /* 0x000fe200078e0006 */
[----:B------:R-:W-:Y:S01]  /*7290*/  SHF.R.U32.HI R14, RZ, 0x10, R5 ;  /* 0x00000010ff0e7819 */ /* 0x000fe20000011605 */
[----:B------:R-:W-:Y:S01]  /*72a0*/  UIADD3 UR4, UR37, -UR4, URZ ;  /* 0x8000000425047290 */ /* 0x000fe2000fffe03f */
[----:B------:R-:W-:Y:S01]  /*72b0*/  SHF.R.U64 R5, R6, 0x10, R7 ;  /* 0x0000001006057819 */ /* 0x000fe20000001207 */
[----:B------:R-:W-:Y:S01]  /*72c0*/  IMAD.MOV.U32 R6, RZ, RZ, R10 ;  /* 0x000000ffff067224 */ /* 0x000fe200078e000a */
[----:B------:R-:W-:Y:S01]  /*72d0*/  SHF.R.U64 R10, R10, 0x10, R11 ;  /* 0x000000100a0a7819 */ /* 0x000fe2000000120b */
[----:B------:R-:W-:Y:S01]  /*72e0*/  IMAD.MOV.U32 R21, RZ, RZ, R4 ;  /* 0x000000ffff157224 */ /* 0x000fe200078e0004 */
[----:B------:R-:W-:Y:S01]  /*72f0*/  PRMT R15, R15, 0x5410, R3 ;  /* 0x000054100f0f7816 */ /* 0x000fe20000000003 */
[----:B--2---:R-:W-:Y:S01]  /*7300*/  IMAD.U32 R0, RZ, RZ, UR4 ;  /* 0x00000004ff007e24 */ /* 0x004fe2000f8e00ff */
[--C-:B------:R-:W-:Y:S01]  /*7310*/  SHF.R.U32.HI R24, RZ, 0x10, R7.reuse ;  /* 0x00000010ff187819 */ /* 0x100fe20000011607 */
[----:B------:R-:W-:Y:S01]  /*7320*/  IMAD.MOV.U32 R4, RZ, RZ, R8 ;  /* 0x000000ffff047224 */ /* 0x000fe200078e0008 */
[----:B------:R-:W-:Y:S01]  /*7330*/  PRMT R3, R5, 0x5410, R10 ;  /* 0x0000541005037816 */ /* 0x000fe2000000000a */
[----:B------:R-:W-:Y:S01]  /*7340*/  VIADD R26, R152, 0x60 ;  /* 0x00000060981a7836 */ /* 0x000fe20000000000 */
[----:B------:R-:W-:Y:S01]  /*7350*/  SHF.L.U32 R25, R0, 0x1f, RZ ;  /* 0x0000001f00197819 */ /* 0x000fe200000006ff */
[----:B------:R-:W-:Y:S01]  /*7360*/  IMAD.MOV.U32 R0, RZ, RZ, R7 ;  /* 0x000000ffff007224 */ /* 0x000fe200078e0007 */
[----:B----4-:R-:W-:Y:S01]  /*7370*/  MOV R20, R9 ;  /* 0x0000000900147202 */ /* 0x010fe20000000f00 */
[----:B------:R-:W-:Y:S01]  /*7380*/  IMAD.MOV.U32 R7, RZ, RZ, R11 ;  /* 0x000000ffff077224 */ /* 0x000fe200078e000b */
[----:B------:R-:W1:Y:S01]  /*7390*/  SYNCS.PHASECHK.TRANS64.TRYWAIT P1, [R18+URZ+0x16800], R25 ;  /* 0x01680019120075a7 */ /* 0x000e62000802017f */
[----:B------:R-:W-:Y:S01]  /*73a0*/  SHF.R.U64 R8, R8, 0x10, R9 ;  /* 0x0000001008087819 */ /* 0x000fe20000001209 */
[----:B------:R-:W-:Y:S01]  /*73b0*/  BSSY B1, `(.L_x_568) ;  /* 0x000000f000017945 */ /* 0x000fe20003800000 */
[----:B0-----:R-:W-:-:S02]  /*73c0*/  ISETP.GE.AND P0, PT, R16, R27, PT ;  /* 0x0000001b1000720c */ /* 0x001fc40003f06270 */
[----:B------:R-:W-:Y:S02]  /*73d0*/  VIMNMX R5, R12, 0xc0, PT ;  /* 0x000000c00c057848 */ /* 0x000fe40003fe0100 */
[----:B------:R-:W-:Y:S02]  /*73e0*/  SHF.R.U32.HI R9, RZ, 0x10, R9 ;  /* 0x00000010ff097819 */ /* 0x000fe40000011609 */
[----:B------:R-:W-:Y:S02]  /*73f0*/  SHF.R.U32.HI R11, RZ, 0x10, R11 ;  /* 0x00000010ff0b7819 */ /* 0x000fe4000001160b */
[----:B------:R-:W-:Y:S02]  /*7400*/  PRMT R21, R21, 0x5410, R4 ;  /* 0x0000541015157816 */ /* 0x000fe40000000004 */
[----:B------:R-:W-:Y:S02]  /*7410*/  ISETP.GE.OR P2, PT, R152, R5, P0 ;  /* 0x000000059800720c */ /* 0x000fe40000746670 */
[----:B------:R-:W-:-:S02]  /*7420*/  PRMT R0, R24, 0x5410, R0 ;  /* 0x0000541018007816 */ /* 0x000fc40000000000 */
[----:B------:R-:W-:Y:S02]  /*7430*/  PRMT R20, R20, 0x5410, R8 ;  /* 0x0000541014147816 */ /* 0x000fe40000000008 */
[----:B------:R-:W-:Y:S02]  /*7440*/  ISETP.GE.OR P0, PT, R26, R5, P0 ;  /* 0x000000051a00720c */ /* 0x000fe40000706670 */
[----:B------:R-:W-:Y:S02]  /*7450*/  PRMT R14, R14, 0x5410, R9 ;  /* 0x000054100e0e7816 */ /* 0x000fe40000000009 */
[----:B------:R-:W-:Y:S02]  /*7460*/  PRMT R13, R13, 0x5410, R6 ;  /* 0x000054100d0d7816 */ /* 0x000fe40000000006 */
[----:B------:R-:W-:Y:S02]  /*7470*/  PRMT R12, R7, 0x5410, R11 ;  /* 0x00005410070c7816 */ /* 0x000fe4000000000b */
[----:B------:R-:W-:Y:S01]  /*7480*/  IADD3 R4, R16, R27, RZ ;  /* 0x0000001b10047210 */ /* 0x000fe20007ffe0ff */
[----:B-1----:R-:W-:Y:S06]  /*7490*/  @!P1 BRA `(.L_x_569) ;  /* 0x000000f000e49947 */ /* 0x002fec0003800000 */
.L_x_762:
[----:B------:R-:W-:Y:S05]  /*74a0*/  BSYNC B1 ;  /* 0x0000000000017941 */ /* 0x000fea0003800000 */
.L_x_568:
[----:B------:R-:W-:Y:S01]  /*74b0*/  BSSY B1, `(.L_x_570) ;  /* 0x000005f000017945 */ /* 0x000fe20003800000 */
[----:B------:R-:W-:-:S03]  /*74c0*/  LOP3.LUT R24, R4, 0x38, RZ, 0xc0, !PT ;  /* 0x0000003804187812 */ /* 0x000fc600078ec0ff */
[----:B------:R-:W-:Y:S05]  /*74d0*/  @P2 BRA `(.L_x_571) ;  /* 0x0000000400702947 */ /* 0x000fea0003800000 */
[----:B------:R-:W2:Y:S01]  /*74e0*/  LDL R6, [R1+0x14] ;  /* 0x0000140001067983 */ /* 0x000ea20000100800 */
[----:B------:R-:W1:Y:S02]  /*74f0*/  S2R R5, SR_TID.X ;  /* 0x0000000000057919 */ /* 0x000e640000002100 */
[----:B-1----:R-:W-:-:S05]  /*7500*/  VIADD R5, R5, 0xffffff80 ;  /* 0xffffff8005057836 */ /* 0x002fca0000000000 */
[----:B------:R-:W-:-:S04]  /*7510*/  SHF.R.S32.HI R10, RZ, 0x1f, R5 ;  /* 0x0000001fff0a7819 */ /* 0x000fc80000011405 */
[----:B------:R-:W-:-:S04]  /*7520*/  LEA.HI R10, R10, R5, RZ, 0x5 ;  /* 0x000000050a0a7211 */ /* 0x000fc800078f28ff */
[----:B------:R-:W-:Y:S01]  /*7530*/  SHF.R.S32.HI R10, RZ, 0x5, R10 ;  /* 0x00000005ff0a7819 */ /* 0x000fe2000001140a */
[--C-:B------:R-:W-:Y:S02]  /*7540*/  HADD2.F32 R34, -RZ, R21.reuse.H0_H0 ;  /* 0x20000015ff227230 */ /* 0x100fe40000004100 */
[----:B------:R-:W-:Y:S02]  /*7550*/  HADD2.F32 R36, -RZ, R21.H1_H1 ;  /* 0x30000015ff247230 */ /* 0x000fe40000004100 */
[----:B------:R-:W-:Y:S02]  /*7560*/  HADD2.F32 R37, -RZ, R20.H1_H1 ;  /* 0x30000014ff257230 */ /* 0x000fe40000004100 */
[----:B------:R-:W-:Y:S02]  /*7570*/  HADD2.F32 R35, -RZ, R15.H1_H1 ;  /* 0x3000000fff237230 */ /* 0x000fe40000004100 */
[----:B--2---:R-:W-:-:S05]  /*7580*/  IMAD.SHL.U32 R4, R6, 0x40, RZ ;  /* 0x0000004006047824 */ /* 0x004fca00078e00ff */
[----:B------:R-:W-:-:S04]  /*7590*/  LOP3.LUT R7, R4, 0x1c0, RZ, 0xc0, !PT ;  /* 0x000001c004077812 */ /* 0x000fc800078ec0ff */
[--C-:B------:R-:W-:Y:S02]  /*75a0*/  SHF.R.U32.HI R9, RZ, 0x3, R7.reuse ;  /* 0x00000003ff097819 */ /* 0x100fe40000011607 */
[----:B------:R-:W-:Y:S02]  /*75b0*/  LOP3.LUT R4, R7, 0x38, R16, 0xf8, !PT ;  /* 0x0000003807047812 */ /* 0x000fe400078ef810 */
[----:B------:R-:W-:Y:S02]  /*75c0*/  LOP3.LUT R8, R9, R24, R7, 0x1e, !PT ;  /* 0x0000001809087212 */ /* 0x000fe400078e1e07 */
[----:B------:R-:W-:-:S03]  /*75d0*/  LOP3.LUT R4, R4, R9, RZ, 0x3c, !PT ;  /* 0x0000000904047212 */ /* 0x000fc600078e3cff */
[C---:B------:R-:W-:Y:S02]  /*75e0*/  IMAD R9, R10.reuse, 0x200, R8 ;  /* 0x000002000a097824 */ /* 0x040fe400078e0208 */
[----:B------:R-:W-:Y:S02]  /*75f0*/  IMAD R5, R10, 0x200, R4 ;  /* 0x000002000a057824 */ /* 0x000fe400078e0204 */
[----:B------:R-:W-:-:S03]  /*7600*/  IMAD R44, R9, 0x2, R18 ;  /* 0x00000002092c7824 */ /* 0x000fc600078e0212 */
[----:B------:R-:W-:Y:S02]  /*7610*/  LEA R43, R5, R18, 0x1 ;  /* 0x00000012052b7211 */ /* 0x000fe400078e08ff */
[----:B------:R-:W1:Y:S04]  /*7620*/  LDS.128 R8, [R44+0x8400] ;  /* 0x008400002c087984 */ /* 0x000e680000000c00 */
[----:B------:R-:W0:Y:S01]  /*7630*/  LDS.128 R4, [R43+0x8400] ;  /* 0x008400002b047984 */ /* 0x000e220000000c00 */
[--C-:B-1----:R-:W-:Y:S02]  /*7640*/  HADD2.F32 R30, -RZ, R8.reuse.H0_H0 ;  /* 0x20000008ff1e7230 */ /* 0x102fe40000004100 */
[----:B------:R-:W-:Y:S02]  /*7650*/  HADD2.F32 R8, -RZ, R8.H1_H1 ;  /* 0x30000008ff087230 */ /* 0x000fe40000004100 */
[----:B0-----:R-:W-:-:S02]  /*7660*/  HADD2.F32 R25, -RZ, R4.H0_H0 ;  /* 0x20000004ff197230 */ /* 0x001fc40000004100 */
[C---:B------:R-:W-:Y:S01]  /*7670*/  FMUL.FTZ R38, R30.reuse, R36 ;  /* 0x000000241e267220 */ /* 0x040fe20000410000 */
[-C--:B------:R-:W-:Y:S01]  /*7680*/  FMUL.FTZ R40, R30, R34.reuse ;  /* 0x000000221e287220 */ /* 0x080fe20000410000 */
[----:B------:R-:W-:Y:S02]  /*7690*/  HADD2.F32 R4, -RZ, R4.H1_H1 ;  /* 0x30000004ff047230 */ /* 0x000fe40000004100 */
[----:B------:R-:W-:Y:S01]  /*76a0*/  FMUL.FTZ R39, R8, R37 ;  /* 0x0000002508277220 */ /* 0x000fe20000410000 */
[----:B------:R-:W-:Y:S02]  /*76b0*/  HADD2.F32 R31, -RZ, R9.H0_H0 ;  /* 0x20000009ff1f7230 */ /* 0x000fe40000004100 */
[C---:B------:R-:W-:Y:S01]  /*76c0*/  FFMA.FTZ R38, R25.reuse, R34, -R38 ;  /* 0x0000002219267223 */ /* 0x040fe20000010826 */
[----:B------:R-:W-:Y:S02]  /*76d0*/  HADD2.F32 R30, -RZ, R20.H0_H0 ;  /* 0x20000014ff1e7230 */ /* 0x000fe40000004100 */
[----:B------:R-:W-:Y:S01]  /*76e0*/  FFMA.FTZ R40, R25, R36, R40 ;  /* 0x0000002419287223 */ /* 0x000fe20000010028 */
[----:B------:R-:W-:-:S02]  /*76f0*/  HADD2.F32 R25, -RZ, R15.H0_H0 ;  /* 0x2000000fff197230 */ /* 0x000fc40000004100 */
[-C--:B------:R-:W-:Y:S01]  /*7700*/  FMUL.FTZ R41, R8, R35.reuse ;  /* 0x0000002308297220 */ /* 0x080fe20000410000 */
[----:B------:R-:W-:Y:S02]  /*7710*/  HADD2.F32 R26, -RZ, R5.H0_H0 ;  /* 0x20000005ff1a7230 */ /* 0x000fe40000004100 */
[C---:B------:R-:W-:Y:S01]  /*7720*/  FFMA.FTZ R39, R4.reuse, R35, -R39 ;  /* 0x0000002304277223 */ /* 0x040fe20000010827 */
[C---:B------:R-:W-:Y:S01]  /*7730*/  FMUL.FTZ R35, R31.reuse, R30 ;  /* 0x0000001e1f237220 */ /* 0x040fe20000410000 */
[----:B------:R-:W-:Y:S02]  /*7740*/  HADD2.F32 R9, -RZ, R9.H1_H1 ;  /* 0x30000009ff097230 */ /* 0x000fe40000004100 */
[----:B------:R-:W-:Y:S01]  /*7750*/  FMUL.FTZ R31, R31, R25 ;  /* 0x000000191f1f7220 */ /* 0x000fe20000410000 */
[--C-:B------:R-:W-:Y:S02]  /*7760*/  HADD2.F32 R34, -RZ, R14.reuse.H1_H1 ;  /* 0x3000000eff227230 */ /* 0x100fe40000004100 */
[----:B------:R-:W-:Y:S01]  /*7770*/  FFMA.FTZ R41, R4, R37, R41 ;  /* 0x0000002504297223 */ /* 0x000fe20000010029 */
[----:B------:R-:W-:-:S02]  /*7780*/  HADD2.F32 R4, -RZ, R14.H0_H0 ;  /* 0x2000000eff047230 */ /* 0x000fc40000004100 */
[C---:B------:R-:W-:Y:S01]  /*7790*/  FFMA.FTZ R35, R26.reuse, R25, -R35 ;  /* 0x000000191a237223 */ /* 0x040fe20000010823 */
[----:B------:R-:W-:Y:S02]  /*77a0*/  HADD2.F32 R5, -RZ, R5.H1_H1 ;  /* 0x30000005ff057230 */ /* 0x000fe40000004100 */
[----:B------:R-:W-:Y:S01]  /*77b0*/  FFMA.FTZ R26, R26, R30, R31 ;  /* 0x0000001e1a1a7223 */ /* 0x000fe2000001001f */
[----:B------:R-:W-:Y:S02]  /*77c0*/  HADD2.F32 R32, -RZ, R10.H0_H0 ;  /* 0x2000000aff207230 */ /* 0x000fe40000004100 */
[C---:B------:R-:W-:Y:S01]  /*77d0*/  FMUL.FTZ R30, R9.reuse, R34 ;  /* 0x00000022091e7220 */ /* 0x040fe20000410000 */
[--C-:B------:R-:W-:Y:S02]  /*77e0*/  HADD2.F32 R8, -RZ, R13.reuse.H0_H0 ;  /* 0x2000000dff087230 */ /* 0x100fe40000004100 */
[----:B------:R-:W-:Y:S01]  /*77f0*/  FMUL.FTZ R36, R9, R4 ;  /* 0x0000000409247220 */ /* 0x000fe20000410000 */
[----:B------:R-:W-:-:S02]  /*7800*/  HADD2.F32 R25, -RZ, R13.H1_H1 ;  /* 0x3000000dff197230 */ /* 0x000fc40000004100 */
[----:B------:R-:W-:Y:S02]  /*7810*/  HADD2.F32 R10, -RZ, R10.H1_H1 ;  /* 0x3000000aff0a7230 */ /* 0x000fe40000004100 */
[--C-:B------:R-:W-:Y:S02]  /*7820*/  HADD2.F32 R31, -RZ, R3.reuse.H1_H1 ;  /* 0x30000003ff1f7230 */ /* 0x100fe40000004100 */
[----:B------:R-:W-:Y:S01]  /*7830*/  FFMA.FTZ R30, R5, R4, -R30 ;  /* 0x00000004051e7223 */ /* 0x000fe2000001081e */
[--C-:B------:R-:W-:Y:S02]  /*7840*/  HADD2.F32 R27, -RZ, R6.reuse.H0_H0 ;  /* 0x20000006ff1b7230 */ /* 0x100fe40000004100 */
[C---:B------:R-:W-:Y:S01]  /*7850*/  FMUL.FTZ R4, R32.reuse, R25 ;  /* 0x0000001920047220 */ /* 0x040fe20000410000 */
[----:B------:R-:W-:Y:S02]  /*7860*/  HADD2.F32 R6, -RZ, R6.H1_H1 ;  /* 0x30000006ff067230 */ /* 0x000fe40000004100 */
[----:B------:R-:W-:Y:S01]  /*7870*/  FMUL.FTZ R42, R32, R8 ;  /* 0x00000008202a7220 */ /* 0x000fe20000410000 */
[----:B------:R-:W-:-:S02]  /*7880*/  HADD2.F32 R9, -RZ, R3.H0_H0 ;  /* 0x20000003ff097230 */ /* 0x000fc40000004100 */
[----:B------:R-:W-:Y:S01]  /*7890*/  FFMA.FTZ R37, R5, R34, R36 ;  /* 0x0000002205257223 */ /* 0x000fe20000010024 */
[C---:B------:R-:W-:Y:S01]  /*78a0*/  FMUL.FTZ R5, R10.reuse, R31 ;  /* 0x0000001f0a057220 */ /* 0x040fe20000410000 */
[C---:B------:R-:W-:Y:S01]  /*78b0*/  FFMA.FTZ R32, R27.reuse, R8, -R4 ;  /* 0x000000081b207223 */ /* 0x040fe20000010804 */
[----:B------:R-:W-:Y:S01]  /*78c0*/  FFMA.FTZ R42, R27, R25, R42 ;  /* 0x000000191b2a7223 */ /* 0x000fe2000001002a */
[--C-:B------:R-:W-:Y:S02]  /*78d0*/  HADD2.F32 R33, -RZ, R11.reuse.H0_H0 ;  /* 0x2000000bff217230 */ /* 0x100fe40000004100 */
[-C--:B------:R-:W-:Y:S01]  /*78e0*/  FMUL.FTZ R27, R10, R9.reuse ;  /* 0x000000090a1b7220 */ /* 0x080fe20000410000 */
[----:B------:R-:W-:Y:S01]  /*78f0*/  FFMA.FTZ R25, R6, R9, -R5 ;  /* 0x0000000906197223 */ /* 0x000fe20000010805 */
[----:B------:R-:W-:Y:S02]  /*7900*/  HADD2.F32 R11, -RZ, R11.H1_H1 ;  /* 0x3000000bff0b7230 */ /* 0x000fe40000004100 */
[----:B------:R-:W-:-:S02]  /*7910*/  HADD2.F32 R5, -RZ, R12.H0_H0 ;  /* 0x2000000cff057230 */ /* 0x000fc40000004100 */
[----:B------:R-:W-:Y:S02]  /*7920*/  HADD2.F32 R10, -RZ, R12.H1_H1 ;  /* 0x3000000cff0a7230 */ /* 0x000fe40000004100 */
[--C-:B------:R-:W-:Y:S02]  /*7930*/  HADD2.F32 R4, -RZ, R0.reuse.H1_H1 ;  /* 0x30000000ff047230 */ /* 0x100fe40000004100 */
[----:B------:R-:W-:Y:S02]  /*7940*/  HADD2.F32 R8, -RZ, R0.H0_H0 ;  /* 0x20000000ff087230 */ /* 0x000fe40000004100 */
[--C-:B------:R-:W-:Y:S02]  /*7950*/  HADD2.F32 R28, -RZ, R7.reuse.H0_H0 ;  /* 0x20000007ff1c7230 */ /* 0x100fe40000004100 */
[----:B------:R-:W-:Y:S01]  /*7960*/  FFMA.FTZ R27, R6, R31, R27 ;  /* 0x0000001f061b7223 */ /* 0x000fe2000001001b */
[----:B------:R-:W-:Y:S02]  /*7970*/  HADD2.F32 R7, -RZ, R7.H1_H1 ;  /* 0x30000007ff077230 */ /* 0x000fe40000004100 */
[-C--:B------:R-:W-:Y:S01]  /*7980*/  FMUL.FTZ R9, R33, R5.reuse ;  /* 0x0000000521097220 */ /* 0x080fe20000410000 */
[----:B------:R-:W-:Y:S01]  /*7990*/  FMUL.FTZ R34, R11, R10 ;  /* 0x0000000a0b227220 */ /* 0x000fe20000410000 */
[----:B------:R-:W-:Y:S01]  /*79a0*/  FMUL.FTZ R6, R33, R4 ;  /* 0x0000000421067220 */ /* 0x000fe20000410000 */
[----:B------:R-:W-:Y:S01]  /*79b0*/  FMUL.FTZ R31, R11, R8 ;  /* 0x000000080b1f7220 */ /* 0x000fe20000410000 */
[C---:B------:R-:W-:Y:S01]  /*79c0*/  FFMA.FTZ R11, R28.reuse, R4, -R9 ;  /* 0x000000041c0b7223 */ /* 0x040fe20000010809 */
[C---:B------:R-:W-:Y:S01]  /*79d0*/  FFMA.FTZ R34, R7.reuse, R8, -R34 ;  /* 0x0000000807227223 */ /* 0x040fe20000010822 */
[----:B------:R-:W-:Y:S01]  /*79e0*/  FFMA.FTZ R28, R28, R5, R6 ;  /* 0x000000051c1c7223 */ /* 0x000fe20000010006 */
[----:B------:R-:W-:Y:S01]  /*79f0*/  FFMA.FTZ R31, R7, R10, R31 ;  /* 0x0000000a071f7223 */ /* 0x000fe2000001001f */
        /* <DEDUP_REMOVED lines=8> */
[----:B------:R1:W-:Y:S04]  /*7a80*/  STS.128 [R43+0x8400], R4 ;  /* 0x008400042b007388 */ /* 0x0003e80000000c00 */
[----:B------:R1:W-:Y:S02]  /*7a90*/  STS.128 [R44+0x8400], R8 ;  /* 0x008400082c007388 */ /* 0x0003e40000000c00 */
.L_x_571:
[----:B------:R-:W-:Y:S05]  /*7aa0*/  BSYNC B1 ;  /* 0x0000000000017941 */ /* 0x000fea0003800000 */
.L_x_570:
[----:B------:R-:W-:Y:S05]  /*7ab0*/  @P0 BRA `(.L_x_562) ;  /* 0x0000000400600947 */ /* 0x000fea0003800000 */
[----:B-1----:R-:W2:Y:S01]  /*7ac0*/  LDL R8, [R1+0x20] ;  /* 0x0000200001087983 */ /* 0x002ea20000100800 */
[C---:B------:R-:W-:Y:S02]  /*7ad0*/  VIADD R4, R152.reuse, 0x60 ;  /* 0x0000006098047836 */ /* 0x040fe40000000000 */
[----:B------:R-:W-:Y:S01]  /*7ae0*/  VIADD R5, R152, 0x60 ;  /* 0x0000006098057836 */ /* 0x000fe20000000000 */
[----:B------:R-:W3:Y:S02]  /*7af0*/  LDL R41, [R1+0x50] ;  /* 0x0000500001297983 */ /* 0x000ee40000100800 */
[----:B------:R-:W-:Y:S01]  /*7b00*/  SHF.L.U32 R4, R4, 0x6, RZ ;  /* 0x0000000604047819 */ /* 0x000fe200000006ff */
[----:B------:R-:W-:-:S03]  /*7b10*/  IMAD.SHL.U32 R5, R5, 0x40, RZ ;  /* 0x0000004005057824 */ /* 0x000fc600078e00ff */
[----:B------:R-:W-:Y:S02]  /*7b20*/  LOP3.LUT R4, R4, 0x1c0, RZ, 0xc0, !PT ;  /* 0x000001c004047812 */ /* 0x000fe400078ec0ff */
[----:B------:R-:W-:Y:S02]  /*7b30*/  LOP3.LUT R5, R5, 0x1c0, RZ, 0xc0, !PT ;  /* 0x000001c005057812 */ /* 0x000fe400078ec0ff */
[----:B------:R-:W-:-:S04]  /*7b40*/  SHF.R.U32.HI R4, RZ, 0x3, R4 ;  /* 0x00000003ff047819 */ /* 0x000fc80000011604 */
[----:B------:R-:W-:Y:S01]  /*7b50*/  LOP3.LUT R24, R4, R24, R5, 0x1e, !PT ;  /* 0x0000001804187212 */ /* 0x000fe200078e1e05 */
[--C-:B------:R-:W-:Y:S02]  /*7b60*/  HADD2.F32 R33, -RZ, R21.reuse.H0_H0 ;  /* 0x20000015ff217230 */ /* 0x100fe40000004100 */
[----:B------:R-:W-:Y:S02]  /*7b70*/  HADD2.F32 R35, -RZ, R21.H1_H1 ;  /* 0x30000015ff237230 */ /* 0x000fe40000004100 */
[--C-:B------:R-:W-:Y:S02]  /*7b80*/  HADD2.F32 R40, -RZ, R20.reuse.H1_H1 ;  /* 0x30000014ff287230 */ /* 0x100fe40000004100 */
[--C-:B------:R-:W-:Y:S02]  /*7b90*/  HADD2.F32 R38, -RZ, R15.reuse.H1_H1 ;  /* 0x3000000fff267230 */ /* 0x100fe40000004100 */
[----:B------:R-:W-:Y:S02]  /*7ba0*/  HADD2.F32 R42, -RZ, R20.H0_H0 ;  /* 0x20000014ff2a7230 */ /* 0x000fe40000004100 */
[----:B------:R-:W-:-:S02]  /*7bb0*/  HADD2.F32 R20, -RZ, R15.H0_H0 ;  /* 0x2000000fff147230 */ /* 0x000fc40000004100 */
[----:B------:R-:W-:Y:S02]  /*7bc0*/  HADD2.F32 R39, -RZ, R14.H1_H1 ;  /* 0x3000000eff277230 */ /* 0x000fe40000004100 */
[--C-:B------:R-:W-:Y:S02]  /*7bd0*/  HADD2.F32 R37, -RZ, R13.reuse.H0_H0 ;  /* 0x2000000dff257230 */ /* 0x100fe40000004100 */
[----:B------:R-:W-:Y:S02]  /*7be0*/  HADD2.F32 R13, -RZ, R13.H1_H1 ;  /* 0x3000000dff0d7230 */ /* 0x000fe40000004100 */
[----:B--2---:R-:W-:Y:S01]  /*7bf0*/  IMAD.IADD R9, R8, 0x1, R24 ;  /* 0x0000000108097824 */ /* 0x004fe200078e0218 */
[----:B---3--:R-:W0:Y:S04]  /*7c00*/  LDS.128 R4, [R41+0x8400] ;  /* 0x0084000029047984 */ /* 0x008e280000000c00 */
[----:B------:R-:W-:-:S05]  /*7c10*/  LEA R24, R9, R18, 0x1 ;  /* 0x0000001209187211 */ /* 0x000fca00078e08ff */
[----:B------:R-:W1:Y:S01]  /*7c20*/  LDS.128 R8, [R24+0x8400] ;  /* 0x0084000018087984 */ /* 0x000e620000000c00 */
[----:B0-----:R-:W-:Y:S02]  /*7c30*/  HADD2.F32 R25, -RZ, R4.H0_H0 ;  /* 0x20000004ff197230 */ /* 0x001fe40000004100 */
[--C-:B-1----:R-:W-:Y:S02]  /*7c40*/  HADD2.F32 R21, -RZ, R8.reuse.H0_H0 ;  /* 0x20000008ff157230 */ /* 0x102fe40000004100 */
[----:B------:R-:W-:-:S03]  /*7c50*/  HADD2.F32 R8, -RZ, R8.H1_H1 ;  /* 0x30000008ff087230 */ /* 0x000fc60000004100 */
[-C--:B------:R-:W-:Y:S01]  /*7c60*/  FMUL.FTZ R36, R33, R21.reuse ;  /* 0x0000001521247220 */ /* 0x080fe20000410000 */
[----:B------:R-:W-:Y:S02]  /*7c70*/  HADD2.F32 R4, -RZ, R4.H1_H1 ;  /* 0x30000004ff047230 */ /* 0x000fe40000004100 */
[C---:B------:R-:W-:Y:S01]  /*7c80*/  FMUL.FTZ R34, R35.reuse, R21 ;  /* 0x0000001523227220 */ /* 0x040fe20000410000 */
[--C-:B------:R-:W-:Y:S02]  /*7c90*/  HADD2.F32 R30, -RZ, R9.reuse.H0_H0 ;  /* 0x20000009ff1e7230 */ /* 0x100fe40000004100 */
[----:B------:R-:W-:Y:S01]  /*7ca0*/  FFMA.FTZ R36, R35, R25, R36 ;  /* 0x0000001923247223 */ /* 0x000fe20000010024 */
[----:B------:R-:W-:Y:S02]  /*7cb0*/  HADD2.F32 R9, -RZ, R9.H1_H1 ;  /* 0x30000009ff097230 */ /* 0x000fe40000004100 */
[-C--:B------:R-:W-:Y:S01]  /*7cc0*/  FMUL.FTZ R21, R40, R8.reuse ;  /* 0x0000000828157220 */ /* 0x080fe20000410000 */
[----:B------:R-:W-:Y:S01]  /*7cd0*/  FMUL.FTZ R15, R38, R8 ;  /* 0x00000008260f7220 */ /* 0x000fe20000410000 */
[----:B------:R-:W-:-:S02]  /*7ce0*/  HADD2.F32 R35, -RZ, R14.H0_H0 ;  /* 0x2000000eff237230 */ /* 0x000fc40000004100 */
[----:B------:R-:W-:Y:S01]  /*7cf0*/  FFMA.FTZ R34, R33, R25, -R34 ;  /* 0x0000001921227223 */ /* 0x000fe20000010822 */
[--C-:B------:R-:W-:Y:S02]  /*7d00*/  HADD2.F32 R26, -RZ, R5.reuse.H0_H0 ;  /* 0x20000005ff1a7230 */ /* 0x100fe40000004100 */
[----:B------:R-:W-:Y:S01]  /*7d10*/  FFMA.FTZ R21, R38, R4, -R21 ;  /* 0x0000000426157223 */ /* 0x000fe20000010815 */
[----:B------:R-:W-:Y:S02]  /*7d20*/  HADD2.F32 R5, -RZ, R5.H1_H1 ;  /* 0x30000005ff057230 */ /* 0x000fe40000004100 */
[----:B------:R-:W-:Y:S01]  /*7d30*/  FMUL.FTZ R25, R42, R30 ;  /* 0x0000001e2a197220 */ /* 0x000fe20000410000 */
[--C-:B------:R-:W-:Y:S02]  /*7d40*/  HADD2.F32 R31, -RZ, R10.reuse.H0_H0 ;  /* 0x2000000aff1f7230 */ /* 0x100fe40000004100 */
[----:B------:R-:W-:Y:S01]  /*7d50*/  FFMA.FTZ R15, R40, R4, R15 ;  /* 0x00000004280f7223 */ /* 0x000fe2000001000f */
[----:B------:R-:W-:-:S02]  /*7d60*/  HADD2.F32 R10, -RZ, R10.H1_H1 ;  /* 0x3000000aff0a7230 */ /* 0x000fc40000004100 */
[-C--:B------:R-:W-:Y:S01]  /*7d70*/  FMUL.FTZ R4, R39, R9.reuse ;  /* 0x0000000927047220 */ /* 0x080fe20000410000 */
[C---:B------:R-:W-:Y:S01]  /*7d80*/  FMUL.FTZ R8, R35.reuse, R9 ;  /* 0x0000000923087220 */ /* 0x040fe20000410000 */
[--C-:B------:R-:W-:Y:S02]  /*7d90*/  HADD2.F32 R38, -RZ, R3.reuse.H1_H1 ;  /* 0x30000003ff267230 */ /* 0x100fe40000004100 */
[C---:B------:R-:W-:Y:S01]  /*7da0*/  FMUL.FTZ R33, R20.reuse, R30 ;  /* 0x0000001e14217220 */ /* 0x040fe20000410000 */
[--C-:B------:R-:W-:Y:S02]  /*7db0*/  HADD2.F32 R27, -RZ, R6.reuse.H0_H0 ;  /* 0x20000006ff1b7230 */ /* 0x100fe40000004100 */
[----:B------:R-:W-:Y:S01]  /*7dc0*/  FFMA.FTZ R25, R20, R26, -R25 ;  /* 0x0000001a14197223 */ /* 0x000fe20000010819 */
[----:B------:R-:W-:Y:S02]  /*7dd0*/  HADD2.F32 R30, -RZ, R3.H0_H0 ;  /* 0x20000003ff1e7230 */ /* 0x000fe40000004100 */
[----:B------:R-:W-:Y:S01]  /*7de0*/  FFMA.FTZ R14, R35, R5, -R4 ;  /* 0x00000005230e7223 */ /* 0x000fe20000010804 */
[----:B------:R-:W-:-:S02]  /*7df0*/  HADD2.F32 R6, -RZ, R6.H1_H1 ;  /* 0x30000006ff067230 */ /* 0x000fc40000004100 */
[----:B------:R-:W-:Y:S01]  /*7e00*/  FFMA.FTZ R20, R39, R5, R8 ;  /* 0x0000000527147223 */ /* 0x000fe20000010008 */
[----:B------:R-:W-:Y:S01]  /*7e10*/  FFMA.FTZ R33, R42, R26, R33 ;  /* 0x0000001a2a217223 */ /* 0x000fe20000010021 */
[-C--:B------:R-:W-:Y:S01]  /*7e20*/  FMUL.FTZ R5, R38, R10.reuse ;  /* 0x0000000a26057220 */ /* 0x080fe20000410000 */
[-C--:B------:R-:W-:Y:S01]  /*7e30*/  FMUL.FTZ R4, R13, R31.reuse ;  /* 0x0000001f0d047220 */ /* 0x080fe20000410000 */
[C---:B------:R-:W-:Y:S01]  /*7e40*/  FMUL.FTZ R26, R37.reuse, R31 ;  /* 0x0000001f251a7220 */ /* 0x040fe20000410000 */
[C---:B------:R-:W-:Y:S01]  /*7e50*/  FMUL.FTZ R9, R30.reuse, R10 ;  /* 0x0000000a1e097220 */ /* 0x040fe20000410000 */
[--C-:B------:R-:W-:Y:S02]  /*7e60*/  HADD2.F32 R32, -RZ, R11.reuse.H0_H0 ;  /* 0x2000000bff207230 */ /* 0x100fe40000004100 */
[----:B------:R-:W-:Y:S01]  /*7e70*/  FFMA.FTZ R10, R30, R6, -R5 ;  /* 0x000000061e0a7223 */ /* 0x000fe20000010805 */
[----:B------:R-:W-:Y:S02]  /*7e80*/  HADD2.F32 R11, -RZ, R11.H1_H1 ;  /* 0x3000000bff0b7230 */ /* 0x000fe40000004100 */
[-C--:B------:R-:W-:Y:S01]  /*7e90*/  FFMA.FTZ R3, R37, R27.reuse, -R4 ;  /* 0x0000001b25037223 */ /* 0x080fe20000010804 */
[----:B------:R-:W-:Y:S01]  /*7ea0*/  FFMA.FTZ R26, R13, R27, R26 ;  /* 0x0000001b0d1a7223 */ /* 0x000fe2000001001a */
        /* <DEDUP_REMOVED lines=8> */
[-C--:B------:R-:W-:Y:S01]  /*7f30*/  FMUL.FTZ R4, R31, R11.reuse ;  /* 0x0000000b1f047220 */ /* 0x080fe20000410000 */
[C---:B------:R-:W-:Y:S01]  /*7f40*/  FMUL.FTZ R9, R8.reuse, R32 ;  /* 0x0000002008097220 */ /* 0x040fe20000410000 */
[C---:B------:R-:W-:Y:S01]  /*7f50*/  FMUL.FTZ R6, R27.reuse, R11 ;  /* 0x0000000b1b067220 */ /* 0x040fe20000410000 */
[-C--:B------:R-:W-:Y:S01]  /*7f60*/  FFMA.FTZ R0, R8, R28.reuse, -R5 ;  /* 0x0000001c08007223 */ /* 0x080fe20000010805 */
[-C--:B------:R-:W-:Y:S01]  /*7f70*/  FFMA.FTZ R27, R27, R7.reuse, -R4 ;  /* 0x000000071b1b7223 */ /* 0x080fe20000010804 */
        /* <DEDUP_REMOVED lines=12> */
.L_x_562:
[----:B------:R-:W-:Y:S05]  /*8040*/  BSYNC B0 ;  /* 0x0000000000007941 */ /* 0x000fea0003800000 */
.L_x_551:
[----:B------:R-:W-:Y:S01]  /*8050*/  @!PT LDS RZ, [RZ] ;  /* 0x00000000fffff984 */ /* 0x000fe20000000800 */
[----:B------:R-:W-:Y:S01]  /*8060*/  @!PT LDS RZ, [RZ] ;  /* 0x00000000fffff984 */ /* 0x000fe20000000800 */
[----:B------:R-:W-:Y:S01]  /*8070*/  @!PT LDS RZ, [RZ] ;  /* 0x00000000fffff984 */ /* 0x000fe20000000800 */
[----:B------:R-:W-:Y:S01]  /*8080*/  @!PT LDS RZ, [RZ] ;  /* 0x00000000fffff984 */ /* 0x000fe20000000800 */
[----:B------:R4:W-:Y:S06]  /*8090*/  MEMBAR.ALL.CTA ;  /* 0x0000000000007992 */ /* 0x0009ec0000008000 */
[----:B----4-:R-:W4:Y:S01]  /*80a0*/  FENCE.VIEW.ASYNC.S ;  /* 0x00000000000073c6 */ /* 0x010f220000000000 */
[----:B------:R-:W-:Y:S05]  /*80b0*/  WARPSYNC.ALL ;  /* 0x0000000000007948 */ /* 0x000fea0003800000 */
[----:B----4-:R-:W-:Y:S06]  /*80c0*/  BAR.SYNC.DEFER_BLOCKING 0xd, 0x180 ;  /* 0x0346000000007b1d */ /* 0x010fec0000010000 */
.L_x_548:
[----:B---3--:R-:W-:-:S05]  /*80d0*/  IMAD.U32 R0, RZ, RZ, UR39 ;  /* 0x00000027ff007e24 */ /* 0x008fca000f8e00ff */
[----:B------:R-:W-:-:S13]  /*80e0*/  ISETP.NE.AND P0, PT, R0, 0x3, PT ;  /* 0x000000030000780c */ /* 0x000fda0003f05270 */
[----:B------:R-:W-:Y:S05]  /*80f0*/  @!P0 BRA `(.L_x_572) ;  /* 0x0000000000048947 */ /* 0x000fea0003800000 */
[----:B------:R-:W-:Y:S01]  /*8100*/  BPT.TRAP 0x1 ;  /* 0x000000040000795c */ /* 0x000fe20000300000 */
.L_x_572:
[----:B------:R-:W-:Y:S01]  /*8110*/  IMAD R0, R155, 0x8, R18 ;  /* 0x000000089b007824 */ /* 0x000fe200078e0212 */
[----:B-12---:R-:W-:-:S04]  /*8120*/  SHF.L.U32 R5, R157, 0x1f, RZ ;  /* 0x0000001f9d057819 */ /* 0x006fc800000006ff */
[----:B------:R1:W2:Y:S01]  /*8130*/  SYNCS.PHASECHK.TRANS64.TRYWAIT P1, [R0+URZ+0x16830], R5 ;  /* 0x01683005000075a7 */ /* 0x0002a2000802017f */
[----:B------:R-:W-:Y:S05]  /*8140*/  @!P0 BRA `(.L_x_573) ;  /* 0x0000000000048947 */ /* 0x000fea0003800000 */
[----:B------:R-:W-:Y:S01]  /*8150*/  BPT.TRAP 0x1 ;  /* 0x000000040000795c */ /* 0x000fe20000300000 */
.L_x_573:
[----:B0-----:R-:W-:Y:S01]  /*8160*/  VIADD R3, R18, 0xe400 ;  /* 0x0000e40012037836 */ /* 0x001fe20000000000 */
[----:B------:R-:W-:Y:S02]  /*8170*/  LOP3.LUT R12, R29, 0x10000, RZ, 0xfc, !PT ;  /* 0x000100001d0c7812 */ /* 0x000fe400078efcff */
[----:B------:R-:W-:Y:S02]  /*8180*/  MOV R13, 0x40000040 ;  /* 0x40000040000d7802 */ /* 0x000fe40000000f00 */
[----:B------:R-:W-:-:S04]  /*8190*/  SHF.R.U32.HI R3, RZ, 0x4, R3 ;  /* 0x00000004ff037819 */ /* 0x000fc80000011603 */
[----:B------:R-:W-:-:S04]  /*81a0*/  LOP3.LUT R3, R3, 0x3fff, RZ, 0xc0, !PT ;  /* 0x00003fff03037812 */ /* 0x000fc800078ec0ff */
[----:B------:R-:W-:-:S05]  /*81b0*/  LOP3.LUT R3, R3, 0x10000, RZ, 0xfc, !PT ;  /* 0x0001000003037812 */ /* 0x000fca00078efcff */
[----:B------:R0:W-:Y:S01]  /*81c0*/  STL [R1+0x1c], R3 ;  /* 0x00001c0301007387 */ /* 0x0001e20000100800 */
[----:B--2---:R-:W-:Y:S05]  /*81d0*/  @P1 BRA `(.L_x_574) ;  /* 0x0000000000081947 */ /* 0x004fea0003800000 */
[----:B------:R-:W2:Y:S02]  /*81e0*/  SYNCS.PHASECHK.TRANS64.TRYWAIT P1, [R0+URZ+0x16830], R5 ;  /* 0x01683005000075a7 */ /* 0x000ea4000802017f */
[----:B--2---:R-:W-:Y:S05]  /*81f0*/  @!P1 BRA `(.L_x_575) ;  /* 0x000000e400a09947 */ /* 0x004fea0003800000 */
.L_x_574:
[----:B0-----:R-:W3:Y:S01]  /*8200*/  LDL R3, [R1+0x1c] ;  /* 0x00001c0001037983 */ /* 0x001ee20000100800 */
[----:B-12---:R-:W-:Y:S01]  /*8210*/  IMAD.MOV.U32 R5, RZ, RZ, 0x40000040 ;  /* 0x40000040ff057424 */ /* 0x006fe200078e00ff */
[----:B------:R-:W-:Y:S05]  /*8220*/  WARPSYNC.ALL ;  /* 0x0000000000007948 */ /* 0x000fea0003800000 */
[C---:B------:R-:W-:Y:S01]  /*8230*/  R2UR UR4, R12.reuse ;  /* 0x000000000c0472ca */ /* 0x040fe200000e0000 */
[----:B-----5:R-:W-:Y:S01]  /*8240*/  WARPGROUP.ARRIVE ;  /* 0x00000000000079c5 */ /* 0x020fe20000000000 */
[----:B------:R-:W-:Y:S01]  /*8250*/  R2UR UR5, R13 ;  /* 0x000000000d0572ca */ /* 0x000fe200000e0000 */
[----:B------:R-:W-:Y:S01]  /*8260*/  VIADD R8, R12, 0x2 ;  /* 0x000000020c087836 */ /* 0x000fe20000000000 */
[----:B------:R-:W-:Y:S01]  /*8270*/  R2UR UR7, R5 ;  /* 0x00000000050772ca */ /* 0x000fe200000e0000 */
[----:B------:R-:W-:-:S02]  /*8280*/  IMAD.MOV.U32 R9, RZ, RZ, 0x40000040 ;  /* 0x40000040ff097424 */ /* 0x000fc400078e00ff */
[----:B------:R-:W-:Y:S02]  /*8290*/  IMAD.MOV.U32 R7, RZ, RZ, 0x40000040 ;  /* 0x40000040ff077424 */ /* 0x000fe400078e00ff */
[C---:B------:R-:W-:Y:S01]  /*82a0*/  VIADD R20, R12.reuse, 0x4 ;  /* 0x000000040c147836 */ /* 0x040fe20000000000 */
[----:B------:R0:W-:Y:S01]  /*82b0*/  STL.64 [R1+0x8], R8 ;  /* 0x0000080801007387 */ /* 0x0001e20000100a00 */
[----:B------:R-:W-:Y:S02]  /*82c0*/  IMAD.MOV.U32 R21, RZ, RZ, 0x40000040 ;  /* 0x40000040ff157424 */ /* 0x000fe400078e00ff */
[----:B------:R-:W-:Y:S02]  /*82d0*/  VIADD R14, R12, 0x6 ;  /* 0x000000060c0e7836 */ /* 0x000fe40000000000 */
[----:B------:R-:W-:Y:S02]  /*82e0*/  IMAD.MOV.U32 R15, RZ, RZ, 0x40000040 ;  /* 0x40000040ff0f7424 */ /* 0x000fe400078e00ff */
[----:B------:R-:W-:-:S02]  /*82f0*/  IMAD.MOV.U32 R5, RZ, RZ, 0x40000040 ;  /* 0x40000040ff057424 */ /* 0x000fc400078e00ff */
[----:B------:R-:W-:Y:S02]  /*8300*/  IMAD.MOV.U32 R119, RZ, RZ, RZ ;  /* 0x000000ffff777224 */ /* 0x000fe400078e00ff */
[----:B---3--:R-:W-:-:S05]  /*8310*/  IMAD R4, R155, 0x400, R3 ;  /* 0x000004009b047824 */ /* 0x008fca00078e0203 */
[C---:B------:R-:W-:Y:S02]  /*8320*/  R2UR UR6, R4.reuse ;  /* 0x00000000040672ca */ /* 0x040fe400000e0000 */
[----:B------:R-:W-:-:S11]  /*8330*/  IADD3 R6, R4, 0x2, RZ ;  /* 0x0000000204067810 */ /* 0x000fd60007ffe0ff */
[----:B------:R-:W-:Y:S01]  /*8340*/  HGMMA.64x128x16.F32 R24, gdesc[UR4], RZ, !UPT, gsb0 ;  /* 0x01e00000041879f0 */ /* 0x000fe2000c0008ff */
[----:B------:R-:W-:Y:S02]  /*8350*/  R2UR UR4, R8 ;  /* 0x00000000080472ca */ /* 0x000fe400000e0000 */
[----:B------:R-:W-:Y:S02]  /*8360*/  R2UR UR5, R9 ;  /* 0x00000000090572ca */ /* 0x000fe400000e0000 */
[----:B------:R-:W-:Y:S02]  /*8370*/  R2UR UR6, R6 ;  /* 0x00000000060672ca */ /* 0x000fe400000e0000 */
[----:B------:R-:W-:Y:S01]  /*8380*/  R2UR UR7, R7 ;  /* 0x00000000070772ca */ /* 0x000fe200000e0000 */
[----:B------:R-:W-:Y:S01]  /*8390*/  IMAD.MOV.U32 R7, RZ, RZ, 0x40000040 ;  /* 0x40000040ff077424 */ /* 0x000fe200078e00ff */
[C---:B------:R-:W-:Y:S02]  /*83a0*/  IADD3 R6, R4.reuse, 0x4, RZ ;  /* 0x0000000404067810 */ /* 0x040fe40007ffe0ff */
[----:B------:R-:W-:Y:S01]  /*83b0*/  IADD3 R4, R4, 0x6, RZ ;  /* 0x0000000604047810 */ /* 0x000fe20007ffe0ff */
[----:B------:R-:W-:-:S02]  /*83c0*/  WARPGROUP.DEPBAR.LE gsb0, 0x0 ;  /* 0x00008000000079c5 */ /* 0x000fc40000010000 */
[----:B------:R-:W-:-:S06]  /*83d0*/  WARPGROUP.ARRIVE ;  /* 0x00000000000079c5 */ /* 0x000fcc0000000000 */
[----:B------:R-:W-:Y:S01]  /*83e0*/  HGMMA.64x128x16.F32 R24, gdesc[UR4], R24, gsb0 ;  /* 0x01e00000041879f0 */ /* 0x000fe20008000818 */
[----:B------:R-:W-:Y:S02]  /*83f0*/  R2UR UR4, R20 ;  /* 0x00000000140472ca */ /* 0x000fe400000e0000 */
[----:B------:R-:W-:Y:S02]  /*8400*/  R2UR UR5, R21 ;  /* 0x00000000150572ca */ /* 0x000fe400000e0000 */
[----:B------:R-:W-:Y:S02]  /*8410*/  R2UR UR6, R6 ;  /* 0x00000000060672ca */ /* 0x000fe400000e0000 */
[----:B------:R-:W-:Y:S01]  /*8420*/  R2UR UR7, R7 ;  /* 0x00000000070772ca */ /* 0x000fe200000e0000 */
[----:B------:R-:W-:Y:S02]  /*8430*/  WARPGROUP.DEPBAR.LE gsb0, 0x0 ;  /* 0x00008000000079c5 */ /* 0x000fe40000010000 */
[----:B------:R-:W-:-:S10]  /*8440*/  WARPGROUP.ARRIVE ;  /* 0x00000000000079c5 */ /* 0x000fd40000000000 */
[----:B------:R-:W-:Y:S01]  /*8450*/  HGMMA.64x128x16.F32 R24, gdesc[UR4], R24, gsb0 ;  /* 0x01e00000041879f0 */ /* 0x000fe20008000818 */
[----:B------:R-:W-:Y:S02]  /*8460*/  R2UR UR4, R14 ;  /* 0x000000000e0472ca */ /* 0x000fe400000e0000 */
[----:B------:R-:W-:Y:S02]  /*8470*/  R2UR UR5, R15 ;  /* 0x000000000f0572ca */ /* 0x000fe400000e0000 */
[----:B------:R-:W-:Y:S02]  /*8480*/  R2UR UR6, R4 ;  /* 0x00000000040672ca */ /* 0x000fe400000e0000 */
[----:B------:R-:W-:Y:S01]  /*8490*/  R2UR UR7, R5 ;  /* 0x00000000050772ca */ /* 0x000fe200000e0000 */
[----:B------:R-:W-:Y:S02]  /*84a0*/  WARPGROUP.DEPBAR.LE gsb0, 0x0 ;  /* 0x00008000000079c5 */ /* 0x000fe40000010000 */
[----:B------:R-:W-:-:S10]  /*84b0*/  WARPGROUP.ARRIVE ;  /* 0x00000000000079c5 */ /* 0x000fd40000000000 */
[----:B------:R-:W-:Y:S03]  /*84c0*/  HGMMA.64x128x16.F32 R24, gdesc[UR4], R24, gsb0 ;  /* 0x01e00000041879f0 */ /* 0x000fe60008000818 */
[----:B------:R-:W-:Y:S02]  /*84d0*/  WARPGROUP.DEPBAR.LE gsb0, 0x0 ;  /* 0x00008000000079c5 */ /* 0x000fe40000010000 */
[----:B0-----:R-:W-:Y:S05]  /*84e0*/  @!P0 BRA `(.L_x_576) ;  /* 0x0000000000048947 */ /* 0x001fea0003800000 */
[----:B------:R-:W-:Y:S01]  /*84f0*/  BPT.TRAP 0x1 ;  /* 0x000000040000795c */ /* 0x000fe20000300000 */
.L_x_576:
[----:B------:R-:W2:Y:S01]  /*8500*/  LDL R90, [R1+0x58] ;  /* 0x00005800015a7983 */ /* 0x000ea20000100800 */
[----:B------:R-:W-:Y:S01]  /*8510*/  ULDC UR5, c[0x0][0x9d8] ;  /* 0x0002760000057ab9 */ /* 0x000fe20000000800 */
[----:B------:R-:W-:Y:S02]  /*8520*/  ULDC UR4, c[0x0][0x988] ;  /* 0x0002620000047ab9 */ /* 0x000fe40000000800 */
[----:B------:R-:W3:Y:S01]  /*8530*/  LDL R89, [R1+0x40] ;  /* 0x0000400001597983 */ /* 0x000ee20000100800 */
[----:B------:R-:W-:Y:S01]  /*8540*/  FMUL.FTZ R3, R24, UR5 ;  /* 0x0000000518037c20 */ /* 0x000fe20008410000 */
[----:B------:R-:W-:Y:S01]  /*8550*/  FMUL.FTZ R4, R25, UR5 ;  /* 0x0000000519047c20 */ /* 0x000fe20008410000 */
        /* <DEDUP_REMOVED lines=20> */
[----:B------:R-:W4:Y:S01]  /*86a0*/  MUFU.TANH R7, R7 ;  /* 0x0000000700077308 */ /* 0x000f220000002400 */
[----:B------:R-:W-:Y:S01]  /*86b0*/  FMUL.FTZ R30, R39, UR5 ;  /* 0x00000005271e7c20 */ /* 0x000fe20008410000 */
[----:B------:R-:W-:Y:S01]  /*86c0*/  FMUL.FTZ R67, R76, UR5 ;  /* 0x000000054c437c20 */ /* 0x000fe20008410000 */
[----:B------:R-:W-:Y:S01]  /*86d0*/  FMUL.FTZ R25, R34, UR5 ;  /* 0x0000000522197c20 */ /* 0x000fe20008410000 */
[----:B------:R-:W-:Y:S01]  /*86e0*/  FMUL.FTZ R39, R48, UR5 ;  /* 0x0000000530277c20 */ /* 0x000fe20008410000 */
[----:B------:R-:W-:Y:S01]  /*86f0*/  FMUL.FTZ R48, R57, UR5 ;  /* 0x0000000539307c20 */ /* 0x000fe20008410000 */
[----:B------:R-:W-:Y:S01]  /*8700*/  FMUL.FTZ R57, R66, UR5 ;  /* 0x0000000542397c20 */ /* 0x000fe20008410000 */
[----:B------:R-:W-:Y:S01]  /*8710*/  FMUL.FTZ R66, R75, UR5 ;  /* 0x000000054b427c20 */ /* 0x000fe20008410000 */
[----:B------:R-:W5:Y:S01]  /*8720*/  MUFU.TANH R8, R8 ;  /* 0x0000000800087308 */ /* 0x000f620000002400 */
        /* <DEDUP_REMOVED lines=37> */
[----:B------:R-:W-:Y:S01]  /*8980*/  VIADD R0, R0, 0x16840 ;  /* 0x0001684000007836 */ /* 0x000fe20000000000 */
[----:B------:R-:W-:Y:S01]  /*8990*/  ULDC UR6, c[0x0][0x9d8] ;  /* 0x0002760000067ab9 */ /* 0x000fe20000000800 */
[----:B------:R-:W5:Y:S01]  /*89a0*/  MUFU.TANH R9, R9 ;  /* 0x0000000900097308 */ /* 0x000f620000002400 */
[--C-:B------:R-:W-:Y:S01]  /*89b0*/  IMAD.MOV.U32 R118, RZ, RZ, R119.reuse ;  /* 0x000000ffff767224 */ /* 0x100fe200078e0077 */
[-C--:B------:R-:W-:Y:S01]  /*89c0*/  MOV R117, R119.reuse ;  /* 0x0000007700757202 */ /* 0x080fe20000000f00 */
[--C-:B------:R-:W-:Y:S01]  /*89d0*/  IMAD.MOV.U32 R116, RZ, RZ, R119.reuse ;  /* 0x000000ffff747224 */ /* 0x100fe200078e0077 */
[-C--:B------:R-:W-:Y:S01]  /*89e0*/  MOV R113, R119.reuse ;  /* 0x0000007700717202 */ /* 0x080fe20000000f00 */
[--C-:B------:R-:W-:Y:S01]  /*89f0*/  IMAD.MOV.U32 R115, RZ, RZ, R119.reuse ;  /* 0x000000ffff737224 */ /* 0x100fe200078e0077 */
[-C--:B------:R-:W-:Y:S01]  /*8a00*/  MOV R109, R119.reuse ;  /* 0x00000077006d7202 */ /* 0x080fe20000000f00 */
[--C-:B------:R-:W-:Y:S01]  /*8a10*/  IMAD.MOV.U32 R114, RZ, RZ, R119.reuse ;  /* 0x000000ffff727224 */ /* 0x100fe200078e0077 */
        /* <DEDUP_REMOVED lines=10> */
[----:B------:R-:W-:Y:S01]  /*8ac0*/  MOV R93, R119 ;  /* 0x00000077005d7202 */ /* 0x000fe20000000f00 */
[----:B------:R-:W-:-:S02]  /*8ad0*/  IMAD.MOV.U32 R106, RZ, RZ, R119 ;  /* 0x000000ffff6a7224 */ /* 0x000fc400078e0077 */
[--C-:B------:R-:W-:Y:S02]  /*8ae0*/  IMAD.MOV.U32 R104, RZ, RZ, R119.reuse ;  /* 0x000000ffff687224 */ /* 0x100fe400078e0077 */
[--C-:B------:R-:W-:Y:S01]  /*8af0*/  IMAD.MOV.U32 R103, RZ, RZ, R119.reuse ;  /* 0x000000ffff677224 */ /* 0x100fe200078e0077 */
[----:B------:R-:W5:Y:S01]  /*8b00*/  MUFU.TANH R28, R28 ;  /* 0x0000001c001c7308 */ /* 0x000f620000002400 */
[--C-:B------:R-:W-:Y:S02]  /*8b10*/  IMAD.MOV.U32 R102, RZ, RZ, R119.reuse ;  /* 0x000000ffff667224 */ /* 0x100fe400078e0077 */
[--C-:B------:R-:W-:Y:S02]  /*8b20*/  IMAD.MOV.U32 R100, RZ, RZ, R119.reuse ;  /* 0x000000ffff647224 */ /* 0x100fe400078e0077 */
[--C-:B------:R-:W-:Y:S02]  /*8b30*/  IMAD.MOV.U32 R99, RZ, RZ, R119.reuse ;  /* 0x000000ffff637224 */ /* 0x100fe400078e0077 */
[--C-:B------:R-:W-:Y:S01]  /*8b40*/  IMAD.MOV.U32 R98, RZ, RZ, R119.reuse ;  /* 0x000000ffff627224 */ /* 0x100fe200078e0077 */
[----:B------:R-:W5:Y:S01]  /*8b50*/  MUFU.TANH R25, R25 ;  /* 0x0000001900197308 */ /* 0x000f620000002400 */
[----:B------:R-:W-:-:S02]  /*8b60*/  IMAD.MOV.U32 R96, RZ, RZ, R119 ;  /* 0x000000ffff607224 */ /* 0x000fc400078e0077 */
[--C-:B------:R-:W-:Y:S02]  /*8b70*/  IMAD.MOV.U32 R95, RZ, RZ, R119.reuse ;  /* 0x000000ffff5f7224 */ /* 0x100fe400078e0077 */
[--C-:B------:R-:W-:Y:S02]  /*8b80*/  IMAD.MOV.U32 R94, RZ, RZ, R119.reuse ;  /* 0x000000ffff5e7224 */ /* 0x100fe400078e0077 */
[--C-:B------:R-:W-:Y:S01]  /*8b90*/  IMAD.MOV.U32 R92, RZ, RZ, R119.reuse ;  /* 0x000000ffff5c7224 */ /* 0x100fe200078e0077 */
[----:B------:R-:W5:Y:S01]  /*8ba0*/  MUFU.TANH R31, R31 ;  /* 0x0000001f001f7308 */ /* 0x000f620000002400 */
[----:B------:R-:W-:-:S07]  /*8bb0*/  IMAD.MOV.U32 R91, RZ, RZ, R119 ;  /* 0x000000ffff5b7224 */ /* 0x000fce00078e0077 */
[----:B------:R-:W5:Y:S08]  /*8bc0*/  MUFU.TANH R26, R26 ;  /* 0x0000001a001a7308 */ /* 0x000f700000002400 */
        /* <DEDUP_REMOVED lines=21> */
[----:B------:R-:W5:Y:S01]  /*8d20*/  MUFU.TANH R49, R49 ;  /* 0x0000003100317308 */ /* 0x000f620000002400 */
[----:B--2---:R-:W-:Y:S01]  /*8d30*/  IADD3 R72, R90, R88, RZ ;  /* 0x000000585a487210 */ /* 0x004fe20007ffe0ff */
[----:B------:R-:W-:-:S04]  /*8d40*/  IMAD.MOV.U32 R90, RZ, RZ, R119 ;  /* 0x000000ffff5a7224 */ /* 0x000fc800078e0077 */
[----:B---3--:R-:W-:Y:S01]  /*8d50*/  IMAD R72, R89, -0x80, R72 ;  /* 0xffffff8059487824 */ /* 0x008fe200078e0248 */
[----:B------:R-:W-:Y:S01]  /*8d60*/  MOV R89, R119 ;  /* 0x0000007700597202 */ /* 0x000fe20000000f00 */
[----:B------:R-:W2:Y:S03]  /*8d70*/  MUFU.TANH R55, R55 ;  /* 0x0000003700377308 */ /* 0x000ea60000002400 */
[C---:B------:R-:W-:Y:S02]  /*8d80*/  ISETP.GT.AND P4, PT, R72.reuse, RZ, PT ;  /* 0x000000ff4800720c */ /* 0x040fe40003f84270 */
[C---:B------:R-:W-:Y:S02]  /*8d90*/  ISETP.GT.AND P5, PT, R72.reuse, 0x1, PT ;  /* 0x000000014800780c */ /* 0x040fe40003fa4270 */
[----:B------:R-:W-:Y:S01]  /*8da0*/  ISETP.GT.AND P1, PT, R72, 0x8, PT ;  /* 0x000000084800780c */ /* 0x000fe20003f24270 */
[----:B------:R-:W3:Y:S01]  /*8db0*/  MUFU.TANH R50, R50 ;  /* 0x0000003200327308 */ /* 0x000ee20000002400 */
[----:B0-----:R-:W-:-:S02]  /*8dc0*/  FSEL R3, R3, -INF , P4 ;  /* 0xff80000003037808 */ /* 0x001fc40002000000 */
[----:B-1----:R-:W-:Y:S02]  /*8dd0*/  FSEL R4, R4, -INF , P5 ;  /* 0xff80000004047808 */ /* 0x002fe40002800000 */
[C---:B------:R-:W-:Y:S02]  /*8de0*/  ISETP.GT.AND P2, PT, R72.reuse, 0x9, PT ;  /* 0x000000094800780c */ /* 0x040fe40003f44270 */
[----:B----4-:R-:W-:Y:S01]  /*8df0*/  FSEL R7, R7, -INF , P1 ;  /* 0xff80000007077808 */ /* 0x010fe20000800000 */
[----:B------:R-:W0:Y:S01]  /*8e00*/  MUFU.TANH R56, R56 ;  /* 0x0000003800387308 */ /* 0x000e220000002400 */
[----:B------:R-:W-:Y:S02]  /*8e10*/  FMNMX.FTZ R76, R3, R4, !PT ;  /* 0x00000004034c7209 */ /* 0x000fe40007810000 */
[----:B------:R-:W-:Y:S02]  /*8e20*/  ISETP.GT.AND P3, PT, R72, 0x10, PT ;  /* 0x000000104800780c */ /* 0x000fe40003f64270 */
[----:B-----5:R-:W-:-:S02]  /*8e30*/  FSEL R8, R8, -INF , P2 ;  /* 0xff80000008087808 */ /* 0x020fc40001000000 */
[----:B------:R-:W-:Y:S01]  /*8e40*/  FMNMX.FTZ R75, R7, R76, !PT ;  /* 0x0000004c074b7209 */ /* 0x000fe20007810000 */
[----:B------:R-:W1:Y:S01]  /*8e50*/  MUFU.TANH R53, R53 ;  /* 0x0000003500357308 */ /* 0x000e620000002400 */
[----:B------:R-:W-:Y:S02]  /*8e60*/  FSEL R5, R5, -INF , P4 ;  /* 0xff80000005057808 */ /* 0x000fe40002000000 */
[----:B------:R-:W-:Y:S02]  /*8e70*/  ISETP.GT.AND P4, PT, R72, 0x11, PT ;  /* 0x000000114800780c */ /* 0x000fe40003f84270 */
[----:B------:R-:W-:Y:S02]  /*8e80*/  FSEL R11, R11, -INF , P3 ;  /* 0xff8000000b0b7808 */ /* 0x000fe40001800000 */
[----:B------:R-:W-:Y:S01]  /*8e90*/  FMNMX.FTZ R76, R8, R75, !PT ;  /* 0x0000004b084c7209 */ /* 0x000fe20007810000 */
[----:B------:R-:W4:Y:S01]  /*8ea0*/  MUFU.TANH R59, R59 ;  /* 0x0000003b003b7308 */ /* 0x000f220000002400 */
[----:B------:R-:W-:-:S02]  /*8eb0*/  FSEL R6, R6, -INF , P5 ;  /* 0xff80000006067808 */ /* 0x000fc40002800000 */
[----:B------:R-:W-:Y:S02]  /*8ec0*/  ISETP.GT.AND P5, PT, R72, 0x18, PT ;  /* 0x000000184800780c */ /* 0x000fe40003fa4270 */
[----:B------:R-:W-:Y:S02]  /*8ed0*/  FSEL R24, R24, -INF , P4 ;  /* 0xff80000018187808 */ /* 0x000fe40002000000 */
[----:B------:R-:W-:Y:S01]  /*8ee0*/  FMNMX.FTZ R75, R11, R76, !PT ;  /* 0x0000004c0b4b7209 */ /* 0x000fe20007810000 */
[----:B------:R-:W5:Y:S01]  /*8ef0*/  MUFU.TANH R54, R54 ;  /* 0x0000003600367308 */ /* 0x000f620000002400 */
[----:B------:R-:W-:Y:S02]  /*8f00*/  FSEL R9, R9, -INF , P1 ;  /* 0xff80000009097808 */ /* 0x000fe40000800000 */
[----:B------:R-:W-:Y:S02]  /*8f10*/  ISETP.GT.AND P1, PT, R72, 0x19, PT ;  /* 0x000000194800780c */ /* 0x000fe40003f24270 */
[----:B------:R-:W-:-:S02]  /*8f20*/  FSEL R27, R27, -INF , P5 ;  /* 0xff8000001b1b7808 */ /* 0x000fc40002800000 */
[----:B------:R-:W-:Y:S01]  /*8f30*/  FMNMX.FTZ R76, R24, R75, !PT ;  /* 0x0000004b184c7209 */ /* 0x000fe20007810000 */
[----:B------:R-:W5:Y:S01]  /*8f40*/  MUFU.TANH R60, R60 ;  /* 0x0000003c003c7308 */ /* 0x000f620000002400 */
[----:B------:R-:W-:Y:S02]  /*8f50*/  FSEL R10, R10, -INF , P2 ;  /* 0xff8000000a0a7808 */ /* 0x000fe40001000000 */
[----:B------:R-:W-:Y:S02]  /*8f60*/  ISETP.GT.AND P2, PT, R72, 0x20, PT ;  /* 0x000000204800780c */ /* 0x000fe40003f44270 */
[----:B------:R-:W-:Y:S02]  /*8f70*/  FSEL R28, R28, -INF , P1 ;  /* 0xff8000001c1c7808 */ /* 0x000fe40000800000 */
[----:B------:R-:W-:Y:S01]  /*8f80*/  FMNMX.FTZ R77, R27, R76, !PT ;  /* 0x0000004c1b4d7209 */ /* 0x000fe20007810000 */
[----:B------:R-:W5:Y:S01]  /*8f90*/  MUFU.TANH R57, R57 ;  /* 0x0000003900397308 */ /* 0x000f620000002400 */
        /* <DEDUP_REMOVED lines=62> */
[----:B--2---:R-:W-:Y:S02]  /*9380*/  FSEL R55, R55, -INF , P4 ;  /* 0xff80000037377808 */ /* 0x004fe40002000000 */
[----:B------:R-:W-:Y:S01]  /*9390*/  FMNMX.FTZ R38, R52, R31, !PT ;  /* 0x0000001f34267209 */ /* 0x000fe20007810000 */
[----:B------:R-:W2:Y:S01]  /*93a0*/  MUFU.TANH R73, R73 ;  /* 0x0000004900497308 */ /* 0x000ea20000002400 */
[----:B---3--:R-:W-:Y:S02]  /*93b0*/  FSEL R50, R50, -INF , P1 ;  /* 0xff80000032327808 */ /* 0x008fe40000800000 */
[----:B------:R-:W-:Y:S02]  /*93c0*/  ISETP.GT.AND P1, PT, R72, 0x58, PT ;  /* 0x000000584800780c */ /* 0x000fe40003f24270 */
[----:B0-----:R-:W-:-:S02]  /*93d0*/  FSEL R56, R56, -INF , P5 ;  /* 0xff80000038387808 */ /* 0x001fc40002800000 */
[----:B------:R-:W-:Y:S01]  /*93e0*/  FMNMX.FTZ R31, R55, R38, !PT ;  /* 0x00000026371f7209 */ /* 0x000fe20007810000 */
[----:B------:R-:W0:Y:S01]  /*93f0*/  MUFU.TANH R74, R74 ;  /* 0x0000004a004a7308 */ /* 0x000e220000002400 */
[----:B-1----:R-:W-:Y:S02]  /*9400*/  FSEL R53, R53, -INF , P2 ;  /* 0xff80000035357808 */ /* 0x002fe40001000000 */
[----:B------:R-:W-:Y:S02]  /*9410*/  ISETP.GT.AND P2, PT, R72, 0x59, PT ;  /* 0x000000594800780c */ /* 0x000fe40003f44270 */
[----:B----4-:R-:W-:Y:S02]  /*9420*/  FSEL R59, R59, -INF , P1 ;  /* 0xff8000003b3b7808 */ /* 0x010fe40000800000 */
[----:B------:R-:W-:Y:S01]  /*9430*/  FMNMX.FTZ R38, R56, R31, !PT ;  /* 0x0000001f38267209 */ /* 0x000fe20007810000 */
[----:B------:R-:W-:Y:S01]  /*9440*/  MUFU.TANH R81, R81 ;  /* 0x0000005100517308 */ /* 0x000fe20000002400 */
[----:B-----5:R-:W-:-:S02]  /*9450*/  FSEL R54, R54, -INF , P3 ;  /* 0xff80000036367808 */ /* 0x020fc40001800000 */
[----:B------:R-:W-:Y:S02]  /*9460*/  ISETP.GT.AND P3, PT, R72, 0x60, PT ;  /* 0x000000604800780c */ /* 0x000fe40003f64270 */
[----:B------:R-:W-:Y:S02]  /*9470*/  FSEL R60, R60, -INF , P2 ;  /* 0xff8000003c3c7808 */ /* 0x000fe40001000000 */
[----:B------:R-:W-:Y:S02]  /*9480*/  FMNMX.FTZ R31, R59, R38, !PT ;  /* 0x000000263b1f7209 */ /* 0x000fe40007810000 */
[----:B------:R-:W-:Y:S02]  /*9490*/  FSEL R57, R57, -INF , P4 ;  /* 0xff80000039397808 */ /* 0x000fe40002000000 */
[----:B------:R-:W-:Y:S02]  /*94a0*/  ISETP.GT.AND P4, PT, R72, 0x61, PT ;  /* 0x000000614800780c */ /* 0x000fe40003f84270 */
[----:B------:R-:W-:-:S02]  /*94b0*/  FSEL R63, R63, -INF , P3 ;  /* 0xff8000003f3f7808 */ /* 0x000fc40001800000 */
[----:B------:R-:W-:Y:S02]  /*94c0*/  FMNMX.FTZ R38, R60, R31, !PT ;  /* 0x0000001f3c267209 */ /* 0x000fe40007810000 */
[----:B------:R-:W-:Y:S02]  /*94d0*/  FSEL R58, R58, -INF , P5 ;  /* 0xff8000003a3a7808 */ /* 0x000fe40002800000 */
[----:B------:R-:W-:Y:S02]  /*94e0*/  ISETP.GT.AND P5, PT, R72, 0x68, PT ;  /* 0x000000684800780c */ /* 0x000fe40003fa4270 */
[----:B------:R-:W-:Y:S02]  /*94f0*/  FSEL R64, R64, -INF , P4 ;  /* 0xff80000040407808 */ /* 0x000fe40002000000 */
[----:B------:R-:W-:Y:S02]  /*9500*/  FMNMX.FTZ R31, R63, R38, !PT ;  /* 0x000000263f1f7209 */ /* 0x000fe40007810000 */
[----:B------:R-:W-:-:S02]  /*9510*/  FSEL R61, R61, -INF , P1 ;  /* 0xff8000003d3d7808 */ /* 0x000fc40000800000 */
        /* <DEDUP_REMOVED lines=16> */
[----:B------:R-:W-:Y:S01]  /*9620*/  ISETP.GT.AND P5, PT, R72, 0x79, PT ;  /* 0x000000794800780c */ /* 0x000fe20003fa4270 */
[----:B------:R-:W-:Y:S01]  /*9630*/  FMUL.FTZ R72, R82, UR5 ;  /* 0x0000000552487c20 */ /* 0x000fe20008410000 */
[----:B--2---:R-:W-:-:S02]  /*9640*/  FSEL R73, R73, -INF , P4 ;  /* 0xff80000049497808 */ /* 0x004fc40002000000 */
[----:B------:R-:W-:Y:S02]  /*9650*/  FMNMX.FTZ R38, R71, R38, !PT ;  /* 0x0000002647267209 */ /* 0x000fe40007810000 */
[----:B0-----:R-:W-:Y:S01]  /*9660*/  FSEL R74, R74, -INF , P5 ;  /* 0xff8000004a4a7808 */ /* 0x001fe20002800000 */
[----:B------:R-:W-:Y:S01]  /*9670*/  MUFU.TANH R72, R72 ;  /* 0x0000004800487308 */ /* 0x000fe20000002400 */
[----:B------:R-:W-:Y:S01]  /*9680*/  FMNMX.FTZ R31, R73, R38, !PT ;  /* 0x00000026491f7209 */ /* 0x000fe20007810000 */
[----:B------:R-:W-:-:S03]  /*9690*/  FMUL.FTZ R38, R79, UR5 ;  /* 0x000000054f267c20 */ /* 0x000fc60008410000 */
[----:B------:R-:W-:-:S03]  /*96a0*/  FMNMX.FTZ R78, R74, R31, !PT ;  /* 0x0000001f4a4e7209 */ /* 0x000fc60007810000 */
[----:B------:R-:W-:Y:S02]  /*96b0*/  MUFU.TANH R38, R38 ;  /* 0x0000002600267308 */ /* 0x000fe40000002400 */
[----:B------:R-:W0:Y:S02]  /*96c0*/  SHFL.BFLY PT, R31, R78, 0x2, 0x1f ;  /* 0x0c401f004e1f7f89 */ /* 0x000e2400000e0000 */
[----:B0-----:R-:W-:Y:S01]  /*96d0*/  FMNMX.FTZ R80, R78, R31, !PT ;  /* 0x0000001f4e507209 */ /* 0x001fe20007810000 */
[----:B------:R-:W-:-:S04]  /*96e0*/  FMUL.FTZ R78, R83, UR5 ;  /* 0x00000005534e7c20 */ /* 0x000fc80008410000 */
[----:B------:R-:W0:Y:S02]  /*96f0*/  SHFL.BFLY PT, R31, R80, 0x1, 0x1f ;  /* 0x0c201f00501f7f89 */ /* 0x000e2400000e0000 */
[----:B------:R-:W-:Y:S01]  /*9700*/  MUFU.TANH R78, R78 ;  /* 0x0000004e004e7308 */ /* 0x000fe20000002400 */
[----:B0-----:R-:W-:Y:S01]  /*9710*/  FMNMX.FTZ R31, R80, R31, !PT ;  /* 0x0000001f501f7209 */ /* 0x001fe20007810000 */
[----:B------:R-:W-:Y:S01]  /*9720*/  FMUL.FTZ R80, R86, UR5 ;  /* 0x0000000556507c20 */ /* 0x000fe20008410000 */
[----:B------:R-:W-:Y:S02]  /*9730*/  ULDC UR5, c[0x0][0x988] ;  /* 0x0002620000057ab9 */ /* 0x000fe40000000800 */
[C---:B------:R-:W-:Y:S01]  /*9740*/  FSETP.NEU.FTZ.AND P6, PT, R31.reuse, -INF , PT ;  /* 0xff8000001f00780b */ /* 0x040fe20003fdd000 */
[----:B------:R-:W-:Y:S02]  /*9750*/  FMUL.FTZ R77, R31, UR4 ;  /* 0x000000041f4d7c20 */ /* 0x000fe40008410000 */
[----:B------:R-:W0:Y:S03]  /*9760*/  MUFU.TANH R80, R80 ;  /* 0x0000005000507308 */ /* 0x000e260000002400 */
[----:B------:R-:W-:-:S05]  /*9770*/  FSEL R77, R77, RZ, P6 ;  /* 0x000000ff4d4d7208 */ /* 0x000fca0003000000 */
[--C-:B------:R-:W-:Y:S01]  /*9780*/  FFMA.FTZ R148, R3, UR4, -R77.reuse ;  /* 0x0000000403947c23 */ /* 0x100fe2000801084d */
[--C-:B------:R-:W-:Y:S01]  /*9790*/  FFMA.FTZ R3, R4, UR4, -R77.reuse ;  /* 0x0000000404037c23 */ /* 0x100fe2000801084d */
[----:B------:R-:W-:Y:S01]  /*97a0*/  FMNMX.FTZ R4, R5, R6, !PT ;  /* 0x0000000605047209 */ /* 0x000fe20007810000 */
[--C-:B------:R-:W-:Y:S01]  /*97b0*/  FFMA.FTZ R120, R11, UR4, -R77.reuse ;  /* 0x000000040b787c23 */ /* 0x100fe2000801084d */
        /* <DEDUP_REMOVED lines=13> */
[----:B------:R-:W-:Y:S01]  /*9890*/  MUFU.EX2 R148, R148 ;  /* 0x0000009400947308 */ /* 0x000fe20000000800 */
[----:B------:R-:W-:Y:S01]  /*98a0*/  FMNMX.FTZ R4, R26, R11, !PT ;  /* 0x0000000b1a047209 */ /* 0x000fe20007810000 */
[--C-:B------:R-:W-:Y:S01]  /*98b0*/  FFMA.FTZ R132, R47, UR4, -R77.reuse ;  /* 0x000000042f847c23 */ /* 0x100fe2000801084d */
[--C-:B------:R-:W-:Y:S01]  /*98c0*/  FFMA.FTZ R134, R51, UR4, -R77.reuse ;  /* 0x0000000433867c23 */ /* 0x100fe2000801084d */
[--C-:B------:R-:W-:Y:S01]  /*98d0*/  FFMA.FTZ R136, R55, UR4, -R77.reuse ;  /* 0x0000000437887c23 */ /* 0x100fe2000801084d */
[----:B------:R-:W-:Y:S01]  /*98e0*/  FMNMX.FTZ R79, R29, R4, !PT ;  /* 0x000000041d4f7209 */ /* 0x000fe20007810000 */
[--C-:B------:R-:W-:Y:S01]  /*98f0*/  FFMA.FTZ R138, R59, UR4, -R77.reuse ;  /* 0x000000043b8a7c23 */ /* 0x100fe2000801084d */
[--C-:B------:R-:W-:Y:S01]  /*9900*/  FFMA.FTZ R140, R63, UR4, -R77.reuse ;  /* 0x000000043f8c7c23 */ /* 0x100fe2000801084d */
[----:B------:R0:W-:Y:S01]  /*9910*/  MUFU.EX2 R11, R24 ;  /* 0x00000018000b7308 */ /* 0x0001e20000000800 */
[----:B------:R-:W-:Y:S01]  /*9920*/  FMNMX.FTZ R4, R30, R79, !PT ;  /* 0x0000004f1e047209 */ /* 0x000fe20007810000 */
[--C-:B------:R-:W-:Y:S01]  /*9930*/  FFMA.FTZ R142, R67, UR4, -R77.reuse ;  /* 0x00000004438e7c23 */ /* 0x100fe2000801084d */
[--C-:B------:R-:W-:Y:S01]  /*9940*/  FFMA.FTZ R146, R73, UR4, -R77.reuse ;  /* 0x0000000449927c23 */ /* 0x100fe2000801084d */
[--C-:B------:R-:W-:Y:S01]  /*9950*/  FFMA.FTZ R40, R40, UR4, -R77.reuse ;  /* 0x0000000428287c23 */ /* 0x100fe2000801084d */
[----:B------:R-:W-:Y:S01]  /*9960*/  FMNMX.FTZ R27, R33, R4, !PT ;  /* 0x00000004211b7209 */ /* 0x000fe20007810000 */
[--C-:B------:R-:W-:Y:S01]  /*9970*/  FFMA.FTZ R130, R76, UR4, -R77.reuse ;  /* 0x000000044c827c23 */ /* 0x100fe2000801084d */
[--C-:B------:R-:W-:Y:S01]  /*9980*/  FFMA.FTZ R44, R44, UR4, -R77.reuse ;  /* 0x000000042c2c7c23 */ /* 0x100fe2000801084d */
[----:B------:R-:W1:Y:S01]  /*9990*/  MUFU.EX2 R3, R3 ;  /* 0x0000000300037308 */ /* 0x000e620000000800 */
[----:B------:R-:W-:Y:S01]  /*99a0*/  FMNMX.FTZ R4, R34, R27, !PT ;  /* 0x0000001b22047209 */ /* 0x000fe20007810000 */
[--C-:B------:R-:W-:Y:S01]  /*99b0*/  FFMA.FTZ R47, R48, UR4, -R77.reuse ;  /* 0x00000004302f7c23 */ /* 0x100fe2000801084d */
[----:B0-----:R-:W-:Y:S01]  /*99c0*/  FSEL R24, R80, -INF , P4 ;  /* 0xff80000050187808 */ /* 0x001fe20002000000 */
        /* <DEDUP_REMOVED lines=11> */
[----:B------:R-:W-:Y:S01]  /*9a80*/  FFMA.FTZ R73, R74, UR4, -R77 ;  /* 0x000000044a497c23 */ /* 0x000fe2000801084d */
[----:B------:R-:W2:Y:S01]  /*9a90*/  MUFU.EX2 R150, R150 ;  /* 0x0000009600967308 */ /* 0x000ea20000000800 */
[----:B------:R-:W-:-:S02]  /*9aa0*/  FMNMX.FTZ R4, R42, R75, !PT ;  /* 0x0000004b2a047209 */ /* 0x000fc40007810000 */
[----:B0-----:R-:W-:Y:S02]  /*9ab0*/  FSEL R28, R78, -INF , P3 ;  /* 0xff8000004e1c7808 */ /* 0x001fe40001800000 */
[----:B------:R-:W-:-:S03]  /*9ac0*/  FMNMX.FTZ R79, R45, R4, !PT ;  /* 0x000000042d4f7209 */ /* 0x000fc60007810000 */
[----:B------:R0:W-:Y:S01]  /*9ad0*/  MUFU.EX2 R75, R32 ;  /* 0x00000020004b7308 */ /* 0x0001e20000000800 */
[----:B------:R-:W-:-:S04]  /*9ae0*/  FMNMX.FTZ R4, R46, R79, !PT ;  /* 0x0000004f2e047209 */ /* 0x000fc80007810000 */
[----:B------:R-:W-:-:S03]  /*9af0*/  FMNMX.FTZ R35, R49, R4, !PT ;  /* 0x0000000431237209 */ /* 0x000fc60007810000 */
[----:B------:R-:W3:Y:S01]  /*9b00*/  MUFU.EX2 R7, R7 ;  /* 0x0000000700077308 */ /* 0x000ee20000000800 */
[----:B------:R-:W-:Y:S02]  /*9b10*/  FMNMX.FTZ R4, R50, R35, !PT ;  /* 0x0000002332047209 */ /* 0x000fe40007810000 */
[----:B0-----:R-:W-:Y:S02]  /*9b20*/  FSEL R32, R81, -INF , P5 ;  /* 0xff80000051207808 */ /* 0x001fe40002800000 */
[----:B------:R-:W-:-:S03]  /*9b30*/  FMNMX.FTZ R79, R53, R4, !PT ;  /* 0x00000004354f7209 */ /* 0x000fc60007810000 */
[----:B------:R0:W-:Y:S01]  /*9b40*/  MUFU.EX2 R35, R36 ;  /* 0x0000002400237308 */ /* 0x0001e20000000800 */
[----:B------:R-:W-:-:S04]  /*9b50*/  FMNMX.FTZ R4, R54, R79, !PT ;  /* 0x0000004f36047209 */ /* 0x000fc80007810000 */
[----:B------:R-:W-:-:S03]  /*9b60*/  FMNMX.FTZ R39, R57, R4, !PT ;  /* 0x0000000439277209 */ /* 0x000fc60007810000 */
[----:B------:R-:W4:Y:S01]  /*9b70*/  MUFU.EX2 R120, R120 ;  /* 0x0000007800787308 */ /* 0x000f220000000800 */
[----:B------:R-:W-:-:S04]  /*9b80*/  FMNMX.FTZ R4, R58, R39, !PT ;  /* 0x000000273a047209 */ /* 0x000fc80007810000 */
[----:B------:R-:W-:-:S03]  /*9b90*/  FMNMX.FTZ R79, R61, R4, !PT ;  /* 0x000000043d4f7209 */ /* 0x000fc60007810000 */
[----:B------:R-:W5:Y:S01]  /*9ba0*/  MUFU.EX2 R122, R122 ;  /* 0x0000007a007a7308 */ /* 0x000f620000000800 */
[----:B------:R-:W-:-:S04]  /*9bb0*/  FMNMX.FTZ R4, R62, R79, !PT ;  /* 0x0000004f3e047209 */ /* 0x000fc80007810000 */
[----:B------:R-:W-:Y:S02]  /*9bc0*/  FMNMX.FTZ R79, R65, R4, !PT ;  /* 0x00000004414f7209 */ /* 0x000fe40007810000 */
[----:B------:R-:W-:Y:S01]  /*9bd0*/  FSEL R4, R38, -INF , P1 ;  /* 0xff80000026047808 */ /* 0x000fe20000800000 */
[----:B------:R2:W-:Y:S01]  /*9be0*/  MUFU.EX2 R39, R40 ;  /* 0x0000002800277308 */ /* 0x0005e20000000800 */
[----:B------:R-:W-:-:S04]  /*9bf0*/  FMNMX.FTZ R8, R66, R79, !PT ;  /* 0x0000004f42087209 */ /* 0x000fc80007810000 */
[----:B------:R-:W-:Y:S02]  /*9c00*/  FMNMX.FTZ R83, R69, R8, !PT ;  /* 0x0000000845537209 */ /* 0x000fe40007810000 */
[----:B------:R-:W-:Y:S01]  /*9c10*/  FSEL R8, R72, -INF , P2 ;  /* 0xff80000048087808 */ /* 0x000fe20001000000 */
[----:B------:R3:W-:Y:S01]  /*9c20*/  MUFU.EX2 R79, R44 ;  /* 0x0000002c004f7308 */ /* 0x0007e20000000800 */
[----:B------:R-:W-:-:S04]  /*9c30*/  FMNMX.FTZ R83, R4, R83, !PT ;  /* 0x0000005304537209 */ /* 0x000fc80007810000 */
[----:B------:R-:W-:-:S03]  /*9c40*/  FMNMX.FTZ R83, R8, R83, !PT ;  /* 0x0000005308537209 */ /* 0x000fc60007810000 */
[----:B------:R-:W-:Y:S01]  /*9c50*/  MUFU.EX2 R124, R124 ;  /* 0x0000007c007c7308 */ /* 0x000fe20000000800 */
[----:B------:R-:W-:-:S04]  /*9c60*/  FMNMX.FTZ R83, R28, R83, !PT ;  /* 0x000000531c537209 */ /* 0x000fc80007810000 */
[----:B------:R-:W-:-:S03]  /*9c70*/  FMNMX.FTZ R83, R24, R83, !PT ;  /* 0x0000005318537209 */ /* 0x000fc60007810000 */
[----:B------:R-:W-:Y:S01]  /*9c80*/  MUFU.EX2 R126, R126 ;  /* 0x0000007e007e7308 */ /* 0x000fe20000000800 */
[----:B------:R-:W-:-:S05]  /*9c90*/  FMNMX.FTZ R83, R32, R83, !PT ;  /* 0x0000005320537209 */ /* 0x000fca0007810000 */
[----:B0-----:R-:W0:Y:S02]  /*9ca0*/  SHFL.BFLY PT, R36, R83, 0x2, 0x1f ;  /* 0x0c401f0053247f89 */ /* 0x001e2400000e0000 */
[----:B------:R-:W-:Y:S08]  /*9cb0*/  MUFU.EX2 R128, R128 ;  /* 0x0000008000807308 */ /* 0x000ff00000000800 */
[----:B------:R-:W-:Y:S08]  /*9cc0*/  MUFU.EX2 R130, R130 ;  /* 0x0000008200827308 */ /* 0x000ff00000000800 */
[----:B------:R-:W-:Y:S01]  /*9cd0*/  MUFU.EX2 R132, R132 ;  /* 0x0000008400847308 */ /* 0x000fe20000000800 */
[----:B0-----:R-:W-:-:S07]  /*9ce0*/  FMNMX.FTZ R36, R83, R36, !PT ;  /* 0x0000002453247209 */ /* 0x001fce0007810000 */
[----:B------:R-:W-:Y:S01]  /*9cf0*/  MUFU.EX2 R47, R47 ;  /* 0x0000002f002f7308 */ /* 0x000fe20000000800 */
[----:B------:R-:W0:Y:S07]  /*9d00*/  SHFL.BFLY PT, R81, R36, 0x1, 0x1f ;  /* 0x0c201f0024517f89 */ /* 0x000e2e00000e0000 */
[----:B------:R-:W-:Y:S08]  /*9d10*/  MUFU.EX2 R134, R134 ;  /* 0x0000008600867308 */ /* 0x000ff00000000800 */
[----:B------:R-:W-:Y:S08]  /*9d20*/  MUFU.EX2 R51, R51 ;  /* 0x0000003300337308 */ /* 0x000ff00000000800 */
[----:B------:R-:W-:Y:S01]  /*9d30*/  MUFU.EX2 R136, R136 ;  /* 0x0000008800887308 */ /* 0x000fe20000000800 */
[----:B0-----:R-:W-:-:S04]  /*9d40*/  FMNMX.FTZ R38, R36, R81, !PT ;  /* 0x0000005124267209 */ /* 0x001fc80007810000 */
[C---:B------:R-:W-:Y:S01]  /*9d50*/  FSETP.NEU.FTZ.AND P1, PT, R38.reuse, -INF , PT ;  /* 0xff8000002600780b */ /* 0x040fe20003f3d000 */
[----:B------:R-:W-:Y:S02]  /*9d60*/  FMUL.FTZ R36, R38, UR4 ;  /* 0x0000000426247c20 */ /* 0x000fe40008410000 */
[----:B------:R-:W-:Y:S03]  /*9d70*/  MUFU.EX2 R55, R55 ;  /* 0x0000003700377308 */ /* 0x000fe60000000800 */
[----:B------:R-:W-:Y:S02]  /*9d80*/  FSEL R77, R36, RZ, P1 ;  /* 0x000000ff244d7208 */ /* 0x000fe40000800000 */
[----:B------:R-:W-:Y:S01]  /*9d90*/  ISETP.GE.AND P1, PT, R88, 0x81, PT ;  /* 0x000000815800780c */ /* 0x000fe20003f26270 */
[----:B------:R-:W-:Y:S02]  /*9da0*/  IMAD.MOV.U32 R88, RZ, RZ, R119 ;  /* 0x000000ffff587224 */ /* 0x000fe400078e0077 */
[----:B------:R-:W-:Y:S01]  /*9db0*/  MUFU.EX2 R138, R138 ;  /* 0x0000008a008a7308 */ /* 0x000fe20000000800 */
[--C-:B------:R-:W-:Y:S01]  /*9dc0*/  FFMA.FTZ R149, R5, UR4, -R77.reuse ;  /* 0x0000000405957c23 */ /* 0x100fe2000801084d */
[--C-:B------:R-:W-:Y:S01]  /*9dd0*/  FFMA.FTZ R6, R6, UR4, -R77.reuse ;  /* 0x0000000406067c23 */ /* 0x100fe2000801084d */
[----:B------:R-:W-:Y:S01]  /*9de0*/  FFMA.FTZ R151, R9, UR4, -R77 ;  /* 0x0000000409977c23 */ /* 0x000fe2000801084d */
[----:B-1----:R-:W-:Y:S01]  /*9df0*/  FADD.FTZ R5, R148, R3 ;  /* 0x0000000394057221 */ /* 0x002fe20000010000 */
[--C-:B------:R-:W-:Y:S01]  /*9e00*/  FFMA.FTZ R10, R10, UR4, -R77.reuse ;  /* 0x000000040a0a7c23 */ /* 0x100fe2000801084d */
[--C-:B------:R-:W-:Y:S01]  /*9e10*/  FFMA.FTZ R121, R25, UR4, -R77.reuse ;  /* 0x0000000419797c23 */ /* 0x100fe2000801084d */
[----:B--2---:R-:W-:Y:S01]  /*9e20*/  FFMA.FTZ R40, R42, UR4, -R77 ;  /* 0x000000042a287c23 */ /* 0x004fe2000801084d */
[----:B------:R-:W-:Y:S01]  /*9e30*/  MUFU.EX2 R149, R149 ;  /* 0x0000009500957308 */ /* 0x000fe20000000800 */
[----:B---3--:R-:W-:Y:S01]  /*9e40*/  FADD.FTZ R44, R150, R5 ;  /* 0x00000005962c7221 */ /* 0x008fe20000010000 */
[--C-:B------:R-:W-:Y:S01]  /*9e50*/  FFMA.FTZ R26, R26, UR4, -R77.reuse ;  /* 0x000000041a1a7c23 */ /* 0x100fe2000801084d */
[--C-:B------:R-:W-:Y:S01]  /*9e60*/  FFMA.FTZ R42, R46, UR4, -R77.reuse ;  /* 0x000000042e2a7c23 */ /* 0x100fe2000801084d */
[--C-:B------:R-:W-:Y:S01]  /*9e70*/  FFMA.FTZ R123, R29, UR4, -R77.reuse ;  /* 0x000000041d7b7c23 */ /* 0x100fe2000801084d */
[----:B------:R-:W-:Y:S01]  /*9e80*/  FADD.FTZ R5, R7, R44 ;  /* 0x0000002c07057221 */ /* 0x000fe20000010000 */
[--C-:B------:R-:W-:Y:S01]  /*9e90*/  FFMA.FTZ R30, R30, UR4, -R77.reuse ;  /* 0x000000041e1e7c23 */ /* 0x100fe2000801084d */
[----:B------:R-:W-:Y:S01]  /*9ea0*/  FFMA.FTZ R125, R33, UR4, -R77 ;  /* 0x00000004217d7c23 */ /* 0x000fe2000801084d */
[----:B------:R-:W0:Y:S01]  /*9eb0*/  MUFU.EX2 R6, R6 ;  /* 0x0000000600067308 */ /* 0x000e220000000800 */
[----:B----4-:R-:W-:Y:S01]  /*9ec0*/  FADD.FTZ R46, R120, R5 ;  /* 0x00000005782e7221 */ /* 0x010fe20000010000 */
[--C-:B------:R-:W-:Y:S01]  /*9ed0*/  FFMA.FTZ R34, R34, UR4, -R77.reuse ;  /* 0x0000000422227c23 */ /* 0x100fe2000801084d */
[--C-:B------:R-:W-:Y:S01]  /*9ee0*/  FFMA.FTZ R44, R50, UR4, -R77.reuse ;  /* 0x00000004322c7c23 */ /* 0x100fe2000801084d */
[--C-:B------:R-:W-:Y:S01]  /*9ef0*/  FFMA.FTZ R127, R37, UR4, -R77.reuse ;  /* 0x00000004257f7c23 */ /* 0x100fe2000801084d */
[----:B------:R-:W-:Y:S01]  /*9f00*/  FADD.FTZ R5, R11, R46 ;  /* 0x0000002e0b057221 */ /* 0x000fe20000010000 */
[--C-:B------:R-:W-:Y:S01]  /*9f10*/  FFMA.FTZ R36, R43, UR4, -R77.reuse ;  /* 0x000000042b247c23 */ /* 0x100fe2000801084d */
[----:B------:R-:W-:Y:S01]  /*9f20*/  FFMA.FTZ R129, R41, UR4, -R77 ;  /* 0x0000000429817c23 */ /* 0x000fe2000801084d */
[----:B------:R-:W1:Y:S01]  /*9f30*/  MUFU.EX2 R151, R151 ;  /* 0x0000009700977308 */ /* 0x000e620000000800 */
[----:B-----5:R-:W-:Y:S01]  /*9f40*/  FADD.FTZ R46, R122, R5 ;  /* 0x000000057a2e7221 */ /* 0x020fe20000010000 */
[----:B------:R-:W-:-:S02]  /*9f50*/  IMAD.U32 R25, RZ, RZ, UR38 ;  /* 0x00000026ff197e24 */ /* 0x000fc4000f8e00ff */
[--C-:B------:R-:W-:Y:S01]  /*9f60*/  FFMA.FTZ R131, R45, UR4, -R77.reuse ;  /* 0x000000042d837c23 */ /* 0x100fe2000801084d */
[--C-:B------:R-:W-:Y:S01]  /*9f70*/  FFMA.FTZ R133, R49, UR4, -R77.reuse ;  /* 0x0000000431857c23 */ /* 0x100fe2000801084d */
[----:B------:R-:W-:Y:S01]  /*9f80*/  FADD.FTZ R9, R27, R46 ;  /* 0x0000002e1b097221 */ /* 0x000fe20000010000 */
[----:B------:R-:W-:Y:S01]  /*9f90*/  FFMA.FTZ R135, R53, UR4, -R77 ;  /* 0x0000000435877c23 */ /* 0x000fe2000801084d */
[----:B------:R-:W-:Y:S01]  /*9fa0*/  PRMT R0, R25, 0x654, R0 ;  /* 0x0000065419007816 */ /* 0x000fe20000000000 */
[----:B------:R-:W2:Y:S01]  /*9fb0*/  MUFU.EX2 R10, R10 ;  /* 0x0000000a000a7308 */ /* 0x000ea20000000800 */
[----:B0-----:R-:W-:Y:S01]  /*9fc0*/  FADD.FTZ R48, R149, R6 ;  /* 0x0000000695307221 */ /* 0x001fe20000010000 */
[----:B------:R-:W-:Y:S01]  /*9fd0*/  FADD.FTZ R50, R124, R9 ;  /* 0x000000097c327221 */ /* 0x000fe20000010000 */
[----:B------:R0:W-:Y:S01]  /*9fe0*/  SYNCS.ARRIVE.TRANS64.RED.A1T0 RZ, [R0+URZ], RZ ;  /* 0x000000ff00ff79a7 */ /* 0x0001e2000810043f */
[--C-:B------:R-:W-:Y:S01]  /*9ff0*/  FFMA.FTZ R46, R54, UR4, -R77.reuse ;  /* 0x00000004362e7c23 */ /* 0x100fe2000801084d */
[--C-:B------:R-:W-:Y:S01]  /*a000*/  FFMA.FTZ R137, R57, UR4, -R77.reuse ;  /* 0x0000000439897c23 */ /* 0x100fe2000801084d */
[----:B------:R-:W-:Y:S01]  /*a010*/  FADD.FTZ R9, R75, R50 ;  /* 0x000000324b097221 */ /* 0x000fe20000010000 */
[----:B------:R-:W-:Y:S01]  /*a020*/  F2FP.F16.F32.PACK_AB R148, R3, R148 ;  /* 0x000000940394723e */ /* 0x000fe200000000ff */
[----:B------:R-:W3:Y:S01]  /*a030*/  MUFU.EX2 R121, R121 ;  /* 0x0000007900797308 */ /* 0x000ee20000000800 */
[----:B-1----:R-:W-:Y:S01]  /*a040*/  FADD.FTZ R5, R151, R48 ;  /* 0x0000003097057221 */ /* 0x002fe20000010000 */
[--C-:B------:R-:W-:Y:S01]  /*a050*/  FFMA.FTZ R139, R61, UR4, -R77.reuse ;  /* 0x000000043d8b7c23 */ /* 0x100fe2000801084d */
[--C-:B------:R-:W-:Y:S01]  /*a060*/  FFMA.FTZ R141, R65, UR4, -R77.reuse ;  /* 0x00000004418d7c23 */ /* 0x100fe2000801084d */
[----:B------:R-:W-:Y:S01]  /*a070*/  F2FP.F16.F32.PACK_AB R150, R7, R150 ;  /* 0x000000960796723e */ /* 0x000fe200000000ff */
[--C-:B------:R-:W-:Y:S01]  /*a080*/  FFMA.FTZ R66, R66, UR4, -R77.reuse ;  /* 0x0000000442427c23 */ /* 0x100fe2000801084d */
[--C-:B------:R-:W-:Y:S01]  /*a090*/  FFMA.FTZ R143, R69, UR4, -R77.reuse ;  /* 0x00000004458f7c23 */ /* 0x100fe2000801084d */
[----:B------:R-:W-:Y:S01]  /*a0a0*/  FFMA.FTZ R28, R28, UR4, -R77 ;  /* 0x000000041c1c7c23 */ /* 0x000fe2000801084d */
[----:B------:R-:W1:Y:S01]  /*a0b0*/  MUFU.EX2 R26, R26 ;  /* 0x0000001a001a7308 */ /* 0x000e620000000800 */
[----:B--2---:R-:W-:Y:S01]  /*a0c0*/  FADD.FTZ R48, R10, R5 ;  /* 0x000000050a307221 */ /* 0x004fe20000010000 */
[--C-:B------:R-:W-:Y:S01]  /*a0d0*/  FFMA.FTZ R24, R24, UR4, -R77.reuse ;  /* 0x0000000418187c23 */ /* 0x100fe2000801084d */
[----:B------:R-:W-:Y:S01]  /*a0e0*/  FFMA.FTZ R32, R32, UR4, -R77 ;  /* 0x0000000420207c23 */ /* 0x000fe2000801084d */
[----:B------:R-:W-:-:S02]  /*a0f0*/  F2FP.F16.F32.PACK_AB R149, R6, R149 ;  /* 0x000000950695723e */ /* 0x000fc400000000ff */
[----:B------:R-:W-:Y:S02]  /*a100*/  F2FP.F16.F32.PACK_AB R120, R11, R120 ;  /* 0x000000780b78723e */ /* 0x000fe400000000ff */
[----:B------:R-:W2:Y:S01]  /*a110*/  MUFU.EX2 R123, R123 ;  /* 0x0000007b007b7308 */ /* 0x000ea20000000800 */
[----:B---3--:R-:W-:Y:S01]  /*a120*/  FADD.FTZ R5, R121, R48 ;  /* 0x0000003079057221 */ /* 0x008fe20000010000 */
[----:B------:R-:W-:Y:S01]  /*a130*/  FADD.FTZ R48, R126, R9 ;  /* 0x000000097e307221 */ /* 0x000fe20000010000 */
[----:B------:R-:W-:Y:S02]  /*a140*/  F2FP.F16.F32.PACK_AB R122, R27, R122 ;  /* 0x0000007a1b7a723e */ /* 0x000fe400000000ff */
[----:B------:R-:W-:Y:S01]  /*a150*/  F2FP.F16.F32.PACK_AB R124, R75, R124 ;  /* 0x0000007c4b7c723e */ /* 0x000fe200000000ff */
[C---:B------:R-:W-:Y:S01]  /*a160*/  FADD.FTZ R9, R35.reuse, R48 ;  /* 0x0000003023097221 */ /* 0x040fe20000010000 */
[----:B------:R-:W-:Y:S01]  /*a170*/  FFMA.FTZ R48, R58, UR4, -R77 ;  /* 0x000000043a307c23 */ /* 0x000fe2000801084d */
[----:B------:R-:W3:Y:S01]  /*a180*/  MUFU.EX2 R30, R30 ;  /* 0x0000001e001e7308 */ /* 0x000ee20000000800 */
[----:B-1----:R-:W-:Y:S01]  /*a190*/  FADD.FTZ R50, R26, R5 ;  /* 0x000000051a327221 */ /* 0x002fe20000010000 */
[----:B------:R-:W-:Y:S01]  /*a1a0*/  FADD.FTZ R52, R128, R9 ;  /* 0x0000000980347221 */ /* 0x000fe20000010000 */
[----:B------:R-:W-:-:S02]  /*a1b0*/  F2FP.F16.F32.PACK_AB R126, R35, R126 ;  /* 0x0000007e237e723e */ /* 0x000fc400000000ff */
[C---:B------:R-:W-:Y:S01]  /*a1c0*/  F2FP.F16.F32.PACK_AB R128, R39.reuse, R128 ;  /* 0x000000802780723e */ /* 0x040fe200000000ff */
[----:B------:R-:W-:Y:S01]  /*a1d0*/  FADD.FTZ R9, R39, R52 ;  /* 0x0000003427097221 */ /* 0x000fe20000010000 */
[----:B------:R-:W-:Y:S01]  /*a1e0*/  F2FP.F16.F32.PACK_AB R151, R10, R151 ;  /* 0x000000970a97723e */ /* 0x000fe200000000ff */
[----:B------:R-:W1:Y:S01]  /*a1f0*/  MUFU.EX2 R125, R125 ;  /* 0x0000007d007d7308 */ /* 0x000e620000000800 */
[----:B--2---:R-:W-:Y:S01]  /*a200*/  FADD.FTZ R5, R123, R50 ;  /* 0x000000327b057221 */ /* 0x004fe20000010000 */
[----:B------:R-:W-:-:S06]  /*a210*/  F2FP.F16.F32.PACK_AB R121, R26, R121 ;  /* 0x000000791a79723e */ /* 0x000fcc00000000ff */
[----:B------:R-:W0:Y:S01]  /*a220*/  MUFU.EX2 R34, R34 ;  /* 0x0000002200227308 */ /* 0x000e220000000800 */
[C---:B---3--:R-:W-:Y:S01]  /*a230*/  FADD.FTZ R50, R30.reuse, R5 ;  /* 0x000000051e327221 */ /* 0x048fe20000010000 */
[----:B------:R-:W-:-:S06]  /*a240*/  F2FP.F16.F32.PACK_AB R123, R30, R123 ;  /* 0x0000007b1e7b723e */ /* 0x000fcc00000000ff */
[----:B------:R-:W2:Y:S01]  /*a250*/  MUFU.EX2 R127, R127 ;  /* 0x0000007f007f7308 */ /* 0x000ea20000000800 */
[----:B-1----:R-:W-:Y:S01]  /*a260*/  FADD.FTZ R5, R125, R50 ;  /* 0x000000327d057221 */ /* 0x002fe20000010000 */
[----:B------:R-:W-:Y:S01]  /*a270*/  FADD.FTZ R50, R130, R9 ;  /* 0x0000000982327221 */ /* 0x000fe20000010000 */
[----:B------:R-:W-:-:S03]  /*a280*/  F2FP.F16.F32.PACK_AB R130, R79, R130 ;  /* 0x000000824f82723e */ /* 0x000fc600000000ff */
[----:B------:R-:W-:Y:S01]  /*a290*/  FADD.FTZ R9, R79, R50 ;  /* 0x000000324f097221 */ /* 0x000fe20000010000 */
[----:B------:R-:W-:Y:S01]  /*a2a0*/  FFMA.FTZ R50, R62, UR4, -R77 ;  /* 0x000000043e327c23 */ /* 0x000fe2000801084d */
[----:B------:R-:W1:Y:S01]  /*a2b0*/  MUFU.EX2 R36, R36 ;  /* 0x0000002400247308 */ /* 0x000e620000000800 */
[C---:B0-----:R-:W-:Y:S01]  /*a2c0*/  FADD.FTZ R0, R34.reuse, R5 ;  /* 0x0000000522007221 */ /* 0x041fe20000010000 */
[----:B------:R-:W-:-:S06]  /*a2d0*/  F2FP.F16.F32.PACK_AB R125, R34, R125 ;  /* 0x0000007d227d723e */ /* 0x000fcc00000000ff */
[----:B------:R-:W0:Y:S01]  /*a2e0*/  MUFU.EX2 R129, R129 ;  /* 0x0000008100817308 */ /* 0x000e220000000800 */
[----:B--2---:R-:W-:Y:S01]  /*a2f0*/  FADD.FTZ R5, R127, R0 ;  /* 0x000000007f057221 */ /* 0x004fe20000010000 */
[----:B------:R-:W-:Y:S01]  /*a300*/  FADD.FTZ R0, R132, R9 ;  /* 0x0000000984007221 */ /* 0x000fe20000010000 */
[----:B------:R-:W-:-:S05]  /*a310*/  F2FP.F16.F32.PACK_AB R132, R47, R132 ;  /* 0x000000842f84723e */ /* 0x000fca00000000ff */
[----:B------:R-:W2:Y:S01]  /*a320*/  MUFU.EX2 R40, R40 ;  /* 0x0000002800287308 */ /* 0x000ea20000000800 */
[----:B-1----:R-:W-:Y:S01]  /*a330*/  FADD.FTZ R52, R36, R5 ;  /* 0x0000000524347221 */ /* 0x002fe20000010000 */
[----:B------:R-:W-:Y:S01]  /*a340*/  FADD.FTZ R5, R47, R0 ;  /* 0x000000002f057221 */ /* 0x000fe20000010000 */
[----:B------:R-:W-:Y:S01]  /*a350*/  FFMA.FTZ R0, R4, UR4, -R77 ;  /* 0x0000000404007c23 */ /* 0x000fe2000801084d */
[----:B------:R-:W-:-:S04]  /*a360*/  F2FP.F16.F32.PACK_AB R127, R36, R127 ;  /* 0x0000007f247f723e */ /* 0x000fc800000000ff */
[----:B------:R-:W1:Y:S01]  /*a370*/  MUFU.EX2 R131, R131 ;  /* 0x0000008300837308 */ /* 0x000e620000000800 */
[----:B0-----:R-:W-:Y:S01]  /*a380*/  FADD.FTZ R9, R129, R52 ;  /* 0x0000003481097221 */ /* 0x001fe20000010000 */
[----:B------:R-:W-:Y:S01]  /*a390*/  FADD.FTZ R52, R134, R5 ;  /* 0x0000000586347221 */ /* 0x000fe20000010000 */
[----:B------:R-:W-:Y:S01]  /*a3a0*/  FFMA.FTZ R5, R8, UR4, -R77 ;  /* 0x0000000408057c23 */ /* 0x000fe2000801084d */
[C---:B------:R-:W-:Y:S02]  /*a3b0*/  F2FP.F16.F32.PACK_AB R134, R51.reuse, R134 ;  /* 0x000000863386723e */ /* 0x040fe400000000ff */
[----:B------:R-:W-:Y:S02]  /*a3c0*/  FADD.FTZ R25, R51, R52 ;  /* 0x0000003433197221 */ /* 0x000fe40000010000 */
[----:B------:R-:W0:Y:S01]  /*a3d0*/  MUFU.EX2 R42, R42 ;  /* 0x0000002a002a7308 */ /* 0x000e220000000800 */
[----:B--2---:R-:W-:Y:S01]  /*a3e0*/  FADD.FTZ R4, R40, R9 ;  /* 0x0000000928047221 */ /* 0x004fe20000010000 */
[----:B------:R-:W-:Y:S01]  /*a3f0*/  FADD.FTZ R52, R136, R25 ;  /* 0x0000001988347221 */ /* 0x000fe20000010000 */
[----:B------:R-:W-:-:S02]  /*a400*/  F2FP.F16.F32.PACK_AB R136, R55, R136 ;  /* 0x000000883788723e */ /* 0x000fc400000000ff */
[----:B------:R-:W-:-:S03]  /*a410*/  F2FP.F16.F32.PACK_AB R129, R40, R129 ;  /* 0x000000812881723e */ /* 0x000fc600000000ff */
[----:B------:R-:W2:Y:S01]  /*a420*/  MUFU.EX2 R133, R133 ;  /* 0x0000008500857308 */ /* 0x000ea20000000800 */
[----:B-1----:R-:W-:-:S07]  /*a430*/  FADD.FTZ R9, R131, R4 ;  /* 0x0000000483097221 */ /* 0x002fce0000010000 */
[----:B------:R-:W1:Y:S01]  /*a440*/  MUFU.EX2 R44, R44 ;  /* 0x0000002c002c7308 */ /* 0x000e620000000800 */
[C---:B0-----:R-:W-:Y:S01]  /*a450*/  FADD.FTZ R8, R42.reuse, R9 ;  /* 0x000000092a087221 */ /* 0x041fe20000010000 */
[----:B------:R-:W-:Y:S01]  /*a460*/  FADD.FTZ R9, R55, R52 ;  /* 0x0000003437097221 */ /* 0x000fe20000010000 */
[----:B------:R-:W-:-:S03]  /*a470*/  F2FP.F16.F32.PACK_AB R131, R42, R131 ;  /* 0x000000832a83723e */ /* 0x000fc600000000ff */
[----:B------:R-:W-:Y:S02]  /*a480*/  FADD.FTZ R52, R138, R9 ;  /* 0x000000098a347221 */ /* 0x000fe40000010000 */
[----:B------:R-:W0:Y:S01]  /*a490*/  MUFU.EX2 R135, R135 ;  /* 0x0000008700877308 */ /* 0x000e220000000800 */
[----:B--2---:R-:W-:-:S07]  /*a4a0*/  FADD.FTZ R3, R133, R8 ;  /* 0x0000000885037221 */ /* 0x004fce0000010000 */
[----:B------:R-:W2:Y:S01]  /*a4b0*/  MUFU.EX2 R59, R59 ;  /* 0x0000003b003b7308 */ /* 0x000ea20000000800 */
[C---:B-1----:R-:W-:Y:S01]  /*a4c0*/  FADD.FTZ R8, R44.reuse, R3 ;  /* 0x000000032c087221 */ /* 0x042fe20000010000 */
[----:B------:R-:W-:-:S06]  /*a4d0*/  F2FP.F16.F32.PACK_AB R133, R44, R133 ;  /* 0x000000852c85723e */ /* 0x000fcc00000000ff */
[----:B------:R-:W1:Y:S01]  /*a4e0*/  MUFU.EX2 R46, R46 ;  /* 0x0000002e002e7308 */ /* 0x000e620000000800 */
[----:B0-----:R-:W-:-:S07]  /*a4f0*/  FADD.FTZ R3, R135, R8 ;  /* 0x0000000887037221 */ /* 0x001fce0000010000 */
[----:B------:R-:W0:Y:S01]  /*a500*/  MUFU.EX2 R140, R140 ;  /* 0x0000008c008c7308 */ /* 0x000e220000000800 */
[C---:B--2---:R-:W-:Y:S01]  /*a510*/  FADD.FTZ R7, R59.reuse, R52 ;  /* 0x000000343b077221 */ /* 0x044fe20000010000 */
[----:B------:R-:W-:-:S06]  /*a520*/  F2FP.F16.F32.PACK_AB R138, R59, R138 ;  /* 0x0000008a3b8a723e */ /* 0x000fcc00000000ff */
[----:B------:R-:W2:Y:S01]  /*a530*/  MUFU.EX2 R137, R137 ;  /* 0x0000008900897308 */ /* 0x000ea20000000800 */
[C---:B-1----:R-:W-:Y:S01]  /*a540*/  FADD.FTZ R52, R46.reuse, R3 ;  /* 0x000000032e347221 */ /* 0x042fe20000010000 */
[----:B------:R-:W-:-:S06]  /*a550*/  F2FP.F16.F32.PACK_AB R135, R46, R135 ;  /* 0x000000872e87723e */ /* 0x000fcc00000000ff */
[----:B------:R-:W1:Y:S01]  /*a560*/  MUFU.EX2 R63, R63 ;  /* 0x0000003f003f7308 */ /* 0x000e620000000800 */
[----:B0-----:R-:W-:-:S07]  /*a570*/  FADD.FTZ R54, R140, R7 ;  /* 0x000000078c367221 */ /* 0x001fce0000010000 */
[----:B------:R-:W0:Y:S01]  /*a580*/  MUFU.EX2 R48, R48 ;  /* 0x0000003000307308 */ /* 0x000e220000000800 */
[----:B--2---:R-:W-:-:S07]  /*a590*/  FADD.FTZ R3, R137, R52 ;  /* 0x0000003489037221 */ /* 0x004fce0000010000 */
[----:B------:R-:W2:Y:S01]  /*a5a0*/  MUFU.EX2 R142, R142 ;  /* 0x0000008e008e7308 */ /* 0x000ea20000000800 */
[C---:B-1----:R-:W-:Y:S01]  /*a5b0*/  FADD.FTZ R7, R63.reuse, R54 ;  /* 0x000000363f077221 */ /* 0x042fe20000010000 */
[----:B------:R-:W-:-:S06]  /*a5c0*/  F2FP.F16.F32.PACK_AB R140, R63, R140 ;  /* 0x0000008c3f8c723e */ /* 0x000fcc00000000ff */
[----:B------:R-:W1:Y:S01]  /*a5d0*/  MUFU.EX2 R139, R139 ;  /* 0x0000008b008b7308 */ /* 0x000e620000000800 */
[C---:B0-----:R-:W-:Y:S01]  /*a5e0*/  FADD.FTZ R52, R48.reuse, R3 ;  /* 0x0000000330347221 */ /* 0x041fe20000010000 */
[----:B------:R-:W-:-:S06]  /*a5f0*/  F2FP.F16.F32.PACK_AB R137, R48, R137 ;  /* 0x000000893089723e */ /* 0x000fcc00000000ff */
[----:B------:R-:W0:Y:S01]  /*a600*/  MUFU.EX2 R67, R67 ;  /* 0x0000004300437308 */ /* 0x000e220000000800 */
[----:B--2---:R-:W-:-:S07]  /*a610*/  FADD.FTZ R54, R142, R7 ;  /* 0x000000078e367221 */ /* 0x004fce0000010000 */
[----:B------:R-:W2:Y:S01]  /*a620*/  MUFU.EX2 R50, R50 ;  /* 0x0000003200327308 */ /* 0x000ea20000000800 */
[----:B-1----:R-:W-:-:S07]  /*a630*/  FADD.FTZ R3, R139, R52 ;  /* 0x000000348b037221 */ /* 0x002fce0000010000 */
[----:B------:R-:W1:Y:S01]  /*a640*/  MUFU.EX2 R144, R144 ;  /* 0x0000009000907308 */ /* 0x000e620000000800 */
[C---:B0-----:R-:W-:Y:S01]  /*a650*/  FADD.FTZ R7, R67.reuse, R54 ;  /* 0x0000003643077221 */ /* 0x041fe20000010000 */
[----:B------:R-:W-:-:S06]  /*a660*/  F2FP.F16.F32.PACK_AB R142, R67, R142 ;  /* 0x0000008e438e723e */ /* 0x000fcc00000000ff */
[----:B------:R-:W-:Y:S01]  /*a670*/  MUFU.EX2 R141, R141 ;  /* 0x0000008d008d7308 */ /* 0x000fe20000000800 */
[----:B--2---:R-:W-:-:S07]  /*a680*/  F2FP.F16.F32.PACK_AB R139, R50, R139 ;  /* 0x0000008b328b723e */ /* 0x004fce00000000ff */
[----:B------:R-:W0:Y:S01]  /*a690*/  MUFU.EX2 R71, R71 ;  /* 0x0000004700477308 */ /* 0x000e220000000800 */
[----:B-1----:R-:W-:-:S07]  /*a6a0*/  FADD.FTZ R52, R144, R7 ;  /* 0x0000000790347221 */ /* 0x002fce0000010000 */
[----:B------:R-:W1:Y:S08]  /*a6b0*/  MUFU.EX2 R4, R66 ;  /* 0x0000004200047308 */ /* 0x000e700000000800 */
[----:B------:R-:W2:Y:S01]  /*a6c0*/  MUFU.EX2 R143, R143 ;  /* 0x0000008f008f7308 */ /* 0x000ea20000000800 */
[C---:B0-----:R-:W-:Y:S01]  /*a6d0*/  FADD.FTZ R7, R71.reuse, R52 ;  /* 0x0000003447077221 */ /* 0x041fe20000010000 */
[----:B------:R-:W-:-:S06]  /*a6e0*/  F2FP.F16.F32.PACK_AB R144, R71, R144 ;  /* 0x000000904790723e */ /* 0x000fcc00000000ff */
[----:B------:R0:W3:Y:S08]  /*a6f0*/  MUFU.EX2 R8, R0 ;  /* 0x0000000000087308 */ /* 0x0000f00000000800 */
[----:B------:R-:W4:Y:S01]  /*a700*/  MUFU.EX2 R5, R5 ;  /* 0x0000000500057308 */ /* 0x000f220000000800 */
[----:B0-----:R-:W-:-:S04]  /*a710*/  FADD.FTZ R0, R50, R3 ;  /* 0x0000000332007221 */ /* 0x001fc80000010000 */
[----:B------:R-:W-:Y:S01]  /*a720*/  FADD.FTZ R3, R141, R0 ;  /* 0x000000008d037221 */ /* 0x000fe20000010000 */
[C---:B-1----:R-:W-:Y:S02]  /*a730*/  F2FP.F16.F32.PACK_AB R141, R4.reuse, R141 ;  /* 0x0000008d048d723e */ /* 0x042fe400000000ff */
[----:B------:R-:W0:Y:S01]  /*a740*/  MUFU.EX2 R28, R28 ;  /* 0x0000001c001c7308 */ /* 0x000e220000000800 */
[----:B------:R-:W-:-:S04]  /*a750*/  FADD.FTZ R52, R4, R3 ;  /* 0x0000000304347221 */ /* 0x000fc80000010000 */
[----:B--2---:R-:W-:Y:S01]  /*a760*/  FADD.FTZ R3, R143, R52 ;  /* 0x000000348f037221 */ /* 0x004fe20000010000 */
[C---:B---3--:R-:W-:Y:S02]  /*a770*/  F2FP.F16.F32.PACK_AB R143, R8.reuse, R143 ;  /* 0x0000008f088f723e */ /* 0x048fe400000000ff */
[----:B------:R-:W1:Y:S01]  /*a780*/  MUFU.EX2 R24, R24 ;  /* 0x0000001800187308 */ /* 0x000e620000000800 */
[----:B------:R-:W-:-:S04]  /*a790*/  FADD.FTZ R6, R8, R3 ;  /* 0x0000000308067221 */ /* 0x000fc80000010000 */
[----:B----4-:R-:W-:-:S03]  /*a7a0*/  FADD.FTZ R3, R5, R6 ;  /* 0x0000000605037221 */ /* 0x010fc60000010000 */
[----:B------:R-:W2:Y:S01]  /*a7b0*/  MUFU.EX2 R146, R146 ;  /* 0x0000009200927308 */ /* 0x000ea20000000800 */
[C---:B0-----:R-:W-:Y:S01]  /*a7c0*/  FADD.FTZ R3, R28.reuse, R3 ;  /* 0x000000031c037221 */ /* 0x041fe20000010000 */
[----:B------:R-:W-:-:S06]  /*a7d0*/  F2FP.F16.F32.PACK_AB R145, R28, R5 ;  /* 0x000000051c91723e */ /* 0x000fcc00000000ff */
[----:B------:R-:W0:Y:S01]  /*a7e0*/  MUFU.EX2 R147, R32 ;  /* 0x0000002000937308 */ /* 0x000e220000000800 */
[----:B-1----:R-:W-:-:S07]  /*a7f0*/  FADD.FTZ R6, R24, R3 ;  /* 0x0000000318067221 */ /* 0x002fce0000010000 */
[----:B------:R-:W1:Y:S01]  /*a800*/  MUFU.EX2 R73, R73 ;  /* 0x0000004900497308 */ /* 0x000e620000000800 */
[----:B--2---:R-:W-:Y:S01]  /*a810*/  FADD.FTZ R0, R146, R7 ;  /* 0x0000000792007221 */ /* 0x004fe20000010000 */
[C---:B0-----:R-:W-:Y:S01]  /*a820*/  FADD.FTZ R3, R147.reuse, R6 ;  /* 0x0000000693037221 */ /* 0x041fe20000010000 */
[----:B------:R-:W-:Y:S02]  /*a830*/  F2FP.F16.F32.PACK_AB R147, R147, R24 ;  /* 0x000000189393723e */ /* 0x000fe400000000ff */
[C---:B-1----:R-:W-:Y:S01]  /*a840*/  FADD.FTZ R0, R73.reuse, R0 ;  /* 0x0000000049007221 */ /* 0x042fe20000010000 */
[----:B------:R-:W-:Y:S01]  /*a850*/  F2FP.F16.F32.PACK_AB R146, R73, R146 ;  /* 0x000000924992723e */ /* 0x000fe200000000ff */
[----:B------:R-:W-:Y:S06]  /*a860*/  @!P1 BRA `(.L_x_577) ;  /* 0x0000002800309947 */ /* 0x000fec0003800000 */
[----:B------:R-:W2:Y:S01]  /*a870*/  LDL.LU R84, [R1+0x40] ;  /* 0x0000400001547983 */ /* 0x000ea20000300800 */
[----:B------:R-:W-:Y:S01]  /*a880*/  IMAD.MOV.U32 R9, RZ, RZ, R38 ;  /* 0x000000ffff097224 */ /* 0x000fe200078e0026 */
[----:B------:R-:W-:Y:S01]  /*a890*/  MOV R10, R31 ;  /* 0x0000001f000a7202 */ /* 0x000fe20000000f00 */
[----:B------:R-:W-:Y:S01]  /*a8a0*/  IMAD.MOV.U32 R4, RZ, RZ, R157 ;  /* 0x000000ffff047224 */ /* 0x000fe200078e009d */
[----:B------:R-:W-:Y:S01]  /*a8b0*/  CS2R R118, SRZ ;  /* 0x0000000000767805 */ /* 0x000fe2000001ff00 */
[----:B------:R-:W-:Y:S01]  /*a8c0*/  IMAD.MOV.U32 R11, RZ, RZ, R155 ;  /* 0x000000ffff0b7224 */ /* 0x000fe200078e009b */
        /* <DEDUP_REMOVED lines=14> */
[----:B------:R-:W-:Y:S01]  /*a9b0*/  CS2R R88, SRZ ;  /* 0x0000000000587805 */ /* 0x000fe2000001ff00 */
[----:B--2---:R-:W-:-:S07]  /*a9c0*/  VIADD R8, R84, 0xfffffffe ;  /* 0xfffffffe54087836 */ /* 0x004fce0000000000 */
.L_x_589:
[----:B------:R-:W2:Y:S01]  /*a9d0*/  LDL R5, [R1+0x18] ;  /* 0x0000180001057983 */ /* 0x000ea20000100800 */
[----:B------:R-:W-:Y:S01]  /*a9e0*/  ISETP.NE.AND P1, PT, R11, 0x1, PT ;  /* 0x000000010b00780c */ /* 0x000fe20003f25270 */
[----:B------:R-:W-:Y:S05]  /*a9f0*/  YIELD ;  /* 0x0000000000007946 */ /* 0x000fea0003800000 */
[----:B------:R-:W-:-:S04]  /*aa00*/  SEL R157, RZ, 0x1, P1 ;  /* 0x00000001ff9d7807 */ /* 0x000fc80000800000 */
[----:B------:R-:W-:Y:S02]  /*aa10*/  LOP3.LUT R157, R4, R157, RZ, 0x3c, !PT ;  /* 0x0000009d049d7212 */ /* 0x000fe400078e3cff */
[----:B--2---:R-:W-:-:S13]  /*aa20*/  ISETP.NE.AND P1, PT, R5, RZ, PT ;  /* 0x000000ff0500720c */ /* 0x004fda0003f25270 */
[----:B------:R-:W-:Y:S05]  /*aa30*/  @P1 BRA `(.L_x_578) ;  /* 0x00000000003c1947 */ /* 0x000fea0003800000 */
[----:B------:R-:W-:Y:S05]  /*aa40*/  @!P0 BRA `(.L_x_579) ;  /* 0x0000000000048947 */ /* 0x000fea0003800000 */
[----:B------:R-:W-:Y:S01]  /*aa50*/  BPT.TRAP 0x1 ;  /* 0x000000040000795c */ /* 0x000fe20000300000 */
.L_x_579:
[----:B------:R-:W-:Y:S01]  /*aa60*/  VIADD R5, R11, 0x1 ;  /* 0x000000010b057836 */ /* 0x000fe20000000000 */
[----:B------:R-:W-:-:S04]  /*aa70*/  SHF.L.U32 R6, R157, 0x1f, RZ ;  /* 0x0000001f9d067819 */ /* 0x000fc800000006ff */
[----:B------:R-:W-:-:S04]  /*aa80*/  ISETP.NE.AND P2, PT, R5, 0x2, PT ;  /* 0x000000020500780c */ /* 0x000fc80003f45270 */
[----:B------:R-:W-:-:S04]  /*aa90*/  SEL R5, R5, RZ, P2 ;  /* 0x000000ff05057207 */ /* 0x000fc80001000000 */
[----:B------:R-:W-:-:S04]  /*aaa0*/  LEA R5, R5, R18, 0x3 ;  /* 0x0000001205057211 */ /* 0x000fc800078e18ff */
[----:B------:R0:W1:Y:S01]  /*aab0*/  SYNCS.PHASECHK.TRANS64.TRYWAIT P2, [R5+URZ+0x16830], R6 ;  /* 0x01683006050075a7 */ /* 0x000062000804017f */
[----:B------:R-:W-:Y:S05]  /*aac0*/  @!P0 BRA `(.L_x_580) ;  /* 0x0000000000048947 */ /* 0x000fea0003800000 */
[----:B------:R-:W-:Y:S01]  /*aad0*/  BPT.TRAP 0x1 ;  /* 0x000000040000795c */ /* 0x000fe20000300000 */
.L_x_580:
[----:B------:R-:W-:Y:S04]  /*aae0*/  BSSY B0, `(.L_x_578) ;  /* 0x0000004000007945 */ /* 0x000fe80003800000 */
[----:B-1----:R-:W-:Y:S05]  /*aaf0*/  @P2 BRA `(.L_x_581) ;  /* 0x0000000000082947 */ /* 0x002fea0003800000 */
[----:B------:R-:W1:Y:S02]  /*ab00*/  SYNCS.PHASECHK.TRANS64.TRYWAIT P2, [R5+URZ+0x16830], R6 ;  /* 0x01683006050075a7 */ /* 0x000e64000804017f */
[----:B-1----:R-:W-:Y:S05]  /*ab10*/  @!P2 BRA `(.L_x_582) ;  /* 0x000000bc006ca947 */ /* 0x002fea0003800000 */
.L_x_581:
[----:B------:R-:W-:Y:S05]  /*ab20*/  BSYNC B0 ;  /* 0x0000000000007941 */ /* 0x000fea0003800000 */
.L_x_578:
[----:B01----:R-:W2:Y:S01]  /*ab30*/  LDL R6, [R1+0x1c] ;  /* 0x00001c0001067983 */ /* 0x003ea20000100800 */
[----:B------:R-:W-:Y:S01]  /*ab40*/  VIADD R155, R11, 0x1 ;  /* 0x000000010b9b7836 */ /* 0x000fe20000000000 */
[----:B------:R-:W0:Y:S04]  /*ab50*/  S2R R5, SR_TID.X ;  /* 0x0000000000057919 */ /* 0x000e280000002100 */
[----:B------:R-:W-:-:S04]  /*ab60*/  ISETP.NE.AND P2, PT, R155, 0x2, PT ;  /* 0x000000029b00780c */ /* 0x000fc80003f45270 */
[----:B------:R-:W-:Y:S01]  /*ab70*/  SEL R155, R155, RZ, P2 ;  /* 0x000000ff9b9b7207 */ /* 0x000fe20001000000 */
[----:B------:R-:W-:Y:S01]  /*ab80*/  IMAD.MOV.U32 R7, RZ, RZ, 0x40000040 ;  /* 0x40000040ff077424 */ /* 0x000fe200078e00ff */
[----:B------:R-:W-:Y:S05]  /*ab90*/  WARPSYNC.ALL ;  /* 0x0000000000007948 */ /* 0x000fea0003800000 */
[----:B------:R-:W-:Y:S02]  /*aba0*/  R2UR UR19, R7 ;  /* 0x00000000071372ca */ /* 0x000fe400000e0000 */
[----:B0-----:R-:W-:-:S05]  /*abb0*/  SHF.R.U32.HI R5, RZ, 0x7, R5 ;  /* 0x00000007ff057819 */ /* 0x001fca0000011605 */
[----:B------:R-:W-:Y:S01]  /*abc0*/  VIADD R5, R5, 0x8 ;  /* 0x0000000805057836 */ /* 0x000fe20000000000 */
[----:B------:R-:W-:Y:S02]  /*abd0*/  MOV R27, 0x40000040 ;  /* 0x40000040001b7802 */ /* 0x000fe40000000f00 */
[----:B------:R-:W-:Y:S02]  /*abe0*/  R2UR UR8, R12 ;  /* 0x000000000c0872ca */ /* 0x000fe400000e0000 */
[----:B------:R-:W-:Y:S02]  /*abf0*/  R2UR UR9, R13 ;  /* 0x000000000d0972ca */ /* 0x000fe400000e0000 */
[C---:B------:R-:W-:Y:S02]  /*ac00*/  R2UR UR11, R27.reuse ;  /* 0x000000001b0b72ca */ /* 0x040fe400000e0000 */
[----:B------:R-:W-:Y:S02]  /*ac10*/  MOV R25, 0x40000040 ;  /* 0x4000004000197802 */ /* 0x000fe40000000f00 */
[----:B------:R-:W-:-:S02]  /*ac20*/  R2UR UR23, R27 ;  /* 0x000000001b1772ca */ /* 0x000fc400000e0000 */
[----:B------:R-:W-:Y:S01]  /*ac30*/  R2UR UR15, R25 ;  /* 0x00000000190f72ca */ /* 0x000fe200000e0000 */
[----:B------:R0:W-:Y:S01]  /*ac40*/  BAR.SYNC.DEFER_BLOCKING R5, 0x100 ;  /* 0x000400050000751d */ /* 0x0001e20000010000 */
[----:B--2---:R-:W-:-:S04]  /*ac50*/  IMAD R26, R155, 0x400, R6 ;  /* 0x000004009b1a7824 */ /* 0x004fc800078e0206 */
[----:B------:R-:W-:-:S05]  /*ac60*/  VIADD R6, R26, 0x4 ;  /* 0x000000041a067836 */ /* 0x000fca0000000000 */
[----:B------:R-:W-:Y:S02]  /*ac70*/  R2UR UR18, R6 ;  /* 0x00000000061272ca */ /* 0x000fe400000e0000 */
[----:B------:R-:W2:Y:S01]  /*ac80*/  LDL.64 R6, [R1+0x8] ;  /* 0x0000080001067983 */ /* 0x000ea20000100a00 */
[C---:B------:R-:W-:Y:S01]  /*ac90*/  R2UR UR10, R26.reuse ;  /* 0x000000001a0a72ca */ /* 0x040fe200000e0000 */
[C---:B------:R-:W-:Y:S02]  /*aca0*/  VIADD R24, R26.reuse, 0x2 ;  /* 0x000000021a187836 */ /* 0x040fe40000000000 */
[----:B------:R-:W-:-:S03]  /*acb0*/  VIADD R26, R26, 0x6 ;  /* 0x000000061a1a7836 */ /* 0x000fc60000000000 */
[----:B------:R-:W-:Y:S02]  /*acc0*/  R2UR UR14, R24 ;  /* 0x00000000180e72ca */ /* 0x000fe400000e0000 */
[----:B------:R-:W-:Y:S02]  /*acd0*/  R2UR UR22, R26 ;  /* 0x000000001a1672ca */ /* 0x000fe400000e0000 */
[----:B------:R-:W-:-:S06]  /*ace0*/  WARPGROUP.ARRIVE ;  /* 0x00000000000079c5 */ /* 0x000fcc0000000000 */
[----:B------:R-:W-:Y:S01]  /*acf0*/  HGMMA.64x128x16.F32 R24, gdesc[UR8], RZ, !UPT, gsb0 ;  /* 0x01e00000081879f0 */ /* 0x000fe2000c0008ff */
[----:B------:R-:W-:Y:S02]  /*ad00*/  R2UR UR16, R20 ;  /* 0x00000000141072ca */ /* 0x000fe400000e0000 */
[----:B------:R-:W-:Y:S01]  /*ad10*/  R2UR UR17, R21 ;  /* 0x00000000151172ca */ /* 0x000fe200000e0000 */
[----:B------:R-:W-:Y:S02]  /*ad20*/  WARPGROUP.DEPBAR.LE gsb0, 0x0 ;  /* 0x00008000000079c5 */ /* 0x000fe40000010000 */
[----:B------:R-:W-:Y:S01]  /*ad30*/  WARPGROUP.ARRIVE ;  /* 0x00000000000079c5 */ /* 0x000fe20000000000 */
[----:B--2---:R-:W-:Y:S02]  /*ad40*/  R2UR UR12, R6 ;  /* 0x00000000060c72ca */ /* 0x004fe400000e0000 */
[----:B------:R-:W-:-:S13]  /*ad50*/  R2UR UR13, R7 ;  /* 0x00000000070d72ca */ /* 0x000fda00000e0000 */
[----:B------:R-:W-:Y:S01]  /*ad60*/  HGMMA.64x128x16.F32 R24, gdesc[UR12], R24, gsb0 ;  /* 0x01e000000c1879f0 */ /* 0x000fe20008000818 */
[----:B------:R-:W-:Y:S02]  /*ad70*/  R2UR UR20, R14 ;  /* 0x000000000e1472ca */ /* 0x000fe400000e0000 */
[----:B------:R-:W-:Y:S01]  /*ad80*/  R2UR UR21, R15 ;  /* 0x000000000f1572ca */ /* 0x000fe200000e0000 */
[----:B------:R-:W-:Y:S02]  /*ad90*/  WARPGROUP.DEPBAR.LE gsb0, 0x0 ;  /* 0x00008000000079c5 */ /* 0x000fe40000010000 */
[----:B------:R-:W-:-:S06]  /*ada0*/  WARPGROUP.ARRIVE ;  /* 0x00000000000079c5 */ /* 0x000fcc0000000000 */
        /* <DEDUP_REMOVED lines=8> */
.L_x_584:
[----:B------:R-:W-:Y:S01]  /*ae30*/  SHF.L.U32 R4, R4, 0x1f, RZ ;  /* 0x0000001f04047819 */ /* 0x000fe200000006ff */
[----:B------:R-:W-:-:S04]  /*ae40*/  IMAD R5, R11, 0x8, R18 ;  /* 0x000000080b057824 */ /* 0x000fc800078e0212 */
[----:B------:R0:W1:Y:S01]  /*ae50*/  SYNCS.PHASECHK.TRANS64.TRYWAIT P1, [R5+URZ+0x16850], R4 ;  /* 0x01685004050075a7 */ /* 0x000062000802017f */
[----:B------:R-:W-:Y:S05]  /*ae60*/  @!P0 BRA `(.L_x_585) ;  /* 0x0000000000048947 */ /* 0x000fea0003800000 */
[----:B------:R-:W-:Y:S01]  /*ae70*/  BPT.TRAP 0x1 ;  /* 0x000000040000795c */ /* 0x000fe20000300000 */
.L_x_585:
[----:B-1----:R-:W-:Y:S05]  /*ae80*/  @P1 BRA `(.L_x_583) ;  /* 0x0000000000081947 */ /* 0x002fea0003800000 */
[----:B------:R-:W1:Y:S02]  /*ae90*/  SYNCS.PHASECHK.TRANS64.TRYWAIT P1, [R5+URZ+0x16850], R4 ;  /* 0x01685004050075a7 */ /* 0x000e64000802017f */
[----:B-1----:R-:W-:Y:S05]  /*aea0*/  @!P1 BRA `(.L_x_586) ;  /* 0x000000b8009c9947 */ /* 0x002fea0003800000 */
.L_x_583:
[----:B01----:R-:W-:Y:S01]  /*aeb0*/  VIADD R4, R18, 0x400 ;  /* 0x0000040012047836 */ /* 0x003fe20000000000 */
[----:B------:R-:W-:Y:S05]  /*aec0*/  WARPSYNC.ALL ;  /* 0x0000000000007948 */ /* 0x000fea0003800000 */
[----:B------:R-:W-:Y:S01]  /*aed0*/  SHF.R.U32.HI R4, RZ, 0x4, R4 ;  /* 0x00000004ff047819 */ /* 0x000fe20000011604 */
[----:B------:R-:W-:Y:S01]  /*aee0*/  IMAD.MOV.U32 R5, RZ, RZ, 0x40000040 ;  /* 0x40000040ff057424 */ /* 0x000fe200078e00ff */
[----:B------:R-:W-:Y:S01]  /*aef0*/  WARPGROUP.ARRIVE ;  /* 0x00000000000079c5 */ /* 0x000fe20000000000 */
[----:B------:R-:W-:Y:S01]  /*af00*/  IMAD.MOV.U32 R7, RZ, RZ, 0x40000040 ;  /* 0x40000040ff077424 */ /* 0x000fe200078e00ff */
[----:B------:R-:W-:-:S02]  /*af10*/  LOP3.LUT R4, R4, 0x3fff, RZ, 0xc0, !PT ;  /* 0x00003fff04047812 */ /* 0x000fc400078ec0ff */
[----:B------:R-:W-:Y:S01]  /*af20*/  R2UR UR11, R5 ;  /* 0x00000000050b72ca */ /* 0x000fe200000e0000 */
[----:B------:R-:W-:Y:S01]  /*af30*/  IMAD.MOV.U32 R5, RZ, RZ, 0x40000040 ;  /* 0x40000040ff057424 */ /* 0x000fe200078e00ff */
[----:B------:R-:W-:-:S04]  /*af40*/  LEA R4, R11, R4, 0xa ;  /* 0x000000040b047211 */ /* 0x000fc800078e50ff */
[C---:B------:R-:W-:Y:S01]  /*af50*/  R2UR UR10, R4.reuse ;  /* 0x00000000040a72ca */ /* 0x040fe200000e0000 */
[----:B------:R-:W-:-:S12]  /*af60*/  VIADD R6, R4, 0x80 ;  /* 0x0000008004067836 */ /* 0x000fd80000000000 */
[----:B------:R-:W-:Y:S01]  /*af70*/  HGMMA.64x64x16.F32 R88, R148, gdesc[UR8].tnspB, R88, gsb0 ;  /* 0x40e0000894587df0 */ /* 0x000fe20008000858 */
[----:B------:R-:W-:Y:S02]  /*af80*/  R2UR UR10, R6 ;  /* 0x00000000060a72ca */ /* 0x000fe400000e0000 */
[----:B------:R-:W-:Y:S01]  /*af90*/  R2UR UR11, R7 ;  /* 0x00000000070b72ca */ /* 0x000fe200000e0000 */
[----:B------:R-:W-:Y:S01]  /*afa0*/  IMAD.MOV.U32 R7, RZ, RZ, 0x40000040 ;  /* 0x40000040ff077424 */ /* 0x000fe200078e00ff */
[----:B------:R-:W-:Y:S01]  /*afb0*/  IADD3 R6, R4, 0x100, RZ ;  /* 0x0000010004067810 */ /* 0x000fe20007ffe0ff */
[----:B------:R-:W-:Y:S02]  /*afc0*/  WARPGROUP.DEPBAR.LE gsb0, 0x0 ;  /* 0x00008000000079c5 */ /* 0x000fe40000010000 */
[----:B------:R-:W-:-:S06]  /*afd0*/  WARPGROUP.ARRIVE ;  /* 0x00000000000079c5 */ /* 0x000fcc0000000000 */
[----:B------:R-:W0:Y:S02]  /*afe0*/  S2R R150, SR_TID.X ;  /* 0x0000000000967919 */ /* 0x000e240000002100 */
[----:B------:R-:W-:Y:S01]  /*aff0*/  HGMMA.64x64x16.F32 R88, R120, gdesc[UR8].tnspB, R88, gsb0 ;  /* 0x40e0000878587df0 */ /* 0x000fe20008000858 */
[----:B------:R-:W-:Y:S01]  /*b000*/  R2UR UR10, R6 ;  /* 0x00000000060a72ca */ /* 0x000fe200000e0000 */
[----:B------:R-:W-:Y:S01]  /*b010*/  VIADD R6, R4, 0x180 ;  /* 0x0000018004067836 */ /* 0x000fe20000000000 */
[----:B------:R-:W-:Y:S01]  /*b020*/  R2UR UR11, R7 ;  /* 0x00000000070b72ca */ /* 0x000fe200000e0000 */
[----:B------:R-:W-:Y:S01]  /*b030*/  IMAD.MOV.U32 R7, RZ, RZ, 0x40000040 ;  /* 0x40000040ff077424 */ /* 0x000fe200078e00ff */
[----:B0-----:R-:W-:Y:S02]  /*b040*/  SHF.R.U32.HI R151, RZ, 0x7, R150 ;  /* 0x00000007ff977819 */ /* 0x001fe40000011696 */
[----:B------:R-:W-:Y:S01]  /*b050*/  ISETP.GE.U32.AND P1, PT, R150, 0x180, PT ;  /* 0x000001809600780c */ /* 0x000fe20003f26070 */
[----:B------:R-:W-:-:S02]  /*b060*/  WARPGROUP.DEPBAR.LE gsb0, 0x0 ;  /* 0x00008000000079c5 */ /* 0x000fc40000010000 */
[----:B------:R-:W-:-:S06]  /*b070*/  WARPGROUP.ARRIVE ;  /* 0x00000000000079c5 */ /* 0x000fcc0000000000 */
[----:B------:R-:W-:Y:S01]  /*b080*/  HGMMA.64x64x16.F32 R88, R124, gdesc[UR8].tnspB, R88, gsb0 ;  /* 0x40e000087c587df0 */ /* 0x000fe20008000858 */
[----:B------:R-:W-:Y:S02]  /*b090*/  R2UR UR10, R6 ;  /* 0x00000000060a72ca */ /* 0x000fe400000e0000 */
[----:B------:R-:W-:Y:S01]  /*b0a0*/  R2UR UR11, R7 ;  /* 0x00000000070b72ca */ /* 0x000fe200000e0000 */
[----:B------:R-:W-:Y:S01]  /*b0b0*/  IMAD.MOV.U32 R7, RZ, RZ, 0x40000040 ;  /* 0x40000040ff077424 */ /* 0x000fe200078e00ff */
[----:B------:R-:W-:Y:S01]  /*b0c0*/  IADD3 R6, R4, 0x200, RZ ;  /* 0x0000020004067810 */ /* 0x000fe20007ffe0ff */
[----:B------:R-:W-:Y:S02]  /*b0d0*/  WARPGROUP.DEPBAR.LE gsb0, 0x0 ;  /* 0x00008000000079c5 */ /* 0x000fe40000010000 */
[----:B------:R-:W-:-:S08]  /*b0e0*/  WARPGROUP.ARRIVE ;  /* 0x00000000000079c5 */ /* 0x000fd00000000000 */
[----:B------:R-:W-:Y:S01]  /*b0f0*/  HGMMA.64x64x16.F32 R88, R128, gdesc[UR8].tnspB, R88, gsb0 ;  /* 0x40e0000880587df0 */ /* 0x000fe20008000858 */
[----:B------:R-:W-:Y:S01]  /*b100*/  R2UR UR10, R6 ;  /* 0x00000000060a72ca */ /* 0x000fe200000e0000 */
[----:B------:R-:W-:Y:S01]  /*b110*/  VIADD R6, R4, 0x280 ;  /* 0x0000028004067836 */ /* 0x000fe20000000000 */
[----:B------:R-:W-:Y:S01]  /*b120*/  R2UR UR11, R7 ;  /* 0x00000000070b72ca */ /* 0x000fe200000e0000 */
[----:B------:R-:W-:Y:S01]  /*b130*/  IMAD.MOV.U32 R7, RZ, RZ, 0x40000040 ;  /* 0x40000040ff077424 */ /* 0x000fe200078e00ff */
[----:B------:R-:W-:Y:S02]  /*b140*/  WARPGROUP.DEPBAR.LE gsb0, 0x0 ;  /* 0x00008000000079c5 */ /* 0x000fe40000010000 */
[----:B------:R-:W-:-:S09]  /*b150*/  WARPGROUP.ARRIVE ;  /* 0x00000000000079c5 */ /* 0x000fd20000000000 */
[----:B------:R-:W-:Y:S01]  /*b160*/  HGMMA.64x64x16.F32 R88, R132, gdesc[UR8].tnspB, R88, gsb0 ;  /* 0x40e0000884587df0 */ /* 0x000fe20008000858 */
[----:B------:R-:W-:Y:S02]  /*b170*/  R2UR UR10, R6 ;  /* 0x00000000060a72ca */ /* 0x000fe400000e0000 */
[----:B------:R-:W-:Y:S01]  /*b180*/  R2UR UR11, R7 ;  /* 0x00000000070b72ca */ /* 0x000fe200000e0000 */
[----:B------:R-:W-:Y:S01]  /*b190*/  IMAD.MOV.U32 R7, RZ, RZ, 0x40000040 ;  /* 0x40000040ff077424 */ /* 0x000fe200078e00ff */
[C---:B------:R-:W-:Y:S01]  /*b1a0*/  IADD3 R6, R4.reuse, 0x300, RZ ;  /* 0x0000030004067810 */ /* 0x040fe20007ffe0ff */
[----:B------:R-:W-:Y:S01]  /*b1b0*/  VIADD R4, R4, 0x380 ;  /* 0x0000038004047836 */ /* 0x000fe20000000000 */
[----:B------:R-:W-:Y:S02]  /*b1c0*/  WARPGROUP.DEPBAR.LE gsb0, 0x0 ;  /* 0x00008000000079c5 */ /* 0x000fe40000010000 */
[----:B------:R-:W-:-:S07]  /*b1d0*/  WARPGROUP.ARRIVE ;  /* 0x00000000000079c5 */ /* 0x000fce0000000000 */
[----:B------:R-:W-:Y:S01]  /*b1e0*/  HGMMA.64x64x16.F32 R88, R136, gdesc[UR8].tnspB, R88, gsb0 ;  /* 0x40e0000888587df0 */ /* 0x000fe20008000858 */
[----:B------:R-:W-:Y:S02]  /*b1f0*/  R2UR UR10, R6 ;  /* 0x00000000060a72ca */ /* 0x000fe400000e0000 */
[----:B------:R-:W-:Y:S01]  /*b200*/  R2UR UR11, R7 ;  /* 0x00000000070b72ca */ /* 0x000fe200000e0000 */
[----:B------:R-:W-:Y:S02]  /*b210*/  WARPGROUP.DEPBAR.LE gsb0, 0x0 ;  /* 0x00008000000079c5 */ /* 0x000fe40000010000 */
[----:B------:R-:W-:-:S10]  /*b220*/  WARPGROUP.ARRIVE ;  /* 0x00000000000079c5 */ /* 0x000fd40000000000 */
[----:B------:R-:W-:Y:S01]  /*b230*/  HGMMA.64x64x16.F32 R88, R140, gdesc[UR8].tnspB, R88, gsb0 ;  /* 0x40e000088c587df0 */ /* 0x000fe20008000858 */
[----:B------:R-:W-:Y:S02]  /*b240*/  R2UR UR10, R4 ;  /* 0x00000000040a72ca */ /* 0x000fe400000e0000 */
[----:B------:R-:W-:Y:S02]  /*b250*/  R2UR UR11, R5 ;  /* 0x00000000050b72ca */ /* 0x000fe400000e0000 */
[----:B------:R-:W-:-:S04]  /*b260*/  IADD3 R4, R151, 0x9, RZ ;  /* 0x0000000997047810 */ /* 0x000fc80007ffe0ff */
[----:B------:R-:W-:Y:S01]  /*b270*/  SEL R4, R4, 0x9, !P1 ;  /* 0x0000000904047807 */ /* 0x000fe20004800000 */
[----:B------:R-:W-:Y:S02]  /*b280*/  WARPGROUP.DEPBAR.LE gsb0, 0x0 ;  /* 0x00008000000079c5 */ /* 0x000fe40000010000 */
[----:B------:R-:W-:-:S06]  /*b290*/  WARPGROUP.ARRIVE ;  /* 0x00000000000079c5 */ /* 0x000fcc0000000000 */
[----:B------:R-:W-:Y:S03]  /*b2a0*/  HGMMA.64x64x16.F32 R88, R144, gdesc[UR8].tnspB, R88, gsb0 ;  /* 0x40e0000890587df0 */ /* 0x000fe60008000858 */
[----:B------:R-:W-:Y:S02]  /*b2b0*/  WARPGROUP.DEPBAR.LE gsb0, 0x0 ;  /* 0x00008000000079c5 */ /* 0x000fe40000010000 */
[----:B------:R0:W-:Y:S06]  /*b2c0*/  BAR.ARV R4, 0x100 ;  /* 0x000400040000751d */ /* 0x0001ec0000002000 */
[----:B------:R-:W-:Y:S05]  /*b2d0*/  @!P0 BRA `(.L_x_587) ;  /* 0x0000000000048947 */ /* 0x000fea0003800000 */
[----:B------:R-:W-:Y:S01]  /*b2e0*/  BPT.TRAP 0x1 ;  /* 0x000000040000795c */ /* 0x000fe20000300000 */
.L_x_587:
[----:B0-----:R-:W-:Y:S01]  /*b2f0*/  FMUL.FTZ R4, R24, UR6 ;  /* 0x0000000618047c20 */ /* 0x001fe20008410000 */
        /* <DEDUP_REMOVED lines=10> */
[----:B------:R-:W-:-:S02]  /*b3a0*/  IMAD R31, R155, 0x8, R18 ;  /* 0x000000089b1f7824 */ /* 0x000fc400078e0212 */
[----:B------:R-:W-:Y:S01]  /*b3b0*/  FMUL.FTZ R37, R44, UR6 ;  /* 0x000000062c257c20 */ /* 0x000fe20008410000 */
[----:B------:R-:W-:Y:S01]  /*b3c0*/  FMUL.FTZ R44, R49, UR6 ;  /* 0x00000006312c7c20 */ /* 0x000fe20008410000 */
[----:B------:R-:W1:Y:S01]  /*b3d0*/  MUFU.TANH R5, R5 ;  /* 0x0000000500057308 */ /* 0x000e620000002400 */
[----:B------:R-:W-:Y:S01]  /*b3e0*/  FMUL.FTZ R28, R32, UR6 ;  /* 0x00000006201c7c20 */ /* 0x000fe20008410000 */
[----:B------:R-:W-:Y:S01]  /*b3f0*/  FMUL.FTZ R49, R56, UR6 ;  /* 0x0000000638317c20 */ /* 0x000fe20008410000 */
[----:B------:R-:W-:Y:S01]  /*b400*/  FMUL.FTZ R29, R33, UR6 ;  /* 0x00000006211d7c20 */ /* 0x000fe20008410000 */
[----:B------:R-:W-:Y:S02]  /*b410*/  VIADD R31, R31, 0x16840 ;  /* 0x000168401f1f7836 */ /* 0x000fe40000000000 */
[----:B------:R-:W-:Y:S01]  /*b420*/  FMUL.FTZ R33, R36, UR6 ;  /* 0x0000000624217c20 */ /* 0x000fe20008410000 */
[----:B------:R-:W-:Y:S02]  /*b430*/  IMAD.U32 R56, RZ, RZ, UR38 ;  /* 0x00000026ff387e24 */ /* 0x000fe4000f8e00ff */
[----:B------:R-:W-:Y:S01]  /*b440*/  FMUL.FTZ R36, R41, UR6 ;  /* 0x0000000629247c20 */ /* 0x000fe20008410000 */
[----:B------:R-:W2:Y:S01]  /*b450*/  MUFU.TANH R24, R24 ;  /* 0x0000001800187308 */ /* 0x000ea20000002400 */
[----:B------:R-:W-:Y:S01]  /*b460*/  FMUL.FTZ R41, R48, UR6 ;  /* 0x0000000630297c20 */ /* 0x000fe20008410000 */
[----:B------:R-:W-:Y:S01]  /*b470*/  FMUL.FTZ R48, R53, UR6 ;  /* 0x0000000635307c20 */ /* 0x000fe20008410000 */
[----:B------:R-:W-:Y:S01]  /*b480*/  PRMT R31, R56, 0x654, R31 ;  /* 0x00000654381f7816 */ /* 0x000fe2000000001f */
[----:B------:R-:W-:Y:S01]  /*b490*/  FMUL.FTZ R53, R60, UR6 ;  /* 0x000000063c357c20 */ /* 0x000fe20008410000 */
[----:B0-----:R-:W-:Y:S01]  /*b4a0*/  FMNMX.FTZ R60, R4, R10, !PT ;  /* 0x0000000a043c7209 */ /* 0x001fe20007810000 */
[----:B------:R-:W-:Y:S01]  /*b4b0*/  FMUL.FTZ R32, R35, UR6 ;  /* 0x0000000623207c20 */ /* 0x000fe20008410000 */
[----:B------:R1:W-:Y:S01]  /*b4c0*/  SYNCS.ARRIVE.TRANS64.RED.A1T0 RZ, [R31+URZ], RZ ;  /* 0x000000ff1fff79a7 */ /* 0x0003e2000810043f */
[----:B------:R-:W0:Y:S01]  /*b4d0*/  MUFU.TANH R25, R25 ;  /* 0x0000001900197308 */ /* 0x000e220000002400 */
[----:B------:R-:W-:Y:S01]  /*b4e0*/  FMUL.FTZ R35, R40, UR6 ;  /* 0x0000000628237c20 */ /* 0x000fe20008410000 */
[----:B------:R-:W-:Y:S01]  /*b4f0*/  FMUL.FTZ R40, R45, UR6 ;  /* 0x000000062d287c20 */ /* 0x000fe20008410000 */
[----:B------:R-:W-:Y:S01]  /*b500*/  FMUL.FTZ R45, R52, UR6 ;  /* 0x00000006342d7c20 */ /* 0x000fe20008410000 */
[----:B------:R-:W-:Y:S01]  /*b510*/  FMUL.FTZ R52, R57, UR6 ;  /* 0x0000000639347c20 */ /* 0x000fe20008410000 */
[----:B------:R-:W-:Y:S01]  /*b520*/  FMUL.FTZ R57, R64, UR6 ;  /* 0x0000000640397c20 */ /* 0x000fe20008410000 */
[----:B------:R-:W-:Y:S01]  /*b530*/  FMUL.FTZ R56, R61, UR6 ;  /* 0x000000063d387c20 */ /* 0x000fe20008410000 */
[----:B-1----:R-:W-:Y:S01]  /*b540*/  FMNMX.FTZ R31, R5, R60, !PT ;  /* 0x0000003c051f7209 */ /* 0x002fe20007810000 */
[----:B------:R-:W1:Y:S01]  /*b550*/  MUFU.TANH R28, R28 ;  /* 0x0000001c001c7308 */ /* 0x000e620000002400 */
[----:B------:R-:W-:Y:S01]  /*b560*/  FMUL.FTZ R61, R68, UR6 ;  /* 0x00000006443d7c20 */ /* 0x000fe20008410000 */
[----:B------:R-:W-:Y:S01]  /*b570*/  FMUL.FTZ R39, R39, UR6 ;  /* 0x0000000627277c20 */ /* 0x000fe20008410000 */
[----:B--2---:R-:W-:Y:S01]  /*b580*/  FMNMX.FTZ R60, R24, R31, !PT ;  /* 0x0000001f183c7209 */ /* 0x004fe20007810000 */
        /* <DEDUP_REMOVED lines=32> */
[----:B------:R-:W-:-:S04]  /*b790*/  UMOV UR4, UR5 ;  /* 0x0000000500047c82 */ /* 0x000fc80008000000 */
[----:B------:R-:W0:Y:S01]  /*b7a0*/  MUFU.TANH R36, R36 ;  /* 0x0000002400247308 */ /* 0x000e220000002400 */
[----:B-1----:R-:W-:-:S07]  /*b7b0*/  FMNMX.FTZ R64, R34, R31, !PT ;  /* 0x0000001f22407209 */ /* 0x002fce0007810000 */
[----:B------:R-:W1:Y:S01]  /*b7c0*/  MUFU.TANH R37, R37 ;  /* 0x0000002500257308 */ /* 0x000e620000002400 */
[----:B--2---:R-:W-:Y:S01]  /*b7d0*/  FMNMX.FTZ R31, R35, R64, !PT ;  /* 0x00000040231f7209 */ /* 0x004fe20007810000 */
[----:B------:R-:W-:Y:S01]  /*b7e0*/  FMUL.FTZ R64, R69, UR6 ;  /* 0x0000000645407c20 */ /* 0x000fe20008410000 */
[----:B------:R-:W-:-:S05]  /*b7f0*/  FMUL.FTZ R69, R76, UR6 ;  /* 0x000000064c457c20 */ /* 0x000fca0008410000 */
        /* <DEDUP_REMOVED lines=55> */
[----:B------:R-:W1:Y:S02]  /*bb70*/  SHFL.BFLY PT, R38, R31, 0x2, 0x1f ;  /* 0x0c401f001f267f89 */ /* 0x000e6400000e0000 */
[----:B------:R-:W3:Y:S08]  /*bb80*/  MUFU.TANH R26, R26 ;  /* 0x0000001a001a7308 */ /* 0x000ef00000002400 */
[----:B------:R-:W4:Y:S08]  /*bb90*/  MUFU.TANH R27, R27 ;  /* 0x0000001b001b7308 */ /* 0x000f300000002400 */
[----:B------:R-:W5:Y:S01]  /*bba0*/  MUFU.TANH R30, R30 ;  /* 0x0000001e001e7308 */ /* 0x000f620000002400 */
[----:B-1----:R-:W-:-:S07]  /*bbb0*/  FMNMX.FTZ R31, R31, R38, !PT ;  /* 0x000000261f1f7209 */ /* 0x002fce0007810000 */
[----:B------:R-:W1:Y:S01]  /*bbc0*/  MUFU.TANH R32, R32 ;  /* 0x0000002000207308 */ /* 0x000e620000002400 */
[----:B------:R-:W2:Y:S07]  /*bbd0*/  SHFL.BFLY PT, R38, R31, 0x1, 0x1f ;  /* 0x0c201f001f267f89 */ /* 0x000eae00000e0000 */
[----:B------:R-:W1:Y:S08]  /*bbe0*/  MUFU.TANH R81, R81 ;  /* 0x0000005100517308 */ /* 0x000e700000002400 */
[----:B------:R-:W1:Y:S08]  /*bbf0*/  MUFU.TANH R39, R39 ;  /* 0x0000002700277308 */ /* 0x000e700000002400 */
[----:B------:R-:W1:Y:S01]  /*bc00*/  MUFU.TANH R42, R42 ;  /* 0x0000002a002a7308 */ /* 0x000e620000002400 */
[----:B--2---:R-:W-:-:S02]  /*bc10*/  FMNMX.FTZ R31, R31, R38, !PT ;  /* 0x000000261f1f7209 */ /* 0x004fc40007810000 */
[----:B------:R-:W-:-:S05]  /*bc20*/  FMNMX.FTZ R38, R6, R9, !PT ;  /* 0x0000000906267209 */ /* 0x000fca0007810000 */
[----:B------:R-:W2:Y:S01]  /*bc30*/  MUFU.TANH R43, R43 ;  /* 0x0000002b002b7308 */ /* 0x000ea20000002400 */
[----:B0-----:R-:W-:Y:S01]  /*bc40*/  FMNMX.FTZ R38, R7, R38, !PT ;  /* 0x0000002607267209 */ /* 0x001fe20007810000 */
[----:B------:R-:W-:-:S03]  /*bc50*/  FADD.FTZ R120, -R31, R10 ;  /* 0x0000000a1f787221 */ /* 0x000fc60000010100 */
[----:B---3--:R-:W-:Y:S01]  /*bc60*/  FMNMX.FTZ R38, R26, R38, !PT ;  /* 0x000000261a267209 */ /* 0x008fe20007810000 */
[----:B------:R-:W-:Y:S02]  /*bc70*/  FMUL.FTZ R120, R120, UR4 ;  /* 0x0000000478787c20 */ /* 0x000fe40008410000 */
[----:B------:R-:W0:Y:S01]  /*bc80*/  MUFU.TANH R46, R46 ;  /* 0x0000002e002e7308 */ /* 0x000e220000002400 */
[----:B----4-:R-:W-:-:S04]  /*bc90*/  FMNMX.FTZ R38, R27, R38, !PT ;  /* 0x000000261b267209 */ /* 0x010fc80007810000 */
[----:B-----5:R-:W-:-:S03]  /*bca0*/  FMNMX.FTZ R38, R30, R38, !PT ;  /* 0x000000261e267209 */ /* 0x020fc60007810000 */
[----:B------:R-:W3:Y:S01]  /*bcb0*/  MUFU.TANH R47, R47 ;  /* 0x0000002f002f7308 */ /* 0x000ee20000002400 */
[----:B-1----:R-:W-:-:S04]  /*bcc0*/  FMNMX.FTZ R38, R32, R38, !PT ;  /* 0x0000002620267209 */ /* 0x002fc80007810000 */
[----:B------:R-:W-:-:S03]  /*bcd0*/  FMNMX.FTZ R38, R81, R38, !PT ;  /* 0x0000002651267209 */ /* 0x000fc60007810000 */
[----:B------:R-:W1:Y:S01]  /*bce0*/  MUFU.TANH R50, R50 ;  /* 0x0000003200327308 */ /* 0x000e620000002400 */
[----:B------:R-:W-:-:S04]  /*bcf0*/  FMNMX.FTZ R38, R39, R38, !PT ;  /* 0x0000002627267209 */ /* 0x000fc80007810000 */
[----:B------:R-:W-:-:S03]  /*bd00*/  FMNMX.FTZ R38, R42, R38, !PT ;  /* 0x000000262a267209 */ /* 0x000fc60007810000 */
[----:B------:R-:W4:Y:S01]  /*bd10*/  MUFU.TANH R51, R51 ;  /* 0x0000003300337308 */ /* 0x000f220000002400 */
[----:B--2---:R-:W-:-:S04]  /*bd20*/  FMNMX.FTZ R38, R43, R38, !PT ;  /* 0x000000262b267209 */ /* 0x004fc80007810000 */
[----:B0-----:R-:W-:-:S03]  /*bd30*/  FMNMX.FTZ R38, R46, R38, !PT ;  /* 0x000000262e267209 */ /* 0x001fc60007810000 */
[----:B------:R-:W0:Y:S01]  /*bd40*/  MUFU.TANH R54, R54 ;  /* 0x0000003600367308 */ /* 0x000e220000002400 */
[----:B---3--:R-:W-:-:S04]  /*bd50*/  FMNMX.FTZ R38, R47, R38, !PT ;  /* 0x000000262f267209 */ /* 0x008fc80007810000 */
[----:B-1----:R-:W-:-:S03]  /*bd60*/  FMNMX.FTZ R38, R50, R38, !PT ;  /* 0x0000002632267209 */ /* 0x002fc60007810000 */
[----:B------:R-:W1:Y:S01]  /*bd70*/  MUFU.TANH R55, R55 ;  /* 0x0000003700377308 */ /* 0x000e620000002400 */
[----:B----4-:R-:W-:-:S07]  /*bd80*/  FMNMX.FTZ R38, R51, R38, !PT ;  /* 0x0000002633267209 */ /* 0x010fce0007810000 */
        /* <DEDUP_REMOVED lines=31> */
[----:B0-----:R-:W-:-:S04]  /*bf80*/  FMNMX.FTZ R87, R83, R38, !PT ;  /* 0x0000002653577209 */ /* 0x001fc80007810000 */
[----:B-1----:R-:W-:-:S04]  /*bf90*/  FMNMX.FTZ R38, R84, R87, !PT ;  /* 0x0000005754267209 */ /* 0x002fc80007810000 */
[----:B--2---:R-:W-:-:S05]  /*bfa0*/  FMNMX.FTZ R38, R85, R38, !PT ;  /* 0x0000002655267209 */ /* 0x004fca0007810000 */
[----:B------:R-:W0:Y:S02]  /*bfb0*/  SHFL.BFLY PT, R86, R38, 0x2, 0x1f ;  /* 0x0c401f0026567f89 */ /* 0x000e2400000e0000 */
[----:B0-----:R-:W-:-:S05]  /*bfc0*/  FMNMX.FTZ R38, R38, R86, !PT ;  /* 0x0000005626267209 */ /* 0x001fca0007810000 */
[----:B------:R-:W0:Y:S02]  /*bfd0*/  SHFL.BFLY PT, R86, R38, 0x1, 0x1f ;  /* 0x0c201f0026567f89 */ /* 0x000e2400000e0000 */
[----:B0-----:R-:W-:-:S05]  /*bfe0*/  FMNMX.FTZ R38, R38, R86, !PT ;  /* 0x0000005626267209 */ /* 0x001fca0007810000 */
[----:B------:R-:W-:Y:S01]  /*bff0*/  FADD.FTZ R87, -R38, R9 ;  /* 0x0000000926577221 */ /* 0x000fe20000010100 */
[----:B------:R-:W-:-:S03]  /*c000*/  FMUL.FTZ R9, R31, UR4 ;  /* 0x000000041f097c20 */ /* 0x000fc60008410000 */
[----:B------:R-:W-:Y:S01]  /*c010*/  FMUL.FTZ R87, R87, UR4 ;  /* 0x0000000457577c20 */ /* 0x000fe20008410000 */
[--C-:B------:R-:W-:Y:S01]  /*c020*/  FFMA.FTZ R10, R4, UR4, -R9.reuse ;  /* 0x00000004040a7c23 */ /* 0x100fe20008010809 */
        /* <DEDUP_REMOVED lines=30> */
[----:B------:R-:W-:Y:S01]  /*c210*/  FFMA.FTZ R9, R80, UR4, -R9 ;  /* 0x0000000450097c23 */ /* 0x000fe20008010809 */
[----:B------:R-:W-:Y:S01]  /*c220*/  FMUL.FTZ R80, R38, UR4 ;  /* 0x0000000426507c20 */ /* 0x000fe20008410000 */
[----:B------:R-:W-:Y:S03]  /*c230*/  MUFU.EX2 R4, R120 ;  /* 0x0000007800047308 */ /* 0x000fe60000000800 */
[--C-:B------:R-:W-:Y:S01]  /*c240*/  FFMA.FTZ R6, R6, UR4, -R80.reuse ;  /* 0x0000000406067c23 */ /* 0x100fe20008010850 */
[--C-:B------:R-:W-:Y:S01]  /*c250*/  FFMA.FTZ R7, R7, UR4, -R80.reuse ;  /* 0x0000000407077c23 */ /* 0x100fe20008010850 */
[--C-:B------:R-:W-:Y:S01]  /*c260*/  FFMA.FTZ R26, R26, UR4, -R80.reuse ;  /* 0x000000041a1a7c23 */ /* 0x100fe20008010850 */
[--C-:B------:R-:W-:Y:S01]  /*c270*/  FFMA.FTZ R27, R27, UR4, -R80.reuse ;  /* 0x000000041b1b7c23 */ /* 0x100fe20008010850 */
[--C-:B------:R-:W-:Y:S01]  /*c280*/  FFMA.FTZ R30, R30, UR4, -R80.reuse ;  /* 0x000000041e1e7c23 */ /* 0x100fe20008010850 */
[----:B------:R-:W-:Y:S01]  /*c290*/  MUFU.EX2 R5, R87 ;  /* 0x0000005700057308 */ /* 0x000fe20000000800 */
[--C-:B------:R-:W-:Y:S01]  /*c2a0*/  FFMA.FTZ R32, R32, UR4, -R80.reuse ;  /* 0x0000000420207c23 */ /* 0x100fe20008010850 */
[--C-:B------:R-:W-:Y:S01]  /*c2b0*/  FFMA.FTZ R81, R81, UR4, -R80.reuse ;  /* 0x0000000451517c23 */ /* 0x100fe20008010850 */
[--C-:B------:R-:W-:Y:S01]  /*c2c0*/  FFMA.FTZ R39, R39, UR4, -R80.reuse ;  /* 0x0000000427277c23 */ /* 0x100fe20008010850 */
[--C-:B------:R-:W-:Y:S01]  /*c2d0*/  FFMA.FTZ R42, R42, UR4, -R80.reuse ;  /* 0x000000042a2a7c23 */ /* 0x100fe20008010850 */
[--C-:B------:R-:W-:Y:S01]  /*c2e0*/  FFMA.FTZ R43, R43, UR4, -R80.reuse ;  /* 0x000000042b2b7c23 */ /* 0x100fe20008010850 */
[--C-:B------:R-:W-:Y:S01]  /*c2f0*/  FFMA.FTZ R46, R46, UR4, -R80.reuse ;  /* 0x000000042e2e7c23 */ /* 0x100fe20008010850 */
[--C-:B------:R-:W-:Y:S01]  /*c300*/  FFMA.FTZ R47, R47, UR4, -R80.reuse ;  /* 0x000000042f2f7c23 */ /* 0x100fe20008010850 */
[----:B------:R-:W0:Y:S01]  /*c310*/  MUFU.EX2 R10, R10 ;  /* 0x0000000a000a7308 */ /* 0x000e220000000800 */
[--C-:B------:R-:W-:Y:S01]  /*c320*/  FFMA.FTZ R50, R50, UR4, -R80.reuse ;  /* 0x0000000432327c23 */ /* 0x100fe20008010850 */
[--C-:B------:R-:W-:Y:S01]  /*c330*/  FFMA.FTZ R51, R51, UR4, -R80.reuse ;  /* 0x0000000433337c23 */ /* 0x100fe20008010850 */
[--C-:B------:R-:W-:Y:S01]  /*c340*/  FFMA.FTZ R54, R54, UR4, -R80.reuse ;  /* 0x0000000436367c23 */ /* 0x100fe20008010850 */
[--C-:B------:R-:W-:Y:S01]  /*c350*/  FFMA.FTZ R55, R55, UR4, -R80.reuse ;  /* 0x0000000437377c23 */ /* 0x100fe20008010850 */
[--C-:B------:R-:W-:Y:S01]  /*c360*/  FFMA.FTZ R58, R58, UR4, -R80.reuse ;  /* 0x000000043a3a7c23 */ /* 0x100fe20008010850 */
[--C-:B------:R-:W-:Y:S01]  /*c370*/  FFMA.FTZ R59, R59, UR4, -R80.reuse ;  /* 0x000000043b3b7c23 */ /* 0x100fe20008010850 */
[--C-:B------:R-:W-:Y:S01]  /*c380*/  FFMA.FTZ R62, R62, UR4, -R80.reuse ;  /* 0x000000043e3e7c23 */ /* 0x100fe20008010850 */
[----:B------:R-:W1:Y:S01]  /*c390*/  MUFU.EX2 R6, R6 ;  /* 0x0000000600067308 */ /* 0x000e620000000800 */
[--C-:B------:R-:W-:Y:S01]  /*c3a0*/  FFMA.FTZ R63, R63, UR4, -R80.reuse ;  /* 0x000000043f3f7c23 */ /* 0x100fe20008010850 */
[--C-:B------:R-:W-:Y:S01]  /*c3b0*/  FFMA.FTZ R66, R66, UR4, -R80.reuse ;  /* 0x0000000442427c23 */ /* 0x100fe20008010850 */
[--C-:B------:R-:W-:Y:S01]  /*c3c0*/  FFMA.FTZ R67, R67, UR4, -R80.reuse ;  /* 0x0000000443437c23 */ /* 0x100fe20008010850 */
[--C-:B------:R-:W-:Y:S01]  /*c3d0*/  FFMA.FTZ R70, R70, UR4, -R80.reuse ;  /* 0x0000000446467c23 */ /* 0x100fe20008010850 */
[--C-:B------:R-:W-:Y:S01]  /*c3e0*/  FFMA.FTZ R71, R71, UR4, -R80.reuse ;  /* 0x0000000447477c23 */ /* 0x100fe20008010850 */
[--C-:B------:R-:W-:Y:S01]  /*c3f0*/  FFMA.FTZ R74, R74, UR4, -R80.reuse ;  /* 0x000000044a4a7c23 */ /* 0x100fe20008010850 */
[----:B------:R-:W-:Y:S01]  /*c400*/  FFMA.FTZ R75, R75, UR4, -R80 ;  /* 0x000000044b4b7c23 */ /* 0x000fe20008010850 */
[----:B------:R-:W2:Y:S01]  /*c410*/  MUFU.EX2 R86, R86 ;  /* 0x0000005600567308 */ /* 0x000ea20000000800 */
[----:B0-----:R-:W-:Y:S01]  /*c420*/  FFMA.FTZ R0, R4, R0, R10 ;  /* 0x0000000004007223 */ /* 0x001fe2000001000a */
[--C-:B------:R-:W-:Y:S01]  /*c430*/  FFMA.FTZ R78, R78, UR4, -R80.reuse ;  /* 0x000000044e4e7c23 */ /* 0x100fe20008010850 */
[--C-:B------:R-:W-:Y:S01]  /*c440*/  FFMA.FTZ R79, R79, UR4, -R80.reuse ;  /* 0x000000044f4f7c23 */ /* 0x100fe20008010850 */
[--C-:B------:R-:W-:Y:S01]  /*c450*/  FFMA.FTZ R82, R82, UR4, -R80.reuse ;  /* 0x0000000452527c23 */ /* 0x100fe20008010850 */
[--C-:B------:R-:W-:Y:S01]  /*c460*/  FFMA.FTZ R83, R83, UR4, -R80.reuse ;  /* 0x0000000453537c23 */ /* 0x100fe20008010850 */
[--C-:B------:R-:W-:Y:S01]  /*c470*/  FFMA.FTZ R84, R84, UR4, -R80.reuse ;  /* 0x0000000454547c23 */ /* 0x100fe20008010850 */
[----:B------:R-:W-:Y:S01]  /*c480*/  FFMA.FTZ R147, R85, UR4, -R80 ;  /* 0x0000000455937c23 */ /* 0x000fe20008010850 */
[----:B------:R-:W0:Y:S01]  /*c490*/  MUFU.EX2 R7, R7 ;  /* 0x0000000700077308 */ /* 0x000e220000000800 */
[----:B-1----:R-:W-:-:S07]  /*c4a0*/  FFMA.FTZ R3, R5, R3, R6 ;  /* 0x0000000305037223 */ /* 0x002fce0000010006 */
        /* <DEDUP_REMOVED lines=120> */
[----:B--2---:R-:W-:-:S03]  /*cc30*/  FADD.FTZ R0, R9, R0 ;  /* 0x0000000009007221 */ /* 0x004fc60000010000 */
[----:B0-----:R-:W-:Y:S01]  /*cc40*/  FADD.FTZ R3, R147, R3 ;  /* 0x0000000393037221 */ /* 0x001fe20000010000 */
[----:B------:R-:W-:Y:S06]  /*cc50*/  @!P0 BRA `(.L_x_588) ;  /* 0x0000000000048947 */ /* 0x000fec0003800000 */
[----:B------:R-:W-:Y:S01]  /*cc60*/  BPT.TRAP 0x1 ;  /* 0x000000040000795c */ /* 0x000fe20000300000 */
.L_x_588:
[----:B------:R-:W-:Y:S01]  /*cc70*/  LEA R11, R11, R18, 0x3 ;  /* 0x000000120b0b7211 */ /* 0x000fe200078e18ff */
[----:B------:R-:W-:Y:S01]  /*cc80*/  IMAD.U32 R80, RZ, RZ, UR38 ;  /* 0x00000026ff507e24 */ /* 0x000fe2000f8e00ff */
[----:B------:R-:W-:Y:S01]  /*cc90*/  ISETP.GT.AND P1, PT, R8, RZ, PT ;  /* 0x000000ff0800720c */ /* 0x000fe20003f24270 */
[----:B------:R-:W-:Y:S01]  /*cca0*/  FMUL.FTZ R88, R88, R4 ;  /* 0x0000000458587220 */ /* 0x000fe20000410000 */
[----:B------:R-:W-:Y:S01]  /*ccb0*/  F2FP.F16.F32.PACK_AB R148, R86, R10 ;  /* 0x0000000a5694723e */ /* 0x000fe200000000ff */
[----:B------:R-:W-:Y:S01]  /*ccc0*/  VIADD R11, R11, 0x16860 ;  /* 0x000168600b0b7836 */ /* 0x000fe20000000000 */
[----:B------:R-:W-:Y:S01]  /*ccd0*/  F2FP.F16.F32.PACK_AB R146, R9, R77 ;  /* 0x0000004d0992723e */ /* 0x000fe200000000ff */
[-C--:B------:R-:W-:Y:S01]  /*cce0*/  FMUL.FTZ R89, R89, R4.reuse ;  /* 0x0000000459597220 */ /* 0x080fe20000410000 */
[-C--:B------:R-:W-:Y:S01]  /*ccf0*/  FMUL.FTZ R92, R92, R4.reuse ;  /* 0x000000045c5c7220 */ /* 0x080fe20000410000 */
[-C--:B------:R-:W-:Y:S01]  /*cd00*/  FMUL.FTZ R93, R93, R4.reuse ;  /* 0x000000045d5d7220 */ /* 0x080fe20000410000 */
[----:B------:R-:W-:Y:S01]  /*cd10*/  PRMT R11, R80, 0x654, R11 ;  /* 0x00000654500b7816 */ /* 0x000fe2000000000b */
[-C--:B------:R-:W-:Y:S01]  /*cd20*/  FMUL.FTZ R96, R96, R4.reuse ;  /* 0x0000000460607220 */ /* 0x080fe20000410000 */
[-C--:B------:R-:W-:Y:S01]  /*cd30*/  FMUL.FTZ R97, R97, R4.reuse ;  /* 0x0000000461617220 */ /* 0x080fe20000410000 */
[-C--:B------:R-:W-:Y:S01]  /*cd40*/  FMUL.FTZ R100, R100, R4.reuse ;  /* 0x0000000464647220 */ /* 0x080fe20000410000 */
[----:B------:R0:W-:Y:S01]  /*cd50*/  SYNCS.ARRIVE.TRANS64.RED.A1T0 RZ, [R11+URZ], RZ ;  /* 0x000000ff0bff79a7 */ /* 0x0001e2000810043f */
        /* <DEDUP_REMOVED lines=10> */
[-C--:B------:R-:W-:Y:S01]  /*ce00*/  FMUL.FTZ R90, R90, R5.reuse ;  /* 0x000000055a5a7220 */ /* 0x080fe20000410000 */
[----:B------:R-:W-:Y:S01]  /*ce10*/  F2FP.F16.F32.PACK_AB R150, R25, R24 ;  /* 0x000000181996723e */ /* 0x000fe200000000ff */
[-C--:B------:R-:W-:Y:S01]  /*ce20*/  FMUL.FTZ R91, R91, R5.reuse ;  /* 0x000000055b5b7220 */ /* 0x080fe20000410000 */
[----:B------:R-:W-:Y:S01]  /*ce30*/  F2FP.F16.F32.PACK_AB R151, R27, R26 ;  /* 0x0000001a1b97723e */ /* 0x000fe200000000ff */
[-C--:B------:R-:W-:Y:S01]  /*ce40*/  FMUL.FTZ R94, R94, R5.reuse ;  /* 0x000000055e5e7220 */ /* 0x080fe20000410000 */
[----:B------:R-:W-:Y:S01]  /*ce50*/  F2FP.F16.F32.PACK_AB R120, R29, R28 ;  /* 0x0000001c1d78723e */ /* 0x000fe200000000ff */
[-C--:B------:R-:W-:Y:S01]  /*ce60*/  FMUL.FTZ R95, R95, R5.reuse ;  /* 0x000000055f5f7220 */ /* 0x080fe20000410000 */
[----:B------:R-:W-:Y:S01]  /*ce70*/  F2FP.F16.F32.PACK_AB R121, R32, R30 ;  /* 0x0000001e2079723e */ /* 0x000fe200000000ff */
[----:B------:R-:W-:Y:S01]  /*ce80*/  FMUL.FTZ R98, R98, R5 ;  /* 0x0000000562627220 */ /* 0x000fe20000410000 */
[----:B------:R-:W-:Y:S01]  /*ce90*/  F2FP.F16.F32.PACK_AB R122, R34, R33 ;  /* 0x00000021227a723e */ /* 0x000fe200000000ff */
[----:B------:R-:W-:Y:S01]  /*cea0*/  FMUL.FTZ R99, R99, R5 ;  /* 0x0000000563637220 */ /* 0x000fe20000410000 */
[----:B------:R-:W-:Y:S01]  /*ceb0*/  F2FP.F16.F32.PACK_AB R123, R39, R81 ;  /* 0x00000051277b723e */ /* 0x000fe200000000ff */
[----:B------:R-:W-:Y:S01]  /*cec0*/  FMUL.FTZ R102, R102, R5 ;  /* 0x0000000566667220 */ /* 0x000fe20000410000 */
[----:B------:R-:W-:Y:S01]  /*ced0*/  F2FP.F16.F32.PACK_AB R124, R36, R35 ;  /* 0x00000023247c723e */ /* 0x000fe200000000ff */
[-C--:B------:R-:W-:Y:S01]  /*cee0*/  FMUL.FTZ R103, R103, R5.reuse ;  /* 0x0000000567677220 */ /* 0x080fe20000410000 */
        /* <DEDUP_REMOVED lines=15> */
[----:B------:R-:W-:Y:S01]  /*cfe0*/  FMUL.FTZ R119, R119, R5 ;  /* 0x0000000577777220 */ /* 0x000fe20000410000 */
[----:B------:R-:W-:Y:S01]  /*cff0*/  F2FP.F16.F32.PACK_AB R133, R59, R58 ;  /* 0x0000003a3b85723e */ /* 0x000fe200000000ff */
[----:B------:R-:W-:Y:S01]  /*d000*/  VIADD R8, R8, 0xffffffff ;  /* 0xffffffff08087836 */ /* 0x000fe20000000000 */
[----:B------:R-:W-:Y:S01]  /*d010*/  F2FP.F16.F32.PACK_AB R134, R56, R53 ;  /* 0x000000353886723e */ /* 0x000fe200000000ff */
[----:B------:R-:W-:Y:S01]  /*d020*/  IMAD.MOV.U32 R10, RZ, RZ, R31 ;  /* 0x000000ffff0a7224 */ /* 0x000fe200078e001f */
[----:B------:R-:W-:Y:S01]  /*d030*/  F2FP.F16.F32.PACK_AB R135, R63, R62 ;  /* 0x0000003e3f87723e */ /* 0x000fe200000000ff */
[----:B------:R-:W-:Y:S01]  /*d040*/  IMAD.MOV.U32 R4, RZ, RZ, R157 ;  /* 0x000000ffff047224 */ /* 0x000fe200078e009d */
[----:B------:R-:W-:Y:S01]  /*d050*/  F2FP.F16.F32.PACK_AB R136, R60, R57 ;  /* 0x000000393c88723e */ /* 0x000fe200000000ff */
[----:B0-----:R-:W-:Y:S01]  /*d060*/  IMAD.MOV.U32 R11, RZ, RZ, R155 ;  /* 0x000000ffff0b7224 */ /* 0x001fe200078e009b */
        /* <DEDUP_REMOVED lines=10> */
[----:B------:R-:W-:Y:S01]  /*d110*/  MOV R9, R38 ;  /* 0x0000002600097202 */ /* 0x000fe20000000f00 */
[----:B------:R-:W-:Y:S06]  /*d120*/  @P1 BRA `(.L_x_589) ;  /* 0xffffffd800281947 */ /* 0x000fec000383ffff */
.L_x_577:
[----:B------:R-:W-:Y:S05]  /*d130*/  WARPSYNC.ALL ;  /* 0x0000000000007948 */ /* 0x000fea0003800000 */
[----:B------:R-:W-:Y:S06]  /*d140*/  BAR.ARV 0x8, 0x200 ;  /* 0x0208000000007b1d */ /* 0x000fec0000002000 */
[----:B------:R-:W-:Y:S05]  /*d150*/  @!P0 BRA `(.L_x_590) ;  /* 0x0000000000048947 */ /* 0x000fea0003800000 */
[----:B------:R-:W-:Y:S01]  /*d160*/  BPT.TRAP 0x1 ;  /* 0x000000040000795c */ /* 0x000fe20000300000 */
.L_x_590:
[----:B------:R-:W-:Y:S02]  /*d170*/  LEA R11, R155, R18, 0x3 ;  /* 0x000000129b0b7211 */ /* 0x000fe400078e18ff */
[----:B------:R-:W-:-:S04]  /*d180*/  SHF.L.U32 R4, R157, 0x1f, RZ ;  /* 0x0000001f9d047819 */ /* 0x000fc800000006ff */
[----:B------:R0:W1:Y:S01]  /*d190*/  SYNCS.PHASECHK.TRANS64.TRYWAIT P1, [R11+URZ+0x16850], R4 ;  /* 0x016850040b0075a7 */ /* 0x000062000802017f */
[----:B------:R-:W-:Y:S05]  /*d1a0*/  @!P0 BRA `(.L_x_591) ;  /* 0x0000000000048947 */ /* 0x000fea0003800000 */
[----:B------:R-:W-:Y:S01]  /*d1b0*/  BPT.TRAP 0x1 ;  /* 0x000000040000795c */ /* 0x000fe20000300000 */
.L_x_591:
[----:B------:R-:W-:-:S05]  /*d1c0*/  VIADD R18, R18, 0x400 ;  /* 0x0000040012127836 */ /* 0x000fca0000000000 */
[----:B------:R-:W-:-:S04]  /*d1d0*/  SHF.R.U32.HI R18, RZ, 0x4, R18 ;  /* 0x00000004ff127819 */ /* 0x000fc80000011612 */
[----:B------:R-:W-:Y:S01]  /*d1e0*/  LOP3.LUT R18, R18, 0x3fff, RZ, 0xc0, !PT ;  /* 0x00003fff12127812 */ /* 0x000fe200078ec0ff */
[----:B-1----:R-:W-:Y:S06]  /*d1f0*/  @P1 BRA `(.L_x_592) ;  /* 0x0000000000081947 */ /* 0x002fec0003800000 */
[----:B------:R-:W1:Y:S02]  /*d200*/  SYNCS.PHASECHK.TRANS64.TRYWAIT P1, [R11+URZ+0x16850], R4 ;  /* 0x016850040b0075a7 */ /* 0x000e64000802017f */
[----:B-1----:R-:W-:Y:S05]  /*d210*/  @!P1 BRA `(.L_x_593) ;  /* 0x0000009400d49947 */ /* 0x002fea0003800000 */
.L_x_592:
[----:B01----:R-:W-:Y:S01]  /*d220*/  IMAD R4, R155, 0x400, R18 ;  /* 0x000004009b047824 */ /* 0x003fe200078e0212 */
[----:B------:R-:W-:Y:S05]  /*d230*/  WARPSYNC.ALL ;  /* 0x0000000000007948 */ /* 0x000fea0003800000 */
[----:B------:R-:W-:Y:S01]  /*d240*/  IMAD.MOV.U32 R5, RZ, RZ, 0x40000040 ;  /* 0x40000040ff057424 */ /* 0x000fe200078e00ff */
[C---:B------:R-:W-:Y:S01]  /*d250*/  R2UR UR6, R4.reuse ;  /* 0x00000000040672ca */ /* 0x040fe200000e0000 */
[----:B------:R-:W-:Y:S01]  /*d260*/  WARPGROUP.ARRIVE ;  /* 0x00000000000079c5 */ /* 0x000fe20000000000 */
[----:B------:R-:W-:Y:S01]  /*d270*/  IMAD.MOV.U32 R7, RZ, RZ, 0x40000040 ;  /* 0x40000040ff077424 */ /* 0x000fe200078e00ff */
[----:B------:R-:W-:Y:S01]  /*d280*/  IADD3 R6, R4, 0x80, RZ ;  /* 0x0000008004067810 */ /* 0x000fe20007ffe0ff */
[----:B------:R-:W-:Y:S01]  /*d290*/  IMAD.MOV.U32 R27, RZ, RZ, RZ ;  /* 0x000000ffff1b7224 */ /* 0x000fe200078e00ff */
[----:B------:R-:W-:Y:S01]  /*d2a0*/  R2UR UR7, R5 ;  /* 0x00000000050772ca */ /* 0x000fe200000e0000 */
[----:B------:R-:W-:-:S12]  /*d2b0*/  IMAD.MOV.U32 R5, RZ, RZ, 0x40000040 ;  /* 0x40000040ff057424 */ /* 0x000fd800078e00ff */
        /* <DEDUP_REMOVED lines=30> */
[C---:B------:R-:W-:Y:S01]  /*d4a0*/  VIADD R6, R4.reuse, 0x300 ;  /* 0x0000030004067836 */ /* 0x040fe20000000000 */
[----:B------:R-:W-:Y:S01]  /*d4b0*/  R2UR UR7, R7 ;  /* 0x00000000070772ca */ /* 0x000fe200000e0000 */
[----:B------:R-:W-:Y:S01]  /*d4c0*/  IMAD.MOV.U32 R7, RZ, RZ, 0x40000040 ;  /* 0x40000040ff077424 */ /* 0x000fe200078e00ff */
[----:B------:R-:W-:Y:S01]  /*d4d0*/  IADD3 R4, R4, 0x380, RZ ;  /* 0x0000038004047810 */ /* 0x000fe20007ffe0ff */
[----:B------:R-:W-:Y:S02]  /*d4e0*/  WARPGROUP.DEPBAR.LE gsb0, 0x0 ;  /* 0x00008000000079c5 */ /* 0x000fe40000010000 */
[----:B------:R-:W-:-:S08]  /*d4f0*/  WARPGROUP.ARRIVE ;  /* 0x00000000000079c5 */ /* 0x000fd00000000000 */
[----:B------:R-:W-:Y:S01]  /*d500*/  HGMMA.64x64x16.F32 R88, R136, gdesc[UR4].tnspB, R88, gsb0 ;  /* 0x40e0000488587df0 */ /* 0x000fe20008000858 */
[----:B------:R-:W-:Y:S02]  /*d510*/  R2UR UR6, R6 ;  /* 0x00000000060672ca */ /* 0x000fe400000e0000 */
[----:B------:R-:W-:Y:S01]  /*d520*/  R2UR UR7, R7 ;  /* 0x00000000070772ca */ /* 0x000fe200000e0000 */
[----:B------:R-:W0:Y:S04]  /*d530*/  SHFL.BFLY PT, R6, R3, 0x2, 0x1f ;  /* 0x0c401f0003067f89 */ /* 0x000e2800000e0000 */
[----:B------:R-:W1:Y:S01]  /*d540*/  SHFL.BFLY PT, R7, R0, 0x2, 0x1f ;  /* 0x0c401f0000077f89 */ /* 0x000e6200000e0000 */
[----:B0-----:R-:W-:Y:S01]  /*d550*/  FADD.FTZ R6, R6, R3 ;  /* 0x0000000306067221 */ /* 0x001fe20000010000 */
[----:B------:R-:W-:-:S02]  /*d560*/  IMAD.MOV.U32 R3, RZ, RZ, -0x800000 ;  /* 0xff800000ff037424 */ /* 0x000fc400078e00ff */
[----:B-1----:R-:W-:Y:S01]  /*d570*/  FADD.FTZ R7, R7, R0 ;  /* 0x0000000007077221 */ /* 0x002fe20000010000 */
[----:B------:R-:W-:Y:S01]  /*d580*/  IMAD.MOV.U32 R0, RZ, RZ, -0x800000 ;  /* 0xff800000ff007424 */ /* 0x000fe200078e00ff */
[----:B------:R-:W-:Y:S02]  /*d590*/  WARPGROUP.DEPBAR.LE gsb0, 0x0 ;  /* 0x00008000000079c5 */ /* 0x000fe40000010000 */
[----:B------:R-:W-:-:S06]  /*d5a0*/  WARPGROUP.ARRIVE ;  /* 0x00000000000079c5 */ /* 0x000fcc0000000000 */
[----:B------:R-:W-:Y:S01]  /*d5b0*/  HGMMA.64x64x16.F32 R88, R140, gdesc[UR4].tnspB, R88, gsb0 ;  /* 0x40e000048c587df0 */ /* 0x000fe20008000858 */
[----:B------:R-:W-:Y:S02]  /*d5c0*/  R2UR UR6, R4 ;  /* 0x00000000040672ca */ /* 0x000fe400000e0000 */
[----:B------:R-:W-:Y:S01]  /*d5d0*/  R2UR UR7, R5 ;  /* 0x00000000050772ca */ /* 0x000fe200000e0000 */
[----:B------:R-:W0:Y:S04]  /*d5e0*/  SHFL.BFLY PT, R4, R7, 0x1, 0x1f ;  /* 0x0c201f0007047f89 */ /* 0x000e2800000e0000 */
[----:B------:R-:W1:Y:S01]  /*d5f0*/  SHFL.BFLY PT, R5, R6, 0x1, 0x1f ;  /* 0x0c201f0006057f89 */ /* 0x000e6200000e0000 */
[----:B0-----:R-:W-:Y:S01]  /*d600*/  FADD.FTZ R10, R7, R4 ;  /* 0x00000004070a7221 */ /* 0x001fe20000010000 */
[----:B------:R-:W-:Y:S01]  /*d610*/  IMAD.MOV.U32 R7, RZ, RZ, RZ ;  /* 0x000000ffff077224 */ /* 0x000fe200078e00ff */
[----:B------:R-:W-:Y:S01]  /*d620*/  MOV R4, UR4 ;  /* 0x0000000400047c02 */ /* 0x000fe20008000f00 */
[----:B-1----:R-:W-:-:S02]  /*d630*/  FADD.FTZ R12, R6, R5 ;  /* 0x00000005060c7221 */ /* 0x002fc40000010000 */
[----:B------:R-:W-:Y:S01]  /*d640*/  FSETP.NE.FTZ.AND P1, PT, R10, RZ, PT ;  /* 0x000000ff0a00720b */ /* 0x000fe20003f35000 */
[----:B------:R-:W-:Y:S02]  /*d650*/  IMAD.U32 R6, RZ, RZ, UR4 ;  /* 0x00000004ff067e24 */ /* 0x000fe4000f8e00ff */
[----:B------:R-:W-:-:S10]  /*d660*/  FSETP.NE.FTZ.AND P2, PT, R12, RZ, PT ;  /* 0x000000ff0c00720b */ /* 0x000fd40003f55000 */
[----:B------:R-:W0:Y:S01]  /*d670*/  @P1 MUFU.LG2 R5, R10 ;  /* 0x0000000a00051308 */ /* 0x000e220000000c00 */
[----:B------:R-:W-:Y:S02]  /*d680*/  @P1 FMUL.FTZ R4, R4, 0.69314718246459960938 ;  /* 0x3f31721804041820 */ /* 0x000fe40000410000 */
[----:B------:R-:W-:-:S05]  /*d690*/  @P2 FMUL.FTZ R6, R6, 0.69314718246459960938 ;  /* 0x3f31721806062820 */ /* 0x000fca0000410000 */
[----:B------:R-:W1:Y:S08]  /*d6a0*/  @P2 MUFU.LG2 R8, R12 ;  /* 0x0000000c00082308 */ /* 0x000e700000000c00 */
[----:B------:R2:W3:Y:S01]  /*d6b0*/  @P1 MUFU.RCP R27, R10 ;  /* 0x0000000a001b1308 */ /* 0x0004e20000001000 */
[----:B0-----:R-:W-:-:S04]  /*d6c0*/  @P1 FMUL.FTZ R5, R5, 0.69314718246459960938 ;  /* 0x3f31721805051820 */ /* 0x001fc80000410000 */
[----:B------:R-:W-:-:S03]  /*d6d0*/  @P1 FFMA.FTZ R3, R4, R31, R5 ;  /* 0x0000001f04031223 */ /* 0x000fc60000010005 */
[----:B------:R2:W0:Y:S01]  /*d6e0*/  @P2 MUFU.RCP R7, R12 ;  /* 0x0000000c00072308 */ /* 0x0004220000001000 */
[----:B-1----:R-:W-:-:S04]  /*d6f0*/  @P2 FMUL.FTZ R9, R8, 0.69314718246459960938 ;  /* 0x3f31721808092820 */ /* 0x002fc80000410000 */
[----:B------:R-:W-:Y:S01]  /*d700*/  @P2 FFMA.FTZ R0, R6, R38, R9 ;  /* 0x0000002606002223 */ /* 0x000fe20000010009 */
[----:B------:R-:W-:Y:S02]  /*d710*/  WARPGROUP.DEPBAR.LE gsb0, 0x0 ;  /* 0x00008000000079c5 */ /* 0x000fe40000010000 */
[----:B------:R-:W-:-:S06]  /*d720*/  WARPGROUP.ARRIVE ;  /* 0x00000000000079c5 */ /* 0x000fcc0000000000 */
[----:B------:R-:W-:Y:S03]  /*d730*/  HGMMA.64x64x16.F32 R88, R144, gdesc[UR4].tnspB, R88, gsb0 ;  /* 0x40e0000490587df0 */ /* 0x000fe60008000858 */
[----:B------:R-:W-:Y:S02]  /*d740*/  WARPGROUP.DEPBAR.LE gsb0, 0x0 ;  /* 0x00008000000079c5 */ /* 0x000fe40000010000 */
[----:B--23--:R-:W-:Y:S05]  /*d750*/  @!P0 BRA `(.L_x_594) ;  /* 0x0000000000048947 */ /* 0x00cfea0003800000 */
[----:B------:R-:W-:Y:S01]  /*d760*/  BPT.TRAP 0x1 ;  /* 0x000000040000795c */ /* 0x000fe20000300000 */
.L_x_594:
[----:B------:R-:W-:Y:S01]  /*d770*/  IMAD.U32 R5, RZ, RZ, UR38 ;  /* 0x00000026ff057e24 */ /* 0x000fe2000f8e00ff */
[----:B------:R-:W-:Y:S01]  /*d780*/  IADD3 R4, R11, 0x16860, RZ ;  /* 0x000168600b047810 */ /* 0x000fe20007ffe0ff */
[----:B------:R-:W-:Y:S02]  /*d790*/  VIADD R155, R155, 0x1 ;  /* 0x000000019b9b7836 */ /* 0x000fe40000000000 */
[-C--:B------:R-:W-:Y:S01]  /*d7a0*/  FMUL.FTZ R55, R88, R27.reuse ;  /* 0x0000001b58377220 */ /* 0x080fe20000410000 */
[-C--:B------:R-:W-:Y:S01]  /*d7b0*/  FMUL.FTZ R12, R89, R27.reuse ;  /* 0x0000001b590c7220 */ /* 0x080fe20000410000 */
[----:B------:R-:W-:Y:S01]  /*d7c0*/  PRMT R4, R5, 0x654, R4 ;  /* 0x0000065405047816 */ /* 0x000fe20000000004 */
[-C--:B------:R-:W-:Y:S01]  /*d7d0*/  FMUL.FTZ R53, R92, R27.reuse ;  /* 0x0000001b5c357220 */ /* 0x080fe20000410000 */
[----:B------:R-:W-:Y:S01]  /*d7e0*/  ISETP.NE.AND P0, PT, R155, 0x2, PT ;  /* 0x000000029b00780c */ /* 0x000fe20003f05270 */
        /* <DEDUP_REMOVED lines=9> */
[----:B-1----:R-:W-:Y:S01]  /*d880*/  SEL R4, RZ, 0x1, P0 ;  /* 0x00000001ff047807 */ /* 0x002fe20000000000 */
[-C--:B------:R-:W-:Y:S01]  /*d890*/  FMUL.FTZ R39, R109, R27.reuse ;  /* 0x0000001b6d277220 */ /* 0x080fe20000410000 */
[-C--:B------:R-:W-:Y:S01]  /*d8a0*/  FMUL.FTZ R36, R112, R27.reuse ;  /* 0x0000001b70247220 */ /* 0x080fe20000410000 */
[-C--:B------:R-:W-:Y:S01]  /*d8b0*/  FMUL.FTZ R31, R113, R27.reuse ;  /* 0x0000001b711f7220 */ /* 0x080fe20000410000 */
[-C--:B------:R-:W-:Y:S01]  /*d8c0*/  FMUL.FTZ R28, R116, R27.reuse ;  /* 0x0000001b741c7220 */ /* 0x080fe20000410000 */
[----:B------:R-:W-:Y:S01]  /*d8d0*/  FMUL.FTZ R27, R117, R27 ;  /* 0x0000001b751b7220 */ /* 0x000fe20000410000 */
[-C--:B0-----:R-:W-:Y:S01]  /*d8e0*/  FMUL.FTZ R56, R90, R7.reuse ;  /* 0x000000075a387220 */ /* 0x081fe20000410000 */
        /* <DEDUP_REMOVED lines=15> */
[----:B------:R-:W-:Y:S01]  /*d9e0*/  FMUL.FTZ R119, R119, R7 ;  /* 0x0000000777777220 */ /* 0x000fe20000410000 */
[----:B------:R-:W-:Y:S01]  /*d9f0*/  LOP3.LUT R157, R157, R4, RZ, 0x3c, !PT ;  /* 0x000000049d9d7212 */ /* 0x000fe200078e3cff */
[----:B------:R-:W-:Y:S01]  /*da00*/  UIADD3 UR37, UR37, 0x1, URZ ;  /* 0x0000000125257890 */ /* 0x000fe2000fffe03f */
[----:B------:R-:W-:-:S11]  /*da10*/  SEL R155, R155, RZ, P0 ;  /* 0x000000ff9b9b7207 */ /* 0x000fd60000000000 */
.L_x_540:
[----:B------:R-:W-:Y:S05]  /*da20*/  WARPSYNC.ALL ;  /* 0x0000000000007948 */ /* 0x000fea0003800000 */
[----:B------:R-:W0:Y:S08]  /*da30*/  S2UR UR38, SR_CgaCtaId ;  /* 0x00000000002679c3 */ /* 0x000e300000008800 */
[----:B------:R-:W-:Y:S06]  /*da40*/  BAR.SYNC.DEFER_BLOCKING 0x5, 0x200 ;  /* 0x0148000000007b1d */ /* 0x000fec0000010000 */
[----:B------:R-:W-:Y:S01]  /*da50*/  UMOV UR4, 0x400 ;  /* 0x0000040000047882 */ /* 0x000fe20000000000 */
[----:B------:R-:W-:Y:S01]  /*da60*/  BSSY B0, `(.L_x_595) ;  /* 0x000019e000007945 */ /* 0x000fe20003800000 */
[----:B0-----:R-:W-:-:S06]  /*da70*/  ULEA UR4, UR38, UR4, 0x18 ;  /* 0x0000000426047291 */ /* 0x001fcc000f8ec03f */
[----:B------:R-:W-:-:S05]  /*da80*/  IMAD.U32 R18, RZ, RZ, UR4 ;  /* 0x00000004ff127e24 */ /* 0x000fca000f8e00ff */
[----:B------:R0:W1:Y:S01]  /*da90*/  LDS.128 R32, [R18+0x168d0] ;  /* 0x0168d00012207984 */ /* 0x0000620000000c00 */
[----:B------:R-:W-:Y:S06]  /*daa0*/  BAR.ARV 0x4, 0x200 ;  /* 0x0108000000007b1d */ /* 0x000fec0000002000 */
[----:B------:R-:W-:Y:S05]  /*dab0*/  @P1 BRA `(.L_x_596) ;  /* 0x0000000c00d81947 */ /* 0x000fea0003800000 */
[----:B------:R-:W2:Y:S04]  /*dac0*/  LDL R4, [R1+0x60] ;  /* 0x0000600001047983 */ /* 0x000ea80000100800 */
[----:B------:R-:W3:Y:S04]  /*dad0*/  LDL.LU R62, [R1+0x28] ;  /* 0x00002800013e7983 */ /* 0x000ee80000300800 */
[----:B------:R-:W4:Y:S01]  /*dae0*/  LDL.LU R61, [R1+0x2c] ;  /* 0x00002c00013d7983 */ /* 0x000f220000300800 */
[----:B------:R-:W0:Y:S01]  /*daf0*/  S2R R5, SR_SWINHI ;  /* 0x0000000000057919 */ /* 0x000e220000002f00 */
[----:B------:R-:W-:Y:S05]  /*db00*/  WARPSYNC.ALL ;  /* 0x0000000000007948 */ /* 0x000fea0003800000 */
[----:B------:R-:W-:Y:S01]  /*db10*/  F2FP.F16.F32.PACK_AB R12, R12, R55 ;  /* 0x000000370c0c723e */ /* 0x000fe200000000ff */
[----:B------:R-:W-:Y:S01]  /*db20*/  ULDC.64 UR4, c[0x0][0xc00] ;  /* 0x0003000000047ab9 */ /* 0x000fe20000000a00 */
[----:B------:R-:W-:Y:S01]  /*db30*/  F2FP.F16.F32.PACK_AB R13, R13, R56 ;  /* 0x000000380d0d723e */ /* 0x000fe200000000ff */
[----:B------:R-:W4:Y:S01]  /*db40*/  LDL R60, [R1+0x5c] ;  /* 0x00005c00013c7983 */ /* 0x000f220000100800 */
[----:B------:R-:W-:-:S02]  /*db50*/  F2FP.F16.F32.PACK_AB R14, R14, R53 ;  /* 0x000000350e0e723e */ /* 0x000fc400000000ff */
[----:B------:R-:W-:Y:S01]  /*db60*/  F2FP.F16.F32.PACK_AB R15, R15, R54 ;  /* 0x000000360f0f723e */ /* 0x000fe200000000ff */
[----:B------:R-:W4:Y:S01]  /*db70*/  LDL R58, [R1+0x38] ;  /* 0x00003800013a7983 */ /* 0x000f220000100800 */
[----:B------:R-:W-:Y:S02]  /*db80*/  MOV R20, R18 ;  /* 0x0000001200147202 */ /* 0x000fe40000000f00 */
[----:B0-----:R-:W-:Y:S01]  /*db90*/  MOV R21, R5 ;  /* 0x0000000500157202 */ /* 0x001fe20000000f00 */
[----:B------:R-:W-:Y:S02]  /*dba0*/  BAR.SYNC.DEFER_BLOCKING 0x1, 0x180 ;  /* 0x0046000000007b1d */ /* 0x000fe40000010000 */
[----:B--2---:R-:W-:-:S03]  /*dbb0*/  IMAD.WIDE R10, R4, 0x2, R20 ;  /* 0x00000002040a7825 */ /* 0x004fc600078e0214 */
[C---:B------:R-:W-:Y:S02]  /*dbc0*/  IADD3 R25, P2, R10.reuse, 0x20, RZ ;  /* 0x000000200a197810 */ /* 0x040fe40007f5e0ff */
[C---:B------:R-:W-:Y:S02]  /*dbd0*/  LOP3.LUT R9, R10.reuse, 0x380, RZ, 0xc0, !PT ;  /* 0x000003800a097812 */ /* 0x040fe400078ec0ff */
[C---:B------:R-:W-:Y:S02]  /*dbe0*/  IADD3 R59, P0, R10.reuse, 0x60, RZ ;  /* 0x000000600a3b7810 */ /* 0x040fe40007f1e0ff */
[----:B------:R-:W-:Y:S02]  /*dbf0*/  IADD3 R57, P1, R10, 0x40, RZ ;  /* 0x000000400a397810 */ /* 0x000fe40007f3e0ff */
[----:B------:R-:W-:Y:S02]  /*dc00*/  LOP3.LUT R4, R25, 0x380, RZ, 0xc0, !PT ;  /* 0x0000038019047812 */ /* 0x000fe400078ec0ff */
[----:B------:R-:W-:-:S02]  /*dc10*/  SHF.R.U64 R9, R9, 0x3, RZ ;  /* 0x0000000309097819 */ /* 0x000fc400000012ff */
[----:B------:R-:W-:Y:S02]  /*dc20*/  LOP3.LUT R6, R57, 0x380, RZ, 0xc0, !PT ;  /* 0x0000038039067812 */ /* 0x000fe400078ec0ff */
[----:B-----5:R-:W-:Y:S02]  /*dc30*/  LOP3.LUT R24, R59, 0x380, RZ, 0xc0, !PT ;  /* 0x000003803b187812 */ /* 0x020fe400078ec0ff */
[----:B------:R-:W-:Y:S02]  /*dc40*/  SHF.R.U64 R4, R4, 0x3, RZ ;  /* 0x0000000304047819 */ /* 0x000fe400000012ff */
[----:B------:R-:W-:Y:S02]  /*dc50*/  LOP3.LUT R10, R9, R10, RZ, 0x3c, !PT ;  /* 0x0000000a090a7212 */ /* 0x000fe400078e3cff */
[----:B------:R-:W-:Y:S02]  /*dc60*/  SHF.R.U64 R6, R6, 0x3, RZ ;  /* 0x0000000306067819 */ /* 0x000fe400000012ff */
[----:B------:R-:W-:Y:S01]  /*dc70*/  SHF.R.U64 R24, R24, 0x3, RZ ;  /* 0x0000000318187819 */ /* 0x000fe200000012ff */
[--C-:B------:R-:W-:Y:S01]  /*dc80*/  IMAD.X R7, RZ, RZ, R11.reuse, P1 ;  /* 0x000000ffff077224 */ /* 0x100fe200008e060b */
[----:B------:R-:W-:Y:S01]  /*dc90*/  LOP3.LUT R8, R4, R25, RZ, 0x3c, !PT ;  /* 0x0000001904087212 */ /* 0x000fe200078e3cff */
[----:B------:R-:W-:Y:S01]  /*dca0*/  IMAD.X R9, RZ, RZ, R11, P2 ;  /* 0x000000ffff097224 */ /* 0x000fe200010e060b */
[----:B------:R-:W-:-:S02]  /*dcb0*/  IADD3.X R5, RZ, R11, RZ, P0, !PT ;  /* 0x0000000bff057210 */ /* 0x000fc400007fe4ff */
[----:B------:R-:W-:Y:S02]  /*dcc0*/  LOP3.LUT R6, R6, R57, RZ, 0x3c, !PT ;  /* 0x0000003906067212 */ /* 0x000fe400078e3cff */
[----:B------:R-:W-:Y:S02]  /*dcd0*/  LOP3.LUT R4, R24, R59, RZ, 0x3c, !PT ;  /* 0x0000003b18047212 */ /* 0x000fe400078e3cff */
[----:B------:R-:W-:Y:S02]  /*dce0*/  MOV R10, R10 ;  /* 0x0000000a000a7202 */ /* 0x000fe40000000f00 */
[----:B------:R-:W-:Y:S02]  /*dcf0*/  MOV R53, R6 ;  /* 0x0000000600357202 */ /* 0x000fe40000000f00 */
[----:B-1----:R-:W-:Y:S01]  /*dd00*/  MOV R32, R4 ;  /* 0x0000000400207202 */ /* 0x002fe20000000f00 */
[----:B------:R0:W-:Y:S01]  /*dd10*/  STSM.16.M88.4 [R10], R12 ;  /* 0x0000000c0a007844 */ /* 0x0001e20000000200 */
[----:B------:R-:W-:-:S02]  /*dd20*/  ISETP.NE.U32.AND P0, PT, RZ, UR4, PT ;  /* 0x00000004ff007c0c */ /* 0x000fc4000bf05070 */
[----:B---3--:R-:W-:Y:S02]  /*dd30*/  IADD3 R24, P1, R62, UR4, RZ ;  /* 0x000000043e187c10 */ /* 0x008fe4000ff3e0ff */
[----:B------:R-:W-:Y:S02]  /*dd40*/  MOV R54, R8 ;  /* 0x0000000800367202 */ /* 0x000fe40000000f00 */
[----:B------:R-:W-:Y:S02]  /*dd50*/  F2FP.F16.F32.PACK_AB R4, R51, R52 ;  /* 0x000000343304723e */ /* 0x000fe400000000ff */
[----:B------:R-:W-:Y:S02]  /*dd60*/  F2FP.F16.F32.PACK_AB R5, R49, R50 ;  /* 0x000000323105723e */ /* 0x000fe400000000ff */
[----:B------:R-:W-:Y:S02]  /*dd70*/  F2FP.F16.F32.PACK_AB R6, R47, R48 ;  /* 0x000000302f06723e */ /* 0x000fe400000000ff */
[----:B------:R-:W-:-:S02]  /*dd80*/  F2FP.F16.F32.PACK_AB R7, R45, R46 ;  /* 0x0000002e2d07723e */ /* 0x000fc400000000ff */
[----:B------:R-:W-:Y:S02]  /*dd90*/  F2FP.F16.F32.PACK_AB R8, R43, R44 ;  /* 0x0000002c2b08723e */ /* 0x000fe400000000ff */
[----:B------:R-:W-:Y:S02]  /*dda0*/  F2FP.F16.F32.PACK_AB R9, R41, R42 ;  /* 0x0000002a2909723e */ /* 0x000fe400000000ff */
[----:B0-----:R-:W-:Y:S02]  /*ddb0*/  F2FP.F16.F32.PACK_AB R10, R39, R40 ;  /* 0x00000028270a723e */ /* 0x001fe400000000ff */
[----:B------:R-:W-:Y:S02]  /*ddc0*/  F2FP.F16.F32.PACK_AB R11, R37, R38 ;  /* 0x00000026250b723e */ /* 0x000fe400000000ff */
[----:B------:R-:W-:Y:S02]  /*ddd0*/  F2FP.F16.F32.PACK_AB R12, R31, R36 ;  /* 0x000000241f0c723e */ /* 0x000fe400000000ff */
[----:B------:R-:W-:-:S02]  /*dde0*/  F2FP.F16.F32.PACK_AB R13, R29, R30 ;  /* 0x0000001e1d0d723e */ /* 0x000fc400000000ff */
[----:B------:R-:W-:Y:S02]  /*ddf0*/  F2FP.F16.F32.PACK_AB R14, R27, R28 ;  /* 0x0000001c1b0e723e */ /* 0x000fe400000000ff */
[----:B------:R-:W-:Y:S02]  /*de00*/  F2FP.F16.F32.PACK_AB R15, R119, R26 ;  /* 0x0000001a770f723e */ /* 0x000fe400000000ff */
[----:B------:R-:W-:Y:S02]  /*de10*/  ISETP.NE.AND.EX P0, PT, RZ, UR5, PT, P0 ;  /* 0x00000005ff007c0c */ /* 0x000fe4000bf05300 */
[----:B----4-:R-:W-:Y:S01]  /*de20*/  IADD3.X R25, R61, UR5, RZ, P1, !PT ;  /* 0x000000053d197c10 */ /* 0x010fe20008ffe4ff */
[----:B------:R-:W-:Y:S01]  /*de30*/  ULDC.64 UR4, c[0x0][0xc08] ;  /* 0x0003020000047ab9 */ /* 0x000fe20000000a00 */
[----:B------:R0:W-:Y:S01]  /*de40*/  STSM.16.M88.4 [R54], R4 ;  /* 0x0000000436007844 */ /* 0x0001e20000000200 */
[----:B------:R-:W-:Y:S01]  /*de50*/  ISETP.NE.U32.AND P1, PT, RZ, UR4, PT ;  /* 0x00000004ff007c0c */ /* 0x000fe2000bf25070 */
[----:B------:R-:W1:Y:S02]  /*de60*/  LDC R30, c[0x0][0xbe8] ;  /* 0x0002fa00ff1e7b82 */ /* 0x000e640000000800 */
[----:B------:R2:W-:Y:S01]  /*de70*/  STSM.16.M88.4 [R53], R8 ;  /* 0x0000000835007844 */ /* 0x0005e20000000200 */
[----:B------:R-:W-:-:S03]  /*de80*/  ISETP.NE.AND.EX P1, PT, RZ, UR5, PT, P1 ;  /* 0x00000005ff007c0c */ /* 0x000fc6000bf25310 */
[----:B------:R3:W-:Y:S01]  /*de90*/  STSM.16.M88.4 [R32], R12 ;  /* 0x0000000c20007844 */ /* 0x0007e20000000200 */
[----:B------:R-:W-:Y:S01]  /*dea0*/  IMAD.MOV.U32 R28, RZ, RZ, RZ ;  /* 0x000000ffff1c7224 */ /* 0x000fe200078e00ff */
[----:B------:R-:W-:Y:S08]  /*deb0*/  BAR.SYNC.DEFER_BLOCKING 0x1, 0x180 ;  /* 0x0046000000007b1d */ /* 0x000ff00000010000 */
[----:B0-----:R-:W-:Y:S01]  /*dec0*/  @P1 IADD3 R4, P3, R62, UR4, RZ ;  /* 0x000000043e041c10 */ /* 0x001fe2000ff7e0ff */
[----:B------:R-:W-:-:S02]  /*ded0*/  ULDC UR4, c[0x0][0xa88] ;  /* 0x0002a20000047ab9 */ /* 0x000fc40000000800 */
[----:B--2---:R-:W-:Y:S02]  /*dee0*/  MOV R9, UR4 ;  /* 0x0000000400097c02 */ /* 0x004fe40008000f00 */
[----:B------:R-:W-:Y:S01]  /*def0*/  @P1 IADD3.X R5, R61, UR5, RZ, P3, !PT ;  /* 0x000000053d051c10 */ /* 0x000fe20009ffe4ff */
[----:B------:R0:W5:Y:S04]  /*df00*/  @P0 LDG.E R28, desc[UR42][R24.64] ;  /* 0x0000002a181c0981 */ /* 0x000168000c1e1900 */
[----:B------:R0:W5:Y:S01]  /*df10*/  @P1 LDG.E R9, desc[UR42][R4.64] ;  /* 0x0000002a04091981 */ /* 0x000162000c1e1900 */
[----:B-1----:R-:W-:-:S13]  /*df20*/  ISETP.NE.AND P2, PT, R30, 0x1, PT ;  /* 0x000000011e00780c */ /* 0x002fda0003f45270 */
[----:B------:R-:W1:Y:S08]  /*df30*/  @P2 LDC R6, c[0x0][0xbec] ;  /* 0x0002fb00ff062b82 */ /* 0x000e700000000800 */
[----:B------:R-:W2:Y:S01]  /*df40*/  @P2 LDC R27, c[0x0][0xbf0] ;  /* 0x0002fc00ff1b2b82 */ /* 0x000ea20000000800 */
[----:B---3--:R-:W-:Y:S01]  /*df50*/  IMAD R15, R58, 0xc0, R60 ;  /* 0x000000c03a0f7824 */ /* 0x008fe200078e023c */
[----:B0-----:R-:W-:Y:S06]  /*df60*/  @P1 BRA `(.L_x_597) ;  /* 0x0000000000101947 */ /* 0x001fec0003800000 */
[----:B------:R-:W-:Y:S05]  /*df70*/  @!P0 BRA `(.L_x_597) ;  /* 0x00000000000c8947 */ /* 0x000fea0003800000 */
[----:B------:R-:W3:Y:S04]  /*df80*/  LDG.E R4, desc[UR42][R24.64] ;  /* 0x0000002a18047981 */ /* 0x000ee8000c1e1900 */
[----:B-----5:R-:W3:Y:S02]  /*df90*/  LDG.E R9, desc[UR42][R24.64+0x4] ;  /* 0x0000042a18097981 */ /* 0x020ee4000c1e1900 */
[----:B---3--:R-:W-:-:S07]  /*dfa0*/  IMAD.IADD R9, R9, 0x1, -R4 ;  /* 0x0000000109097824 */ /* 0x008fce00078e0a04 */
.L_x_597:
[----:B------:R-:W3:Y:S01]  /*dfb0*/  LDL.LU R10, [R1+0x44] ;  /* 0x00004400010a7983 */ /* 0x000ee20000300800 */
[----:B-1----:R-:W-:Y:S01]  /*dfc0*/  @P2 IMAD.HI.U32 R4, R15, R6, RZ ;  /* 0x000000060f042227 */ /* 0x002fe200078e00ff */
[----:B------:R-:W-:Y:S01]  /*dfd0*/  ULDC.64 UR4, c[0x0][0xb90] ;  /* 0x0002e40000047ab9 */ /* 0x000fe20000000a00 */
[----:B-----5:R-:W-:Y:S01]  /*dfe0*/  SHF.R.S32.HI R29, RZ, 0x1f, R28 ;  /* 0x0000001fff1d7819 */ /* 0x020fe2000001141c */
[----:B------:R-:W4:Y:S01]  /*dff0*/  LDL.LU R8, [R1+0x34] ;  /* 0x0000340001087983 */ /* 0x000f220000300800 */
[----:B------:R-:W0:Y:S01]  /*e000*/  S2R R24, SR_TID.X ;  /* 0x0000000000187919 */ /* 0x000e220000002100 */
[----:B------:R-:W-:Y:S01]  /*e010*/  IMAD.MOV.U32 R7, RZ, RZ, R15 ;  /* 0x000000ffff077224 */ /* 0x000fe200078e000f */
[----:B------:R-:W1:Y:S01]  /*e020*/  @P2 LDC R39, c[0x0][0xbec] ;  /* 0x0002fb00ff272b82 */ /* 0x000e620000000800 */
[----:B------:R-:W4:Y:S04]  /*e030*/  LDL.LU R41, [R1+0x24] ;  /* 0x0000240001297983 */ /* 0x000f280000300800 */
[----:B------:R-:W4:Y:S04]  /*e040*/  LDL R12, [R1+0x54] ;  /* 0x00005400010c7983 */ /* 0x000f280000100800 */
[----:B------:R-:W4:Y:S01]  /*e050*/  LDL R40, [R1+0x3c] ;  /* 0x00003c0001287983 */ /* 0x000f220000100800 */
[----:B--2---:R-:W-:-:S05]  /*e060*/  @P2 SHF.R.U32.HI R7, RZ, R27, R4 ;  /* 0x0000001bff072219 */ /* 0x004fca0000011604 */
[----:B------:R-:W-:Y:S01]  /*e070*/  IMAD.MOV R13, RZ, RZ, -R7 ;  /* 0x000000ffff0d7224 */ /* 0x000fe200078e0a07 */
[C---:B0-----:R-:W-:Y:S01]  /*e080*/  IADD3 R25, R24.reuse, -0x80, RZ ;  /* 0xffffff8018197810 */ /* 0x041fe20007ffe0ff */
[----:B------:R-:W-:-:S03]  /*e090*/  VIADD R44, R24, 0xffffff80 ;  /* 0xffffff80182c7836 */ /* 0x000fc60000000000 */
[----:B------:R-:W-:-:S04]  /*e0a0*/  SHF.R.S32.HI R24, RZ, 0x1f, R25 ;  /* 0x0000001fff187819 */ /* 0x000fc80000011419 */
[----:B------:R-:W-:Y:S02]  /*e0b0*/  LEA.HI R24, R24, R25, RZ, 0x7 ;  /* 0x0000001918187211 */ /* 0x000fe400078f38ff */
[----:B------:R-:W-:Y:S02]  /*e0c0*/  SHF.R.S32.HI R42, RZ, 0x1f, R44 ;  /* 0x0000001fff2a7819 */ /* 0x000fe4000001142c */
[----:B------:R-:W-:Y:S02]  /*e0d0*/  LOP3.LUT R24, R24, 0xffffff80, RZ, 0xc0, !PT ;  /* 0xffffff8018187812 */ /* 0x000fe400078ec0ff */
[----:B------:R-:W-:-:S03]  /*e0e0*/  LEA.HI R42, R42, R44, RZ, 0x3 ;  /* 0x0000002c2a2a7211 */ /* 0x000fc600078f18ff */
[----:B------:R-:W-:Y:S01]  /*e0f0*/  IMAD.IADD R24, R25, 0x1, -R24 ;  /* 0x0000000119187824 */ /* 0x000fe200078e0a18 */
[----:B------:R-:W-:Y:S01]  /*e100*/  SHF.R.S32.HI R42, RZ, 0x3, R42 ;  /* 0x00000003ff2a7819 */ /* 0x000fe2000001142a */
[----:B------:R-:W-:Y:S01]  /*e110*/  IMAD R37, R9, R30, RZ ;  /* 0x0000001e09257224 */ /* 0x000fe200078e02ff */
[----:B---3--:R-:W-:Y:S02]  /*e120*/  SEL R36, R10, RZ, !P0 ;  /* 0x000000ff0a247207 */ /* 0x008fe40004000000 */
[----:B----4-:R-:W-:Y:S02]  /*e130*/  SEL R31, R8, RZ, !P0 ;  /* 0x000000ff081f7207 */ /* 0x010fe40004000000 */
[----:B------:R-:W-:Y:S01]  /*e140*/  SHF.R.S32.HI R38, RZ, 0x1f, R41 ;  /* 0x0000001fff267819 */ /* 0x000fe20000011429 */
[----:B------:R-:W-:-:S04]  /*e150*/  IMAD.WIDE.U32 R4, R41, UR4, R28 ;  /* 0x0000000429047c25 */ /* 0x000fc8000f8e001c */
[----:B------:R-:W-:-:S04]  /*e160*/  IMAD R6, R38, UR4, RZ ;  /* 0x0000000426067c24 */ /* 0x000fc8000f8e02ff */
[----:B------:R-:W-:Y:S01]  /*e170*/  IMAD R11, R41, UR5, R6 ;  /* 0x00000005290b7c24 */ /* 0x000fe2000f8e0206 */
[----:B------:R-:W-:-:S04]  /*e180*/  ULDC.64 UR4, c[0x0][0xb98] ;  /* 0x0002e60000047ab9 */ /* 0x000fc80000000a00 */
[----:B------:R-:W-:Y:S01]  /*e190*/  IADD3 R5, R5, R11, RZ ;  /* 0x0000000b05057210 */ /* 0x000fe20007ffe0ff */
[----:B------:R-:W-:Y:S02]  /*e1a0*/  IMAD R11, R30, R13, R15 ;  /* 0x0000000d1e0b7224 */ /* 0x000fe400078e020f */
[----:B------:R-:W-:Y:S02]  /*e1b0*/  IMAD R8, R36, UR4, RZ ;  /* 0x0000000424087c24 */ /* 0x000fe4000f8e02ff */
[C---:B------:R-:W-:Y:S01]  /*e1c0*/  IMAD.WIDE.U32 R4, R31.reuse, UR4, R4 ;  /* 0x000000041f047c25 */ /* 0x040fe2000f8e0004 */
[----:B------:R-:W-:Y:S02]  /*e1d0*/  SHF.R.S32.HI R6, RZ, 0x1f, R11 ;  /* 0x0000001fff067819 */ /* 0x000fe4000001140b */
[----:B------:R-:W-:Y:S01]  /*e1e0*/  SHF.R.S32.HI R13, RZ, 0x1f, R7 ;  /* 0x0000001fff0d7819 */ /* 0x000fe20000011407 */
[----:B------:R-:W-:Y:S01]  /*e1f0*/  IMAD R8, R31, UR5, R8 ;  /* 0x000000051f087c24 */ /* 0x000fe2000f8e0208 */
[----:B------:R-:W-:Y:S01]  /*e200*/  IADD3 R4, P0, R7, R4, RZ ;  /* 0x0000000407047210 */ /* 0x000fe20007f1e0ff */
[----:B------:R-:W-:-:S02]  /*e210*/  ULDC.64 UR4, c[0x0][0xb88] ;  /* 0x0002e20000047ab9 */ /* 0x000fc40000000a00 */
[----:B------:R-:W-:Y:S01]  /*e220*/  IMAD R6, R6, UR4, RZ ;  /* 0x0000000406067c24 */ /* 0x000fe2000f8e02ff */
[----:B------:R-:W-:-:S03]  /*e230*/  IADD3.X R5, R13, R5, R8, P0, !PT ;  /* 0x000000050d057210 */ /* 0x000fc600007fe408 */
[C---:B------:R-:W-:Y:S02]  /*e240*/  IMAD R7, R11.reuse, UR5, R6 ;  /* 0x000000050b077c24 */ /* 0x040fe4000f8e0206 */
[----:B------:R-:W-:Y:S01]  /*e250*/  IMAD.WIDE.U32 R4, R11, UR4, R4 ;  /* 0x000000040b047c25 */ /* 0x000fe2000f8e0004 */
[----:B------:R-:W-:-:S03]  /*e260*/  ULDC.64 UR4, c[0x0][0xb50] ;  /* 0x0002d40000047ab9 */ /* 0x000fc60000000a00 */
[----:B------:R-:W-:Y:S01]  /*e270*/  IMAD.IADD R5, R5, 0x1, R7 ;  /* 0x0000000105057824 */ /* 0x000fe200078e0207 */
[----:B------:R-:W-:-:S04]  /*e280*/  LEA R10, P0, R4, UR4, 0x2 ;  /* 0x00000004040a7c11 */ /* 0x000fc8000f8010ff */
[----:B------:R-:W-:Y:S01]  /*e290*/  LEA.HI.X R14, R4, UR5, R5, 0x2, P0 ;  /* 0x00000005040e7c11 */ /* 0x000fe200080f1405 */
[----:B------:R-:W-:Y:S01]  /*e2a0*/  SHFL.IDX PT, R6, R10, 0x1, 0x1c1f ;  /* 0x003c1f000a067f89 */ /* 0x000fe200000e0000 */
[----:B------:R-:W-:Y:S01]  /*e2b0*/  IMAD R12, R58, 0xc0, R12 ;  /* 0x000000c03a0c7824 */ /* 0x000fe200078e020c */
[----:B------:R-:W-:Y:S02]  /*e2c0*/  ULDC.64 UR4, c[0x0][0xaa0] ;  /* 0x0002a80000047ab9 */ /* 0x000fe40000000a00 */
[----:B------:R-:W-:Y:S04]  /*e2d0*/  SHFL.IDX PT, R4, R10, RZ, 0x1c1f ;  /* 0x001c1fff0a047589 */ /* 0x000fe800000e0000 */
[----:B------:R-:W0:Y:S04]  /*e2e0*/  SHFL.IDX PT, R5, R14, RZ, 0x1c1f ;  /* 0x001c1fff0e057589 */ /* 0x000e2800000e0000 */
[----:B------:R-:W2:Y:S01]  /*e2f0*/  SHFL.IDX PT, R7, R14, 0x1, 0x1c1f ;  /* 0x003c1f000e077f89 */ /* 0x000ea200000e0000 */
[----:B------:R-:W-:Y:S01]  /*e300*/  LOP3.LUT P0, RZ, R24, 0x3, RZ, 0xc0, !PT ;  /* 0x0000000318ff7812 */ /* 0x000fe2000780c0ff */
[----:B------:R-:W-:-:S02]  /*e310*/  VIADD R8, R12, 0x8 ;  /* 0x000000080c087836 */ /* 0x000fc40000000000 */
[----:B------:R-:W-:Y:S01]  /*e320*/  IMAD R11, R42, 0x40, R40 ;  /* 0x000000402a0b7824 */ /* 0x000fe200078e0228 */
[-C--:B------:R-:W-:Y:S02]  /*e330*/  ISETP.GE.OR P1, PT, R12, R37.reuse, P0 ;  /* 0x000000250c00720c */ /* 0x080fe40000726670 */
[----:B------:R-:W-:Y:S01]  /*e340*/  ISETP.GE.OR P0, PT, R8, R37, P0 ;  /* 0x000000250800720c */ /* 0x000fe20000706670 */
[----:B------:R-:W-:-:S03]  /*e350*/  IMAD.WIDE R20, R11, 0x2, R20 ;  /* 0x000000020b147825 */ /* 0x000fc600078e0214 */
[----:B------:R-:W-:-:S04]  /*e360*/  LOP3.LUT R9, R20, 0x380, RZ, 0xc0, !PT ;  /* 0x0000038014097812 */ /* 0x000fc800078ec0ff */
[----:B------:R-:W-:-:S03]  /*e370*/  SHF.R.U64 R9, R9, 0x3, RZ ;  /* 0x0000000309097819 */ /* 0x000fc600000012ff */
[----:B0-----:R0:W-:Y:S04]  /*e380*/  @!P1 ST.E desc[UR42][R4.64], R3 ;  /* 0x0000000304009985 */ /* 0x0011e8000c10192a */
[----:B--2---:R2:W-:Y:S01]  /*e390*/  @!P0 ST.E desc[UR42][R6.64], R0 ;  /* 0x0000000006008985 */ /* 0x0045e2000c10192a */
[C---:B------:R-:W-:Y:S02]  /*e3a0*/  IADD3 R32, P0, R20.reuse, 0x4800, RZ ;  /* 0x0000480014207810 */ /* 0x040fe40007f1e0ff */
[C---:B------:R-:W-:Y:S02]  /*e3b0*/  IADD3 R13, P3, R20.reuse, 0x1800, RZ ;  /* 0x00001800140d7810 */ /* 0x040fe40007f7e0ff */
[----:B------:R-:W-:Y:S02]  /*e3c0*/  IADD3 R25, P4, R20, 0x3000, RZ ;  /* 0x0000300014197810 */ /* 0x000fe40007f9e0ff */
[----:B------:R-:W-:-:S02]  /*e3d0*/  LOP3.LUT R8, R9, R20, RZ, 0x3c, !PT ;  /* 0x0000001409087212 */ /* 0x000fc400078e3cff */
[----:B------:R-:W-:Y:S02]  /*e3e0*/  LOP3.LUT R20, R32, 0x380, RZ, 0xc0, !PT ;  /* 0x0000038020147812 */ /* 0x000fe400078ec0ff */
[----:B------:R-:W-:Y:S02]  /*e3f0*/  LOP3.LUT R12, R13, 0x380, RZ, 0xc0, !PT ;  /* 0x000003800d0c7812 */ /* 0x000fe400078ec0ff */
[----:B------:R-:W-:Y:S02]  /*e400*/  LOP3.LUT R24, R25, 0x380, RZ, 0xc0, !PT ;  /* 0x0000038019187812 */ /* 0x000fe400078ec0ff */
[----:B0-----:R-:W-:Y:S02]  /*e410*/  SHF.R.U64 R3, R20, 0x3, RZ ;  /* 0x0000000314037819 */ /* 0x001fe400000012ff */
[----:B------:R-:W-:Y:S02]  /*e420*/  SHF.R.U64 R12, R12, 0x3, RZ ;  /* 0x000000030c0c7819 */ /* 0x000fe400000012ff */
[----:B------:R-:W-:-:S02]  /*e430*/  SHF.R.U64 R24, R24, 0x3, RZ ;  /* 0x0000000318187819 */ /* 0x000fc400000012ff */
[----:B------:R-:W-:Y:S01]  /*e440*/  LOP3.LUT R4, R3, R32, RZ, 0x3c, !PT ;  /* 0x0000002003047212 */ /* 0x000fe200078e3cff */
[----:B------:R-:W-:Y:S01]  /*e450*/  IMAD R3, R29, UR4, RZ ;  /* 0x000000041d037c24 */ /* 0x000fe2000f8e02ff */
[----:B------:R-:W-:Y:S01]  /*e460*/  LOP3.LUT R12, R12, R13, RZ, 0x3c, !PT ;  /* 0x0000000d0c0c7212 */ /* 0x000fe200078e3cff */
[--C-:B------:R-:W-:Y:S01]  /*e470*/  IMAD.X R13, RZ, RZ, R21.reuse, P3 ;  /* 0x000000ffff0d7224 */ /* 0x100fe200018e0615 */
[----:B------:R-:W-:Y:S01]  /*e480*/  LOP3.LUT R24, R24, R25, RZ, 0x3c, !PT ;  /* 0x0000001918187212 */ /* 0x000fe200078e3cff */
[--C-:B------:R-:W-:Y:S01]  /*e490*/  IMAD.MOV.U32 R9, RZ, RZ, R21.reuse ;  /* 0x000000ffff097224 */ /* 0x100fe200078e0015 */
[----:B------:R-:W-:Y:S01]  /*e4a0*/  IADD3.X R25, RZ, R21, RZ, P4, !PT ;  /* 0x00000015ff197210 */ /* 0x000fe200027fe4ff */
[----:B------:R-:W-:Y:S01]  /*e4b0*/  IMAD.X R5, RZ, RZ, R21, P0 ;  /* 0x000000ffff057224 */ /* 0x000fe200000e0615 */
[----:B------:R-:W-:Y:S01]  /*e4c0*/  SHF.R.S32.HI R43, RZ, 0x1f, R44 ;  /* 0x0000001fff2b7819 */ /* 0x000fe2000001142c */
[C---:B------:R-:W-:Y:S01]  /*e4d0*/  IMAD R3, R28.reuse, UR5, R3 ;  /* 0x000000051c037c24 */ /* 0x040fe2000f8e0203 */
[----:B------:R-:W3:Y:S01]  /*e4e0*/  LD.E.128 R12, desc[UR42][R12.64] ;  /* 0x0000002a0c0c7980 */ /* 0x000ee2000c101d00 */
[----:B------:R-:W-:Y:S01]  /*e4f0*/  IMAD.WIDE.U32 R20, R28, UR4, RZ ;  /* 0x000000041c147c25 */ /* 0x000fe2000f8e00ff */
[----:B------:R-:W-:Y:S01]  /*e500*/  ULDC.64 UR4, c[0x0][0xae8] ;  /* 0x0002ba0000047ab9 */ /* 0x000fe20000000a00 */
[----:B------:R-:W0:Y:S01]  /*e510*/  @P2 LDC R29, c[0x0][0xbf0] ;  /* 0x0002fc00ff1d2b82 */ /* 0x000e220000000800 */
[----:B------:R-:W4:Y:S02]  /*e520*/  LD.E.128 R8, desc[UR42][R8.64] ;  /* 0x0000002a08087980 */ /* 0x000f24000c101d00 */
[----:B------:R-:W-:Y:S01]  /*e530*/  IADD3 R21, R21, R3, RZ ;  /* 0x0000000315157210 */ /* 0x000fe20007ffe0ff */
[----:B------:R-:W-:Y:S01]  /*e540*/  IMAD R3, R38, UR4, RZ ;  /* 0x0000000426037c24 */ /* 0x000fe2000f8e02ff */
[----:B------:R-:W3:Y:S03]  /*e550*/  LD.E.128 R24, desc[UR42][R24.64] ;  /* 0x0000002a18187980 */ /* 0x000ee6000c101d00 */
[C---:B------:R-:W-:Y:S01]  /*e560*/  IMAD R3, R41.reuse, UR5, R3 ;  /* 0x0000000529037c24 */ /* 0x040fe2000f8e0203 */
[----:B--2---:R-:W5:Y:S01]  /*e570*/  LD.E.128 R4, desc[UR42][R4.64] ;  /* 0x0000002a04047980 */ /* 0x004f62000c101d00 */
[----:B------:R-:W-:Y:S01]  /*e580*/  IMAD.WIDE.U32 R20, R41, UR4, R20 ;  /* 0x0000000429147c25 */ /* 0x000fe2000f8e0014 */
[----:B------:R-:W-:Y:S01]  /*e590*/  LEA.HI R43, R43, R44, RZ, 0x3 ;  /* 0x0000002c2b2b7211 */ /* 0x000fe200078f18ff */
[----:B------:R-:W-:Y:S01]  /*e5a0*/  ULDC.64 UR4, c[0x0][0xaf0] ;  /* 0x0002bc0000047ab9 */ /* 0x000fe20000000a00 */
[----:B------:R-:W2:Y:S02]  /*e5b0*/  LDL R41, [R1+0x64] ;  /* 0x0000640001297983 */ /* 0x000ea40000100800 */
[----:B------:R-:W-:Y:S01]  /*e5c0*/  LOP3.LUT R43, R43, 0xfffffff8, RZ, 0xc0, !PT ;  /* 0xfffffff82b2b7812 */ /* 0x000fe200078ec0ff */
[----:B------:R-:W-:Y:S01]  /*e5d0*/  IMAD R38, R58, 0xc0, R42 ;  /* 0x000000c03a267824 */ /* 0x000fe200078e022a */
[----:B------:R-:W-:Y:S01]  /*e5e0*/  @!PT LDS RZ, [RZ] ;  /* 0x00000000fffff984 */ /* 0x000fe20000000800 */
[----:B------:R-:W-:Y:S01]  /*e5f0*/  @!PT LDS RZ, [RZ] ;  /* 0x00000000fffff984 */ /* 0x000fe20000000800 */
[----:B------:R-:W-:Y:S01]  /*e600*/  @!PT LDS RZ, [RZ] ;  /* 0x00000000fffff984 */ /* 0x000fe20000000800 */
[----:B------:R-:W-:Y:S01]  /*e610*/  @!PT LDS RZ, [RZ] ;  /* 0x00000000fffff984 */ /* 0x000fe20000000800 */
[----:B------:R1:W-:Y:S06]  /*e620*/  MEMBAR.ALL.CTA ;  /* 0x0000000000007992 */ /* 0x0003ec0000008000 */
[----:B-1----:R-:W1:Y:S01]  /*e630*/  FENCE.VIEW.ASYNC.S ;  /* 0x00000000000073c6 */ /* 0x002e620000000000 */
[----:B------:R-:W-:-:S04]  /*e640*/  IMAD.IADD R43, R44, 0x1, -R43 ;  /* 0x000000012c2b7824 */ /* 0x000fc800078e0a2b */
[----:B------:R-:W-:-:S04]  /*e650*/  IMAD R0, R43, 0x30, R42 ;  /* 0x000000302b007824 */ /* 0x000fc800078e022a */
[----:B------:R-:W-:-:S04]  /*e660*/  IMAD R32, R58, 0xc0, R0 ;  /* 0x000000c03a207824 */ /* 0x000fc800078e0200 */
[----:B------:R-:W-:-:S04]  /*e670*/  @P2 IMAD.HI.U32 R0, R32, R39, RZ ;  /* 0x0000002720002227 */ /* 0x000fc800078e00ff */
[----:B------:R-:W-:Y:S02]  /*e680*/  IMAD.IADD R21, R21, 0x1, R3 ;  /* 0x0000000115157824 */ /* 0x000fe400078e0203 */
[----:B------:R-:W-:Y:S01]  /*e690*/  IMAD.MOV.U32 R3, RZ, RZ, R32 ;  /* 0x000000ffff037224 */ /* 0x000fe200078e0020 */
[----:B0-----:R-:W-:Y:S01]  /*e6a0*/  @P2 SHF.R.U32.HI R3, RZ, R29, R0 ;  /* 0x0000001dff032219 */ /* 0x001fe20000011600 */
[----:B------:R-:W-:Y:S02]  /*e6b0*/  IMAD R28, R36, UR4, RZ ;  /* 0x00000004241c7c24 */ /* 0x000fe4000f8e02ff */
[----:B------:R-:W-:Y:S01]  /*e6c0*/  IMAD.WIDE.U32 R20, R31, UR4, R20 ;  /* 0x000000041f147c25 */ /* 0x000fe2000f8e0014 */
[----:B------:R-:W-:-:S03]  /*e6d0*/  SHF.R.S32.HI R0, RZ, 0x1f, R3 ;  /* 0x0000001fff007819 */ /* 0x000fc60000011403 */
[----:B------:R-:W-:Y:S01]  /*e6e0*/  IMAD R29, R31, UR5, R28 ;  /* 0x000000051f1d7c24 */ /* 0x000fe2000f8e021c */
[----:B------:R-:W-:Y:S01]  /*e6f0*/  ULDC.64 UR4, c[0x0][0xae0] ;  /* 0x0002b80000047ab9 */ /* 0x000fe20000000a00 */
[----:B------:R-:W-:Y:S02]  /*e700*/  IMAD.MOV R31, RZ, RZ, -R3 ;  /* 0x000000ffff1f7224 */ /* 0x000fe400078e0a03 */
[----:B------:R-:W-:Y:S01]  /*e710*/  IMAD R0, R0, UR4, RZ ;  /* 0x0000000400007c24 */ /* 0x000fe2000f8e02ff */
[----:B------:R-:W-:Y:S01]  /*e720*/  IADD3 R21, R21, R29, RZ ;  /* 0x0000001d15157210 */ /* 0x000fe20007ffe0ff */
[----:B------:R-:W-:Y:S02]  /*e730*/  IMAD R29, R30, R31, R32 ;  /* 0x0000001f1e1d7224 */ /* 0x000fe400078e0220 */
[C---:B------:R-:W-:Y:S02]  /*e740*/  IMAD R31, R3.reuse, UR5, R0 ;  /* 0x00000005031f7c24 */ /* 0x040fe4000f8e0200 */
[----:B------:R-:W-:Y:S01]  /*e750*/  IMAD.WIDE.U32 R20, R3, UR4, R20 ;  /* 0x0000000403147c25 */ /* 0x000fe2000f8e0014 */
[----:B------:R-:W-:Y:S01]  /*e760*/  SHF.R.S32.HI R0, RZ, 0x1f, R29 ;  /* 0x0000001fff007819 */ /* 0x000fe2000001141d */
[----:B------:R-:W-:-:S02]  /*e770*/  ULDC.64 UR4, c[0x0][0xad8] ;  /* 0x0002b60000047ab9 */ /* 0x000fc40000000a00 */
[----:B------:R-:W-:Y:S02]  /*e780*/  IMAD.IADD R21, R21, 0x1, R31 ;  /* 0x0000000115157824 */ /* 0x000fe400078e021f */
[----:B------:R-:W-:Y:S02]  /*e790*/  IMAD R0, R0, UR4, RZ ;  /* 0x0000000400007c24 */ /* 0x000fe4000f8e02ff */
[----:B------:R-:W-:-:S04]  /*e7a0*/  IMAD.WIDE.U32 R20, R29, UR4, R20 ;  /* 0x000000041d147c25 */ /* 0x000fc8000f8e0014 */
[----:B------:R-:W-:Y:S01]  /*e7b0*/  IMAD R3, R29, UR5, R0 ;  /* 0x000000051d037c24 */ /* 0x000fe2000f8e0200 */
[----:B------:R-:W-:Y:S02]  /*e7c0*/  ULDC.64 UR4, c[0x0][0xa80] ;  /* 0x0002a00000047ab9 */ /* 0x000fe40000000a00 */
[----:B------:R-:W-:Y:S01]  /*e7d0*/  LEA R32, P0, R20, UR4, 0x1 ;  /* 0x0000000414207c11 */ /* 0x000fe2000f8008ff */
[----:B------:R-:W-:Y:S01]  /*e7e0*/  IMAD.IADD R3, R21, 0x1, R3 ;  /* 0x0000000115037824 */ /* 0x000fe200078e0203 */
[----:B------:R-:W-:-:S04]  /*e7f0*/  ULDC UR4, c[0x0][0xac8] ;  /* 0x0002b20000047ab9 */ /* 0x000fc80000000800 */
[----:B------:R-:W-:Y:S02]  /*e800*/  LEA.HI.X R36, R20, UR5, R3, 0x1, P0 ;  /* 0x0000000514247c11 */ /* 0x000fe400080f0c03 */
[----:B-1----:R-:W0:Y:S01]  /*e810*/  SHFL.IDX PT, R20, R32, RZ, 0x181f ;  /* 0x00181fff20147589 */ /* 0x002e2200000e0000 */
[----:B------:R-:W-:-:S03]  /*e820*/  ISETP.GE.AND P0, PT, R40, UR4, PT ;  /* 0x0000000428007c0c */ /* 0x000fc6000bf06270 */
[----:B------:R-:W1:Y:S04]  /*e830*/  SHFL.IDX PT, R28, R32, 0x1, 0x181f ;  /* 0x00381f00201c7f89 */ /* 0x000e6800000e0000 */
[----:B------:R-:W2:Y:S04]  /*e840*/  SHFL.IDX PT, R21, R36, RZ, 0x181f ;  /* 0x00181fff24157589 */ /* 0x000ea800000e0000 */
[----:B------:R-:W2:Y:S01]  /*e850*/  SHFL.IDX PT, R30, R32, 0x2, 0x181f ;  /* 0x00581f00201e7f89 */ /* 0x000ea200000e0000 */
[----:B------:R-:W-:-:S03]  /*e860*/  VIADD R0, R38, 0x30 ;  /* 0x0000003026007836 */ /* 0x000fc60000000000 */
[----:B------:R-:W2:Y:S01]  /*e870*/  SHFL.IDX PT, R29, R36, 0x1, 0x181f ;  /* 0x00381f00241d7f89 */ /* 0x000ea200000e0000 */
[----:B------:R-:W-:-:S03]  /*e880*/  ISETP.GE.OR P3, PT, R38, R37, P0 ;  /* 0x000000252600720c */ /* 0x000fc60000766670 */
[----:B------:R-:W2:Y:S01]  /*e890*/  SHFL.IDX PT, R31, R36, 0x2, 0x181f ;  /* 0x00581f00241f7f89 */ /* 0x000ea200000e0000 */
[----:B------:R-:W-:Y:S02]  /*e8a0*/  IADD3 R3, R38, 0x60, RZ ;  /* 0x0000006026037810 */ /* 0x000fe40007ffe0ff */
[-C--:B------:R-:W-:Y:S02]  /*e8b0*/  ISETP.GE.OR P2, PT, R0, R37.reuse, P0 ;  /* 0x000000250000720c */ /* 0x080fe40000746670 */
[----:B------:R-:W-:Y:S01]  /*e8c0*/  ISETP.GE.OR P1, PT, R3, R37, P0 ;  /* 0x000000250300720c */ /* 0x000fe20000726670 */
[----:B------:R-:W-:-:S04]  /*e8d0*/  VIADD R0, R18, 0x16820 ;  /* 0x0001682012007836 */ /* 0x000fc80000000000 */
[----:B0-----:R-:W-:Y:S02]  /*e8e0*/  @!P3 LEA R20, P5, R40, R20, 0x1 ;  /* 0x000000142814b211 */ /* 0x001fe400078a08ff */
[----:B------:R-:W-:-:S04]  /*e8f0*/  PRMT R0, RZ, 0x654, R0 ;  /* 0x00000654ff007816 */ /* 0x000fc80000000000 */
[----:B-1----:R-:W-:Y:S01]  /*e900*/  @!P2 LEA R28, P4, R40, R28, 0x1 ;  /* 0x0000001c281ca211 */ /* 0x002fe200078808ff */
[----:B------:R0:W-:Y:S02]  /*e910*/  SYNCS.ARRIVE.TRANS64.RED.A1T0 RZ, [R0+URZ], RZ ;  /* 0x000000ff00ff79a7 */ /* 0x0001e4000810043f */
[----:B0-----:R-:W-:-:S05]  /*e920*/  VIADD R0, R38, 0x90 ;  /* 0x0000009026007836 */ /* 0x001fca0000000000 */
[----:B------:R-:W-:Y:S01]  /*e930*/  ISETP.GE.OR P0, PT, R0, R37, P0 ;  /* 0x000000250000720c */ /* 0x000fe20000706670 */
[----:B------:R-:W0:Y:S04]  /*e940*/  SHFL.IDX PT, R32, R32, 0x3, 0x181f ;  /* 0x00781f0020207f89 */ /* 0x000e2800000e0000 */
[----:B------:R-:W1:Y:S01]  /*e950*/  SHFL.IDX PT, R36, R36, 0x3, 0x181f ;  /* 0x00781f0024247f89 */ /* 0x000e6200000e0000 */
[C-C-:B--2---:R-:W-:Y:S02]  /*e960*/  @!P3 LEA.HI.X R21, R40.reuse, R21, R41.reuse, 0x1, P5 ;  /* 0x000000152815b211 */ /* 0x144fe400028f0c29 */
[C---:B------:R-:W-:Y:S02]  /*e970*/  @!P1 LEA R30, P5, R40.reuse, R30, 0x1 ;  /* 0x0000001e281e9211 */ /* 0x040fe400078a08ff */
[----:B------:R-:W-:-:S02]  /*e980*/  @!P2 LEA.HI.X R29, R40, R29, R41, 0x1, P4 ;  /* 0x0000001d281da211 */ /* 0x000fc400020f0c29 */
[----:B------:R-:W-:Y:S01]  /*e990*/  @!P1 LEA.HI.X R31, R40, R31, R41, 0x1, P5 ;  /* 0x0000001f281f9211 */ /* 0x000fe200028f0c29 */
[----:B----4-:R2:W-:Y:S04]  /*e9a0*/  @!P3 ST.E.128 desc[UR42][R20.64], R8 ;  /* 0x000000081400b985 */ /* 0x0105e8000c101d2a */
[----:B---3--:R2:W-:Y:S04]  /*e9b0*/  @!P2 ST.E.128 desc[UR42][R28.64], R12 ;  /* 0x0000000c1c00a985 */ /* 0x0085e8000c101d2a */
[----:B------:R2:W-:Y:S01]  /*e9c0*/  @!P1 ST.E.128 desc[UR42][R30.64], R24 ;  /* 0x000000181e009985 */ /* 0x0005e2000c101d2a */
[----:B01----:R-:W-:Y:S05]  /*e9d0*/  @P0 BRA `(.L_x_598) ;  /* 0x0000000800980947 */ /* 0x003fea0003800000 */
[----:B--2---:R-:W-:-:S04]  /*e9e0*/  LEA R8, P0, R40, R32, 0x1 ;  /* 0x0000002028087211 */ /* 0x004fc800078008ff */
[----:B------:R-:W-:-:S05]  /*e9f0*/  LEA.HI.X R9, R40, R36, R41, 0x1, P0 ;  /* 0x0000002428097211 */ /* 0x000fca00000f0c29 */
[----:B-----5:R0:W-:Y:S01]  /*ea00*/  ST.E.128 desc[UR42][R8.64], R4 ;  /* 0x0000000408007985 */ /* 0x0201e2000c101d2a */
[----:B------:R-:W-:Y:S05]  /*ea10*/  BRA `(.L_x_598) ;  /* 0x0000000800887947 */ /* 0x000fea0003800000 */
.L_x_596:
[----:B------:R-:W2:Y:S01]  /*ea20*/  LDL.LU R6, [R1+0x28] ;  /* 0x0000280001067983 */ /* 0x000ea20000300800 */
[----:B------:R-:W-:Y:S01]  /*ea30*/  ULDC.64 UR4, c[0x0][0xc00] ;  /* 0x0003000000047ab9 */ /* 0x000fe20000000a00 */
[----:B------:R-:W-:Y:S01]  /*ea40*/  IMAD.MOV.U32 R0, RZ, RZ, RZ ;  /* 0x000000ffff007224 */ /* 0x000fe200078e00ff */
[----:B------:R-:W3:Y:S01]  /*ea50*/  LDC R25, c[0x0][0xbe8] ;  /* 0x0002fa00ff197b82 */ /* 0x000ee20000000800 */
[----:B------:R-:W4:Y:S01]  /*ea60*/  LDL.LU R3, [R1+0x2c] ;  /* 0x00002c0001037983 */ /* 0x000f220000300800 */
[----:B------:R-:W-:-:S04]  /*ea70*/  ISETP.NE.U32.AND P0, PT, RZ, UR4, PT ;  /* 0x00000004ff007c0c */ /* 0x000fc8000bf05070 */
[----:B------:R-:W-:Y:S02]  /*ea80*/  ISETP.NE.AND.EX P0, PT, RZ, UR5, PT, P0 ;  /* 0x00000005ff007c0c */ /* 0x000fe4000bf05300 */
[----:B--2---:R-:W-:-:S04]  /*ea90*/  IADD3 R4, P1, R6, UR4, RZ ;  /* 0x0000000406047c10 */ /* 0x004fc8000ff3e0ff */
[----:B----4-:R-:W-:Y:S01]  /*eaa0*/  IADD3.X R5, R3, UR5, RZ, P1, !PT ;  /* 0x0000000503057c10 */ /* 0x010fe20008ffe4ff */
[----:B------:R-:W-:Y:S02]  /*eab0*/  ULDC.64 UR4, c[0x0][0xc08] ;  /* 0x0003020000047ab9 */ /* 0x000fe40000000a00 */
[----:B------:R-:W-:-:S04]  /*eac0*/  ISETP.NE.U32.AND P1, PT, RZ, UR4, PT ;  /* 0x00000004ff007c0c */ /* 0x000fc8000bf25070 */
[----:B------:R2:W5:Y:S01]  /*ead0*/  @P0 LDG.E R0, desc[UR42][R4.64] ;  /* 0x0000002a04000981 */ /* 0x000562000c1e1900 */
[----:B------:R-:W-:Y:S01]  /*eae0*/  ISETP.NE.AND.EX P1, PT, RZ, UR5, PT, P1 ;  /* 0x00000005ff007c0c */ /* 0x000fe2000bf25310 */
[----:B------:R-:W4:-:S12]  /*eaf0*/  S2R R9, SR_TID.X ;  /* 0x0000000000097919 */ /* 0x000f180000002100 */
[----:B------:R-:W-:Y:S01]  /*eb00*/  @P1 IADD3 R6, P2, R6, UR4, RZ ;  /* 0x0000000406061c10 */ /* 0x000fe2000ff5e0ff */
[----:B------:R-:W-:Y:S02]  /*eb10*/  ULDC UR4, c[0x0][0xa88] ;  /* 0x0002a20000047ab9 */ /* 0x000fe40000000800 */
[----:B------:R-:W-:Y:S02]  /*eb20*/  MOV R8, UR4 ;  /* 0x0000000400087c02 */ /* 0x000fe40008000f00 */
[----:B------:R-:W-:-:S05]  /*eb30*/  @P1 IADD3.X R7, R3, UR5, RZ, P2, !PT ;  /* 0x0000000503071c10 */ /* 0x000fca00097fe4ff */
[----:B------:R2:W5:Y:S01]  /*eb40*/  @P1 LDG.E R8, desc[UR42][R6.64] ;  /* 0x0000002a06081981 */ /* 0x000562000c1e1900 */
[----:B---3--:R-:W-:Y:S01]  /*eb50*/  ISETP.NE.AND P2, PT, R25, 0x1, PT ;  /* 0x000000011900780c */ /* 0x008fe20003f45270 */
[----:B----4-:R-:W-:-:S12]  /*eb60*/  VIADD R26, R9, 0xffffff80 ;  /* 0xffffff80091a7836 */ /* 0x010fd80000000000 */
[----:B------:R-:W3:Y:S01]  /*eb70*/  @P2 LDC R20, c[0x0][0xbec] ;  /* 0x0002fb00ff142b82 */ /* 0x000ee20000000800 */
[----:B------:R-:W-:-:S07]  /*eb80*/  ISETP.GE.AND P3, PT, R26, 0xc0, PT ;  /* 0x000000c01a00780c */ /* 0x000fce0003f66270 */
[----:B------:R-:W4:Y:S01]  /*eb90*/  @P2 LDC R21, c[0x0][0xbf0] ;  /* 0x0002fc00ff152b82 */ /* 0x000f220000000800 */
[----:B--2---:R-:W-:Y:S05]  /*eba0*/  @P1 BRA `(.L_x_599) ;  /* 0x0000000000101947 */ /* 0x004fea0003800000 */
[----:B------:R-:W-:Y:S05]  /*ebb0*/  @!P0 BRA `(.L_x_599) ;  /* 0x00000000000c8947 */ /* 0x000fea0003800000 */
[----:B------:R-:W2:Y:S04]  /*ebc0*/  LDG.E R3, desc[UR42][R4.64] ;  /* 0x0000002a04037981 */ /* 0x000ea8000c1e1900 */
[----:B-----5:R-:W2:Y:S02]  /*ebd0*/  LDG.E R8, desc[UR42][R4.64+0x4] ;  /* 0x0000042a04087981 */ /* 0x020ea4000c1e1900 */
[----:B--2---:R-:W-:-:S07]  /*ebe0*/  IMAD.IADD R8, R8, 0x1, -R3 ;  /* 0x0000000108087824 */ /* 0x004fce00078e0a03 */
.L_x_599:
[----:B------:R-:W2:Y:S04]  /*ebf0*/  LDL.LU R4, [R1+0x34] ;  /* 0x0000340001047983 */ /* 0x000ea80000300800 */
[----:B------:R-:W3:Y:S04]  /*ec00*/  LDL.LU R3, [R1+0x44] ;  /* 0x0000440001037983 */ /* 0x000ee80000300800 */
[----:B-----5:R-:W4:Y:S04]  /*ec10*/  LDL R24, [R1+0x24] ;  /* 0x0000240001187983 */ /* 0x020f280000100800 */
[----:B------:R0:W5:Y:S01]  /*ec20*/  LDL R28, [R1+0x38] ;  /* 0x00003800011c7983 */ /* 0x0001620000100800 */
[----:B------:R-:W-:Y:S01]  /*ec30*/  BSSY B1, `(.L_x_600) ;  /* 0x000002d000017945 */ /* 0x000fe20003800000 */
[----:B------:R-:W-:-:S02]  /*ec40*/  SHF.R.S32.HI R11, RZ, 0x1f, R0 ;  /* 0x0000001fff0b7819 */ /* 0x000fc40000011400 */
[----:B--2---:R-:W-:Y:S02]  /*ec50*/  SEL R13, R4, RZ, !P0 ;  /* 0x000000ff040d7207 */ /* 0x004fe40004000000 */
[----:B---3--:R-:W-:Y:S02]  /*ec60*/  SEL R12, R3, RZ, !P0 ;  /* 0x000000ff030c7207 */ /* 0x008fe40004000000 */
[----:B----4-:R-:W-:Y:S01]  /*ec70*/  SHF.R.S32.HI R10, RZ, 0x1f, R24 ;  /* 0x0000001fff0a7819 */ /* 0x010fe20000011418 */
[----:B0-----:R-:W-:Y:S06]  /*ec80*/  @P3 BRA `(.L_x_601) ;  /* 0x00000000009c3947 */ /* 0x001fec0003800000 */
[----:B------:R-:W0:Y:S01]  /*ec90*/  LDC R14, c[0x0][0xbe8] ;  /* 0x0002fa00ff0e7b82 */ /* 0x000e220000000800 */
[----:B-----5:R-:W-:-:S04]  /*eca0*/  IMAD R3, R28, 0xc0, R9 ;  /* 0x000000c01c037824 */ /* 0x020fc800078e0209 */
[----:B------:R-:W-:Y:S02]  /*ecb0*/  VIADD R9, R3, 0xffffff80 ;  /* 0xffffff8003097836 */ /* 0x000fe40000000000 */
[----:B0-----:R-:W-:-:S05]  /*ecc0*/  IMAD R4, R8, R14, RZ ;  /* 0x0000000e08047224 */ /* 0x001fca00078e02ff */
[----:B------:R-:W-:-:S13]  /*ecd0*/  ISETP.GE.AND P0, PT, R9, R4, PT ;  /* 0x000000040900720c */ /* 0x000fda0003f06270 */
[----:B------:R-:W-:Y:S05]  /*ece0*/  @P0 BRA `(.L_x_601) ;  /* 0x0000000000840947 */ /* 0x000fea0003800000 */
[----:B------:R-:W-:Y:S01]  /*ecf0*/  ISETP.NE.AND P0, PT, R14, 0x1, PT ;  /* 0x000000010e00780c */ /* 0x000fe20003f05270 */
[----:B------:R-:W-:Y:S01]  /*ed00*/  ULDC.64 UR4, c[0x0][0xb90] ;  /* 0x0002e40000047ab9 */ /* 0x000fe20000000a00 */
[----:B------:R-:W-:Y:S01]  /*ed10*/  IMAD.MOV.U32 R4, RZ, RZ, R0 ;  /* 0x000000ffff047224 */ /* 0x000fe200078e0000 */
[----:B------:R-:W-:Y:S01]  /*ed20*/  MOV R3, R9 ;  /* 0x0000000900037202 */ /* 0x000fe20000000f00 */
[----:B------:R-:W-:Y:S02]  /*ed30*/  IMAD R7, R10, UR4, RZ ;  /* 0x000000040a077c24 */ /* 0x000fe4000f8e02ff */
[----:B------:R-:W-:Y:S02]  /*ed40*/  IMAD.MOV.U32 R5, RZ, RZ, R11 ;  /* 0x000000ffff057224 */ /* 0x000fe400078e000b */
[C---:B------:R-:W-:Y:S02]  /*ed50*/  IMAD R7, R24.reuse, UR5, R7 ;  /* 0x0000000518077c24 */ /* 0x040fe4000f8e0207 */
[----:B------:R-:W-:Y:S01]  /*ed60*/  IMAD.WIDE.U32 R4, R24, UR4, R4 ;  /* 0x0000000418047c25 */ /* 0x000fe2000f8e0004 */
[----:B------:R-:W-:-:S02]  /*ed70*/  ULDC.64 UR4, c[0x0][0xb98] ;  /* 0x0002e60000047ab9 */ /* 0x000fc40000000a00 */
[----:B------:R-:W0:Y:S01]  /*ed80*/  @P0 LDC R6, c[0x0][0xbec] ;  /* 0x0002fb00ff060b82 */ /* 0x000e220000000800 */
[----:B------:R-:W-:Y:S02]  /*ed90*/  IMAD.IADD R5, R5, 0x1, R7 ;  /* 0x0000000105057824 */ /* 0x000fe400078e0207 */
[----:B------:R-:W-:-:S05]  /*eda0*/  IMAD.WIDE.U32 R4, R13, UR4, R4 ;  /* 0x000000040d047c25 */ /* 0x000fca000f8e0004 */
[----:B------:R-:W2:Y:S01]  /*edb0*/  @P0 LDC R15, c[0x0][0xbf0] ;  /* 0x0002fc00ff0f0b82 */ /* 0x000ea20000000800 */
[----:B0-----:R-:W-:-:S05]  /*edc0*/  @P0 IMAD.HI.U32 R6, R9, R6, RZ ;  /* 0x0000000609060227 */ /* 0x001fca00078e00ff */
[----:B--2---:R-:W-:Y:S01]  /*edd0*/  @P0 SHF.R.U32.HI R3, RZ, R15, R6 ;  /* 0x0000000fff030219 */ /* 0x004fe20000011606 */
[----:B------:R-:W-:-:S03]  /*ede0*/  IMAD R6, R12, UR4, RZ ;  /* 0x000000040c067c24 */ /* 0x000fc6000f8e02ff */
[----:B------:R-:W-:Y:S01]  /*edf0*/  IADD3 R7, -R3, RZ, RZ ;  /* 0x000000ff03077210 */ /* 0x000fe20007ffe1ff */
[----:B------:R-:W-:Y:S01]  /*ee00*/  IMAD R6, R13, UR5, R6 ;  /* 0x000000050d067c24 */ /* 0x000fe2000f8e0206 */
[----:B------:R-:W-:Y:S01]  /*ee10*/  IADD3 R4, P0, R3, R4, RZ ;  /* 0x0000000403047210 */ /* 0x000fe20007f1e0ff */
[----:B------:R-:W-:Y:S02]  /*ee20*/  ULDC.64 UR4, c[0x0][0xb88] ;  /* 0x0002e20000047ab9 */ /* 0x000fe40000000a00 */
[----:B------:R-:W-:Y:S01]  /*ee30*/  IMAD R7, R14, R7, R9 ;  /* 0x000000070e077224 */ /* 0x000fe200078e0209 */
[----:B------:R-:W-:-:S04]  /*ee40*/  SHF.R.S32.HI R9, RZ, 0x1f, R3 ;  /* 0x0000001fff097819 */ /* 0x000fc80000011403 */
[----:B------:R-:W-:Y:S02]  /*ee50*/  SHF.R.S32.HI R3, RZ, 0x1f, R7 ;  /* 0x0000001fff037819 */ /* 0x000fe40000011407 */
[----:B------:R-:W-:-:S03]  /*ee60*/  IADD3.X R5, R9, R5, R6, P0, !PT ;  /* 0x0000000509057210 */ /* 0x000fc600007fe406 */
[----:B------:R-:W-:Y:S02]  /*ee70*/  IMAD R6, R3, UR4, RZ ;  /* 0x0000000403067c24 */ /* 0x000fe4000f8e02ff */
[----:B------:R-:W-:-:S04]  /*ee80*/  IMAD.WIDE.U32 R4, R7, UR4, R4 ;  /* 0x0000000407047c25 */ /* 0x000fc8000f8e0004 */
[----:B------:R-:W-:Y:S01]  /*ee90*/  IMAD R3, R7, UR5, R6 ;  /* 0x0000000507037c24 */ /* 0x000fe2000f8e0206 */
[----:B------:R-:W-:Y:S02]  /*eea0*/  ULDC.64 UR4, c[0x0][0xb50] ;  /* 0x0002d40000047ab9 */ /* 0x000fe40000000a00 */
[----:B------:R-:W-:Y:S01]  /*eeb0*/  LEA R6, P0, R4, UR4, 0x2 ;  /* 0x0000000404067c11 */ /* 0x000fe2000f8010ff */
[----:B------:R-:W-:-:S05]  /*eec0*/  IMAD.IADD R3, R5, 0x1, R3 ;  /* 0x0000000105037824 */ /* 0x000fca00078e0203 */
[----:B------:R-:W-:Y:S01]  /*eed0*/  LEA.HI.X R7, R4, UR5, R3, 0x2, P0 ;  /* 0x0000000504077c11 */ /* 0x000fe200080f1403 */
[----:B------:R-:W-:-:S05]  /*eee0*/  IMAD.MOV.U32 R3, RZ, RZ, -0x800000 ;  /* 0xff800000ff037424 */ /* 0x000fca00078e00ff */
[----:B------:R0:W-:Y:S02]  /*eef0*/  STG.E desc[UR42][R6.64], R3 ;  /* 0x0000000306007986 */ /* 0x0001e4000c10192a */
.L_x_601:
[----:B------:R-:W-:Y:S05]  /*ef00*/  BSYNC B1 ;  /* 0x0000000000017941 */ /* 0x000fea0003800000 */
.L_x_600:
[----:B0-----:R-:W2:Y:S04]  /*ef10*/  LDL R6, [R1+0x3c] ;  /* 0x00003c0001067983 */ /* 0x001ea80000100800 */
[----:B------:R-:W3:Y:S01]  /*ef20*/  LDL R14, [R1+0x64] ;  /* 0x00006400010e7983 */ /* 0x000ee20000100800 */
[--C-:B------:R-:W-:Y:S01]  /*ef30*/  SHF.R.S32.HI R7, RZ, 0x1f, R26.reuse ;  /* 0x0000001fff077819 */ /* 0x100fe2000001141a */
[----:B------:R-:W-:Y:S01]  /*ef40*/  ULDC.64 UR4, c[0x0][0xaa0] ;  /* 0x0002a80000047ab9 */ /* 0x000fe20000000a00 */
[----:B------:R-:W-:Y:S01]  /*ef50*/  SHF.R.S32.HI R29, RZ, 0x1f, R26 ;  /* 0x0000001fff1d7819 */ /* 0x000fe2000001141a */
[----:B------:R-:W-:Y:S01]  /*ef60*/  IMAD R3, R11, UR4, RZ ;  /* 0x000000040b037c24 */ /* 0x000fe2000f8e02ff */
[-C--:B------:R-:W-:Y:S01]  /*ef70*/  LEA.HI R7, R7, R26.reuse, RZ, 0x3 ;  /* 0x0000001a07077211 */ /* 0x080fe200078f18ff */
[C---:B------:R-:W-:Y:S01]  /*ef80*/  IMAD.WIDE.U32 R4, R0.reuse, UR4, RZ ;  /* 0x0000000400047c25 */ /* 0x040fe2000f8e00ff */
[----:B------:R-:W-:Y:S01]  /*ef90*/  LEA.HI R29, R29, R26, RZ, 0x3 ;  /* 0x0000001a1d1d7211 */ /* 0x000fe200078f18ff */
[----:B------:R-:W-:Y:S01]  /*efa0*/  ULDC.64 UR6, c[0x0][0xa80] ;  /* 0x0002a00000067ab9 */ /* 0x000fe20000000a00 */
[----:B------:R-:W-:Y:S01]  /*efb0*/  LOP3.LUT R7, R7, 0xfffffff8, RZ, 0xc0, !PT ;  /* 0xfffffff807077812 */ /* 0x000fe200078ec0ff */
[----:B------:R-:W-:Y:S01]  /*efc0*/  IMAD R3, R0, UR5, R3 ;  /* 0x0000000500037c24 */ /* 0x000fe2000f8e0203 */
[----:B------:R-:W-:Y:S01]  /*efd0*/  SHF.R.S32.HI R29, RZ, 0x3, R29 ;  /* 0x00000003ff1d7819 */ /* 0x000fe2000001141d */
[----:B------:R-:W-:-:S02]  /*efe0*/  ULDC.64 UR4, c[0x0][0xae8] ;  /* 0x0002ba0000047ab9 */ /* 0x000fc40000000a00 */
[----:B------:R-:W-:Y:S02]  /*eff0*/  IMAD.IADD R7, R26, 0x1, -R7 ;  /* 0x000000011a077824 */ /* 0x000fe400078e0a07 */
[----:B------:R-:W-:Y:S02]  /*f000*/  IMAD.IADD R5, R5, 0x1, R3 ;  /* 0x0000000105057824 */ /* 0x000fe400078e0203 */
[----:B------:R-:W-:Y:S02]  /*f010*/  IMAD R0, R7, 0x30, R29 ;  /* 0x0000003007007824 */ /* 0x000fe400078e021d */
[----:B------:R-:W-:-:S04]  /*f020*/  IMAD.WIDE.U32 R4, R24, UR4, R4 ;  /* 0x0000000418047c25 */ /* 0x000fc8000f8e0004 */
[----:B-----5:R-:W-:-:S04]  /*f030*/  IMAD R9, R28, 0xc0, R0 ;  /* 0x000000c01c097824 */ /* 0x020fc800078e0200 */
[----:B------:R-:W-:-:S04]  /*f040*/  @P2 IMAD.HI.U32 R0, R9, R20, RZ ;  /* 0x0000001409002227 */ /* 0x000fc800078e00ff */
[----:B------:R-:W-:Y:S01]  /*f050*/  IMAD.MOV.U32 R3, RZ, RZ, R9 ;  /* 0x000000ffff037224 */ /* 0x000fe200078e0009 */
[----:B------:R-:W-:-:S04]  /*f060*/  @P2 SHF.R.U32.HI R3, RZ, R21, R0 ;  /* 0x00000015ff032219 */ /* 0x000fc80000011600 */
[----:B------:R-:W-:Y:S02]  /*f070*/  SHF.R.S32.HI R0, RZ, 0x1f, R3 ;  /* 0x0000001fff007819 */ /* 0x000fe40000011403 */
[----:B--2---:R-:W-:Y:S01]  /*f080*/  MOV R26, R6 ;  /* 0x00000006001a7202 */ /* 0x004fe20000000f00 */
[----:B------:R-:W-:Y:S02]  /*f090*/  IMAD R6, R10, UR4, RZ ;  /* 0x000000040a067c24 */ /* 0x000fe4000f8e02ff */
[----:B---3--:R-:W-:Y:S02]  /*f0a0*/  IMAD.MOV.U32 R27, RZ, RZ, R14 ;  /* 0x000000ffff1b7224 */ /* 0x008fe400078e000e */
[----:B------:R-:W-:Y:S01]  /*f0b0*/  IMAD R7, R24, UR5, R6 ;  /* 0x0000000518077c24 */ /* 0x000fe2000f8e0206 */
[----:B------:R-:W-:Y:S02]  /*f0c0*/  ULDC.64 UR4, c[0x0][0xaf0] ;  /* 0x0002bc0000047ab9 */ /* 0x000fe40000000a00 */
[----:B------:R-:W-:-:S02]  /*f0d0*/  IMAD R6, R12, UR4, RZ ;  /* 0x000000040c067c24 */ /* 0x000fc4000f8e02ff */
[----:B------:R-:W-:Y:S02]  /*f0e0*/  IADD3 R5, R5, R7, RZ ;  /* 0x0000000705057210 */ /* 0x000fe40007ffe0ff */
[C---:B------:R-:W-:Y:S02]  /*f0f0*/  IMAD R7, R13.reuse, UR5, R6 ;  /* 0x000000050d077c24 */ /* 0x040fe4000f8e0206 */
[----:B------:R-:W-:Y:S02]  /*f100*/  IMAD.MOV R6, RZ, RZ, -R3 ;  /* 0x000000ffff067224 */ /* 0x000fe400078e0a03 */
[----:B------:R-:W-:Y:S01]  /*f110*/  IMAD.WIDE.U32 R4, R13, UR4, R4 ;  /* 0x000000040d047c25 */ /* 0x000fe2000f8e0004 */
[----:B------:R-:W-:-:S03]  /*f120*/  ULDC.64 UR4, c[0x0][0xae0] ;  /* 0x0002b80000047ab9 */ /* 0x000fc60000000a00 */
[----:B------:R-:W-:Y:S02]  /*f130*/  IMAD.IADD R5, R5, 0x1, R7 ;  /* 0x0000000105057824 */ /* 0x000fe400078e0207 */
[----:B------:R-:W-:Y:S02]  /*f140*/  IMAD R0, R0, UR4, RZ ;  /* 0x0000000400007c24 */ /* 0x000fe4000f8e02ff */
[----:B------:R-:W-:Y:S02]  /*f150*/  IMAD R7, R25, R6, R9 ;  /* 0x0000000619077224 */ /* 0x000fe400078e0209 */
[C---:B------:R-:W-:Y:S02]  /*f160*/  IMAD R9, R3.reuse, UR5, R0 ;  /* 0x0000000503097c24 */ /* 0x040fe4000f8e0200 */
[----:B------:R-:W-:Y:S01]  /*f170*/  IMAD.WIDE.U32 R4, R3, UR4, R4 ;  /* 0x0000000403047c25 */ /* 0x000fe2000f8e0004 */
[----:B------:R-:W-:Y:S01]  /*f180*/  SHF.R.S32.HI R0, RZ, 0x1f, R7 ;  /* 0x0000001fff007819 */ /* 0x000fe20000011407 */
[----:B------:R-:W-:-:S02]  /*f190*/  ULDC.64 UR4, c[0x0][0xad8] ;  /* 0x0002b60000047ab9 */ /* 0x000fc40000000a00 */
[----:B------:R-:W-:Y:S02]  /*f1a0*/  IMAD.IADD R5, R5, 0x1, R9 ;  /* 0x0000000105057824 */ /* 0x000fe400078e0209 */
[----:B------:R-:W-:Y:S02]  /*f1b0*/  IMAD R0, R0, UR4, RZ ;  /* 0x0000000400007c24 */ /* 0x000fe4000f8e02ff */
[C---:B------:R-:W-:Y:S01]  /*f1c0*/  IMAD.WIDE.U32 R20, R7.reuse, UR4, R4 ;  /* 0x0000000407147c25 */ /* 0x040fe2000f8e0004 */
[----:B------:R-:W-:Y:S02]  /*f1d0*/  ULDC UR4, c[0x0][0xac8] ;  /* 0x0002b20000047ab9 */ /* 0x000fe40000000800 */
[----:B------:R-:W-:Y:S01]  /*f1e0*/  ISETP.GE.AND P0, PT, R26, UR4, PT ;  /* 0x000000041a007c0c */ /* 0x000fe2000bf06270 */
[----:B------:R-:W-:Y:S01]  /*f1f0*/  IMAD R3, R7, UR5, R0 ;  /* 0x0000000507037c24 */ /* 0x000fe2000f8e0200 */
[----:B------:R-:W-:Y:S01]  /*f200*/  LEA R7, P1, R20, UR6, 0x1 ;  /* 0x0000000614077c11 */ /* 0x000fe2000f8208ff */
[----:B------:R-:W-:-:S03]  /*f210*/  UMOV UR4, 0xffffffff ;  /* 0xffffffff00047882 */ /* 0x000fc60000000000 */
[----:B------:R-:W-:-:S04]  /*f220*/  IADD3 R3, R21, R3, RZ ;  /* 0x0000000315037210 */ /* 0x000fc80007ffe0ff */
[----:B------:R-:W-:Y:S01]  /*f230*/  LEA.HI.X R20, R20, UR7, R3, 0x1, P1 ;  /* 0x0000000714147c11 */ /* 0x000fe200088f0c03 */
[----:B------:R-:W-:Y:S06]  /*f240*/  BRA.DIV UR4, `(.L_x_602) ;  /* 0x0000007604dc7947 */ /* 0x000fec000b800000 */
[----:B------:R-:W0:Y:S01]  /*f250*/  SHFL.IDX PT, R3, R7, RZ, 0x181f ;  /* 0x00181fff07037589 */ /* 0x000e2200000e0000 */
[----:B------:R-:W-:Y:S02]  /*f260*/  IMAD R21, R8, R25, RZ ;  /* 0x0000001908157224 */ /* 0x000fe400078e02ff */
[----:B------:R-:W-:Y:S01]  /*f270*/  IMAD R24, R28, 0xc0, R29 ;  /* 0x000000c01c187824 */ /* 0x000fe200078e021d */
[----:B------:R-:W2:Y:S03]  /*f280*/  SHFL.IDX PT, R0, R20, RZ, 0x181f ;  /* 0x00181fff14007589 */ /* 0x000ea600000e0000 */
[C---:B------:R-:W-:Y:S01]  /*f290*/  VIADD R8, R24.reuse, 0x30 ;  /* 0x0000003018087836 */ /* 0x040fe20000000000 */
[----:B------:R-:W3:Y:S01]  /*f2a0*/  SHFL.IDX PT, R5, R7, 0x1, 0x181f ;  /* 0x00381f0007057f89 */ /* 0x000ee200000e0000 */
[C---:B------:R-:W-:Y:S01]  /*f2b0*/  ISETP.GE.OR P2, PT, R24.reuse, R21, P0 ;  /* 0x000000151800720c */ /* 0x040fe20000746670 */
[----:B------:R-:W-:-:S02]  /*f2c0*/  VIADD R10, R24, 0x60 ;  /* 0x00000060180a7836 */ /* 0x000fc40000000000 */
[----:B------:R-:W4:Y:S01]  /*f2d0*/  SHFL.IDX PT, R14, R7, 0x2, 0x181f ;  /* 0x00581f00070e7f89 */ /* 0x000f2200000e0000 */
[-C--:B------:R-:W-:Y:S02]  /*f2e0*/  ISETP.GE.OR P3, PT, R8, R21.reuse, P0 ;  /* 0x000000150800720c */ /* 0x080fe40000766670 */
[----:B------:R-:W-:Y:S01]  /*f2f0*/  ISETP.GE.OR P4, PT, R10, R21, P0 ;  /* 0x000000150a00720c */ /* 0x000fe20000786670 */
[----:B------:R-:W5:Y:S04]  /*f300*/  SHFL.IDX PT, R4, R20, 0x1, 0x181f ;  /* 0x00381f0014047f89 */ /* 0x000f6800000e0000 */
[----:B------:R-:W1:Y:S02]  /*f310*/  SHFL.IDX PT, R6, R20, 0x2, 0x181f ;  /* 0x00581f0014067f89 */ /* 0x000e6400000e0000 */
[----:B0-----:R-:W-:-:S04]  /*f320*/  @!P2 LEA R10, P5, R26, R3, 0x1 ;  /* 0x000000031a0aa211 */ /* 0x001fc800078a08ff */
[C---:B--2---:R-:W-:Y:S02]  /*f330*/  @!P2 LEA.HI.X R3, R26.reuse, R0, R27, 0x1, P5 ;  /* 0x000000001a03a211 */ /* 0x044fe400028f0c1b */
[----:B------:R0:W2:Y:S01]  /*f340*/  SHFL.IDX PT, R0, R20, 0x3, 0x181f ;  /* 0x00781f0014007f89 */ /* 0x0000a200000e0000 */
[C---:B---3--:R-:W-:Y:S02]  /*f350*/  @!P3 LEA R8, P1, R26.reuse, R5, 0x1 ;  /* 0x000000051a08b211 */ /* 0x048fe400078208ff */
[----:B------:R-:W-:Y:S01]  /*f360*/  @!P2 IMAD.MOV.U32 R11, RZ, RZ, R3 ;  /* 0x000000ffff0ba224 */ /* 0x000fe200078e0003 */
[----:B----4-:R-:W-:-:S04]  /*f370*/  @!P4 LEA R25, P5, R26, R14, 0x1 ;  /* 0x0000000e1a19c211 */ /* 0x010fc800078a08ff */
[----:B------:R0:W-:Y:S01]  /*f380*/  @!P2 ST.E.128 desc[UR42][R10.64], RZ ;  /* 0x000000ff0a00a985 */ /* 0x0001e2000c101d2a */
[C-C-:B-----5:R-:W-:Y:S02]  /*f390*/  @!P3 LEA.HI.X R9, R26.reuse, R4, R27.reuse, 0x1, P1 ;  /* 0x000000041a09b211 */ /* 0x160fe400008f0c1b */
[----:B------:R-:W-:Y:S01]  /*f3a0*/  @!P4 MOV R4, R25 ;  /* 0x000000190004c202 */ /* 0x000fe20000000f00 */
[----:B------:R0:W3:Y:S01]  /*f3b0*/  SHFL.IDX PT, R14, R7, 0x3, 0x181f ;  /* 0x00781f00070e7f89 */ /* 0x0000e200000e0000 */
[----:B-1----:R-:W-:-:S03]  /*f3c0*/  @!P4 LEA.HI.X R5, R26, R6, R27, 0x1, P5 ;  /* 0x000000061a05c211 */ /* 0x002fc600028f0c1b */
[----:B------:R0:W-:Y:S04]  /*f3d0*/  @!P3 ST.E.128 desc[UR42][R8.64], RZ ;  /* 0x000000ff0800b985 */ /* 0x0001e8000c101d2a */
[----:B------:R0:W-:Y:S02]  /*f3e0*/  @!P4 ST.E.128 desc[UR42][R4.64], RZ ;  /* 0x000000ff0400c985 */ /* 0x0001e4000c101d2a */
.L_x_771:
[----:B------:R-:W-:-:S05]  /*f3f0*/  VIADD R24, R24, 0x90 ;  /* 0x0000009018187836 */ /* 0x000fca0000000000 */
[----:B------:R-:W-:-:S13]  /*f400*/  ISETP.GE.OR P0, PT, R24, R21, P0 ;  /* 0x000000151800720c */ /* 0x000fda0000706670 */
[----:B---3--:R-:W-:-:S04]  /*f410*/  @!P0 LEA R14, P1, R26, R14, 0x1 ;  /* 0x0000000e1a0e8211 */ /* 0x008fc800078208ff */
[----:B--2---:R-:W-:-:S05]  /*f420*/  @!P0 LEA.HI.X R15, R26, R0, R27, 0x1, P1 ;  /* 0x000000001a0f8211 */ /* 0x004fca00008f0c1b */
[----:B------:R1:W-:Y:S04]  /*f430*/  @!P0 ST.E.128 desc[UR42][R14.64], RZ ;  /* 0x000000ff0e008985 */ /* 0x0003e8000c101d2a */
.L_x_598:
[----:B------:R-:W-:Y:S05]  /*f440*/  BSYNC B0 ;  /* 0x0000000000007941 */ /* 0x000fea0003800000 */
.L_x_595:
[----:B------:R-:W-:Y:S02]  /*f450*/  ULDC UR4, c[0x0][0xc3c] ;  /* 0x00030f0000047ab9 */ /* 0x000fe40000000800 */
[----:B------:R-:W-:-:S13]  /*f460*/  ISETP.GE.AND P0, PT, R35, UR4, PT ;  /* 0x0000000423007c0c */ /* 0x000fda000bf06270 */
[----:B------:R-:W-:Y:S05]  /*f470*/  @!P0 BRA `(.L_x_603) ;  /* 0xffffff1c00088947 */ /* 0x000fea000383ffff */
[----:B------:R-:W-:Y:S05]  /*f480*/  BRA `(.L_x_474) ;  /* 0x00000064009c7947 */ /* 0x000fea0003800000 */
.L_x_472:
[----:B------:R-:W-:-:S08]  /*f490*/  NOP ;  /* 0x0000000000007918 */ /* 0x000fd00000000000 */
[----:B------:R-:W0:-:S00]  /*f4a0*/  USETMAXREG.DEALLOC.CTAPOOL 0x20 ;  /* 0x00000020000079c8 */ /* 0x000e0000080e0500 */
[----:B0-----:R-:W2:Y:S01]  /*f4b0*/  LDL.LU R2, [R1] ;  /* 0x0000000001027983 */ /* 0x001ea20000300800 */
[----:B------:R-:W-:-:S06]  /*f4c0*/  LOP3.LUT R0, R0, 0x3, RZ, 0xc0, !PT ;  /* 0x0000000300007812 */ /* 0x000fcc00078ec0ff */
[----:B------:R-:W0:Y:S02]  /*f4d0*/  SHFL.IDX PT, R0, R0, RZ, 0x1f ;  /* 0x00001fff00007589 */ /* 0x000e2400000e0000 */
[----:B0-----:R-:W-:Y:S01]  /*f4e0*/  ISETP.NE.AND P0, PT, R0, RZ, PT ;  /* 0x000000ff0000720c */ /* 0x001fe20003f05270 */
[----:B------:R-:W-:Y:S01]  /*f4f0*/  IMAD.MOV.U32 R0, RZ, RZ, RZ ;  /* 0x000000ffff007224 */ /* 0x000fe200078e00ff */
[----:B--2---:R-:W-:-:S11]  /*f500*/  LOP3.LUT R2, R2, 0xfffffffb, RZ, 0xc0, !PT ;  /* 0xfffffffb02027812 */ /* 0x004fd600078ec0ff */
[----:B------:R-:W-:-:S05]  /*f510*/  @P0 LOP3.LUT R2, R2, 0x4, RZ, 0xfc, !PT ;  /* 0x0000000402020812 */ /* 0x000fca00078efcff */
[----:B------:R0:W-:Y:S01]  /*f520*/  STL [R1], R2 ;  /* 0x0000000201007387 */ /* 0x0001e20000100800 */
[----:B------:R-:W-:Y:S05]  /*f530*/  @!P0 BRA `(.L_x_604) ;  /* 0x00000000001c8947 */ /* 0x000fea0003800000 */
[----:B------:R-:W1:Y:S08]  /*f540*/  S2UR UR5, SR_CgaCtaId ;  /* 0x00000000000579c3 */ /* 0x000e700000008800 */
[----:B------:R-:W-:Y:S06]  /*f550*/  BAR.SYNC.DEFER_BLOCKING 0x5, 0x200 ;  /* 0x0148000000007b1d */ /* 0x000fec0000010000 */
[----:B------:R-:W-:-:S02]  /*f560*/  UMOV UR4, 0x400 ;  /* 0x0000040000047882 */ /* 0x000fc40000000000 */
[----:B-1----:R-:W-:-:S09]  /*f570*/  ULEA UR4, UR5, UR4, 0x18 ;  /* 0x0000000405047291 */ /* 0x002fd2000f8ec03f */
[----:B------:R-:W1:Y:S01]  /*f580*/  LDS.128 R16, [UR4+0x168d0] ;  /* 0x0168d004ff107984 */ /* 0x000e620008000c00 */
[----:B------:R-:W-:Y:S06]  /*f590*/  BAR.ARV 0x4, 0x200 ;  /* 0x0108000000007b1d */ /* 0x000fec0000002000 */
[----:B------:R-:W-:Y:S05]  /*f5a0*/  BRA `(.L_x_605) ;  /* 0x0000000800007947 */ /* 0x000fea0003800000 */
.L_x_604:
[----:B0-----:R-:W0:Y:S01]  /*f5b0*/  S2R R2, SR_TID.X ;  /* 0x0000000000027919 */ /* 0x001e220000002100 */
[----:B------:R-:W-:Y:S01]  /*f5c0*/  ULDC UR4, c[0x0][0xc3c] ;  /* 0x00030f0000047ab9 */ /* 0x000fe20000000800 */
        /* <DEDUP_REMOVED lines=10> */
[C---:B------:R-:W-:Y:S02]  /*f670*/  ISETP.GE.U32.AND P2, PT, R5.reuse, 0x2, PT ;  /* 0x000000020500780c */ /* 0x040fe40003f46070 */
[C---:B------:R-:W-:Y:S02]  /*f680*/  ISETP.GE.U32.AND P3, PT, R5.reuse, 0x4, PT ;  /* 0x000000040500780c */ /* 0x040fe40003f66070 */
[C---:B------:R-:W-:Y:S02]  /*f690*/  ISETP.GE.U32.AND P4, PT, R5.reuse, 0x8, PT ;  /* 0x000000080500780c */ /* 0x040fe40003f86070 */
[----:B------:R-:W-:Y:S02]  /*f6a0*/  ISETP.GE.U32.AND P5, PT, R5, 0x10, PT ;  /* 0x000000100500780c */ /* 0x000fe40003fa6070 */
[----:B------:R-:W-:Y:S01]  /*f6b0*/  MOV R16, RZ ;  /* 0x000000ff00107202 */ /* 0x000fe20000000f00 */
        /* <DEDUP_REMOVED lines=17> */
[----:B------:R-:W-:Y:S01]  /*f7d0*/  IMAD.MOV.U32 R3, RZ, RZ, R4 ;  /* 0x000000ffff037224 */ /* 0x000fe200078e0004 */
[----:B-1----:R-:W-:-:S13]  /*f7e0*/  ISETP.GT.AND P6, PT, R4, UR6, PT ;  /* 0x0000000604007c0c */ /* 0x002fda000bfc4270 */
[----:B------:R-:W-:Y:S05]  /*f7f0*/  @P6 BRA `(.L_x_606) ;  /* 0x00000000009c6947 */ /* 0x000fea0003800000 */
[----:B------:R-:W0:Y:S01]  /*f800*/  LDC R6, c[0x0][0xc3c] ;  /* 0x00030f00ff067b82 */ /* 0x000e220000000800 */
[----:B------:R-:W-:Y:S01]  /*f810*/  IMAD.MOV.U32 R4, RZ, RZ, R3 ;  /* 0x000000ffff047224 */ /* 0x000fe200078e0003 */
[----:B------:R-:W-:Y:S01]  /*f820*/  UMOV UR4, URZ ;  /* 0x0000003f00047c82 */ /* 0x000fe20008000000 */
[----:B------:R-:W-:Y:S01]  /*f830*/  ULDC UR7, c[0x0][0xc3c] ;  /* 0x00030f0000077ab9 */ /* 0x000fe20000000800 */
[----:B------:R-:W-:-:S05]  /*f840*/  ULDC UR5, c[0x0][0xc38] ;  /* 0x00030e0000057ab9 */ /* 0x000fca0000000800 */
.L_x_610:
[----:B------:R-:W-:Y:S01]  /*f850*/  UIADD3 UR4, UR4, 0x1f, URZ ;  /* 0x0000001f04047890 */ /* 0x000fe2000fffe03f */
[----:B------:R-:W-:-:S05]  /*f860*/  IMAD.U32 R19, RZ, RZ, UR7 ;  /* 0x00000007ff137e24 */ /* 0x000fca000f8e00ff */
[----:B0-----:R-:W-:-:S13]  /*f870*/  ISETP.LE.AND P6, PT, R6, UR4, PT ;  /* 0x0000000406007c0c */ /* 0x001fda000bfc3270 */
[----:B------:R-:W-:Y:S05]  /*f880*/  @P6 BRA `(.L_x_607) ;  /* 0x0000000400246947 */ /* 0x000fea0003800000 */
[----:B------:R-:W-:Y:S01]  /*f890*/  IADD3 R7, R5, UR4, RZ ;  /* 0x0000000405077c10 */ /* 0x000fe2000fffe0ff */
[----:B------:R-:W-:Y:S01]  /*f8a0*/  BSSY B0, `(.L_x_608) ;  /* 0x0000007000007945 */ /* 0x000fe20003800000 */
[----:B------:R-:W-:Y:S02]  /*f8b0*/  IMAD.MOV.U32 R0, RZ, RZ, RZ ;  /* 0x000000ffff007224 */ /* 0x000fe400078e00ff */
[----:B------:R-:W-:-:S13]  /*f8c0*/  ISETP.GE.OR P6, PT, R7, R6, !P0 ;  /* 0x000000060700720c */ /* 0x000fda00047c6670 */
[----:B------:R-:W-:Y:S05]  /*f8d0*/  @P6 BRA `(.L_x_609) ;  /* 0x00000000000c6947 */ /* 0x000fea0003800000 */
[----:B------:R-:W0:Y:S02]  /*f8e0*/  LDC.64 R2, c[0x0][0xc80] ;  /* 0x00032000ff027b82 */ /* 0x000e240000000a00 */
[----:B0-----:R-:W-:-:S05]  /*f8f0*/  IMAD.WIDE R2, R7, 0x4, R2 ;  /* 0x0000000407027825 */ /* 0x001fca00078e0202 */
[----:B------:R0:W5:Y:S02]  /*f900*/  LDG.E R0, desc[UR42][R2.64] ;  /* 0x0000002a02007981 */ /* 0x000164000c1e1900 */
.L_x_609:
[----:B------:R-:W-:Y:S05]  /*f910*/  BSYNC B0 ;  /* 0x0000000000007941 */ /* 0x000fea0003800000 */
.L_x_608:
[----:B0----5:R-:W0:Y:S02]  /*f920*/  SHFL.UP PT, R2, R0, 0x1, RZ ;  /* 0x0420000000027989 */ /* 0x021e2400000e00ff */
[----:B0-----:R-:W-:-:S05]  /*f930*/  SEL R3, R2, RZ, P1 ;  /* 0x000000ff02037207 */ /* 0x001fca0000800000 */
[----:B------:R-:W-:-:S05]  /*f940*/  IMAD.IADD R3, R0, 0x1, R3 ;  /* 0x0000000100037824 */ /* 0x000fca00078e0203 */
        /* <DEDUP_REMOVED lines=18> */
.L_x_606:
        /* <DEDUP_REMOVED lines=15> */
.L_x_611:
[----:B---3--:R-:W-:Y:S01]  /*fb60*/  IMAD R16, R16, UR5, R9 ;  /* 0x0000000510107c24 */ /* 0x008fe2000f8e0209 */
[----:B0-----:R-:W-:Y:S01]  /*fb70*/  IABS R2, R0 ;  /* 0x0000000000027213 */ /* 0x001fe20000000000 */
[----:B------:R-:W-:Y:S01]  /*fb80*/  VIADD R19, R19, UR4 ;  /* 0x0000000413137c36 */ /* 0x000fe20008000000 */
[----:B-12---:R-:W-:Y:S02]  /*fb90*/  IADD3 R7, RZ, -R3, RZ ;  /* 0x80000003ff077210 */ /* 0x006fe40007ffe0ff */
[----:B------:R-:W-:Y:S01]  /*fba0*/  IADD3 R9, -R16, UR6, RZ ;  /* 0x0000000610097c10 */ /* 0x000fe2000fffe1ff */
[----:B------:R-:W-:Y:S02]  /*fbb0*/  IMAD.MOV R8, RZ, RZ, -R2 ;  /* 0x000000ffff087224 */ /* 0x000fe400078e0a02 */
[----:B------:R-:W-:Y:S01]  /*fbc0*/  IMAD R7, R7, R4, RZ ;  /* 0x0000000407077224 */ /* 0x000fe200078e02ff */
[----:B------:R-:W-:Y:S01]  /*fbd0*/  IABS R6, R9 ;  /* 0x0000000900067213 */ /* 0x000fe20000000000 */
[----:B------:R-:W-:-:S04]  /*fbe0*/  IMAD.MOV.U32 R2, RZ, RZ, RZ ;  /* 0x000000ffff027224 */ /* 0x000fc800078e00ff */
[----:B------:R-:W-:-:S04]  /*fbf0*/  IMAD.HI.U32 R2, R3, R7, R2 ;  /* 0x0000000703027227 */ /* 0x000fc800078e0002 */
[----:B------:R-:W-:Y:S01]  /*fc00*/  IMAD.MOV.U32 R3, RZ, RZ, R6 ;  /* 0x000000ffff037224 */ /* 0x000fe200078e0006 */
[----:B------:R-:W-:-:S03]  /*fc10*/  MOV R6, R8 ;  /* 0x0000000800067202 */ /* 0x000fc60000000f00 */
[----:B------:R-:W-:-:S04]  /*fc20*/  IMAD.HI.U32 R2, R2, R3, RZ ;  /* 0x0000000302027227 */ /* 0x000fc800078e00ff */
[----:B------:R-:W-:-:S05]  /*fc30*/  IMAD R3, R2, R6, R3 ;  /* 0x0000000602037224 */ /* 0x000fca00078e0203 */
[----:B------:R-:W-:-:S13]  /*fc40*/  ISETP.GT.U32.AND P1, PT, R4, R3, PT ;  /* 0x000000030400720c */ /* 0x000fda0003f24070 */
[----:B------:R-:W-:Y:S02]  /*fc50*/  @!P1 IMAD.IADD R3, R3, 0x1, -R4 ;  /* 0x0000000103039824 */ /* 0x000fe400078e0a04 */
[----:B------:R-:W-:Y:S01]  /*fc60*/  @!P1 VIADD R2, R2, 0x1 ;  /* 0x0000000102029836 */ /* 0x000fe20000000000 */
[----:B------:R-:W-:Y:S02]  /*fc70*/  ISETP.NE.AND P1, PT, R0, RZ, PT ;  /* 0x000000ff0000720c */ /* 0x000fe40003f25270 */
[----:B------:R-:W-:Y:S02]  /*fc80*/  ISETP.GE.U32.AND P0, PT, R3, R4, PT ;  /* 0x000000040300720c */ /* 0x000fe40003f06070 */
[----:B------:R-:W-:-:S04]  /*fc90*/  LOP3.LUT R3, R9, R0, RZ, 0x3c, !PT ;  /* 0x0000000009037212 */ /* 0x000fc800078e3cff */
[----:B------:R-:W-:-:S07]  /*fca0*/  ISETP.GE.AND P2, PT, R3, RZ, PT ;  /* 0x000000ff0300720c */ /* 0x000fce0003f46270 */
[----:B------:R-:W-:-:S06]  /*fcb0*/  @P0 VIADD R2, R2, 0x1 ;  /* 0x0000000102020836 */ /* 0x000fcc0000000000 */
[----:B------:R-:W-:Y:S02]  /*fcc0*/  @!P2 IADD3 R2, -R2, RZ, RZ ;  /* 0x000000ff0202a210 */ /* 0x000fe40007ffe1ff */
[----:B------:R-:W-:-:S05]  /*fcd0*/  @!P1 LOP3.LUT R2, RZ, R0, RZ, 0x33, !PT ;  /* 0x00000000ff029212 */ /* 0x000fca00078e33ff */
[--C-:B------:R-:W-:Y:S02]  /*fce0*/  IMAD.MOV R17, RZ, RZ, -R2.reuse ;  /* 0x000000ffff117224 */ /* 0x100fe400078e0a02 */
[----:B------:R-:W-:Y:S02]  /*fcf0*/  IMAD.MOV.U32 R18, RZ, RZ, R2 ;  /* 0x000000ffff127224 */ /* 0x000fe400078e0002 */
[----:B------:R-:W-:Y:S01]  /*fd00*/  IMAD R17, R0, R17, R9 ;  /* 0x0000001100117224 */ /* 0x000fe200078e0209 */
[----:B------:R-:W-:Y:S06]  /*fd10*/  BRA `(.L_x_612) ;  /* 0x00000000000c7947 */ /* 0x000fec0003800000 */
.L_x_607:
[----:B------:R-:W-:Y:S01]  /*fd20*/  MOV R17, RZ ;  /* 0x000000ff00117202 */ /* 0x000fe20000000f00 */
[----:B------:R-:W-:Y:S02]  /*fd30*/  IMAD.U32 R16, RZ, RZ, UR6 ;  /* 0x00000006ff107e24 */ /* 0x000fe4000f8e00ff */
[----:B------:R-:W-:-:S07]  /*fd40*/  IMAD.MOV.U32 R18, RZ, RZ, RZ ;  /* 0x000000ffff127224 */ /* 0x000fce00078e00ff */
.L_x_612:
[----:B------:R-:W-:-:S13]  /*fd50*/  ISETP.NE.AND P0, PT, R5, RZ, PT ;  /* 0x000000ff0500720c */ /* 0x000fda0003f05270 */
[----:B------:R-:W0:Y:S01]  /*fd60*/  @!P0 S2R R3, SR_CgaCtaId ;  /* 0x0000000000038919 */ /* 0x000e220000008800 */
[----:B------:R-:W-:-:S04]  /*fd70*/  @!P0 MOV R0, 0x400 ;  /* 0x0000040000008802 */ /* 0x000fc80000000f00 */
[----:B0-----:R-:W-:-:S05]  /*fd80*/  @!P0 LEA R0, R3, R0, 0x18 ;  /* 0x0000000003008211 */ /* 0x001fca00078ec0ff */
[----:B------:R2:W-:Y:S01]  /*fd90*/  @!P0 STS.128 [R0+0x168d0], R16 ;  /* 0x0168d01000008388 */ /* 0x0005e20000000c00 */
[----:B------:R-:W-:Y:S06]  /*fda0*/  BAR.ARV 0x5, 0x200 ;  /* 0x0148000000007b1d */ /* 0x000fec0000002000 */
.L_x_605:
[----:B------:R3:W-:Y:S01]  /*fdb0*/  STL [R1+0x40], RZ ;  /* 0x000040ff01007387 */ /* 0x0007e20000100800 */
[----:B------:R-:W-:Y:S01]  /*fdc0*/  ULDC UR4, c[0x0][0xc3c] ;  /* 0x00030f0000047ab9 */ /* 0x000fe20000000800 */
[----:B------:R-:W-:Y:S01]  /*fdd0*/  IMAD.MOV.U32 R28, RZ, RZ, 0x1 ;  /* 0x00000001ff1c7424 */ /* 0x000fe200078e00ff */
[----:B-1----:R-:W-:Y:S02]  /*fde0*/  ISETP.GE.AND P0, PT, R19, UR4, PT ;  /* 0x0000000413007c0c */ /* 0x002fe4000bf06270 */
[----:B------:R-:W-:-:S11]  /*fdf0*/  MOV R25, RZ ;  /* 0x000000ff00197202 */ /* 0x000fd60000000f00 */
[----:B---3--:R-:W-:Y:S05]  /*fe00*/  @P0 BRA `(.L_x_613) ;  /* 0x0000005800600947 */ /* 0x008fea0003800000 */
[----:B------:R-:W2:Y:S01]  /*fe10*/  S2R R6, SR_TID.X ;  /* 0x0000000000067919 */ /* 0x000ea20000002100 */
[----:B------:R-:W1:Y:S01]  /*fe20*/  S2UR UR5, SR_CgaCtaId ;  /* 0x00000000000579c3 */ /* 0x000e620000008800 */
[----:B------:R-:W-:Y:S01]  /*fe30*/  UMOV UR4, 0x400 ;  /* 0x0000040000047882 */ /* 0x000fe20000000000 */
[----:B------:R-:W-:Y:S01]  /*fe40*/  BSSY B8, `(.L_x_613) ;  /* 0x0000594000087945 */ /* 0x000fe20003800000 */
[----:B------:R3:W-:Y:S01]  /*fe50*/  STL [R1+0x40], RZ ;  /* 0x000040ff01007387 */ /* 0x0007e20000100800 */
[----:B------:R-:W-:Y:S01]  /*fe60*/  MOV R28, 0x1 ;  /* 0x00000001001c7802 */ /* 0x000fe20000000f00 */
[----:B------:R-:W-:Y:S01]  /*fe70*/  IMAD.MOV.U32 R25, RZ, RZ, RZ ;  /* 0x000000ffff197224 */ /* 0x000fe200078e00ff */
[----:B------:R-:W-:Y:S01]  /*fe80*/  ULDC.64 UR40, c[0x0][0x198] ;  /* 0x0000660000287ab9 */ /* 0x000fe20000000a00 */
[----:B------:R-:W-:Y:S01]  /*fe90*/  IMAD.MOV.U32 R29, RZ, RZ, 0x1 ;  /* 0x00000001ff1d7424 */ /* 0x000fe200078e00ff */
[----:B------:R-:W-:Y:S01]  /*fea0*/  ULOP3.LUT UR38, UR36, 0x2, URZ, 0xfc, !UPT ;  /* 0x0000000224267892 */ /* 0x000fe2000f8efc3f */
[----:B------:R-:W-:Y:S01]  /*feb0*/  IMAD.MOV.U32 R27, RZ, RZ, RZ ;  /* 0x000000ffff1b7224 */ /* 0x000fe200078e00ff */
[----:B------:R-:W-:Y:S01]  /*fec0*/  ULDC UR37, c[0x0][0xc] ;  /* 0x0000030000257ab9 */ /* 0x000fe20000000800 */
[----:B-1----:R-:W-:-:S06]  /*fed0*/  ULEA UR4, UR5, UR4, 0x18 ;  /* 0x0000000405047291 */ /* 0x002fcc000f8ec03f */
[----:B------:R-:W-:Y:S01]  /*fee0*/  MOV R22, UR4 ;  /* 0x0000000400167c02 */ /* 0x000fe20008000f00 */
[C---:B--2---:R-:W-:Y:S01]  /*fef0*/  IMAD.SHL.U32 R0, R6.reuse, 0x8, RZ ;  /* 0x0000000806007824 */ /* 0x044fe200078e00ff */
[----:B------:R-:W-:-:S04]  /*ff00*/  LOP3.LUT R5, R6, 0x7f, RZ, 0xc0, !PT ;  /* 0x0000007f06057812 */ /* 0x000fc800078ec0ff */
[----:B0-----:R-:W-:Y:S01]  /*ff10*/  LOP3.LUT R2, R0, 0x1f8, RZ, 0xc0, !PT ;  /* 0x000001f800027812 */ /* 0x001fe200078ec0ff */
[----:B------:R-:W-:-:S03]  /*ff20*/  IMAD.SHL.U32 R3, R5, 0x8, RZ ;  /* 0x0000000805037824 */ /* 0x000fc600078e00ff */
[----:B------:R-:W-:-:S04]  /*ff30*/  LOP3.LUT R2, R2, 0x38, R6, 0x78, !PT ;  /* 0x0000003802027812 */ /* 0x000fc800078e7806 */
[----:B------:R-:W-:Y:S01]  /*ff40*/  LOP3.LUT R4, R2, 0x200, R3, 0xf8, !PT ;  /* 0x0000020002047812 */ /* 0x000fe200078ef803 */
[----:B------:R-:W-:Y:S01]  /*ff50*/  IMAD.SHL.U32 R2, R6, 0x10, RZ ;  /* 0x0000001006027824 */ /* 0x000fe200078e00ff */
[----:B------:R-:W-:-:S03]  /*ff60*/  SHF.R.U32.HI R3, RZ, 0x3, R5 ;  /* 0x00000003ff037819 */ /* 0x000fc60000011605 */
[----:B------:R-:W-:Y:S01]  /*ff70*/  IMAD R0, R4, 0x2, R22 ;  /* 0x0000000204007824 */ /* 0x000fe200078e0216 */
[----:B------:R-:W-:-:S04]  /*ff80*/  LOP3.LUT R2, R2, 0x70, RZ, 0xc0, !PT ;  /* 0x0000007002027812 */ /* 0x000fc800078ec0ff */
[----:B------:R3:W-:Y:S01]  /*ff90*/  STL [R1+0x24], R0 ;  /* 0x0000240001007387 */ /* 0x0007e20000100800 */
[----:B------:R-:W-:-:S07]  /*ffa0*/  LOP3.LUT R2, R3, R2, RZ, 0xfc, !PT ;  /* 0x0000000203027212 */ /* 0x000fce00078efcff */
.L_x_706:
[----:B0-----:R-:W0:Y:S02]  /*ffb0*/  LDC.64 R2, c[0x0][0xc88] ;  /* 0x00032200ff027b82 */ /* 0x001e240000000a00 */
[----:B0-----:R-:W-:-:S05]  /*ffc0*/  IMAD.WIDE R2, R19, 0x4, R2 ;  /* 0x0000000413027825 */ /* 0x001fca00078e0202 */
[----:B------:R-:W3:Y:S01]  /*ffd0*/  LDG.E R10, desc[UR42][R2.64] ;  /* 0x0000002a020a7981 */ /* 0x000ee2000c1e1900 */
[----:B------:R-:W-:Y:S05]  /*ffe0*/  YIELD ;  /* 0x0000000000007946 */ /* 0x000fea0003800000 */
[----:B------:R-:W-:Y:S01]  /*fff0*/  ULDC.64 UR4, c[0x0][0xa28] ;  /* 0x00028a0000047ab9 */ /* 0x000fe20000000a00 */
[----:B------:R-:W-:Y:S01]  /*10000*/  IMAD.MOV.U32 R9, RZ, RZ, RZ ;  /* 0x000000ffff097224 */ /* 0x000fe200078e00ff */
[----:B------:R-:W-:Y:S01]  /*10010*/  ISETP.NE.U32.AND P0, PT, RZ, UR4, PT ;  /* 0x00000004ff007c0c */ /* 0x000fe2000bf05070 */
[----:B------:R-:W-:Y:S01]  /*10020*/  ULDC.64 UR8, c[0x0][0xa18] ;  /* 0x0002860000087ab9 */ /* 0x000fe20000000a00 */
[----:B------:R-:W-:Y:S01]  /*10030*/  MOV R6, RZ ;  /* 0x000000ff00067202 */ /* 0x000fe20000000f00 */
[----:B------:R-:W-:Y:S01]  /*10040*/  ULDC.64 UR6, c[0x0][0xa10] ;  /* 0x0002840000067ab9 */ /* 0x000fe20000000a00 */
[----:B------:R-:W-:-:S02]  /*10050*/  ISETP.NE.AND.EX P0, PT, RZ, UR5, PT, P0 ;  /* 0x00000005ff007c0c */ /* 0x000fc4000bf05300 */
[----:B---3--:R-:W-:Y:S01]  /*10060*/  SHF.R.S32.HI R0, RZ, 0x1f, R10 ;  /* 0x0000001fff007819 */ /* 0x008fe2000001140a */
[----:B------:R-:W-:-:S10]  /*10070*/  IMAD.SHL.U32 R23, R10, 0x4, RZ ;  /* 0x000000040a177824 */ /* 0x000fd400078e00ff */
[C---:B------:R-:W-:Y:S01]  /*10080*/  @P0 LEA R2, P1, R10.reuse, UR4, 0x2 ;  /* 0x000000040a020c11 */ /* 0x040fe2000f8210ff */
[----:B------:R-:W-:Y:S03]  /*10090*/  STL [R1+0x8], R10 ;  /* 0x0000080a01007387 */ /* 0x000fe60000100800 */
[C-C-:B------:R-:W-:Y:S01]  /*100a0*/  @P0 LEA.HI.X R3, R10.reuse, UR5, R0.reuse, 0x2, P1 ;  /* 0x000000050a030c11 */ /* 0x140fe200088f1400 */
[----:B------:R-:W-:Y:S01]  /*100b0*/  ULDC.64 UR4, c[0x0][0xa00] ;  /* 0x0002800000047ab9 */ /* 0x000fe20000000a00 */
[----:B------:R-:W-:Y:S01]  /*100c0*/  SHF.L.U64.HI R24, R10, 0x2, R0 ;  /* 0x000000020a187819 */ /* 0x000fe20000010200 */
[----:B------:R0:W-:Y:S04]  /*100d0*/  STL [R1+0x30], R0 ;  /* 0x0000300001007387 */ /* 0x0001e80000100800 */
[----:B--2---:R1:W2:Y:S01]  /*100e0*/  @P0 LDG.E R9, desc[UR42][R2.64] ;  /* 0x0000002a02090981 */ /* 0x0042a2000c1e1900 */
[----:B------:R-:W-:-:S02]  /*100f0*/  ISETP.NE.U32.AND P0, PT, RZ, UR4, PT ;  /* 0x00000004ff007c0c */ /* 0x000fc4000bf05070 */
[----:B------:R-:W-:Y:S02]  /*10100*/  ISETP.NE.U32.AND P2, PT, RZ, UR8, PT ;  /* 0x00000008ff007c0c */ /* 0x000fe4000bf45070 */
[----:B------:R-:W-:Y:S01]  /*10110*/  ISETP.NE.AND.EX P0, PT, RZ, UR5, PT, P0 ;  /* 0x00000005ff007c0c */ /* 0x000fe2000bf05300 */
[----:B0-----:R-:W-:Y:S01]  /*10120*/  IMAD.MOV.U32 R0, RZ, RZ, RZ ;  /* 0x000000ffff007224 */ /* 0x001fe200078e00ff */
[----:B------:R-:W-:Y:S02]  /*10130*/  ISETP.NE.AND.EX P2, PT, RZ, UR9, PT, P2 ;  /* 0x00000009ff007c0c */ /* 0x000fe4000bf45320 */
[----:B------:R-:W-:Y:S02]  /*10140*/  ISETP.NE.U32.AND P1, PT, RZ, UR6, PT ;  /* 0x00000006ff007c0c */ /* 0x000fe4000bf25070 */
[----:B-1----:R-:W-:Y:S02]  /*10150*/  IADD3 R2, P3, R23, UR4, RZ ;  /* 0x0000000417027c10 */ /* 0x002fe4000ff7e0ff */
[----:B------:R-:W-:-:S02]  /*10160*/  ISETP.NE.AND.EX P1, PT, RZ, UR7, PT, P1 ;  /* 0x00000007ff007c0c */ /* 0x000fc4000bf25310 */
[----:B------:R-:W-:Y:S02]  /*10170*/  IADD3.X R3, R24, UR5, RZ, P3, !PT ;  /* 0x0000000518037c10 */ /* 0x000fe40009ffe4ff */
[----:B------:R-:W-:-:S03]  /*10180*/  IADD3 R4, P4, R23, UR6, RZ ;  /* 0x0000000617047c10 */ /* 0x000fc6000ff9e0ff */
[----:B------:R-:W3:Y:S01]  /*10190*/  @P0 LDG.E R6, desc[UR42][R2.64] ;  /* 0x0000002a02060981 */ /* 0x000ee2000c1e1900 */
[----:B------:R-:W-:Y:S01]  /*101a0*/  ULDC UR4, c[0x0][0x288] ;  /* 0x0000a20000047ab9 */ /* 0x000fe20000000800 */
[----:B------:R-:W-:Y:S01]  /*101b0*/  IADD3.X R5, R24, UR7, RZ, P4, !PT ;  /* 0x0000000718057c10 */ /* 0x000fe2000a7fe4ff */
[----:B------:R-:W-:Y:S01]  /*101c0*/  IMAD.U32 R8, RZ, RZ, UR4 ;  /* 0x00000004ff087e24 */ /* 0x000fe2000f8e00ff */
[----:B------:R-:W-:-:S03]  /*101d0*/  ULDC.64 UR4, c[0x0][0x418] ;  /* 0x0001060000047ab9 */ /* 0x000fc60000000a00 */
[----:B------:R-:W5:Y:S04]  /*101e0*/  @P1 LDG.E R0, desc[UR42][R4.64] ;  /* 0x0000002a04001981 */ /* 0x000f68000c1e1900 */
[----:B---3--:R0:W-:Y:S02]  /*101f0*/  STL [R1+0x28], R6 ;  /* 0x0000280601007387 */ /* 0x0081e40000100800 */
[----:B0-----:R-:W-:-:S04]  /*10200*/  @P2 IADD3 R6, P3, R23, UR8, RZ ;  /* 0x0000000817062c10 */ /* 0x001fc8000ff7e0ff */
[----:B------:R-:W-:-:S05]  /*10210*/  @P2 IADD3.X R7, R24, UR9, RZ, P3, !PT ;  /* 0x0000000918072c10 */ /* 0x000fca0009ffe4ff */
[----:B------:R0:W3:Y:S01]  /*10220*/  @P2 LDG.E R8, desc[UR42][R6.64] ;  /* 0x0000002a06082981 */ /* 0x0000e2000c1e1900 */
[----:B------:R-:W-:-:S03]  /*10230*/  UISETP.NE.U32.AND UP0, UPT, UR4, URZ, UPT ;  /* 0x0000003f0400728c */ /* 0x000fc6000bf05070 */
[----:B--2---:R1:W-:Y:S01]  /*10240*/  STL [R1+0x1c], R9 ;  /* 0x00001c0901007387 */ /* 0x0043e20000100800 */
[----:B------:R-:W-:Y:S01]  /*10250*/  UISETP.NE.AND.EX UP0, UPT, UR5, URZ, UPT, UP0 ;  /* 0x0000003f0500728c */ /* 0x000fe2000bf05300 */
[----:B------:R-:W-:Y:S02]  /*10260*/  ULDC UR4, c[0x0][0x424] ;  /* 0x0001090000047ab9 */ /* 0x000fe40000000800 */
[----:B------:R-:W-:Y:S01]  /*10270*/  ULDC UR5, c[0x0][0x2f0] ;  /* 0x0000bc0000057ab9 */ /* 0x000fe20000000800 */
[----:B------:R-:W-:-:S04]  /*10280*/  USEL UR4, UR4, 0x1, UP0 ;  /* 0x0000000104047887 */ /* 0x000fc80008000000 */
[----:B------:R-:W-:-:S03]  /*10290*/  UIMAD UR4, UR4, UR5, URZ ;  /* 0x00000005040472a4 */ /* 0x000fc6000f8e023f */
[----:B------:R-:W-:Y:S02]  /*102a0*/  ULDC UR5, c[0x0][0x348] ;  /* 0x0000d20000057ab9 */ /* 0x000fe40000000800 */
[----:B0-----:R-:W-:Y:S01]  /*102b0*/  IMAD.U32 R6, RZ, RZ, UR5 ;  /* 0x00000005ff067e24 */ /* 0x001fe2000f8e00ff */
[----:B------:R-:W-:Y:S01]  /*102c0*/  MOV R7, UR4 ;  /* 0x0000000400077c02 */ /* 0x000fe20008000f00 */
[----:B---3--:R1:W-:Y:S01]  /*102d0*/  STL [R1+0x34], R8 ;  /* 0x0000340801007387 */ /* 0x0083e20000100800 */
[----:B------:R-:W-:Y:S05]  /*102e0*/  @P2 BRA `(.L_x_614) ;  /* 0x0000000000142947 */ /* 0x000fea0003800000 */
[----:B------:R-:W-:Y:S05]  /*102f0*/  @!P0 BRA `(.L_x_614) ;  /* 0x0000000000108947 */ /* 0x000fea0003800000 */
[----:B-1----:R-:W2:Y:S04]  /*10300*/  LDG.E R8, desc[UR42][R2.64] ;  /* 0x0000002a02087981 */ /* 0x002ea8000c1e1900 */
[----:B------:R-:W2:Y:S02]  /*10310*/  LDG.E R2, desc[UR42][R2.64+0x4] ;  /* 0x0000042a02027981 */ /* 0x000ea4000c1e1900 */
[----:B--2---:R-:W-:-:S05]  /*10320*/  IMAD.IADD R2, R2, 0x1, -R8 ;  /* 0x0000000102027824 */ /* 0x004fca00078e0a08 */
[----:B------:R0:W-:Y:S02]  /*10330*/  STL [R1+0x34], R2 ;  /* 0x0000340201007387 */ /* 0x0001e40000100800 */
.L_x_614:
[----:B-1----:R-:W-:Y:S01]  /*10340*/  IMAD.MOV.U32 R8, RZ, RZ, R10 ;  /* 0x000000ffff087224 */ /* 0x002fe200078e000a */
[----:B------:R-:W-:Y:S02]  /*10350*/  ULDC.64 UR4, c[0x0][0xa20] ;  /* 0x0002880000047ab9 */ /* 0x000fe40000000a00 */
[----:B------:R-:W-:Y:S02]  /*10360*/  ISETP.NE.U32.AND P0, PT, RZ, UR4, PT ;  /* 0x00000004ff007c0c */ /* 0x000fe4000bf05070 */
[----:B------:R1:W-:Y:S02]  /*10370*/  STL [R1+0xc], R8 ;  /* 0x00000c0801007387 */ /* 0x0003e40000100800 */
[----:B------:R-:W-:-:S13]  /*10380*/  ISETP.NE.AND.EX P0, PT, RZ, UR5, PT, P0 ;  /* 0x00000005ff007c0c */ /* 0x000fda000bf05300 */
[----:B-1----:R-:W-:Y:S05]  /*10390*/  @!P0 BRA `(.L_x_615) ;  /* 0x0000000000108947 */ /* 0x002fea0003800000 */
[----:B0-----:R-:W-:-:S04]  /*103a0*/  IADD3 R2, P0, R23, UR4, RZ ;  /* 0x0000000417027c10 */ /* 0x001fc8000ff1e0ff */
[----:B------:R-:W-:-:S05]  /*103b0*/  IADD3.X R3, R24, UR5, RZ, P0, !PT ;  /* 0x0000000518037c10 */ /* 0x000fca00087fe4ff */
[----:B------:R1:W5:Y:S01]  /*103c0*/  LDG.E R7, desc[UR42][R2.64] ;  /* 0x0000002a02077981 */ /* 0x000362000c1e1900 */
[----:B------:R-:W-:Y:S05]  /*103d0*/  BRA `(.L_x_616) ;  /* 0x0000000000247947 */ /* 0x000fea0003800000 */
.L_x_615:
[----:B------:R-:W-:Y:S02]  /*103e0*/  ULDC.64 UR4, c[0x0][0xa08] ;  /* 0x0002820000047ab9 */ /* 0x000fe40000000a00 */
[----:B------:R-:W-:-:S04]  /*103f0*/  ISETP.NE.U32.AND P0, PT, RZ, UR4, PT ;  /* 0x00000004ff007c0c */ /* 0x000fc8000bf05070 */
[----:B------:R-:W-:-:S13]  /*10400*/  ISETP.NE.AND.EX P0, PT, RZ, UR5, PT, P0 ;  /* 0x00000005ff007c0c */ /* 0x000fda000bf05300 */
[----:B------:R-:W-:Y:S05]  /*10410*/  @!P0 BRA `(.L_x_616) ;  /* 0x0000000000148947 */ /* 0x000fea0003800000 */
[----:B0-----:R-:W0:Y:S02]  /*10420*/  LDC.64 R2, c[0x0][0xa08] ;  /* 0x00028200ff027b82 */ /* 0x001e240000000a00 */
[----:B0-----:R-:W-:-:S05]  /*10430*/  IMAD.WIDE R2, R8, 0x4, R2 ;  /* 0x0000000408027825 */ /* 0x001fca00078e0202 */
[----:B------:R-:W2:Y:S04]  /*10440*/  LDG.E R7, desc[UR42][R2.64] ;  /* 0x0000002a02077981 */ /* 0x000ea8000c1e1900 */
[----:B------:R-:W2:Y:S02]  /*10450*/  LDG.E R2, desc[UR42][R2.64+0x4] ;  /* 0x0000042a02027981 */ /* 0x000ea4000c1e1900 */
[----:B--2---:R-:W-:-:S07]  /*10460*/  IMAD.IADD R7, R2, 0x1, -R7 ;  /* 0x0000000102077824 */ /* 0x004fce00078e0a07 */
.L_x_616:
[----:B01----:R-:W2:Y:S04]  /*10470*/  @P1 LDG.E R2, desc[UR42][R4.64] ;  /* 0x0000002a04021981 */ /* 0x003ea8000c1e1900 */
[----:B------:R-:W2:Y:S01]  /*10480*/  @P1 LDG.E R4, desc[UR42][R4.64+0x4] ;  /* 0x0000042a04041981 */ /* 0x000ea2000c1e1900 */
[----:B-----5:R-:W-:Y:S01]  /*10490*/  IMAD.IADD R7, R7, 0x1, -R9 ;  /* 0x0000000107077824 */ /* 0x020fe200078e0a09 */
[----:B------:R-:W-:Y:S01]  /*104a0*/  BSSY B0, `(.L_x_617) ;  /* 0x00000dc000007945 */ /* 0x000fe20003800000 */
[----:B--2---:R-:W-:-:S05]  /*104b0*/  @P1 IADD3 R6, -R2, R4, RZ ;  /* 0x0000000402061210 */ /* 0x004fca0007ffe1ff */
[----:B------:R-:W-:-:S05]  /*104c0*/  IMAD.IADD R2, R7, 0x1, R6 ;  /* 0x0000000107027824 */ /* 0x000fca00078e0206 */
[----:B------:R0:W-:Y:S02]  /*104d0*/  STL [R1+0x18], R2 ;  /* 0x0000180201007387 */ /* 0x0001e40000100800 */
[----:B0-----:R-:W-:-:S05]  /*104e0*/  VIADD R2, R2, 0x7f ;  /* 0x0000007f02027836 */ /* 0x001fca0000000000 */
[----:B------:R-:W-:-:S04]  /*104f0*/  SHF.R.S32.HI R3, RZ, 0x1f, R2 ;  /* 0x0000001fff037819 */ /* 0x000fc80000011402 */
[----:B------:R-:W-:Y:S02]  /*10500*/  LEA.HI R4, R3, R2, RZ, 0x7 ;  /* 0x0000000203047211 */ /* 0x000fe400078f38ff */
[----:B------:R-:W-:Y:S02]  /*10510*/  IADD3 R3, -R7, RZ, RZ ;  /* 0x000000ff07037210 */ /* 0x000fe40007ffe1ff */
[----:B------:R-:W-:Y:S01]  /*10520*/  LOP3.LUT R2, R4, 0xffffff80, RZ, 0xc0, !PT ;  /* 0xffffff8004027812 */ /* 0x000fe200078ec0ff */
[----:B------:R0:W-:Y:S01]  /*10530*/  STL [R1+0x3c], R4 ;  /* 0x00003c0401007387 */ /* 0x0001e20000100800 */
[----:B------:R-:W-:Y:S02]  /*10540*/  VIMNMX R3, RZ, R3, !PT ;  /* 0x00000003ff037248 */ /* 0x000fe40007fe0100 */
[----:B------:R-:W-:-:S04]  /*10550*/  VIADDMNMX R2, R2, -R7, R6, PT ;  /* 0x8000000702027246 */ /* 0x000fc80003800106 */
[----:B------:R-:W-:Y:S02]  /*10560*/  ISETP.GT.AND P0, PT, R2, R3, PT ;  /* 0x000000030200720c */ /* 0x000fe40003f04270 */
[----:B------:R-:W-:-:S11]  /*10570*/  SHF.R.U32.HI R3, RZ, 0x7, R3 ;  /* 0x00000007ff037819 */ /* 0x000fd60000011603 */
[----:B------:R-:W-:-:S05]  /*10580*/  @P0 VIADD R2, R2, 0x7f ;  /* 0x0000007f02020836 */ /* 0x000fca0000000000 */
[----:B0-----:R-:W-:-:S04]  /*10590*/  @P0 SHF.R.S32.HI R4, RZ, 0x1f, R2 ;  /* 0x0000001fff040819 */ /* 0x001fc80000011402 */
[----:B------:R-:W-:Y:S01]  /*105a0*/  @P0 LEA.HI R2, R4, R2, RZ, 0x7 ;  /* 0x0000000204020211 */ /* 0x000fe200078f38ff */
[----:B------:R-:W-:-:S03]  /*105b0*/  IMAD.MOV.U32 R4, RZ, RZ, R3 ;  /* 0x000000ffff047224 */ /* 0x000fc600078e0003 */
[----:B------:R-:W-:Y:S02]  /*105c0*/  @P0 SHF.R.S32.HI R4, RZ, 0x7, R2 ;  /* 0x00000007ff040819 */ /* 0x000fe40000011402 */
[----:B------:R-:W-:Y:S02]  /*105d0*/  PLOP3.LUT P0, PT, PT, PT, PT, 0x80, 0x0 ;  /* 0x000000000000781c */ /* 0x000fe40003f0f070 */
[----:B------:R-:W-:-:S13]  /*105e0*/  ISETP.GT.AND P2, PT, R4, R3, PT ;  /* 0x000000030400720c */ /* 0x000fda0003f44270 */
[----:B------:R-:W-:Y:S05]  /*105f0*/  @!P2 BRA `(.L_x_618) ;  /* 0x0000000c0018a947 */ /* 0x000fea0003800000 */
[----:B------:R-:W-:Y:S01]  /*10600*/  UMOV UR4, 0xffffffff ;  /* 0xffffffff00047882 */ /* 0x000fe20000000000 */
[----:B------:R-:W-:Y:S02]  /*10610*/  SEL R2, R8, RZ, !P1 ;  /* 0x000000ff08027207 */ /* 0x000fe40004800000 */
[----:B------:R-:W-:Y:S05]  /*10620*/  BRA.DIV UR4, `(.L_x_619) ;  /* 0x0000006604e47947 */ /* 0x000fea000b800000 */
[----:B------:R-:W0:Y:S02]  /*10630*/  S2R R5, SR_TID.X ;  /* 0x0000000000057919 */ /* 0x000e240000002100 */
[----:B0-----:R-:W-:-:S04]  /*10640*/  SHF.R.U32.HI R5, RZ, 0x5, R5 ;  /* 0x00000005ff057819 */ /* 0x001fc80000011605 */
[----:B------:R-:W-:-:S05]  /*10650*/  LOP3.LUT R5, R5, 0x3, RZ, 0xc0, !PT ;  /* 0x0000000305057812 */ /* 0x000fca00078ec0ff */
[----:B------:R0:W1:Y:S02]  /*10660*/  SHFL.IDX PT, R14, R5, RZ, 0x1f ;  /* 0x00001fff050e7589 */ /* 0x00006400000e0000 */
.L_x_774:
[----:B-1----:R-:W-:Y:S02]  /*10670*/  ISETP.NE.AND P0, PT, R14, RZ, PT ;  /* 0x000000ff0e00720c */ /* 0x002fe40003f05270 */
[----:B------:R-:W-:-:S11]  /*10680*/  PLOP3.LUT P6, PT, PT, PT, PT, 0x8, 0x0 ;  /* 0x000000000000781c */ /* 0x000fd60003fce170 */
[----:B------:R-:W-:Y:S05]  /*10690*/  @P0 BRA `(.L_x_620) ;  /* 0x00000000000c0947 */ /* 0x000fea0003800000 */
[----:B------:R-:W-:-:S03]  /*106a0*/  UMOV UR4, 0xffffffff ;  /* 0xffffffff00047882 */ /* 0x000fc60000000000 */
[----:B------:R-:W-:Y:S05]  /*106b0*/  BRA.DIV UR4, `(.L_x_621) ;  /* 0x0000006604f47947 */ /* 0x000fea000b800000 */
[----:B------:R-:W-:-:S13]  /*106c0*/  ELECT P6, URZ, PT ;  /* 0x00000000003f782f */ /* 0x000fda00038c0000 */
.L_x_620:
[----:B0-----:R-:W2:Y:S01]  /*106d0*/  LDL R5, [R1+0x40] ;  /* 0x0000400001057983 */ /* 0x001ea20000100800 */
[----:B------:R-:W-:Y:S01]  /*106e0*/  BSSY B1, `(.L_x_622) ;  /* 0x0000008000017945 */ /* 0x000fe20003800000 */
[----:B--2---:R-:W-:-:S05]  /*106f0*/  VIADD R5, R5, 0x1 ;  /* 0x0000000105057836 */ /* 0x004fca0000000000 */
[----:B------:R-:W-:-:S04]  /*10700*/  LEA.HI R6, R5, R5, RZ, 0x1 ;  /* 0x0000000505067211 */ /* 0x000fc800078f08ff */
[----:B------:R-:W-:-:S04]  /*10710*/  LOP3.LUT R6, R6, 0xfffffffe, RZ, 0xc0, !PT ;  /* 0xfffffffe06067812 */ /* 0x000fc800078ec0ff */
[----:B------:R-:W-:-:S04]  /*10720*/  IADD3 R5, R5, -R6, RZ ;  /* 0x8000000605057210 */ /* 0x000fc80007ffe0ff */
[----:B------:R-:W-:-:S04]  /*10730*/  SHF.L.U32 R5, R5, 0x1f, RZ ;  /* 0x0000001f05057819 */ /* 0x000fc800000006ff */
[----:B------:R-:W0:Y:S02]  /*10740*/  SYNCS.PHASECHK.TRANS64.TRYWAIT P0, [R22+URZ+0x16820], R5 ;  /* 0x01682005160075a7 */ /* 0x000e24000800017f */
[----:B0-----:R-:W-:Y:S05]  /*10750*/  @!P0 BRA `(.L_x_623) ;  /* 0x0000006400ec8947 */ /* 0x001fea0003800000 */
.L_x_777:
[----:B------:R-:W-:Y:S05]  /*10760*/  BSYNC B1 ;  /* 0x0000000000017941 */ /* 0x000fea0003800000 */
.L_x_622:
[----:B------:R-:W-:Y:S04]  /*10770*/  BSSY B1, `(.L_x_624) ;  /* 0x000004f000017945 */ /* 0x000fe80003800000 */
[----:B------:R-:W-:Y:S05]  /*10780*/  @!P6 BRA `(.L_x_625) ;  /* 0x000000040034e947 */ /* 0x000fea0003800000 */
[----:B------:R-:W1:Y:S01]  /*10790*/  S2R R6, SR_TID.X ;  /* 0x0000000000067919 */ /* 0x000e620000002100 */
[----:B0-----:R-:W-:Y:S01]  /*107a0*/  IMAD R5, R27, 0x8, R22 ;  /* 0x000000081b057824 */ /* 0x001fe200078e0216 */
[----:B------:R-:W-:Y:S01]  /*107b0*/  BSSY B2, `(.L_x_626) ;  /* 0x0000006000027945 */ /* 0x000fe20003800000 */
[----:B-1----:R-:W-:Y:S02]  /*107c0*/  LOP3.LUT R7, R6, 0x7f, RZ, 0xc0, !PT ;  /* 0x0000007f06077812 */ /* 0x002fe400078ec0ff */
[----:B------:R-:W-:Y:S02]  /*107d0*/  SHF.L.U32 R6, R29, 0x1f, RZ ;  /* 0x0000001f1d067819 */ /* 0x000fe400000006ff */
[----:B------:R-:W-:Y:S02]  /*107e0*/  ISETP.NE.AND P1, PT, R7, RZ, PT ;  /* 0x000000ff0700720c */ /* 0x000fe40003f25270 */
[----:B------:R-:W0:Y:S02]  /*107f0*/  SYNCS.PHASECHK.TRANS64.TRYWAIT P0, [R5+URZ+0x168a0], R6 ;  /* 0x0168a006050075a7 */ /* 0x000e24000800017f */
[----:B0-----:R-:W-:Y:S09]  /*10800*/  @!P0 BRA `(.L_x_627) ;  /* 0x0000006400d48947 */ /* 0x001ff20003800000 */
.L_x_778:
[----:B------:R-:W-:Y:S05]  /*10810*/  BSYNC B2 ;  /* 0x0000000000027941 */ /* 0x000fea0003800000 */
.L_x_626:
[----:B------:R-:W-:Y:S04]  /*10820*/  BSSY B2, `(.L_x_628) ;  /* 0x0000009000027945 */ /* 0x000fe80003800000 */
[----:B------:R-:W-:Y:S05]  /*10830*/  @P1 BRA `(.L_x_629) ;  /* 0x00000000001c1947 */ /* 0x000fea0003800000 */
[----:B------:R-:W1:Y:S02]  /*10840*/  S2R R7, SR_TID.X ;  /* 0x0000000000077919 */ /* 0x000e640000002100 */
[----:B-1----:R-:W-:Y:S01]  /*10850*/  LOP3.LUT R8, R7, 0x1f, RZ, 0xc0, !PT ;  /* 0x0000001f07087812 */ /* 0x002fe200078ec0ff */
[----:B------:R-:W-:-:S03]  /*10860*/  IMAD.MOV.U32 R7, RZ, RZ, 0x4000 ;  /* 0x00004000ff077424 */ /* 0x000fc600078e00ff */
[----:B------:R-:W-:Y:S01]  /*10870*/  ISETP.NE.AND P0, PT, R8, RZ, PT ;  /* 0x000000ff0800720c */ /* 0x000fe20003f05270 */
[----:B------:R1:W-:-:S12]  /*10880*/  SYNCS.ARRIVE.TRANS64 RZ, [R5+URZ+0x16890], R7 ;  /* 0x0168900705ff79a7 */ /* 0x0003d8000800003f */
[----:B-1----:R-:W-:Y:S05]  /*10890*/  @!P0 BRA `(.L_x_629) ;  /* 0x0000000000048947 */ /* 0x002fea0003800000 */
[----:B------:R-:W-:Y:S01]  /*108a0*/  BPT.TRAP 0x1 ;  /* 0x000000040000795c */ /* 0x000fe20000300000 */
.L_x_629:
[----:B------:R-:W-:Y:S05]  /*108b0*/  BSYNC B2 ;  /* 0x0000000000027941 */ /* 0x000fea0003800000 */
.L_x_628:
[----:B------:R-:W-:Y:S01]  /*108c0*/  IMAD.MOV.U32 R11, RZ, RZ, RZ ;  /* 0x000000ffff0b7224 */ /* 0x000fe200078e00ff */
[----:B------:R-:W-:Y:S01]  /*108d0*/  LEA R7, R4, R0, 0x7 ;  /* 0x0000000004077211 */ /* 0x000fe200078e38ff */
[----:B------:R-:W-:Y:S01]  /*108e0*/  IMAD R8, R27, 0x4000, R22 ;  /* 0x000040001b087824 */ /* 0x000fe200078e0216 */
[----:B------:R-:W-:Y:S01]  /*108f0*/  UIADD3 UR4, UP0, UR40, 0x570, URZ ;  /* 0x0000057028047890 */ /* 0x000fe2000ff1e03f */
[----:B------:R-:W-:Y:S01]  /*10900*/  PLOP3.LUT P0, PT, PT, PT, PT, 0x80, 0x0 ;  /* 0x000000000000781c */ /* 0x000fe20003f0f070 */
[----:B------:R-:W-:Y:S01]  /*10910*/  VIADD R9, R5, 0x16890 ;  /* 0x0001689005097836 */ /* 0x000fe20000000000 */
[----:B------:R-:W-:Y:S01]  /*10920*/  R2UR UR10, R11 ;  /* 0x000000000b0a72ca */ /* 0x000fe200000e0000 */
[----:B------:R-:W-:Y:S01]  /*10930*/  VIADD R7, R7, 0xffffff80 ;  /* 0xffffff8007077836 */ /* 0x000fe20000000000 */
[----:B------:R-:W-:Y:S01]  /*10940*/  SHF.L.U32 R10, R27, 0xd, RZ ;  /* 0x0000000d1b0a7819 */ /* 0x000fe200000006ff */
[----:B------:R-:W-:Y:S01]  /*10950*/  VIADD R8, R8, 0xe400 ;  /* 0x0000e40008087836 */ /* 0x000fe20000000000 */
[----:B------:R-:W-:Y:S01]  /*10960*/  UIADD3.X UR5, URZ, UR41, URZ, UP0, !UPT ;  /* 0x000000293f057290 */ /* 0x000fe200087fe43f */
[----:B------:R-:W-:Y:S01]  /*10970*/  UMOV UR6, 0x0 ;  /* 0x0000000000067882 */ /* 0x000fe20000000000 */
[----:B------:R-:W-:-:S10]  /*10980*/  UMOV UR7, 0x12f00000 ;  /* 0x12f0000000077882 */ /* 0x000fd40000000000 */
.L_x_630:
[----:B------:R-:W-:-:S13]  /*10990*/  @P0 ELECT P2, URZ, PT ;  /* 0x00000000003f082f */ /* 0x000fda0003840000 */
[----:B------:R-:W-:Y:S02]  /*109a0*/  @P2 R2UR UR13, R2 ;  /* 0x00000000020d22ca */ /* 0x000fe400000e0000 */
[----:B------:R-:W-:Y:S02]  /*109b0*/  @P2 R2UR UR12, R18 ;  /* 0x00000000120c22ca */ /* 0x000fe400000e0000 */
[----:B------:R-:W-:Y:S02]  /*109c0*/  @P2 R2UR UR11, R7 ;  /* 0x00000000070b22ca */ /* 0x000fe400000e0000 */
[----:B------:R-:W-:Y:S02]  /*109d0*/  @P2 R2UR UR9, R9 ;  /* 0x00000000090922ca */ /* 0x000fe400000e0000 */
[----:B------:R-:W-:Y:S02]  /*109e0*/  @P2 R2UR UR8, R8 ;  /* 0x00000000080822ca */ /* 0x000fe400000e0000 */
[----:B------:R-:W-:-:S02]  /*109f0*/  @P2 PLOP3.LUT P0, PT, P2, PT, PT, 0x8, 0x0 ;  /* 0x000000000000281c */ /* 0x000fc4000170e170 */
[----:B------:R-:W-:-:S09]  /*10a00*/  PLOP3.LUT P2, PT, PT, PT, PT, 0x8, 0x0 ;  /* 0x000000000000781c */ /* 0x000fd20003f4e170 */
[----:B------:R1:W-:Y:S02]  /*10a10*/  UTMALDG.4D [UR8], [UR4], desc[UR6] ;  /* 0x00000608040075b4 */ /* 0x0003e40008019000 */
[----:B-1----:R-:W-:Y:S05]  /*10a20*/  @P0 BRA.U.ANY `(.L_x_630) ;  /* 0xfffffffd00d80947 */ /* 0x002fea000393ffff */
[----:B------:R-:W1:Y:S01]  /*10a30*/  SYNCS.PHASECHK.TRANS64.TRYWAIT P0, [R5+URZ+0x168c0], R6 ;  /* 0x0168c006050075a7 */ /* 0x000e62000800017f */
[----:B------:R-:W-:Y:S04]  /*10a40*/  BSSY B2, `(.L_x_631) ;  /* 0x0000002000027945 */ /* 0x000fe80003800000 */
[----:B-1----:R-:W-:Y:S05]  /*10a50*/  @!P0 BRA `(.L_x_632) ;  /* 0x0000006400548947 */ /* 0x002fea0003800000 */
.L_x_779:
[----:B------:R-:W-:Y:S05]  /*10a60*/  BSYNC B2 ;  /* 0x0000000000027941 */ /* 0x000fea0003800000 */
.L_x_631:
[----:B------:R-:W-:Y:S01]  /*10a70*/  BSSY B2, `(.L_x_633) ;  /* 0x000000b000027945 */ /* 0x000fe20003800000 */
[----:B------:R-:W-:Y:S02]  /*10a80*/  IMAD.MOV.U32 R8, RZ, RZ, 0x0 ;  /* 0x00000000ff087424 */ /* 0x000fe400078e00ff */
[----:B------:R-:W-:Y:S01]  /*10a90*/  IMAD.MOV.U32 R9, RZ, RZ, 0x12f00000 ;  /* 0x12f00000ff097424 */ /* 0x000fe200078e00ff */
[----:B------:R-:W-:Y:S06]  /*10aa0*/  @P1 BRA `(.L_x_634) ;  /* 0x00000000001c1947 */ /* 0x000fec0003800000 */
[----:B------:R-:W2:Y:S01]  /*10ab0*/  S2R R12, SR_TID.X ;  /* 0x00000000000c7919 */ /* 0x000ea20000002100 */
[----:B01----:R-:W-:-:S04]  /*10ac0*/  MOV R6, 0x4000 ;  /* 0x0000400000067802 */ /* 0x003fc80000000f00 */
[----:B------:R3:W-:Y:S01]  /*10ad0*/  SYNCS.ARRIVE.TRANS64 RZ, [R5+URZ+0x168b0], R6 ;  /* 0x0168b00605ff79a7 */ /* 0x0007e2000800003f */
[----:B--2---:R-:W-:-:S04]  /*10ae0*/  LOP3.LUT R12, R12, 0x1f, RZ, 0xc0, !PT ;  /* 0x0000001f0c0c7812 */ /* 0x004fc800078ec0ff */
[----:B------:R-:W-:-:S13]  /*10af0*/  ISETP.NE.AND P0, PT, R12, RZ, PT ;  /* 0x000000ff0c00720c */ /* 0x000fda0003f05270 */
[----:B---3--:R-:W-:Y:S05]  /*10b00*/  @!P0 BRA `(.L_x_634) ;  /* 0x0000000000048947 */ /* 0x008fea0003800000 */
[----:B------:R-:W-:Y:S01]  /*10b10*/  BPT.TRAP 0x1 ;  /* 0x000000040000795c */ /* 0x000fe20000300000 */
.L_x_634:
[----:B------:R-:W-:Y:S05]  /*10b20*/  BSYNC B2 ;  /* 0x0000000000027941 */ /* 0x000fea0003800000 */
.L_x_633:
[----:B------:R-:W-:Y:S01]  /*10b30*/  R2UR UR10, R11 ;  /* 0x000000000b0a72ca */ /* 0x000fe200000e0000 */
[----:B------:R-:W-:Y:S01]  /*10b40*/  IMAD R10, R10, 0x2, R22 ;  /* 0x000000020a0a7824 */ /* 0x000fe200078e0216 */
[----:B------:R-:W-:Y:S01]  /*10b50*/  R2UR UR6, R8 ;  /* 0x00000000080672ca */ /* 0x000fe200000e0000 */
[----:B------:R-:W-:Y:S01]  /*10b60*/  UIADD3 UR4, UP0, UR40, 0x670, URZ ;  /* 0x0000067028047890 */ /* 0x000fe2000ff1e03f */
[----:B------:R-:W-:Y:S01]  /*10b70*/  R2UR UR7, R9 ;  /* 0x00000000090772ca */ /* 0x000fe200000e0000 */
[----:B01----:R-:W-:Y:S01]  /*10b80*/  VIADD R5, R5, 0x168b0 ;  /* 0x000168b005057836 */ /* 0x003fe20000000000 */
[----:B------:R-:W-:Y:S01]  /*10b90*/  PLOP3.LUT P0, PT, PT, PT, PT, 0x80, 0x0 ;  /* 0x000000000000781c */ /* 0x000fe20003f0f070 */
[----:B------:R-:W-:Y:S01]  /*10ba0*/  VIADD R10, R10, 0x400 ;  /* 0x000004000a0a7836 */ /* 0x000fe20000000000 */
[----:B------:R-:W-:-:S12]  /*10bb0*/  UIADD3.X UR5, URZ, UR41, URZ, UP0, !UPT ;  /* 0x000000293f057290 */ /* 0x000fd800087fe43f */
.L_x_635:
        /* <DEDUP_REMOVED lines=10> */
.L_x_625:
[----:B------:R-:W-:Y:S05]  /*10c60*/  BSYNC B1 ;  /* 0x0000000000017941 */ /* 0x000fea0003800000 */
.L_x_624:
[----:B------:R-:W-:Y:S01]  /*10c70*/  VIADD R4, R4, 0xfffffffe ;  /* 0xfffffffe04047836 */ /* 0x000fe20000000000 */
[----:B------:R-:W-:Y:S02]  /*10c80*/  IADD3 R27, R27, 0x1, RZ ;  /* 0x000000011b1b7810 */ /* 0x000fe40007ffe0ff */
[----:B------:R-:W-:Y:S02]  /*10c90*/  PLOP3.LUT P0, PT, PT, PT, PT, 0x8, 0x0 ;  /* 0x000000000000781c */ /* 0x000fe40003f0e170 */
[----:B------:R-:W-:Y:S02]  /*10ca0*/  ISETP.GE.AND P2, PT, R4, R3, PT ;  /* 0x000000030400720c */ /* 0x000fe40003f46270 */
[----:B------:R-:W-:-:S04]  /*10cb0*/  ISETP.NE.AND P1, PT, R27, 0x2, PT ;  /* 0x000000021b00780c */ /* 0x000fc80003f25270 */
[----:B0-----:R-:W-:Y:S02]  /*10cc0*/  SEL R5, RZ, 0x1, P1 ;  /* 0x00000001ff057807 */ /* 0x001fe40000800000 */
[----:B------:R-:W-:Y:S02]  /*10cd0*/  SEL R27, R27, RZ, P1 ;  /* 0x000000ff1b1b7207 */ /* 0x000fe40000800000 */
[----:B------:R-:W-:-:S03]  /*10ce0*/  LOP3.LUT R29, R29, R5, RZ, 0x3c, !PT ;  /* 0x000000051d1d7212 */ /* 0x000fc600078e3cff */
[----:B------:R-:W-:Y:S05]  /*10cf0*/  @!P2 BRA `(.L_x_618) ;  /* 0x000000040058a947 */ /* 0x000fea0003800000 */
.L_x_648:
[----:B------:R-:W-:Y:S05]  /*10d00*/  YIELD ;  /* 0x0000000000007946 */ /* 0x000fea0003800000 */
[----:B------:R-:W-:Y:S04]  /*10d10*/  BSSY B1, `(.L_x_636) ;  /* 0x000004c000017945 */ /* 0x000fe80003800000 */
[----:B------:R-:W-:Y:S05]  /*10d20*/  @!P6 BRA `(.L_x_637) ;  /* 0x000000040028e947 */ /* 0x000fea0003800000 */
[----:B------:R-:W0:Y:S01]  /*10d30*/  S2R R5, SR_TID.X ;  /* 0x0000000000057919 */ /* 0x000e220000002100 */
[----:B------:R-:W-:Y:S01]  /*10d40*/  SHF.L.U32 R6, R29, 0x1f, RZ ;  /* 0x0000001f1d067819 */ /* 0x000fe200000006ff */
[----:B------:R-:W-:Y:S01]  /*10d50*/  BSSY B2, `(.L_x_638) ;  /* 0x0000006000027945 */ /* 0x000fe20003800000 */
[----:B0-----:R-:W-:Y:S01]  /*10d60*/  LOP3.LUT R7, R5, 0x7f, RZ, 0xc0, !PT ;  /* 0x0000007f05077812 */ /* 0x001fe200078ec0ff */
[----:B------:R-:W-:-:S03]  /*10d70*/  IMAD R5, R27, 0x8, R22 ;  /* 0x000000081b057824 */ /* 0x000fc600078e0216 */
[----:B------:R-:W-:Y:S01]  /*10d80*/  ISETP.NE.AND P2, PT, R7, RZ, PT ;  /* 0x000000ff0700720c */ /* 0x000fe20003f45270 */
[----:B------:R-:W0:Y:S02]  /*10d90*/  SYNCS.PHASECHK.TRANS64.TRYWAIT P1, [R5+URZ+0x168a0], R6 ;  /* 0x0168a006050075a7 */ /* 0x000e24000802017f */
[----:B0-----:R-:W-:Y:S10]  /*10da0*/  @!P1 BRA `(.L_x_639) ;  /* 0x0000006000949947 */ /* 0x001ff40003800000 */
.L_x_780:
[----:B------:R-:W-:Y:S05]  /*10db0*/  BSYNC B2 ;  /* 0x0000000000027941 */ /* 0x000fea0003800000 */
.L_x_638:
        /* <DEDUP_REMOVED lines=9> */
.L_x_641:
[----:B------:R-:W-:Y:S05]  /*10e50*/  BSYNC B2 ;  /* 0x0000000000027941 */ /* 0x000fea0003800000 */
.L_x_640:
[----:B------:R-:W-:Y:S01]  /*10e60*/  MOV R11, RZ ;  /* 0x000000ff000b7202 */ /* 0x000fe20000000f00 */
[----:B------:R-:W-:Y:S01]  /*10e70*/  IMAD R7, R27, 0x4000, R22 ;  /* 0x000040001b077824 */ /* 0x000fe200078e0216 */
[----:B------:R-:W-:Y:S01]  /*10e80*/  UIADD3 UR4, UP0, UR40, 0x570, URZ ;  /* 0x0000057028047890 */ /* 0x000fe2000ff1e03f */
[----:B------:R-:W-:Y:S01]  /*10e90*/  PLOP3.LUT P1, PT, PT, PT, PT, 0x80, 0x0 ;  /* 0x000000000000781c */ /* 0x000fe20003f2f070 */
[----:B------:R-:W-:Y:S01]  /*10ea0*/  IMAD R8, R4, 0x80, R0 ;  /* 0x0000008004087824 */ /* 0x000fe200078e0200 */
[----:B------:R-:W-:Y:S01]  /*10eb0*/  R2UR UR10, R11 ;  /* 0x000000000b0a72ca */ /* 0x000fe200000e0000 */
[----:B------:R-:W-:Y:S01]  /*10ec0*/  VIADD R9, R5, 0x16890 ;  /* 0x0001689005097836 */ /* 0x000fe20000000000 */
[----:B------:R-:W-:Y:S01]  /*10ed0*/  IADD3 R10, R7, 0xe400, RZ ;  /* 0x0000e400070a7810 */ /* 0x000fe20007ffe0ff */
[----:B------:R-:W-:Y:S01]  /*10ee0*/  UIADD3.X UR5, URZ, UR41, URZ, UP0, !UPT ;  /* 0x000000293f057290 */ /* 0x000fe200087fe43f */
[----:B------:R-:W-:Y:S01]  /*10ef0*/  UMOV UR6, 0x0 ;  /* 0x0000000000067882 */ /* 0x000fe20000000000 */
[----:B------:R-:W-:-:S10]  /*10f00*/  UMOV UR7, 0x12f00000 ;  /* 0x12f0000000077882 */ /* 0x000fd40000000000 */
.L_x_642:
        /* <DEDUP_REMOVED lines=13> */
.L_x_781:
[----:B------:R-:W-:Y:S05]  /*10fe0*/  BSYNC B2 ;  /* 0x0000000000027941 */ /* 0x000fea0003800000 */
.L_x_643:
[----:B------:R-:W-:Y:S01]  /*10ff0*/  BSSY B2, `(.L_x_645) ;  /* 0x000000b000027945 */ /* 0x000fe20003800000 */
[----:B------:R-:W-:Y:S02]  /*11000*/  IMAD.MOV.U32 R12, RZ, RZ, 0x0 ;  /* 0x00000000ff0c7424 */ /* 0x000fe400078e00ff */
[----:B------:R-:W-:Y:S01]  /*11010*/  IMAD.MOV.U32 R13, RZ, RZ, 0x12f00000 ;  /* 0x12f00000ff0d7424 */ /* 0x000fe200078e00ff */
[----:B------:R-:W-:Y:S06]  /*11020*/  @P2 BRA `(.L_x_646) ;  /* 0x00000000001c2947 */ /* 0x000fec0003800000 */
[----:B------:R-:W2:Y:S01]  /*11030*/  S2R R9, SR_TID.X ;  /* 0x0000000000097919 */ /* 0x000ea20000002100 */
[----:B01----:R-:W-:-:S04]  /*11040*/  IMAD.MOV.U32 R6, RZ, RZ, 0x4000 ;  /* 0x00004000ff067424 */ /* 0x003fc800078e00ff */
[----:B------:R3:W-:Y:S01]  /*11050*/  SYNCS.ARRIVE.TRANS64 RZ, [R5+URZ+0x168b0], R6 ;  /* 0x0168b00605ff79a7 */ /* 0x0007e2000800003f */
[----:B--2---:R-:W-:-:S04]  /*11060*/  LOP3.LUT R9, R9, 0x1f, RZ, 0xc0, !PT ;  /* 0x0000001f09097812 */ /* 0x004fc800078ec0ff */
[----:B------:R-:W-:-:S13]  /*11070*/  ISETP.NE.AND P1, PT, R9, RZ, PT ;  /* 0x000000ff0900720c */ /* 0x000fda0003f25270 */
[----:B---3--:R-:W-:Y:S05]  /*11080*/  @!P1 BRA `(.L_x_646) ;  /* 0x0000000000049947 */ /* 0x008fea0003800000 */
[----:B------:R-:W-:Y:S01]  /*11090*/  BPT.TRAP 0x1 ;  /* 0x000000040000795c */ /* 0x000fe20000300000 */
.L_x_646:
[----:B------:R-:W-:Y:S05]  /*110a0*/  BSYNC B2 ;  /* 0x0000000000027941 */ /* 0x000fea0003800000 */
.L_x_645:
[----:B------:R-:W-:Y:S01]  /*110b0*/  R2UR UR10, R11 ;  /* 0x000000000b0a72ca */ /* 0x000fe200000e0000 */
[----:B------:R-:W-:Y:S01]  /*110c0*/  UIADD3 UR4, UP0, UR40, 0x670, URZ ;  /* 0x0000067028047890 */ /* 0x000fe2000ff1e03f */
[----:B------:R-:W-:Y:S01]  /*110d0*/  R2UR UR6, R12 ;  /* 0x000000000c0672ca */ /* 0x000fe200000e0000 */
[----:B01----:R-:W-:Y:S01]  /*110e0*/  VIADD R5, R5, 0x168b0 ;  /* 0x000168b005057836 */ /* 0x003fe20000000000 */
[----:B------:R-:W-:Y:S01]  /*110f0*/  R2UR UR7, R13 ;  /* 0x000000000d0772ca */ /* 0x000fe200000e0000 */
[----:B------:R-:W-:Y:S01]  /*11100*/  UIADD3.X UR5, URZ, UR41, URZ, UP0, !UPT ;  /* 0x000000293f057290 */ /* 0x000fe200087fe43f */
[----:B------:R-:W-:Y:S02]  /*11110*/  PLOP3.LUT P1, PT, PT, PT, PT, 0x80, 0x0 ;  /* 0x000000000000781c */ /* 0x000fe40003f2f070 */
[----:B------:R-:W-:-:S11]  /*11120*/  IADD3 R7, R7, 0x400, RZ ;  /* 0x0000040007077810 */ /* 0x000fd60007ffe0ff */
.L_x_647:
        /* <DEDUP_REMOVED lines=9> */
[----:B0-----:R-:W-:Y:S05]  /*111c0*/  @P1 BRA.U.ANY `(.L_x_647) ;  /* 0xfffffffd00d81947 */ /* 0x001fea000393ffff */
.L_x_637:
[----:B------:R-:W-:Y:S05]  /*111d0*/  BSYNC B1 ;  /* 0x0000000000017941 */ /* 0x000fea0003800000 */
.L_x_636:
[C---:B------:R-:W-:Y:S01]  /*111e0*/  ISETP.GT.AND P2, PT, R4.reuse, R3, PT ;  /* 0x000000030400720c */ /* 0x040fe20003f44270 */
[----:B------:R-:W-:Y:S02]  /*111f0*/  VIADD R27, R27, 0x1 ;  /* 0x000000011b1b7836 */ /* 0x000fe40000000000 */
[----:B------:R-:W-:-:S03]  /*11200*/  VIADD R4, R4, 0xffffffff ;  /* 0xffffffff04047836 */ /* 0x000fc60000000000 */
[----:B------:R-:W-:-:S04]  /*11210*/  ISETP.NE.AND P1, PT, R27, 0x2, PT ;  /* 0x000000021b00780c */ /* 0x000fc80003f25270 */
[----:B------:R-:W-:Y:S02]  /*11220*/  SEL R5, RZ, 0x1, P1 ;  /* 0x00000001ff057807 */ /* 0x000fe40000800000 */
[----:B------:R-:W-:Y:S02]  /*11230*/  SEL R27, R27, RZ, P1 ;  /* 0x000000ff1b1b7207 */ /* 0x000fe40000800000 */
[----:B------:R-:W-:Y:S01]  /*11240*/  LOP3.LUT R29, R29, R5, RZ, 0x3c, !PT ;  /* 0x000000051d1d7212 */ /* 0x000fe200078e3cff */
[----:B------:R-:W-:Y:S06]  /*11250*/  @P2 BRA `(.L_x_648) ;  /* 0xfffffff800a82947 */ /* 0x000fec000383ffff */
.L_x_618:
[----:B------:R-:W-:Y:S05]  /*11260*/  BSYNC B0 ;  /* 0x0000000000007941 */ /* 0x000fea0003800000 */
.L_x_617:
[----:B------:R-:W2:Y:S01]  /*11270*/  LDL R5, [R1+0x18] ;  /* 0x0000180001057983 */ /* 0x000ea20000100800 */
[----:B------:R-:W-:Y:S05]  /*11280*/  @!P0 WARPSYNC.ALL ;  /* 0x0000000000008948 */ /* 0x000fea0003800000 */
[----:B------:R-:W-:Y:S06]  /*11290*/  @!P0 BAR.SYNC.DEFER_BLOCKING 0xc, 0x200 ;  /* 0x0308000000008b1d */ /* 0x000fec0000010000 */
[----:B------:R-:W-:Y:S01]  /*112a0*/  BSSY B7, `(.L_x_649) ;  /* 0x00003ae000077945 */ /* 0x000fe20003800000 */
[----:B--2---:R-:W-:-:S13]  /*112b0*/  ISETP.GT.AND P0, PT, R5, RZ, PT ;  /* 0x000000ff0500720c */ /* 0x004fda0003f04270 */
[----:B------:R-:W-:Y:S05]  /*112c0*/  @P0 BRA `(.L_x_650) ;  /* 0x0000000000440947 */ /* 0x000fea0003800000 */
[----:B------:R-:W0:Y:S02]  /*112d0*/  S2R R5, SR_TID.X ;  /* 0x0000000000057919 */ /* 0x000e240000002100 */
        /* <DEDUP_REMOVED lines=16> */
.L_x_650:
[----:B------:R-:W-:Y:S01]  /*113e0*/  IADD3 R0, R22, 0xe400, RZ ;  /* 0x0000e40016007810 */ /* 0x000fe20007ffe0ff */
[----:B------:R-:W-:Y:S03]  /*113f0*/  BSSY B6, `(.L_x_652) ;  /* 0x0000013000067945 */ /* 0x000fe60003800000 */
        /* <DEDUP_REMOVED lines=18> */
.L_x_653:
[----:B------:R-:W-:Y:S05]  /*11520*/  BSYNC B6 ;  /* 0x0000000000067941 */ /* 0x000fea0003800000 */
.L_x_652:
        /* <DEDUP_REMOVED lines=12> */
[----:B------:R-:W-:Y:S01]  /*115f0*/  MOV R11, UR5 ;  /* 0x00000005000b7c02 */ /* 0x000fe20008000f00 */
[----:B------:R-:W-:Y:S02]  /*11600*/  IMAD.U32 R7, RZ, RZ, UR9 ;  /* 0x00000009ff077e24 */ /* 0x000fe4000f8e00ff */
[----:B------:R-:W-:-:S02]  /*11610*/  IMAD.U32 R10, RZ, RZ, UR4 ;  /* 0x00000004ff0a7e24 */ /* 0x000fc4000f8e00ff */
[----:B------:R-:W-:Y:S02]  /*11620*/  IMAD.MOV.U32 R8, RZ, RZ, 0x70 ;  /* 0x00000070ff087424 */ /* 0x000fe400078e00ff */
[----:B------:R-:W-:Y:S02]  /*11630*/  IMAD.MOV.U32 R12, RZ, RZ, 0x1 ;  /* 0x00000001ff0c7424 */ /* 0x000fe400078e00ff */
[----:B0-----:R-:W-:-:S07]  /*11640*/  IMAD.MOV.U32 R13, RZ, RZ, RZ ;  /* 0x000000ffff0d7224 */ /* 0x001fce00078e00ff */
[----:B------:R-:W-:-:S07]  /*11650*/  LEPC R20, `(.L_x_656) ;  /* 0x000000001014794e */ /* 0x000fce0000000000 */
[----:B-1----:R-:W-:Y:S05]  /*11660*/  CALL.ABS.NOINC R2 ;  /* 0x0000000002007343 */ /* 0x002fea0003c00000 */
.L_x_656:
[----:B------:R0:W1:Y:S01]  /*11670*/  LDC.64 R2, c[0x4][R26] ;  /* 0x010000001a027b82 */ /* 0x0000620000000a00 */
[----:B------:R-:W-:Y:S01]  /*11680*/  ULDC.64 UR4, c[0x4][0x88] ;  /* 0x0100220000047ab9 */ /* 0x000fe20000000a00 */
[----:B------:R-:W-:Y:S01]  /*11690*/  ULDC.64 UR6, c[0x4][0x90] ;  /* 0x0100240000067ab9 */ /* 0x000fe20000000a00 */
[----:B------:R-:W-:Y:S01]  /*116a0*/  ULDC.64 UR8, c[0x4][0x18] ;  /* 0x0100060000087ab9 */ /* 0x000fe20000000a00 */
[----:B------:R-:W-:Y:S01]  /*116b0*/  MOV R4, UR4 ;  /* 0x0000000400047c02 */ /* 0x000fe20008000f00 */
[----:B------:R-:W-:Y:S01]  /*116c0*/  IMAD.U32 R5, RZ, RZ, UR5 ;  /* 0x00000005ff057e24 */ /* 0x000fe2000f8e00ff */
[----:B------:R-:W-:Y:S01]  /*116d0*/  MOV R10, UR8 ;  /* 0x00000008000a7c02 */ /* 0x000fe20008000f00 */
[----:B------:R-:W-:Y:S01]  /*116e0*/  IMAD.U32 R6, RZ, RZ, UR6 ;  /* 0x00000006ff067e24 */ /* 0x000fe2000f8e00ff */
[----:B------:R-:W-:Y:S01]  /*116f0*/  MOV R13, RZ ;  /* 0x000000ff000d7202 */ /* 0x000fe20000000f00 */
[----:B------:R-:W-:Y:S02]  /*11700*/  IMAD.U32 R7, RZ, RZ, UR7 ;  /* 0x00000007ff077e24 */ /* 0x000fe4000f8e00ff */
[----:B------:R-:W-:-:S02]  /*11710*/  IMAD.U32 R11, RZ, RZ, UR9 ;  /* 0x00000009ff0b7e24 */ /* 0x000fc4000f8e00ff */
[----:B------:R-:W-:Y:S02]  /*11720*/  IMAD.MOV.U32 R8, RZ, RZ, 0x70 ;  /* 0x00000070ff087424 */ /* 0x000fe400078e00ff */
[----:B0-----:R-:W-:-:S07]  /*11730*/  IMAD.MOV.U32 R12, RZ, RZ, 0x1 ;  /* 0x00000001ff0c7424 */ /* 0x001fce00078e00ff */
[----:B------:R-:W-:-:S07]  /*11740*/  LEPC R20, `(.L_x_655) ;  /* 0x000000001014794e */ /* 0x000fce0000000000 */
[----:B-1----:R-:W-:Y:S05]  /*11750*/  CALL.ABS.NOINC R2 ;  /* 0x0000000002007343 */ /* 0x002fea0003c00000 */
.L_x_655:
[----:B------:R-:W-:Y:S05]  /*11760*/  BSYNC B6 ;  /* 0x0000000000067941 */ /* 0x000fea0003800000 */
.L_x_654:
        /* <DEDUP_REMOVED lines=12> */
[----:B------:R-:W4:Y:S04]  /*11830*/  LDL.LU R9, [R1] ;  /* 0x0000000001097983 */ /* 0x000f280000300800 */
        /* <DEDUP_REMOVED lines=19> */
[----:B------:R-:W-:-:S04]  /*11970*/  IMAD.MOV R5, RZ, RZ, -R4 ;  /* 0x000000ffff057224 */ /* 0x000fc800078e0a04 */
        /* <DEDUP_REMOVED lines=10> */
[----:B------:R0:W5:Y:S04]  /*11a20*/  @!P0 LDG.E R2, desc[UR42][R6.64] ;  /* 0x0000002a06028981 */ /* 0x000168000c1e1900 */
[----:B------:R1:W-:Y:S02]  /*11a30*/  STL [R1+0x20], R10 ;  /* 0x0000200a01007387 */ /* 0x0003e40000100800 */
[----:B-1----:R-:W-:-:S04]  /*11a40*/  MOV R10, UR38 ;  /* 0x00000026000a7c02 */ /* 0x002fc80008000f00 */
[----:B------:R-:W-:Y:S02]  /*11a50*/  ISETP.NE.AND P2, PT, R10, 0x3, PT ;  /* 0x000000030a00780c */ /* 0x000fe40003f45270 */
[----:B------:R-:W-:-:S11]  /*11a60*/  LOP3.LUT R9, R9, 0xfffffffd, RZ, 0xc0, !PT ;  /* 0xfffffffd09097812 */ /* 0x000fd600078ec0ff */
[----:B------:R-:W-:-:S05]  /*11a70*/  @P2 LOP3.LUT R9, R9, 0x2, RZ, 0xfc, !PT ;  /* 0x0000000209092812 */ /* 0x000fca00078efcff */
[----:B------:R0:W-:Y:S01]  /*11a80*/  STL [R1], R9 ;  /* 0x0000000901007387 */ /* 0x0001e20000100800 */
[----:B------:R-:W-:-:S03]  /*11a90*/  UMOV UR4, 0xffffffff ;  /* 0xffffffff00047882 */ /* 0x000fc60000000000 */
[----:B------:R-:W-:Y:S05]  /*11aa0*/  BRA.DIV UR4, `(.L_x_657) ;  /* 0x00000056047c7947 */ /* 0x000fea000b800000 */
.L_x_784:
[----:B0-----:R-:W-:-:S05]  /*11ab0*/  SHF.R.S32.HI R9, RZ, 0x1f, R18 ;  /* 0x0000001fff097819 */ /* 0x001fca0000011412 */
[----:B------:R0:W-:Y:S01]  /*11ac0*/  STL [R1+0x10], R9 ;  /* 0x0000100901007387 */ /* 0x0001e20000100800 */
[----:B------:R-:W-:Y:S05]  /*11ad0*/  @!P2 BRA `(.L_x_658) ;  /* 0x000000000004a947 */ /* 0x000fea0003800000 */
[----:B------:R-:W-:Y:S01]  /*11ae0*/  BPT.TRAP 0x1 ;  /* 0x000000040000795c */ /* 0x000fe20000300000 */
.L_x_658:
[----:B------:R-:W-:Y:S01]  /*11af0*/  SHF.R.S32.HI R6, RZ, 0x1f, R0 ;  /* 0x0000001fff067819 */ /* 0x000fe20000011400 */
[----:B------:R-:W-:Y:S01]  /*11b00*/  ULDC.64 UR4, c[0x0][0x328] ;  /* 0x0000ca0000047ab9 */ /* 0x000fe20000000a00 */
[----:B-----5:R-:W-:Y:S01]  /*11b10*/  SHF.R.S32.HI R7, RZ, 0x1f, R2 ;  /* 0x0000001fff077819 */ /* 0x020fe20000011402 */
[----:B------:R-:W-:Y:S01]  /*11b20*/  IMAD.WIDE.U32 R4, R0, UR4, RZ ;  /* 0x0000000400047c25 */ /* 0x000fe2000f8e00ff */
[----:B------:R-:W-:Y:S03]  /*11b30*/  BSSY B0, `(.L_x_659) ;  /* 0x0000015000007945 */ /* 0x000fe60003800000 */
[----:B------:R-:W-:-:S04]  /*11b40*/  IMAD R3, R6, UR4, RZ ;  /* 0x0000000406037c24 */ /* 0x000fc8000f8e02ff */
[----:B------:R-:W-:Y:S01]  /*11b50*/  IMAD R3, R0, UR5, R3 ;  /* 0x0000000500037c24 */ /* 0x000fe2000f8e0203 */
[----:B------:R-:W-:-:S03]  /*11b60*/  ULDC.64 UR4, c[0x0][0x338] ;  /* 0x0000ce0000047ab9 */ /* 0x000fc60000000a00 */
[----:B------:R-:W-:Y:S02]  /*11b70*/  IMAD.IADD R5, R5, 0x1, R3 ;  /* 0x0000000105057824 */ /* 0x000fe400078e0203 */
[----:B------:R-:W-:Y:S02]  /*11b80*/  IMAD R3, R7, UR4, RZ ;  /* 0x0000000407037c24 */ /* 0x000fe4000f8e02ff */
[----:B------:R-:W-:-:S04]  /*11b90*/  IMAD.WIDE.U32 R4, R2, UR4, R4 ;  /* 0x0000000402047c25 */ /* 0x000fc8000f8e0004 */
[----:B------:R-:W-:Y:S01]  /*11ba0*/  IMAD R3, R2, UR5, R3 ;  /* 0x0000000502037c24 */ /* 0x000fe2000f8e0203 */
        /* <DEDUP_REMOVED lines=8> */
[----:B------:R-:W-:-:S04]  /*11c30*/  LEA R3, R25, R22, 0x3 ;  /* 0x0000001619037211 */ /* 0x000fc800078e18ff */
[----:B------:R-:W-:Y:S02]  /*11c40*/  LEA.HI.X R24, R4, UR5, R24, 0x1, P0 ;  /* 0x0000000504187c11 */ /* 0x000fe400080f0c18 */
[----:B------:R-:W-:-:S04]  /*11c50*/  SHF.L.U32 R4, R28, 0x1f, RZ ;  /* 0x0000001f1c047819 */ /* 0x000fc800000006ff */
[----:B------:R-:W1:Y:S02]  /*11c60*/  SYNCS.PHASECHK.TRANS64.TRYWAIT P0, [R3+URZ+0x16840], R4 ;  /* 0x01684004030075a7 */ /* 0x000e64000800017f */
[----:B-1----:R-:W-:Y:S05]  /*11c70*/  @!P0 BRA `(.L_x_660) ;  /* 0x00000054003c8947 */ /* 0x002fea0003800000 */
.L_x_785:
[----:B------:R-:W-:Y:S05]  /*11c80*/  BSYNC B0 ;  /* 0x0000000000007941 */ /* 0x000fea0003800000 */
.L_x_659:
[----:B0-----:R-:W2:Y:S01]  /*11c90*/  LDL R9, [R1+0x10] ;  /* 0x0000100001097983 */ /* 0x001ea20000100800 */
[----:B------:R-:W-:-:S03]  /*11ca0*/  ULDC.64 UR4, c[0x0][0x300] ;  /* 0x0000c00000047ab9 */ /* 0x000fc60000000a00 */
[----:B------:R-:W3:Y:S04]  /*11cb0*/  LDL R14, [R1+0x18] ;  /* 0x00001800010e7983 */ /* 0x000ee80000100800 */
[----:B------:R-:W4:Y:S01]  /*11cc0*/  LDL.LU R10, [R1] ;  /* 0x00000000010a7983 */ /* 0x000f220000300800 */
[----:B------:R-:W-:Y:S02]  /*11cd0*/  IMAD R6, R6, UR4, RZ ;  /* 0x0000000406067c24 */ /* 0x000fe4000f8e02ff */
[C---:B-1----:R-:W-:Y:S01]  /*11ce0*/  IMAD.WIDE.U32 R4, R0.reuse, UR4, RZ ;  /* 0x0000000400047c25 */ /* 0x042fe2000f8e00ff */
[----:B------:R-:W0:Y:S03]  /*11cf0*/  S2R R13, SR_TID.X ;  /* 0x00000000000d7919 */ /* 0x000e260000002100 */
[----:B------:R-:W-:Y:S01]  /*11d00*/  IMAD R6, R0, UR5, R6 ;  /* 0x0000000500067c24 */ /* 0x000fe2000f8e0206 */
[----:B------:R-:W-:-:S02]  /*11d10*/  ULDC.64 UR4, c[0x0][0x310] ;  /* 0x0000c40000047ab9 */ /* 0x000fc40000000a00 */
[----:B------:R-:W-:Y:S02]  /*11d20*/  IMAD R7, R7, UR4, RZ ;  /* 0x0000000407077c24 */ /* 0x000fe4000f8e02ff */
[----:B------:R-:W-:Y:S02]  /*11d30*/  IMAD.IADD R5, R5, 0x1, R6 ;  /* 0x0000000105057824 */ /* 0x000fe400078e0206 */
[C---:B------:R-:W-:Y:S02]  /*11d40*/  IMAD R7, R2.reuse, UR5, R7 ;  /* 0x0000000502077c24 */ /* 0x040fe4000f8e0207 */
[----:B------:R-:W-:Y:S01]  /*11d50*/  IMAD.WIDE.U32 R4, R2, UR4, R4 ;  /* 0x0000000402047c25 */ /* 0x000fe2000f8e0004 */
[----:B------:R-:W-:-:S03]  /*11d60*/  ULDC.64 UR4, c[0x0][0x308] ;  /* 0x0000c20000047ab9 */ /* 0x000fc60000000a00 */
[----:B------:R-:W-:Y:S02]  /*11d70*/  IMAD.IADD R5, R5, 0x1, R7 ;  /* 0x0000000105057824 */ /* 0x000fe400078e0207 */
[----:B------:R-:W-:-:S04]  /*11d80*/  IMAD.WIDE.U32 R4, R18, UR4, R4 ;  /* 0x0000000412047c25 */ /* 0x000fc8000f8e0004 */
[----:B--2---:R-:W-:Y:S02]  /*11d90*/  IMAD R2, R9, UR4, RZ ;  /* 0x0000000409027c24 */ /* 0x004fe4000f8e02ff */
[----:B------:R-:W1:Y:S02]  /*11da0*/  S2R R9, SR_TID.X ;  /* 0x0000000000097919 */ /* 0x000e640000002100 */
[----:B------:R-:W-:Y:S01]  /*11db0*/  IMAD R2, R18, UR5, R2 ;  /* 0x0000000512027c24 */ /* 0x000fe2000f8e0202 */
[----:B------:R-:W-:Y:S02]  /*11dc0*/  ULDC.64 UR4, c[0x0][0x2e8] ;  /* 0x0000ba0000047ab9 */ /* 0x000fe40000000a00 */
[----:B------:R-:W-:Y:S01]  /*11dd0*/  LEA R0, P0, R4, UR4, 0x1 ;  /* 0x0000000404007c11 */ /* 0x000fe2000f8008ff */
[----:B------:R-:W-:Y:S01]  /*11de0*/  ULDC UR4, c[0x0][0x2f4] ;  /* 0x0000bd0000047ab9 */ /* 0x000fe20000000800 */
[----:B----4-:R-:W-:Y:S01]  /*11df0*/  LOP3.LUT R10, R10, 0xfffffffe, RZ, 0xc0, !PT ;  /* 0xfffffffe0a0a7812 */ /* 0x010fe200078ec0ff */
[----:B------:R-:W-:-:S05]  /*11e00*/  IMAD.IADD R2, R5, 0x1, R2 ;  /* 0x0000000105027824 */ /* 0x000fca00078e0202 */
[----:B------:R-:W-:Y:S02]  /*11e10*/  LEA.HI.X R2, R4, UR5, R2, 0x1, P0 ;  /* 0x0000000504027c11 */ /* 0x000fe400080f0c02 */
[----:B-1----:R-:W-:Y:S02]  /*11e20*/  LOP3.LUT R11, R9, 0x7f, RZ, 0xc0, !PT ;  /* 0x0000007f090b7812 */ /* 0x002fe400078ec0ff */
[----:B0-----:R-:W-:Y:S02]  /*11e30*/  SHF.L.U32 R9, R13, 0x3, RZ ;  /* 0x000000030d097819 */ /* 0x001fe400000006ff */
[----:B------:R-:W-:Y:S02]  /*11e40*/  SHF.R.U32.HI R12, RZ, 0x3, R11 ;  /* 0x00000003ff0c7819 */ /* 0x000fe4000001160b */
[----:B------:R-:W-:Y:S02]  /*11e50*/  LOP3.LUT R9, R9, 0x38, RZ, 0xc0, !PT ;  /* 0x0000003809097812 */ /* 0x000fe400078ec0ff */
[----:B---3--:R-:W-:Y:S01]  /*11e60*/  IADD3 R4, -R12, R14, -R8 ;  /* 0x0000000e0c047210 */ /* 0x008fe20007ffe908 */
[----:B------:R-:W-:Y:S01]  /*11e70*/  IMAD.SHL.U32 R12, R11, 0x8, RZ ;  /* 0x000000080b0c7824 */ /* 0x000fe200078e00ff */
[----:B------:R-:W-:Y:S01]  /*11e80*/  ISETP.GE.AND P2, PT, R9, UR4, PT ;  /* 0x0000000409007c0c */ /* 0x000fe2000bf46270 */
[----:B------:R-:W-:Y:S01]  /*11e90*/  IMAD.SHL.U32 R11, R13, 0x8, RZ ;  /* 0x000000080d0b7824 */ /* 0x000fe200078e00ff */
[----:B------:R-:W-:Y:S01]  /*11ea0*/  UMOV UR4, 0xffffffff ;  /* 0xffffffff00047882 */ /* 0x000fe20000000000 */
[----:B------:R-:W-:-:S03]  /*11eb0*/  ISETP.GE.AND P0, PT, R4, 0x1, PT ;  /* 0x000000010400780c */ /* 0x000fc60003f06270 */
[----:B------:R-:W-:-:S04]  /*11ec0*/  LOP3.LUT R11, R11, 0x1f8, RZ, 0xc0, !PT ;  /* 0x000001f80b0b7812 */ /* 0x000fc800078ec0ff */
[----:B------:R-:W-:-:S03]  /*11ed0*/  LOP3.LUT R11, R11, 0x38, R13, 0x78, !PT ;  /* 0x000000380b0b7812 */ /* 0x000fc600078e780d */
[----:B------:R-:W-:Y:S02]  /*11ee0*/  @P2 LOP3.LUT R10, R10, 0x1, RZ, 0xfc, !PT ;  /* 0x000000010a0a2812 */ /* 0x000fe400078efcff */
[----:B------:R-:W-:-:S03]  /*11ef0*/  LOP3.LUT R11, R11, 0x200, R12, 0xf8, !PT ;  /* 0x000002000b0b7812 */ /* 0x000fc600078ef80c */
[----:B------:R0:W-:Y:S02]  /*11f00*/  STL [R1], R10 ;  /* 0x0000000a01007387 */ /* 0x0001e40000100800 */
[----:B------:R-:W-:Y:S01]  /*11f10*/  IMAD R5, R25, 0x2000, R11 ;  /* 0x0000200019057824 */ /* 0x000fe200078e020b */
[----:B------:R-:W-:Y:S06]  /*11f20*/  BRA.DIV UR4, `(.L_x_661) ;  /* 0x0000005204a47947 */ /* 0x000fec000b800000 */
[----:B------:R-:W1:Y:S01]  /*11f30*/  SHFL.IDX PT, R7, R0, RZ, 0x181f ;  /* 0x00181fff00077589 */ /* 0x000e6200000e0000 */
[----:B------:R-:W-:-:S03]  /*11f40*/  @P0 IMAD R8, R5, 0x2, R22 ;  /* 0x0000000205080824 */ /* 0x000fc600078e0216 */
[----:B------:R-:W2:Y:S01]  /*11f50*/  SHFL.IDX PT, R6, R2, RZ, 0x181f ;  /* 0x00181fff02067589 */ /* 0x000ea200000e0000 */
[----:B-1----:R-:W-:-:S04]  /*11f60*/  @P0 LEA R7, P1, R9, R7, 0x1 ;  /* 0x0000000709070211 */ /* 0x002fc800078208ff */
[----:B--2---:R-:W-:-:S04]  /*11f70*/  @P0 IADD3.X R6, RZ, R6, RZ, P1, !PT ;  /* 0x00000006ff060210 */ /* 0x004fc80000ffe4ff */
[----:B------:R-:W-:-:S04]  /*11f80*/  @P0 LOP3.LUT R7, R7, R6, RZ, 0x3c, !PT ;  /* 0x0000000607070212 */ /* 0x000fc800078e3cff */
[----:B------:R-:W-:-:S04]  /*11f90*/  @P0 LOP3.LUT R6, R7, R6, RZ, 0x3c, !PT ;  /* 0x0000000607060212 */ /* 0x000fc800078e3cff */
[----:B------:R-:W-:-:S05]  /*11fa0*/  @P0 LOP3.LUT R7, R7, R6, RZ, 0x3c, !PT ;  /* 0x0000000607070212 */ /* 0x000fca00078e3cff */
[----:B------:R-:W-:Y:S01]  /*11fb0*/  @!PT LDS RZ, [RZ] ;  /* 0x00000000fffff984 */ /* 0x000fe20000000800 */
[----:B------:R1:W-:Y:S01]  /*11fc0*/  @P0 LDGSTS.E.BYPASS.LTC128B.128 [R8+0xe400], desc[UR42][R6.64], !P2 ;  /* 0x0e40000006080fae */ /* 0x0003e2000d101d6a */
[----:B------:R-:W-:-:S03]  /*11fd0*/  ISETP.GE.AND P0, PT, R4, 0x11, PT ;  /* 0x000000110400780c */ /* 0x000fc60003f06270 */
[----:B-1----:R-:W1:Y:S10]  /*11fe0*/  SHFL.IDX PT, R7, R0, 0x1, 0x181f ;  /* 0x00381f0000077f89 */ /* 0x002e7400000e0000 */
[----:B------:R-:W-:Y:S01]  /*11ff0*/  @P0 IMAD R8, R5, 0x2, R22 ;  /* 0x0000000205080824 */ /* 0x000fe200078e0216 */
[----:B------:R-:W2:Y:S01]  /*12000*/  SHFL.IDX PT, R6, R2, 0x1, 0x181f ;  /* 0x00381f0002067f89 */ /* 0x000ea200000e0000 */
[----:B-1----:R-:W-:-:S05]  /*12010*/  @P0 LEA R7, P1, R9, R7, 0x1 ;  /* 0x0000000709070211 */ /* 0x002fca00078208ff */
[----:B--2---:R-:W-:-:S05]  /*12020*/  @P0 IMAD.X R6, RZ, RZ, R6, P1 ;  /* 0x000000ffff060224 */ /* 0x004fca00008e0606 */
[----:B------:R-:W-:-:S04]  /*12030*/  @P0 LOP3.LUT R7, R7, R6, RZ, 0x3c, !PT ;  /* 0x0000000607070212 */ /* 0x000fc800078e3cff */
[----:B------:R-:W-:-:S04]  /*12040*/  @P0 LOP3.LUT R6, R7, R6, RZ, 0x3c, !PT ;  /* 0x0000000607060212 */ /* 0x000fc800078e3cff */
[----:B------:R-:W-:-:S05]  /*12050*/  @P0 LOP3.LUT R7, R7, R6, RZ, 0x3c, !PT ;  /* 0x0000000607070212 */ /* 0x000fca00078e3cff */
[----:B------:R1:W-:Y:S01]  /*12060*/  @P0 LDGSTS.E.BYPASS.LTC128B.128 [R8+0xec00], desc[UR42][R6.64], !P2 ;  /* 0x0ec0000006080fae */ /* 0x0003e2000d101d6a */
[----:B------:R-:W-:-:S03]  /*12070*/  ISETP.GE.AND P0, PT, R4, 0x21, PT ;  /* 0x000000210400780c */ /* 0x000fc60003f06270 */
[----:B-1----:R-:W1:Y:S10]  /*12080*/  SHFL.IDX PT, R7, R0, 0x2, 0x181f ;  /* 0x00581f0000077f89 */ /* 0x002e7400000e0000 */
[----:B------:R-:W-:Y:S01]  /*12090*/  @P0 IMAD R8, R5, 0x2, R22 ;  /* 0x0000000205080824 */ /* 0x000fe200078e0216 */
[----:B------:R-:W2:Y:S01]  /*120a0*/  SHFL.IDX PT, R6, R2, 0x2, 0x181f ;  /* 0x00581f0002067f89 */ /* 0x000ea200000e0000 */
[----:B-1----:R-:W-:-:S04]  /*120b0*/  @P0 LEA R7, P1, R9, R7, 0x1 ;  /* 0x0000000709070211 */ /* 0x002fc800078208ff */
[----:B--2---:R-:W-:-:S04]  /*120c0*/  @P0 IADD3.X R6, RZ, R6, RZ, P1, !PT ;  /* 0x00000006ff060210 */ /* 0x004fc80000ffe4ff */
        /* <DEDUP_REMOVED lines=37> */
[----:B------:R-:W2:Y:S04]  /*12320*/  SHFL.IDX PT, R6, R2, 0x6, 0x181f ;  /* 0x00d81f0002067f89 */ /* 0x000ea800000e0000 */
[----:B------:R-:W3:Y:S04]  /*12330*/  SHFL.IDX PT, R2, R2, 0x7, 0x181f ;  /* 0x00f81f0002027f89 */ /* 0x000ee800000e0000 */
[----:B------:R-:W4:Y:S01]  /*12340*/  SHFL.IDX PT, R0, R0, 0x7, 0x181f ;  /* 0x00f81f0000007f89 */ /* 0x000f2200000e0000 */
[----:B-1----:R-:W-:-:S04]  /*12350*/  @P0 LEA R7, P1, R9, R7, 0x1 ;  /* 0x0000000709070211 */ /* 0x002fc800078208ff */
[----:B--2---:R-:W-:-:S04]  /*12360*/  @P0 IADD3.X R6, RZ, R6, RZ, P1, !PT ;  /* 0x00000006ff060210 */ /* 0x004fc80000ffe4ff */
[----:B------:R-:W-:-:S04]  /*12370*/  @P0 LOP3.LUT R7, R7, R6, RZ, 0x3c, !PT ;  /* 0x0000000607070212 */ /* 0x000fc800078e3cff */
[----:B------:R-:W-:-:S04]  /*12380*/  @P0 LOP3.LUT R6, R7, R6, RZ, 0x3c, !PT ;  /* 0x0000000607060212 */ /* 0x000fc800078e3cff */
[----:B------:R-:W-:-:S05]  /*12390*/  @P0 LOP3.LUT R7, R7, R6, RZ, 0x3c, !PT ;  /* 0x0000000607070212 */ /* 0x000fca00078e3cff */
[----:B---34-:R1:W-:Y:S02]  /*123a0*/  @P0 LDGSTS.E.BYPASS.LTC128B.128 [R8+0x11400], desc[UR42][R6.64], !P2 ;  /* 0x1140000006080fae */ /* 0x0183e4000d101d6a */
.L_x_803:
[----:B------:R-:W-:-:S13]  /*123b0*/  ISETP.GE.AND P0, PT, R4, 0x71, PT ;  /* 0x000000710400780c */ /* 0x000fda0003f06270 */
[----:B-12---:R-:W-:Y:S01]  /*123c0*/  @P0 LEA R6, P1, R9, R0, 0x1 ;  /* 0x0000000009060211 */ /* 0x006fe200078208ff */
[----:B------:R-:W-:-:S04]  /*123d0*/  @P0 IMAD R5, R5, 0x2, R22 ;  /* 0x0000000205050824 */ /* 0x000fc800078e0216 */
[----:B------:R-:W-:-:S05]  /*123e0*/  @P0 IMAD.X R7, RZ, RZ, R2, P1 ;  /* 0x000000ffff070224 */ /* 0x000fca00008e0602 */
[----:B------:R-:W-:Y:S01]  /*123f0*/  @!PT LDS RZ, [RZ] ;  /* 0x00000000fffff984 */ /* 0x000fe20000000800 */
[----:B------:R-:W-:Y:S01]  /*12400*/  @!PT LDS RZ, [RZ] ;  /* 0x00000000fffff984 */ /* 0x000fe20000000800 */
[----:B------:R-:W-:Y:S01]  /*12410*/  @!PT LDS RZ, [RZ] ;  /* 0x00000000fffff984 */ /* 0x000fe20000000800 */
[----:B------:R1:W-:Y:S01]  /*12420*/  @P0 LDGSTS.E.BYPASS.LTC128B.128 [R5+0x11c00], desc[UR42][R6.64], !P2 ;  /* 0x11c0000006050fae */ /* 0x0003e2000d101d6a */
[----:B------:R-:W-:Y:S01]  /*12430*/  PLOP3.LUT P0, PT, PT, PT, PT, 0x80, 0x0 ;  /* 0x000000000000781c */ /* 0x000fe20003f0f070 */
[----:B------:R-:W-:-:S12]  /*12440*/  NOP ;  /* 0x0000000000007918 */ /* 0x000fd80000000000 */
.L_x_662:
[----:B------:R-:W-:Y:S02]  /*12450*/  PLOP3.LUT P1, PT, P1, P0, PT, 0xa2, 0x0 ;  /* 0x000000000000781c */ /* 0x000fe40000f21472 */
[----:B------:R-:W-:-:S08]  /*12460*/  @P0 R2UR P1, UR4, R3 ;  /* 0x00000000030402ca */ /* 0x000fd00000020000 */
[----:B------:R-:W-:-:S05]  /*12470*/  @P0 PLOP3.LUT P0, PT, P1, PT, PT, 0x80, 0x0 ;  /* 0x000000000000081c */ /* 0x000fca0000f0f070 */
[----:B------:R-:W-:Y:S01]  /*12480*/  @!P1 SYNCS.ARRIVE.TRANS64.RED.A0T1 RZ, [UR4+0x16830], RZ ;  /* 0x016830ffffff99a7 */ /* 0x000fe20008200404 */
[----:B------:R-:W-:Y:S07]  /*12490*/  @!P1 ARRIVES.LDGSTSBAR.64.TRANSCNT [UR4+0x16830] ;  /* 0x01683000ff0099b0 */ /* 0x000fee0008000a84 */
[----:B------:R-:W-:Y:S05]  /*124a0*/  @P0 BRA.U.ANY `(.L_x_662) ;  /* 0xfffffffd00e80947 */ /* 0x000fea000393ffff */
[----:B------:R-:W-:Y:S01]  /*124b0*/  NOP ;  /* 0x0000000000007918 */ /* 0x000fe20000000000 */
[----:B------:R-:W-:-:S04]  /*124c0*/  MOV R0, UR38 ;  /* 0x0000002600007c02 */ /* 0x000fc80008000f00 */
[----:B------:R-:W-:-:S13]  /*124d0*/  ISETP.NE.AND P2, PT, R0, 0x3, PT ;  /* 0x000000030000780c */ /* 0x000fda0003f45270 */
[----:B------:R-:W-:Y:S05]  /*124e0*/  @!P2 BRA `(.L_x_663) ;  /* 0x000000000004a947 */ /* 0x000fea0003800000 */
[----:B------:R-:W-:Y:S01]  /*124f0*/  BPT.TRAP 0x1 ;  /* 0x000000040000795c */ /* 0x000fe20000300000 */
.L_x_663:
[----:B------:R2:W5:Y:S01]  /*12500*/  LDL.LU R4, [R1+0x28] ;  /* 0x0000280001047983 */ /* 0x0005620000300800 */
[----:B------:R2:W-:Y:S03]  /*12510*/  SYNCS.ARRIVE.TRANS64.A1T0 RZ, [R3+URZ+0x16830], RZ ;  /* 0x016830ff03ff79a7 */ /* 0x0005e6000810003f */
[----:B-1----:R2:W5:Y:S04]  /*12520*/  LDL.LU R7, [R1+0x8] ;  /* 0x0000080001077983 */ /* 0x0025680000300800 */
[----:B------:R2:W5:Y:S02]  /*12530*/  LDL.LU R6, [R1+0x30] ;  /* 0x0000300001067983 */ /* 0x0005640000300800 */
[----:B------:R-:W-:Y:S05]  /*12540*/  WARPSYNC.ALL ;  /* 0x0000000000007948 */ /* 0x000fea0003800000 */
[----:B------:R-:W-:Y:S01]  /*12550*/  ULDC.64 UR6, c[0x0][0xa00] ;  /* 0x0002800000067ab9 */ /* 0x000fe20000000a00 */
[----:B------:R-:W-:Y:S01]  /*12560*/  ULDC.64 UR4, c[0x0][0x298] ;  /* 0x0000a60000047ab9 */ /* 0x000fe20000000a00 */
[----:B------:R-:W-:Y:S01]  /*12570*/  VIADD R0, R22, 0x8400 ;  /* 0x0000840016007836 */ /* 0x000fe20000000000 */
[----:B------:R-:W-:Y:S01]  /*12580*/  BAR.SYNC.DEFER_BLOCKING 0x8, 0x200 ;  /* 0x0208000000007b1d */ /* 0x000fe20000010000 */
[----:B------:R-:W-:-:S03]  /*12590*/  ISETP.NE.U32.AND P0, PT, RZ, UR6, PT ;  /* 0x00000006ff007c0c */ /* 0x000fc6000bf05070 */
[----:B------:R-:W-:Y:S02]  /*125a0*/  LOP3.LUT P1, RZ, R0, 0x3ff, RZ, 0xc0, !PT ;  /* 0x000003ff00ff7812 */ /* 0x000fe4000782c0ff */
[----:B------:R-:W-:Y:S01]  /*125b0*/  ISETP.NE.AND.EX P0, PT, RZ, UR7, PT, P0 ;  /* 0x00000007ff007c0c */ /* 0x000fe2000bf05300 */
[----:B------:R-:W-:Y:S01]  /*125c0*/  BSSY B6, `(.L_x_664) ;  /* 0x000001d000067945 */ /* 0x000fe20003800000 */
[----:B-----5:R-:W-:Y:S02]  /*125d0*/  SHF.R.S32.HI R2, RZ, 0x1f, R4 ;  /* 0x0000001fff027819 */ /* 0x020fe40000011404 */
[----:B--2---:R-:W-:-:S03]  /*125e0*/  SEL R3, R7, RZ, !P0 ;  /* 0x000000ff07037207 */ /* 0x004fc60004000000 */
[----:B------:R-:W-:-:S04]  /*125f0*/  IMAD R2, R2, UR4, RZ ;  /* 0x0000000402027c24 */ /* 0x000fc8000f8e02ff */
[----:B------:R-:W-:Y:S01]  /*12600*/  IMAD R0, R4, UR5, R2 ;  /* 0x0000000504007c24 */ /* 0x000fe2000f8e0202 */
[----:B------:R-:W-:Y:S01]  /*12610*/  SEL R2, R6, RZ, !P0 ;  /* 0x000000ff06027207 */ /* 0x000fe20004000000 */
[----:B------:R-:W-:-:S04]  /*12620*/  IMAD.WIDE.U32 R4, R4, UR4, RZ ;  /* 0x0000000404047c25 */ /* 0x000fc8000f8e00ff */
[----:B------:R-:W-:Y:S01]  /*12630*/  IMAD.IADD R0, R5, 0x1, R0 ;  /* 0x0000000105007824 */ /* 0x000fe200078e0200 */
[----:B------:R1:W-:Y:S04]  /*12640*/  STL.64 [R1+0x28], R4 ;  /* 0x0000280401007387 */ /* 0x0003e80000100a00 */
[----:B------:R1:W-:Y:S04]  /*12650*/  STL [R1+0x8], R3 ;  /* 0x0000080301007387 */ /* 0x0003e80000100800 */
[----:B------:R1:W-:Y:S04]  /*12660*/  STL [R1+0x38], R2 ;  /* 0x0000380201007387 */ /* 0x0003e80000100800 */
[----:B------:R1:W-:Y:S01]  /*12670*/  STL [R1+0x30], R0 ;  /* 0x0000300001007387 */ /* 0x0003e20000100800 */
[----:B------:R-:W-:Y:S05]  /*12680*/  @!P1 BRA `(.L_x_665) ;  /* 0x0000000000409947 */ /* 0x000fea0003800000 */
[----:B-1----:R-:W-:Y:S01]  /*12690*/  MOV R2, 0x0 ;  /* 0x0000000000027802 */ /* 0x002fe20000000f00 */
        /* <DEDUP_REMOVED lines=9> */
[----:B0-----:R-:W-:-:S02]  /*12730*/  IMAD.U32 R10, RZ, RZ, UR8 ;  /* 0x00000008ff0a7e24 */ /* 0x001fc4000f8e00ff */
[----:B------:R-:W-:Y:S02]  /*12740*/  IMAD.MOV.U32 R8, RZ, RZ, 0x70 ;  /* 0x00000070ff087424 */ /* 0x000fe400078e00ff */
[----:B------:R-:W-:Y:S02]  /*12750*/  IMAD.MOV.U32 R12, RZ, RZ, 0x1 ;  /* 0x00000001ff0c7424 */ /* 0x000fe400078e00ff */
[----:B------:R-:W-:-:S07]  /*12760*/  IMAD.MOV.U32 R13, RZ, RZ, RZ ;  /* 0x000000ffff0d7224 */ /* 0x000fce00078e00ff */
[----:B------:R-:W-:-:S07]  /*12770*/  LEPC R20, `(.L_x_665) ;  /* 0x000000001014794e */ /* 0x000fce0000000000 */
[----:B-1----:R-:W-:Y:S05]  /*12780*/  CALL.ABS.NOINC R2 ;  /* 0x0000000002007343 */ /* 0x002fea0003c00000 */
.L_x_665:
[----:B------:R-:W-:Y:S05]  /*12790*/  BSYNC B6 ;  /* 0x0000000000067941 */ /* 0x000fea0003800000 */
.L_x_664:
[----:B------:R-:W2:Y:S01]  /*127a0*/  LDL.LU R21, [R1+0x30] ;  /* 0x0000300001157983 */ /* 0x000ea20000300800 */
[----:B------:R-:W-:Y:S01]  /*127b0*/  ULDC.64 UR4, c[0x0][0x2d8] ;  /* 0x0000b60000047ab9 */ /* 0x000fe20000000a00 */
[----:B0-----:R-:W0:Y:S01]  /*127c0*/  LDC R10, c[0x0][0x448] ;  /* 0x00011200ff0a7b82 */ /* 0x001e220000000800 */
[----:B------:R-:W-:Y:S01]  /*127d0*/  ULDC.64 UR6, c[0x0][0x2c8] ;  /* 0x0000b20000067ab9 */ /* 0x000fe20000000a00 */
[----:B-1----:R-:W2:Y:S01]  /*127e0*/  LDL.LU.64 R2, [R1+0x28] ;  /* 0x0000280001027983 */ /* 0x002ea20000300a00 */
[----:B------:R-:W-:-:S03]  /*127f0*/  ULDC.64 UR8, c[0x0][0x280] ;  /* 0x0000a00000087ab9 */ /* 0x000fc60000000a00 */
[----:B------:R-:W3:Y:S04]  /*12800*/  LDL R20, [R1+0x10] ;  /* 0x0000100001147983 */ /* 0x000ee80000100800 */
[----:B------:R-:W4:Y:S04]  /*12810*/  LDL.LU R6, [R1+0x38] ;  /* 0x0000380001067983 */ /* 0x000f280000300800 */
[----:B------:R-:W4:Y:S01]  /*12820*/  LDL.LU R5, [R1+0x8] ;  /* 0x0000080001057983 */ /* 0x000f220000300800 */
[----:B0-----:R-:W-:-:S13]  /*12830*/  ISETP.NE.AND P0, PT, R10, 0x1, PT ;  /* 0x000000010a00780c */ /* 0x001fda0003f05270 */
[----:B------:R-:W0:Y:S08]  /*12840*/  @P0 LDC R7, c[0x0][0x44c] ;  /* 0x00011300ff070b82 */ /* 0x000e300000000800 */
[----:B------:R-:W1:Y:S01]  /*12850*/  @P0 LDC R8, c[0x0][0x450] ;  /* 0x00011400ff080b82 */ /* 0x000e620000000800 */
[----:B--2---:R-:W-:Y:S02]  /*12860*/  MOV R3, R21 ;  /* 0x0000001500037202 */ /* 0x004fe40000000f00 */
[----:B------:R-:W2:Y:S01]  /*12870*/  S2R R21, SR_TID.X ;  /* 0x0000000000157919 */ /* 0x000ea20000002100 */
[----:B---3--:R-:W-:-:S02]  /*12880*/  IMAD R0, R20, UR4, RZ ;  /* 0x0000000414007c24 */ /* 0x008fc4000f8e02ff */
[----:B------:R-:W3:Y:S01]  /*12890*/  S2R R20, SR_TID.X ;  /* 0x0000000000147919 */ /* 0x000ee20000002100 */
[----:B------:R-:W-:-:S04]  /*128a0*/  IMAD.WIDE.U32 R2, R18, UR4, R2 ;  /* 0x0000000412027c25 */ /* 0x000fc8000f8e0002 */
[----:B------:R-:W-:Y:S01]  /*128b0*/  IMAD R0, R18, UR5, R0 ;  /* 0x0000000512007c24 */ /* 0x000fe2000f8e0200 */
[----:B------:R-:W-:-:S03]  /*128c0*/  ULDC.64 UR4, c[0x0][0x2e0] ;  /* 0x0000b80000047ab9 */ /* 0x000fc60000000a00 */
[----:B------:R-:W-:Y:S02]  /*128d0*/  IMAD.IADD R3, R3, 0x1, R0 ;  /* 0x0000000103037824 */ /* 0x000fe400078e0200 */
[----:B----4-:R-:W-:Y:S02]  /*128e0*/  IMAD R0, R6, UR4, RZ ;  /* 0x0000000406007c24 */ /* 0x010fe4000f8e02ff */
[----:B------:R-:W-:-:S04]  /*128f0*/  IMAD.WIDE.U32 R2, R5, UR4, R2 ;  /* 0x0000000405027c25 */ /* 0x000fc8000f8e0002 */
[----:B------:R-:W-:Y:S01]  /*12900*/  IMAD R0, R5, UR5, R0 ;  /* 0x0000000505007c24 */ /* 0x000fe2000f8e0200 */
[----:B------:R-:W-:Y:S01]  /*12910*/  MOV R4, R2 ;  /* 0x0000000200047202 */ /* 0x000fe20000000f00 */
[----:B------:R-:W-:Y:S02]  /*12920*/  ULDC.64 UR4, c[0x0][0x2d0] ;  /* 0x0000b40000047ab9 */ /* 0x000fe40000000a00 */
[----:B------:R-:W-:Y:S02]  /*12930*/  IMAD.IADD R5, R3, 0x1, R0 ;  /* 0x0000000103057824 */ /* 0x000fe400078e0200 */
[----:B--2---:R-:W-:Y:S01]  /*12940*/  IMAD.SHL.U32 R21, R21, 0x10, RZ ;  /* 0x0000001015157824 */ /* 0x004fe200078e00ff */
[----:B---3--:R-:W-:-:S04]  /*12950*/  LOP3.LUT R20, R20, 0x7f, RZ, 0xc0, !PT ;  /* 0x0000007f14147812 */ /* 0x008fc800078ec0ff */
[----:B------:R-:W-:Y:S02]  /*12960*/  LOP3.LUT R21, R21, 0x70, RZ, 0xc0, !PT ;  /* 0x0000007015157812 */ /* 0x000fe400078ec0ff */
[----:B------:R-:W-:-:S04]  /*12970*/  SHF.R.U32.HI R20, RZ, 0x3, R20 ;  /* 0x00000003ff147819 */ /* 0x000fc80000011614 */
[----:B------:R-:W-:-:S05]  /*12980*/  LOP3.LUT R20, R20, R21, RZ, 0xfc, !PT ;  /* 0x0000001514147212 */ /* 0x000fca00078efcff */
[----:B------:R-:W-:Y:S02]  /*12990*/  IMAD R6, R17, 0xc0, R20 ;  /* 0x000000c011067824 */ /* 0x000fe400078e0214 */
[----:B------:R2:W5:Y:S02]  /*129a0*/  LDL R20, [R1+0x24] ;  /* 0x0000240001147983 */ /* 0x0005640000100800 */
[----:B0-----:R-:W-:Y:S01]  /*129b0*/  @P0 IMAD.HI.U32 R7, R6, R7, RZ ;  /* 0x0000000706070227 */ /* 0x001fe200078e00ff */
[----:B------:R-:W0:Y:S03]  /*129c0*/  S2R R11, SR_TID.X ;  /* 0x00000000000b7919 */ /* 0x000e260000002100 */
[----:B------:R-:W-:Y:S01]  /*129d0*/  IMAD.MOV.U32 R2, RZ, RZ, R6 ;  /* 0x000000ffff027224 */ /* 0x000fe200078e0006 */
[----:B-1----:R-:W-:-:S04]  /*129e0*/  @P0 SHF.R.U32.HI R2, RZ, R8, R7 ;  /* 0x00000008ff020219 */ /* 0x002fc80000011607 */
[----:B------:R-:W-:-:S05]  /*129f0*/  SHF.R.S32.HI R0, RZ, 0x1f, R2 ;  /* 0x0000001fff007819 */ /* 0x000fca0000011402 */
[----:B------:R-:W-:-:S04]  /*12a00*/  IMAD R0, R0, UR4, RZ ;  /* 0x0000000400007c24 */ /* 0x000fc8000f8e02ff */
[C---:B------:R-:W-:Y:S02]  /*12a10*/  IMAD R7, R2.reuse, UR5, R0 ;  /* 0x0000000502077c24 */ /* 0x040fe4000f8e0200 */
[----:B------:R-:W-:Y:S02]  /*12a20*/  IMAD.MOV R0, RZ, RZ, -R2 ;  /* 0x000000ffff007224 */ /* 0x000fe400078e0a02 */
[----:B------:R-:W-:-:S04]  /*12a30*/  IMAD.WIDE.U32 R2, R2, UR4, R4 ;  /* 0x0000000402027c25 */ /* 0x000fc8000f8e0004 */
[----:B------:R-:W-:Y:S02]  /*12a40*/  IMAD R0, R10, R0, R6 ;  /* 0x000000000a007224 */ /* 0x000fe400078e0206 */
[----:B------:R-:W-:-:S03]  /*12a50*/  IMAD.IADD R3, R3, 0x1, R7 ;  /* 0x0000000103037824 */ /* 0x000fc600078e0207 */
[----:B------:R-:W-:Y:S01]  /*12a60*/  SHF.R.S32.HI R7, RZ, 0x1f, R0 ;  /* 0x0000001fff077819 */ /* 0x000fe20000011400 */
[----:B------:R-:W-:-:S04]  /*12a70*/  IMAD.WIDE.U32 R8, R0, UR6, R2 ;  /* 0x0000000600087c25 */ /* 0x000fc8000f8e0002 */
[----:B------:R-:W-:Y:S01]  /*12a80*/  IMAD R7, R7, UR6, RZ ;  /* 0x0000000607077c24 */ /* 0x000fe2000f8e02ff */
[----:B------:R-:W-:Y:S01]  /*12a90*/  LEA R2, P1, R8, UR8, 0x1 ;  /* 0x0000000808027c11 */ /* 0x000fe2000f8208ff */
[----:B------:R-:W-:Y:S02]  /*12aa0*/  VIADD R3, R6, 0x80 ;  /* 0x0000008006037836 */ /* 0x000fe40000000000 */
[----:B------:R-:W-:Y:S02]  /*12ab0*/  IMAD R0, R0, UR7, R7 ;  /* 0x0000000700007c24 */ /* 0x000fe4000f8e0207 */
[----:B------:R-:W1:Y:S01]  /*12ac0*/  @P0 LDC R7, c[0x0][0x44c] ;  /* 0x00011300ff070b82 */ /* 0x000e620000000800 */
[----:B------:R-:W-:Y:S02]  /*12ad0*/  IMAD.MOV.U32 R6, RZ, RZ, R3 ;  /* 0x000000ffff067224 */ /* 0x000fe400078e0003 */
[----:B------:R-:W-:Y:S01]  /*12ae0*/  IADD3 R0, R9, R0, RZ ;  /* 0x0000000009007210 */ /* 0x000fe20007ffe0ff */
[C---:B0-----:R-:W-:Y:S01]  /*12af0*/  IMAD.SHL.U32 R21, R11.reuse, 0x8, RZ ;  /* 0x000000080b157824 */ /* 0x041fe200078e00ff */
[----:B------:R-:W-:-:S02]  /*12b00*/  LOP3.LUT R11, R11, 0x7f, RZ, 0xc0, !PT ;  /* 0x0000007f0b0b7812 */ /* 0x000fc400078ec0ff */
[----:B------:R-:W-:Y:S02]  /*12b10*/  LEA.HI.X R0, R8, UR9, R0, 0x1, P1 ;  /* 0x0000000908007c11 */ /* 0x000fe400088f0c00 */
[----:B------:R-:W0:Y:S01]  /*12b20*/  @P0 LDC R8, c[0x0][0x450] ;  /* 0x00011400ff080b82 */ /* 0x000e220000000800 */
[----:B------:R-:W-:Y:S02]  /*12b30*/  LOP3.LUT R21, R21, 0x38, RZ, 0xc0, !PT ;  /* 0x0000003815157812 */ /* 0x000fe400078ec0ff */
[----:B------:R-:W-:Y:S01]  /*12b40*/  SHF.R.U32.HI R9, RZ, 0x3, R11 ;  /* 0x00000003ff097819 */ /* 0x000fe2000001160b */
[----:B-1----:R-:W-:-:S05]  /*12b50*/  @P0 IMAD.HI.U32 R7, R3, R7, RZ ;  /* 0x0000000703070227 */ /* 0x002fca00078e00ff */
[----:B0-----:R-:W-:-:S05]  /*12b60*/  @P0 SHF.R.U32.HI R6, RZ, R8, R7 ;  /* 0x00000008ff060219 */ /* 0x001fca0000011607 */
[----:B------:R-:W-:Y:S02]  /*12b70*/  IMAD.MOV R7, RZ, RZ, -R6 ;  /* 0x000000ffff077224 */ /* 0x000fe400078e0a06 */
[----:B------:R-:W-:-:S04]  /*12b80*/  IMAD.WIDE.U32 R4, R6, UR4, R4 ;  /* 0x0000000406047c25 */ /* 0x000fc8000f8e0004 */
[----:B------:R-:W-:Y:S01]  /*12b90*/  IMAD R3, R10, R7, R3 ;  /* 0x000000070a037224 */ /* 0x000fe200078e0203 */
[----:B------:R-:W-:-:S04]  /*12ba0*/  SHF.R.S32.HI R7, RZ, 0x1f, R6 ;  /* 0x0000001fff077819 */ /* 0x000fc80000011406 */
[----:B------:R-:W-:Y:S01]  /*12bb0*/  SHF.R.S32.HI R8, RZ, 0x1f, R3 ;  /* 0x0000001fff087819 */ /* 0x000fe20000011403 */
[----:B------:R-:W-:Y:S01]  /*12bc0*/  IMAD R7, R7, UR4, RZ ;  /* 0x0000000407077c24 */ /* 0x000fe2000f8e02ff */
[----:B------:R-:W-:Y:S02]  /*12bd0*/  ULDC UR4, c[0x0][0x2b8] ;  /* 0x0000ae0000047ab9 */ /* 0x000fe40000000800 */
[----:B------:R-:W-:Y:S01]  /*12be0*/  ISETP.GE.AND P0, PT, R21, UR4, PT ;  /* 0x0000000415007c0c */ /* 0x000fe2000bf06270 */
[----:B------:R-:W-:Y:S01]  /*12bf0*/  IMAD R7, R6, UR5, R7 ;  /* 0x0000000506077c24 */ /* 0x000fe2000f8e0207 */
[----:B------:R-:W-:Y:S01]  /*12c00*/  UMOV UR4, 0xffffffff ;  /* 0xffffffff00047882 */ /* 0x000fe20000000000 */
[----:B------:R-:W-:-:S03]  /*12c10*/  IMAD R8, R8, UR6, RZ ;  /* 0x0000000608087c24 */ /* 0x000fc6000f8e02ff */
[----:B------:R-:W-:Y:S01]  /*12c20*/  IADD3 R5, R5, R7, RZ ;  /* 0x0000000705057210 */ /* 0x000fe20007ffe0ff */
[C---:B------:R-:W-:Y:S02]  /*12c30*/  IMAD R8, R3.reuse, UR7, R8 ;  /* 0x0000000703087c24 */ /* 0x040fe4000f8e0208 */
[----:B------:R-:W-:-:S04]  /*12c40*/  IMAD.WIDE.U32 R6, R3, UR6, R4 ;  /* 0x0000000603067c25 */ /* 0x000fc8000f8e0004 */
[----:B------:R-:W-:Y:S01]  /*12c50*/  IMAD.IADD R4, R7, 0x1, R8 ;  /* 0x0000000107047824 */ /* 0x000fe200078e0208 */
[----:B------:R-:W-:-:S04]  /*12c60*/  LEA R5, P1, R6, UR8, 0x1 ;  /* 0x0000000806057c11 */ /* 0x000fc8000f8208ff */
[----:B------:R-:W-:Y:S01]  /*12c70*/  LEA.HI.X R4, R6, UR9, R4, 0x1, P1 ;  /* 0x0000000906047c11 */ /* 0x000fe200088f0c04 */
[----:B--2---:R-:W-:Y:S08]  /*12c80*/  BRA.DIV UR4, `(.L_x_666) ;  /* 0x0000004e04fc7947 */ /* 0x004ff0000b800000 */
[----:B------:R-:W2:Y:S01]  /*12c90*/  LDL.LU R6, [R1+0x34] ;  /* 0x0000340001067983 */ /* 0x000ea20000300800 */
[----:B------:R-:W-:-:S03]  /*12ca0*/  IMAD R17, R17, 0xc0, R9 ;  /* 0x000000c011117824 */ /* 0x000fc600078e0209 */
[----:B------:R-:W0:Y:S04]  /*12cb0*/  SHFL.IDX PT, R7, R2, RZ, 0x181f ;  /* 0x00181fff02077589 */ /* 0x000e2800000e0000 */
[----:B------:R-:W-:Y:S01]  /*12cc0*/  SHFL.IDX PT, R8, R5, RZ, 0x181f ;  /* 0x00181fff05087589 */ /* 0x000fe200000e0000 */
[----:B--2---:R-:W-:-:S03]  /*12cd0*/  IMAD R3, R6, R10, RZ ;  /* 0x0000000a06037224 */ /* 0x004fc600078e02ff */
[----:B------:R-:W1:Y:S02]  /*12ce0*/  SHFL.IDX PT, R6, R0, RZ, 0x181f ;  /* 0x00181fff00067589 */ /* 0x000e6400000e0000 */
[----:B------:R-:W-:-:S13]  /*12cf0*/  ISETP.GE.AND P1, PT, R17, R3, PT ;  /* 0x000000031100720c */ /* 0x000fda0003f26270 */
[----:B0-----:R-:W-:-:S05]  /*12d00*/  @!P1 LEA R7, P2, R21, R7, 0x1 ;  /* 0x0000000715079211 */ /* 0x001fca00078408ff */
[----:B-1----:R-:W-:-:S05]  /*12d10*/  @!P1 IMAD.X R6, RZ, RZ, R6, P2 ;  /* 0x000000ffff069224 */ /* 0x002fca00010e0606 */
[----:B------:R-:W-:-:S04]  /*12d20*/  @!P1 LOP3.LUT R7, R7, R6, RZ, 0x3c, !PT ;  /* 0x0000000607079212 */ /* 0x000fc800078e3cff */
[----:B------:R-:W-:-:S04]  /*12d30*/  @!P1 LOP3.LUT R6, R7, R6, RZ, 0x3c, !PT ;  /* 0x0000000607069212 */ /* 0x000fc800078e3cff */
[----:B------:R-:W-:-:S05]  /*12d40*/  @!P1 LOP3.LUT R7, R7, R6, RZ, 0x3c, !PT ;  /* 0x0000000607079212 */ /* 0x000fca00078e3cff */
[----:B-----5:R0:W-:Y:S02]  /*12d50*/  @!P1 LDGSTS.E.BYPASS.LTC128B.128 [R20+0x8400], desc[UR42][R6.64], !P0 ;  /* 0x0840000006149fae */ /* 0x0201e4000c101d6a */
        /* <DEDUP_REMOVED lines=66> */
[----:B------:R-:W0:Y:S11]  /*13180*/  SHFL.IDX PT, R2, R4, RZ, 0x181f ;  /* 0x00181fff04027589 */ /* 0x000e3600000e0000 */
[----:B-1----:R-:W-:-:S05]  /*13190*/  @!P3 LEA R6, P2, R21, R6, 0x1 ;  /* 0x000000061506b211 */ /* 0x002fca00078408ff */
[----:B------:R-:W-:-:S04]  /*131a0*/  @!P3 IMAD.X R0, RZ, RZ, R0, P2 ;  /* 0x000000ffff00b224 */ /* 0x000fc800010e0600 */
[----:B------:R-:W-:Y:S02]  /*131b0*/  @!P3 IMAD.MOV.U32 R7, RZ, RZ, R0 ;  /* 0x000000ffff07b224 */ /* 0x000fe400078e0000 */
[----:B------:R-:W-:-:S03]  /*131c0*/  VIADD R0, R17, 0x90 ;  /* 0x0000009011007836 */ /* 0x000fc60000000000 */
[----:B------:R1:W-:Y:S02]  /*131d0*/  @!P3 LDGSTS.E.BYPASS.LTC128B.128 [R20+0xbc00], desc[UR42][R6.64], !P0 ;  /* 0x0bc000000614bfae */ /* 0x0003e4000c101d6a */
[----:B-1----:R-:W-:-:S04]  /*131e0*/  @!P1 LEA R6, P2, R21, R8, 0x1 ;  /* 0x0000000815069211 */ /* 0x002fc800078408ff */
[----:B0-----:R-:W-:-:S05]  /*131f0*/  @!P1 IADD3.X R2, RZ, R2, RZ, P2, !PT ;  /* 0x00000002ff029210 */ /* 0x001fca00017fe4ff */
[----:B------:R-:W-:Y:S02]  /*13200*/  @!P1 IMAD.MOV.U32 R7, RZ, RZ, R2 ;  /* 0x000000ffff079224 */ /* 0x000fe400078e0002 */
[----:B------:R-:W-:Y:S04]  /*13210*/  SHFL.IDX PT, R2, R5, 0x3, 0x181f ;  /* 0x00781f0005027f89 */ /* 0x000fe800000e0000 */
[----:B------:R0:W-:Y:S01]  /*13220*/  @!P1 LDGSTS.E.BYPASS.LTC128B.128 [R20+0xc400], desc[UR42][R6.64], !P0 ;  /* 0x0c40000006149fae */ /* 0x0001e2000c101d6a */
[----:B------:R-:W-:-:S03]  /*13230*/  ISETP.GE.AND P1, PT, R0, R3, PT ;  /* 0x000000030000720c */ /* 0x000fc60003f26270 */
[----:B------:R-:W-:Y:S04]  /*13240*/  SHFL.IDX PT, R0, R4, 0x1, 0x181f ;  /* 0x00381f0004007f89 */ /* 0x000fe800000e0000 */
[----:B0-----:R-:W0:Y:S06]  /*13250*/  SHFL.IDX PT, R6, R5, 0x1, 0x181f ;  /* 0x00381f0005067f89 */ /* 0x001e2c00000e0000 */
[----:B0-----:R-:W-:-:S05]  /*13260*/  @!P1 LEA R6, P2, R21, R6, 0x1 ;  /* 0x0000000615069211 */ /* 0x001fca00078408ff */
[----:B------:R-:W-:-:S05]  /*13270*/  @!P1 IMAD.X R0, RZ, RZ, R0, P2 ;  /* 0x000000ffff009224 */ /* 0x000fca00010e0600 */
[----:B------:R-:W-:Y:S01]  /*13280*/  @!P1 MOV R7, R0 ;  /* 0x0000000000079202 */ /* 0x000fe20000000f00 */
[----:B------:R-:W-:-:S04]  /*13290*/  VIADD R0, R17, 0xa0 ;  /* 0x000000a011007836 */ /* 0x000fc80000000000 */
[----:B------:R0:W-:Y:S01]  /*132a0*/  @!P1 LDGSTS.E.BYPASS.LTC128B.128 [R20+0xcc00], desc[UR42][R6.64], !P0 ;  /* 0x0cc0000006149fae */ /* 0x0001e2000c101d6a */
[----:B------:R-:W-:-:S03]  /*132b0*/  ISETP.GE.AND P1, PT, R0, R3, PT ;  /* 0x000000030000720c */ /* 0x000fc60003f26270 */
[----:B------:R-:W-:Y:S04]  /*132c0*/  SHFL.IDX PT, R0, R4, 0x2, 0x181f ;  /* 0x00581f0004007f89 */ /* 0x000fe800000e0000 */
[----:B------:R-:W-:Y:S04]  /*132d0*/  SHFL.IDX PT, R4, R4, 0x3, 0x181f ;  /* 0x00781f0004047f89 */ /* 0x000fe800000e0000 */
[----:B0-----:R-:W0:Y:S02]  /*132e0*/  SHFL.IDX PT, R6, R5, 0x2, 0x181f ;  /* 0x00581f0005067f89 */ /* 0x001e2400000e0000 */
[----:B0-----:R-:W-:-:S05]  /*132f0*/  @!P1 LEA R6, P2, R21, R6, 0x1 ;  /* 0x0000000615069211 */ /* 0x001fca00078408ff */
[----:B------:R-:W-:-:S04]  /*13300*/  @!P1 IMAD.X R0, RZ, RZ, R0, P2 ;  /* 0x000000ffff009224 */ /* 0x000fc800010e0600 */
[----:B------:R-:W-:-:S05]  /*13310*/  @!P1 IMAD.MOV.U32 R7, RZ, RZ, R0 ;  /* 0x000000ffff079224 */ /* 0x000fca00078e0000 */
[----:B------:R0:W-:Y:S02]  /*13320*/  @!P1 LDGSTS.E.BYPASS.LTC128B.128 [R20+0xd400], desc[UR42][R6.64], !P0 ;  /* 0x0d40000006149fae */ /* 0x0001e4000c101d6a */
.L_x_828:
[----:B------:R-:W-:-:S04]  /*13330*/  IADD3 R17, R17, 0xb0, RZ ;  /* 0x000000b011117810 */ /* 0x000fc80007ffe0ff */
[----:B------:R-:W-:-:S13]  /*13340*/  ISETP.GE.AND P1, PT, R17, R3, PT ;  /* 0x000000031100720c */ /* 0x000fda0003f26270 */
[----:B------:R-:W-:-:S05]  /*13350*/  @!P1 LEA R2, P2, R21, R2, 0x1 ;  /* 0x0000000215029211 */ /* 0x000fca00078408ff */
[----:B------:R-:W-:-:S05]  /*13360*/  @!P1 IMAD.X R3, RZ, RZ, R4, P2 ;  /* 0x000000ffff039224 */ /* 0x000fca00010e0604 */
[----:B------:R-:W-:Y:S01]  /*13370*/  @!PT LDS RZ, [RZ] ;  /* 0x00000000fffff984 */ /* 0x000fe20000000800 */
[----:B------:R-:W-:Y:S01]  /*13380*/  @!PT LDS RZ, [RZ] ;  /* 0x00000000fffff984 */ /* 0x000fe20000000800 */
[----:B------:R-:W-:Y:S01]  /*13390*/  @!PT LDS RZ, [RZ] ;  /* 0x00000000fffff984 */ /* 0x000fe20000000800 */
[----:B------:R1:W-:Y:S01]  /*133a0*/  @!P1 LDGSTS.E.BYPASS.LTC128B.128 [R20+0xdc00], desc[UR42][R2.64], !P0 ;  /* 0x0dc0000002149fae */ /* 0x0003e2000c101d6a */
[----:B------:R-:W-:Y:S01]  /*133b0*/  PLOP3.LUT P0, PT, PT, PT, PT, 0x80, 0x0 ;  /* 0x000000000000781c */ /* 0x000fe20003f0f070 */
[----:B------:R-:W-:-:S12]  /*133c0*/  NOP ;  /* 0x0000000000007918 */ /* 0x000fd80000000000 */
.L_x_667:
[----:B------:R-:W-:Y:S02]  /*133d0*/  PLOP3.LUT P1, PT, P1, P0, PT, 0xa2, 0x0 ;  /* 0x000000000000781c */ /* 0x000fe40000f21472 */
[----:B------:R-:W-:-:S08]  /*133e0*/  @P0 R2UR P1, UR4, R22 ;  /* 0x00000000160402ca */ /* 0x000fd00000020000 */
[----:B------:R-:W-:-:S05]  /*133f0*/  @P0 PLOP3.LUT P0, PT, P1, PT, PT, 0x80, 0x0 ;  /* 0x000000000000081c */ /* 0x000fca0000f0f070 */
[----:B------:R-:W-:Y:S01]  /*13400*/  @!P1 SYNCS.ARRIVE.TRANS64.RED.A0T1 RZ, [UR4+0x16800], RZ ;  /* 0x016800ffffff99a7 */ /* 0x000fe20008200404 */
[----:B------:R-:W-:Y:S07]  /*13410*/  @!P1 ARRIVES.LDGSTSBAR.64.TRANSCNT [UR4+0x16800] ;  /* 0x01680000ff0099b0 */ /* 0x000fee0008000a84 */
[----:B------:R-:W-:Y:S05]  /*13420*/  @P0 BRA.U.ANY `(.L_x_667) ;  /* 0xfffffffd00e80947 */ /* 0x000fea000393ffff */
[----:B-1----:R-:W2:Y:S02]  /*13430*/  LDL.LU R2, [R1+0x40] ;  /* 0x0000400001027983 */ /* 0x002ea40000300800 */
[----:B--2---:R-:W-:-:S05]  /*13440*/  VIADD R2, R2, 0x1 ;  /* 0x0000000102027836 */ /* 0x004fca0000000000 */
[----:B------:R1:W-:Y:S01]  /*13450*/  STL [R1+0x40], R2 ;  /* 0x0000400201007387 */ /* 0x0003e20000100800 */
[----:B------:R-:W-:-:S04]  /*13460*/  LEA.HI R0, R2, R2, RZ, 0x1 ;  /* 0x0000000202007211 */ /* 0x000fc800078f08ff */
[----:B------:R-:W-:-:S04]  /*13470*/  LOP3.LUT R0, R0, 0xfffffffe, RZ, 0xc0, !PT ;  /* 0xfffffffe00007812 */ /* 0x000fc800078ec0ff */
[----:B------:R-:W-:-:S04]  /*13480*/  IADD3 R0, R2, -R0, RZ ;  /* 0x8000000002007210 */ /* 0x000fc80007ffe0ff */
[----:B------:R-:W-:Y:S01]  /*13490*/  SHF.L.U32 R0, R0, 0x1f, RZ ;  /* 0x0000001f00007819 */ /* 0x000fe200000006ff */
[----:B------:R-:W-:Y:S01]  /*134a0*/  NOP ;  /* 0x0000000000007918 */ /* 0x000fe20000000000 */
[----:B------:R1:W-:Y:S01]  /*134b0*/  SYNCS.ARRIVE.TRANS64.A1T0 RZ, [R22+URZ+0x16800], RZ ;  /* 0x016800ff16ff79a7 */ /* 0x0003e2000810003f */
[----:B------:R-:W-:Y:S01]  /*134c0*/  BSSY B0, `(.L_x_668) ;  /* 0x0000003000007945 */ /* 0x000fe20003800000 */
[----:B------:R-:W2:Y:S03]  /*134d0*/  SYNCS.PHASECHK.TRANS64.TRYWAIT P0, [R22+URZ+0x16820], R0 ;  /* 0x01682000160075a7 */ /* 0x000ea6000800017f */
[----:B-12---:R-:W-:Y:S05]  /*134e0*/  @!P0 BRA `(.L_x_669) ;  /* 0x0000005400cc8947 */ /* 0x006fea0003800000 */
.L_x_829:
[----:B------:R-:W-:Y:S05]  /*134f0*/  BSYNC B0 ;  /* 0x0000000000007941 */ /* 0x000fea0003800000 */
.L_x_668:
[----:B------:R-:W2:Y:S01]  /*13500*/  LDL R2, [R1+0x18] ;  /* 0x0000180001027983 */ /* 0x000ea20000100800 */
[----:B------:R-:W-:Y:S01]  /*13510*/  BSSY B0, `(.L_x_670) ;  /* 0x0000110000007945 */ /* 0x000fe20003800000 */
[----:B--2---:R-:W-:-:S13]  /*13520*/  ISETP.GE.AND P0, PT, R2, 0x81, PT ;  /* 0x000000810200780c */ /* 0x004fda0003f06270 */
[----:B------:R-:W-:Y:S05]  /*13530*/  @!P0 BRA `(.L_x_671) ;  /* 0x0000001000348947 */ /* 0x000fea0003800000 */
[----:B------:R-:W2:Y:S01]  /*13540*/  S2R R2, SR_TID.X ;  /* 0x0000000000027919 */ /* 0x000ea20000002100 */
[----:B------:R-:W-:Y:S01]  /*13550*/  ULDC UR4, c[0x0][0x2f4] ;  /* 0x0000bd0000047ab9 */ /* 0x000fe20000000800 */
[----:B--2---:R-:W-:Y:S02]  /*13560*/  IMAD.SHL.U32 R3, R2, 0x8, RZ ;  /* 0x0000000802037824 */ /* 0x004fe400078e00ff */
[----:B------:R-:W2:Y:S03]  /*13570*/  LDL.LU R2, [R1+0x3c] ;  /* 0x00003c0001027983 */ /* 0x000ea60000300800 */
[----:B------:R-:W-:Y:S01]  /*13580*/  LOP3.LUT R3, R3, 0x38, RZ, 0xc0, !PT ;  /* 0x0000003803037812 */ /* 0x000fe200078ec0ff */
[----:B------:R3:W-:Y:S01]  /*13590*/  STL [R1+0x8], R26 ;  /* 0x0000081a01007387 */ /* 0x0007e20000100800 */
[----:B------:R-:W-:Y:S01]  /*135a0*/  IMAD.MOV.U32 R17, RZ, RZ, R28 ;  /* 0x000000ffff117224 */ /* 0x000fe200078e001c */
[----:B0-----:R-:W-:-:S02]  /*135b0*/  MOV R6, R25 ;  /* 0x0000001900067202 */ /* 0x001fc40000000f00 */
[----:B------:R-:W-:Y:S02]  /*135c0*/  ISETP.GE.AND P1, PT, R3, UR4, PT ;  /* 0x0000000403007c0c */ /* 0x000fe4000bf26270 */
[----:B--23--:R-:W-:-:S11]  /*135d0*/  LEA.HI.SX32 R7, R2, 0xfffffffe, 0x19 ;  /* 0xfffffffe02077811 */ /* 0x00cfd600078fcaff */
.L_x_684:
[----:B------:R-:W2:Y:S01]  /*135e0*/  LDL R10, [R1+0x1c] ;  /* 0x00001c00010a7983 */ /* 0x000ea20000100800 */
[----:B-1----:R-:W0:Y:S03]  /*135f0*/  LDC R0, c[0x0][0x430] ;  /* 0x00010c00ff007b82 */ /* 0x002e260000000800 */
        /* <DEDUP_REMOVED lines=8> */
[----:B------:R-:W-:Y:S02]  /*13680*/  IMAD.SHL.U32 R2, R2, 0x10, RZ ;  /* 0x0000001002027824 */ /* 0x000fe400078e00ff */
[----:B------:R-:W-:-:S03]  /*13690*/  IMAD R4, R7, 0x80, R4 ;  /* 0x0000008007047824 */ /* 0x000fc600078e0204 */
[----:B------:R-:W-:Y:S01]  /*136a0*/  LOP3.LUT R2, R2, 0x70, RZ, 0xc0, !PT ;  /* 0x0000007002027812 */ /* 0x000fe200078ec0ff */
[----:B------:R-:W-:Y:S05]  /*136b0*/  YIELD ;  /* 0x0000000000007946 */ /* 0x000fea0003800000 */
[----:B------:R-:W-:Y:S01]  /*136c0*/  ULDC.64 UR4, c[0x0][0x428] ;  /* 0x00010a0000047ab9 */ /* 0x000fe20000000a00 */
[----:B--2---:R-:W-:-:S05]  /*136d0*/  IADD3 R4, R2, R4, R10 ;  /* 0x0000000402047210 */ /* 0x004fca0007ffe00a */
[----:B0-----:R-:W-:Y:S01]  /*136e0*/  @P0 IMAD.HI.U32 R5, R4, R5, RZ ;  /* 0x0000000504050227 */ /* 0x001fe200078e00ff */
[----:B------:R-:W-:-:S04]  /*136f0*/  MOV R2, R4 ;  /* 0x0000000400027202 */ /* 0x000fc80000000f00 */
[----:B-1----:R-:W-:-:S05]  /*13700*/  @P0 SHF.R.U32.HI R2, RZ, R3, R5 ;  /* 0x00000003ff020219 */ /* 0x002fca0000011605 */
[----:B------:R-:W-:-:S04]  /*13710*/  IMAD.MOV R3, RZ, RZ, -R2 ;  /* 0x000000ffff037224 */ /* 0x000fc800078e0a02 */
[----:B------:R-:W-:Y:S01]  /*13720*/  IMAD R0, R0, R3, R4 ;  /* 0x0000000300007224 */ /* 0x000fe200078e0204 */
        /* <DEDUP_REMOVED lines=9> */
[----:B------:R-:W-:Y:S01]  /*137c0*/  IMAD.U32 R8, RZ, RZ, UR38 ;  /* 0x00000026ff087e24 */ /* 0x000fe2000f8e00ff */
[----:B------:R-:W-:-:S04]  /*137d0*/  IADD3 R25, R6, 0x1, RZ ;  /* 0x0000000106197810 */ /* 0x000fc80007ffe0ff */
        /* <DEDUP_REMOVED lines=9> */
.L_x_672:
[----:B------:R-:W-:Y:S01]  /*13870*/  LEA R5, R25, R22, 0x3 ;  /* 0x0000001619057211 */ /* 0x000fe200078e18ff */
[----:B------:R-:W-:Y:S01]  /*13880*/  BSSY B1, `(.L_x_673) ;  /* 0x0000004000017945 */ /* 0x000fe20003800000 */
[----:B------:R-:W-:-:S04]  /*13890*/  SHF.L.U32 R2, R28, 0x1f, RZ ;  /* 0x0000001f1c027819 */ /* 0x000fc800000006ff */
[----:B------:R-:W0:Y:S02]  /*138a0*/  SYNCS.PHASECHK.TRANS64.TRYWAIT P0, [R5+URZ+0x16840], R2 ;  /* 0x01684002050075a7 */ /* 0x000e24000800017f */
[----:B0-----:R-:W-:Y:S05]  /*138b0*/  @!P0 BRA `(.L_x_674) ;  /* 0x0000005000ec8947 */ /* 0x001fea0003800000 */
.L_x_830:
[----:B------:R-:W-:Y:S05]  /*138c0*/  BSYNC B1 ;  /* 0x0000000000017941 */ /* 0x000fea0003800000 */
.L_x_673:
[----:B------:R-:W2:Y:S04]  /*138d0*/  LDL R3, [R1] ;  /* 0x0000000001037983 */ /* 0x000ea80000100800 */
[----:B------:R-:W3:Y:S01]  /*138e0*/  LDL R9, [R1+0x10] ;  /* 0x0000100001097983 */ /* 0x000ee20000100800 */
[----:B------:R-:W-:Y:S01]  /*138f0*/  SHF.R.S32.HI R20, RZ, 0x1f, R0 ;  /* 0x0000001fff147819 */ /* 0x000fe20000011400 */
[----:B------:R-:W-:Y:S01]  /*13900*/  ULDC.64 UR4, c[0x0][0x300] ;  /* 0x0000c00000047ab9 */ /* 0x000fe20000000a00 */
[----:B------:R-:W1:Y:S03]  /*13910*/  S2R R8, SR_TID.X ;  /* 0x0000000000087919 */ /* 0x000e660000002100 */
[----:B------:R-:W-:-:S04]  /*13920*/  IMAD R7, R20, UR4, RZ ;  /* 0x0000000414077c24 */ /* 0x000fc8000f8e02ff */
[----:B------:R-:W-:Y:S01]  /*13930*/  IMAD R7, R0, UR5, R7 ;  /* 0x0000000500077c24 */ /* 0x000fe2000f8e0207 */
[----:B-1----:R-:W-:-:S04]  /*13940*/  LOP3.LUT R8, R8, 0x7f, RZ, 0xc0, !PT ;  /* 0x0000007f08087812 */ /* 0x002fc800078ec0ff */
[----:B------:R-:W-:Y:S02]  /*13950*/  SHF.L.U32 R11, R8, 0x3, RZ ;  /* 0x00000003080b7819 */ /* 0x000fe400000006ff */
        /* <DEDUP_REMOVED lines=10> */
[----:B------:R-:W0:Y:S01]  /*13a00*/  S2R R9, SR_TID.X ;  /* 0x0000000000097919 */ /* 0x000e220000002100 */
[----:B------:R-:W-:-:S04]  /*13a10*/  IMAD.WIDE.U32 R2, R18, UR4, R2 ;  /* 0x0000000412027c25 */ /* 0x000fc8000f8e0002 */
[----:B------:R-:W-:Y:S01]  /*13a20*/  IMAD R7, R18, UR5, R7 ;  /* 0x0000000512077c24 */ /* 0x000fe2000f8e0207 */
[----:B------:R-:W-:-:S03]  /*13a30*/  ULDC.64 UR4, c[0x0][0x2e8] ;  /* 0x0000ba0000047ab9 */ /* 0x000fc60000000a00 */
[----:B------:R-:W-:Y:S02]  /*13a40*/  IMAD.IADD R7, R7, 0x1, R3 ;  /* 0x0000000107077824 */ /* 0x000fe400078e0203 */
[----:B0-----:R-:W-:-:S05]  /*13a50*/  IMAD.SHL.U32 R8, R9, 0x8, RZ ;  /* 0x0000000809087824 */ /* 0x001fca00078e00ff */
[----:B------:R-:W-:-:S04]  /*13a60*/  LOP3.LUT R8, R8, 0x1f8, RZ, 0xc0, !PT ;  /* 0x000001f808087812 */ /* 0x000fc800078ec0ff */
[----:B------:R-:W-:Y:S02]  /*13a70*/  LOP3.LUT R8, R8, 0x38, R9, 0x78, !PT ;  /* 0x0000003808087812 */ /* 0x000fe400078e7809 */
[----:B------:R-:W-:Y:S01]  /*13a80*/  LEA R9, P0, R2, UR4, 0x1 ;  /* 0x0000000402097c11 */ /* 0x000fe2000f8008ff */
[----:B------:R-:W-:Y:S01]  /*13a90*/  UMOV UR4, 0xffffffff ;  /* 0xffffffff00047882 */ /* 0x000fe20000000000 */
[----:B------:R-:W-:Y:S02]  /*13aa0*/  LOP3.LUT R8, R8, 0x200, R11, 0xf8, !PT ;  /* 0x0000020008087812 */ /* 0x000fe400078ef80b */
[----:B------:R-:W-:Y:S02]  /*13ab0*/  LEA.HI.X R10, R2, UR5, R7, 0x1, P0 ;  /* 0x00000005020a7c11 */ /* 0x000fe400080f0c07 */
[----:B------:R-:W-:Y:S01]  /*13ac0*/  LEA R8, R25, R8, 0xd ;  /* 0x0000000819087211 */ /* 0x000fe200078e68ff */
[----:B------:R-:W-:Y:S06]  /*13ad0*/  BRA.DIV UR4, `(.L_x_675) ;  /* 0x0000005204787947 */ /* 0x000fec000b800000 */
[----:B------:R-:W0:Y:S01]  /*13ae0*/  S2R R3, SR_TID.X ;  /* 0x0000000000037919 */ /* 0x000e220000002100 */
[----:B------:R-:W-:Y:S01]  /*13af0*/  IMAD R8, R8, 0x2, R22 ;  /* 0x0000000208087824 */ /* 0x000fe200078e0216 */
[----:B------:R-:W1:Y:S01]  /*13b00*/  SHFL.IDX PT, R2, R9, RZ, 0x181f ;  /* 0x00181fff09027589 */ /* 0x000e6200000e0000 */
[----:B0-----:R-:W-:-:S03]  /*13b10*/  IMAD.SHL.U32 R11, R3, 0x8, RZ ;  /* 0x00000008030b7824 */ /* 0x001fc600078e00ff */
[----:B------:R-:W0:Y:S02]  /*13b20*/  SHFL.IDX PT, R3, R10, RZ, 0x181f ;  /* 0x00181fff0a037589 */ /* 0x000e2400000e0000 */
[----:B------:R-:W-:-:S05]  /*13b30*/  LOP3.LUT R11, R11, 0x38, RZ, 0xc0, !PT ;  /* 0x000000380b0b7812 */ /* 0x000fca00078ec0ff */
[----:B------:R-:W-:-:S05]  /*13b40*/  IMAD.SHL.U32 R7, R11, 0x2, RZ ;  /* 0x000000020b077824 */ /* 0x000fca00078e00ff */
[----:B-1----:R-:W-:-:S04]  /*13b50*/  IADD3 R2, P0, R2, R7, RZ ;  /* 0x0000000702027210 */ /* 0x002fc80007f1e0ff */
[----:B0-----:R-:W-:-:S05]  /*13b60*/  IADD3.X R3, RZ, R3, RZ, P0, !PT ;  /* 0x00000003ff037210 */ /* 0x001fca00007fe4ff */
        /* <DEDUP_REMOVED lines=34> */
.L_x_848:
        /* <DEDUP_REMOVED lines=8> */
.L_x_676:
[----:B------:R-:W-:Y:S02]  /*13e10*/  PLOP3.LUT P2, PT, P2, P0, PT, 0xa2, 0x0 ;  /* 0x000000000000781c */ /* 0x000fe40001741472 */
[----:B------:R-:W-:-:S08]  /*13e20*/  @P0 R2UR P2, UR4, R5 ;  /* 0x00000000050402ca */ /* 0x000fd00000040000 */
[----:B------:R-:W-:-:S05]  /*13e30*/  @P0 PLOP3.LUT P0, PT, P2, PT, PT, 0x80, 0x0 ;  /* 0x000000000000081c */ /* 0x000fca000170f070 */
[----:B------:R-:W-:Y:S01]  /*13e40*/  @!P2 SYNCS.ARRIVE.TRANS64.RED.A0T1 RZ, [UR4+0x16830], RZ ;  /* 0x016830ffffffa9a7 */ /* 0x000fe20008200404 */
[----:B------:R-:W-:Y:S07]  /*13e50*/  @!P2 ARRIVES.LDGSTSBAR.64.TRANSCNT [UR4+0x16830] ;  /* 0x01683000ff00a9b0 */ /* 0x000fee0008000a84 */
[----:B------:R-:W-:Y:S05]  /*13e60*/  @P0 BRA.U.ANY `(.L_x_676) ;  /* 0xfffffffd00e80947 */ /* 0x000fea000393ffff */
[----:B------:R-:W-:Y:S01]  /*13e70*/  NOP ;  /* 0x0000000000007918 */ /* 0x000fe20000000000 */
[----:B-1----:R-:W-:-:S04]  /*13e80*/  MOV R2, UR38 ;  /* 0x0000002600027c02 */ /* 0x002fc80008000f00 */
[----:B------:R-:W-:-:S13]  /*13e90*/  ISETP.NE.AND P3, PT, R2, 0x3, PT ;  /* 0x000000030200780c */ /* 0x000fda0003f65270 */
[----:B------:R-:W-:Y:S05]  /*13ea0*/  @!P3 BRA `(.L_x_677) ;  /* 0x000000000004b947 */ /* 0x000fea0003800000 */
[----:B------:R-:W-:Y:S01]  /*13eb0*/  BPT.TRAP 0x1 ;  /* 0x000000040000795c */ /* 0x000fe20000300000 */
.L_x_677:
[----:B------:R1:W-:Y:S01]  /*13ec0*/  SYNCS.ARRIVE.TRANS64.A1T0 RZ, [R5+URZ+0x16830], RZ ;  /* 0x016830ff05ff79a7 */ /* 0x0003e2000810003f */
[----:B------:R-:W-:Y:S05]  /*13ed0*/  @!P3 BRA `(.L_x_678) ;  /* 0x000000000004b947 */ /* 0x000fea0003800000 */
[----:B------:R-:W-:Y:S01]  /*13ee0*/  BPT.TRAP 0x1 ;  /* 0x000000040000795c */ /* 0x000fe20000300000 */
.L_x_678:
[----:B------:R-:W-:Y:S01]  /*13ef0*/  SHF.L.U32 R2, R17, 0x1f, RZ ;  /* 0x0000001f11027819 */ /* 0x000fe200000006ff */
[----:B-1----:R-:W-:Y:S01]  /*13f00*/  IMAD R5, R6, 0x8, R22 ;  /* 0x0000000806057824 */ /* 0x002fe200078e0216 */
[----:B------:R-:W-:Y:S03]  /*13f10*/  BSSY B1, `(.L_x_679) ;  /* 0x0000003000017945 */ /* 0x000fe60003800000 */
[----:B------:R-:W1:Y:S02]  /*13f20*/  SYNCS.PHASECHK.TRANS64.TRYWAIT P0, [R5+URZ+0x16860], R2 ;  /* 0x01686002050075a7 */ /* 0x000e64000800017f */
[----:B-1----:R-:W-:Y:S05]  /*13f30*/  @!P0 BRA `(.L_x_680) ;  /* 0x00000054009c8947 */ /* 0x002fea0003800000 */
.L_x_849:
[----:B------:R-:W-:Y:S05]  /*13f40*/  BSYNC B1 ;  /* 0x0000000000017941 */ /* 0x000fea0003800000 */
.L_x_679:
[----:B------:R-:W2:Y:S04]  /*13f50*/  LDL R11, [R1+0x18] ;  /* 0x00001800010b7983 */ /* 0x000ea80000100800 */
[----:B------:R-:W2:Y:S01]  /*13f60*/  LDL.LU R8, [R1+0x8] ;  /* 0x0000080001087983 */ /* 0x000ea20000300800 */
[----:B------:R-:W0:Y:S01]  /*13f70*/  S2R R12, SR_TID.X ;  /* 0x00000000000c7919 */ /* 0x000e220000002100 */
[----:B------:R-:W-:Y:S01]  /*13f80*/  UMOV UR4, 0xffffffff ;  /* 0xffffffff00047882 */ /* 0x000fe20000000000 */
[C---:B0-----:R-:W-:Y:S02]  /*13f90*/  SHF.L.U32 R9, R12.reuse, 0x3, RZ ;  /* 0x000000030c097819 */ /* 0x041fe400000006ff */
[----:B------:R-:W-:Y:S02]  /*13fa0*/  LOP3.LUT R3, R12, 0x7f, RZ, 0xc0, !PT ;  /* 0x0000007f0c037812 */ /* 0x000fe400078ec0ff */
[----:B------:R-:W-:-:S03]  /*13fb0*/  LOP3.LUT R9, R9, 0x1f8, RZ, 0xc0, !PT ;  /* 0x000001f809097812 */ /* 0x000fc600078ec0ff */
[----:B------:R-:W-:Y:S01]  /*13fc0*/  IMAD.SHL.U32 R10, R3, 0x8, RZ ;  /* 0x00000008030a7824 */ /* 0x000fe200078e00ff */
        /* <DEDUP_REMOVED lines=53> */
.L_x_867:
[----:B------:R-:W2:Y:S01]  /*14320*/  LDL R9, [R1+0x10] ;  /* 0x0000100001097983 */ /* 0x000ea20000100800 */
        /* <DEDUP_REMOVED lines=13> */
[----:B------:R-:W-:-:S03]  /*14400*/  NOP ;  /* 0x0000000000007918 */ /* 0x000fc60000000000 */
[----:B------:R-:W-:-:S03]  /*14410*/  IADD3 R3, R3, R6, RZ ;  /* 0x0000000603037210 */ /* 0x000fc60007ffe0ff */
[----:B------:R-:W-:-:S04]  /*14420*/  IMAD.WIDE.U32 R2, R4, UR4, R2 ;  /* 0x0000000404027c25 */ /* 0x000fc8000f8e0002 */
[----:B------:R-:W-:-:S04]  /*14430*/  IMAD R0, R21, UR4, RZ ;  /* 0x0000000415007c24 */ /* 0x000fc8000f8e02ff */
[----:B------:R-:W-:Y:S01]  /*14440*/  IMAD R0, R4, UR5, R0 ;  /* 0x0000000504007c24 */ /* 0x000fe2000f8e0200 */
[----:B------:R-:W-:-:S03]  /*14450*/  ULDC.64 UR4, c[0x0][0x330] ;  /* 0x0000cc0000047ab9 */ /* 0x000fc60000000a00 */
[----:B------:R-:W-:Y:S02]  /*14460*/  IMAD.IADD R3, R3, 0x1, R0 ;  /* 0x0000000103037824 */ /* 0x000fe400078e0200 */
[----:B------:R-:W-:-:S04]  /*14470*/  IMAD.WIDE.U32 R2, R18, UR4, R2 ;  /* 0x0000000412027c25 */ /* 0x000fc8000f8e0002 */
[----:B--2---:R-:W-:-:S04]  /*14480*/  IMAD R0, R9, UR4, RZ ;  /* 0x0000000409007c24 */ /* 0x004fc8000f8e02ff */
[----:B------:R-:W-:Y:S01]  /*14490*/  IMAD R0, R18, UR5, R0 ;  /* 0x0000000512007c24 */ /* 0x000fe2000f8e0200 */
[----:B------:R-:W-:Y:S02]  /*144a0*/  ULDC.64 UR4, c[0x0][0x318] ;  /* 0x0000c60000047ab9 */ /* 0x000fe40000000a00 */
[----:B0-----:R-:W-:Y:S01]  /*144b0*/  LEA R23, P2, R2, UR4, 0x1 ;  /* 0x0000000402177c11 */ /* 0x001fe2000f8408ff */
[----:B------:R-:W-:-:S05]  /*144c0*/  IMAD.IADD R0, R0, 0x1, R3 ;  /* 0x0000000100007824 */ /* 0x000fca00078e0203 */
[----:B------:R-:W-:-:S07]  /*144d0*/  LEA.HI.X R0, R2, UR5, R0, 0x1, P2 ;  /* 0x0000000502007c11 */ /* 0x000fce00090f0c00 */
.L_x_682:
[----:B------:R-:W-:Y:S02]  /*144e0*/  PLOP3.LUT P2, PT, P2, P0, PT, 0xa2, 0x0 ;  /* 0x000000000000781c */ /* 0x000fe40001741472 */
[----:B------:R-:W-:-:S08]  /*144f0*/  @P0 R2UR P2, UR4, R5 ;  /* 0x00000000050402ca */ /* 0x000fd00000040000 */
[----:B------:R-:W-:-:S05]  /*14500*/  @P0 PLOP3.LUT P0, PT, P2, PT, PT, 0x80, 0x0 ;  /* 0x000000000000081c */ /* 0x000fca000170f070 */
[----:B------:R-:W-:Y:S01]  /*14510*/  @!P2 SYNCS.ARRIVE.TRANS64.RED.A0T1 RZ, [UR4+0x16850], RZ ;  /* 0x016850ffffffa9a7 */ /* 0x000fe20008200404 */
[----:B------:R-:W-:Y:S07]  /*14520*/  @!P2 ARRIVES.LDGSTSBAR.64.TRANSCNT [UR4+0x16850] ;  /* 0x01685000ff00a9b0 */ /* 0x000fee0008000a84 */
[----:B------:R-:W-:Y:S05]  /*14530*/  @P0 BRA.U.ANY `(.L_x_682) ;  /* 0xfffffffd00e80947 */ /* 0x000fea000393ffff */
[----:B------:R-:W-:Y:S01]  /*14540*/  NOP ;  /* 0x0000000000007918 */ /* 0x000fe20000000000 */
[----:B------:R-:W-:Y:S01]  /*14550*/  MOV R2, UR38 ;  /* 0x0000002600027c02 */ /* 0x000fe20008000f00 */
[----:B------:R-:W-:-:S03]  /*14560*/  IMAD.MOV.U32 R24, RZ, RZ, R0 ;  /* 0x000000ffff187224 */ /* 0x000fc600078e0000 */
[----:B------:R-:W-:-:S13]  /*14570*/  ISETP.NE.AND P3, PT, R2, 0x3, PT ;  /* 0x000000030200780c */ /* 0x000fda0003f65270 */
[----:B------:R-:W-:Y:S05]  /*14580*/  @!P3 BRA `(.L_x_683) ;  /* 0x000000000004b947 */ /* 0x000fea0003800000 */
[----:B------:R-:W-:Y:S01]  /*14590*/  BPT.TRAP 0x1 ;  /* 0x000000040000795c */ /* 0x000fe20000300000 */
.L_x_683:
[----:B------:R2:W-:Y:S01]  /*145a0*/  STL [R1+0x8], R26 ;  /* 0x0000081a01007387 */ /* 0x0005e20000100800 */
[C---:B------:R-:W-:Y:S01]  /*145b0*/  ISETP.GT.AND P0, PT, R26.reuse, RZ, PT ;  /* 0x000000ff1a00720c */ /* 0x040fe20003f04270 */
[----:B------:R2:W-:Y:S01]  /*145c0*/  SYNCS.ARRIVE.TRANS64.A1T0 RZ, [R5+URZ+0x16850], RZ ;  /* 0x016850ff05ff79a7 */ /* 0x0005e2000810003f */
[----:B------:R-:W-:Y:S01]  /*145d0*/  VIADD R7, R26, 0xffffffff ;  /* 0xffffffff1a077836 */ /* 0x000fe20000000000 */
[----:B------:R-:W-:Y:S01]  /*145e0*/  MOV R17, R28 ;  /* 0x0000001c00117202 */ /* 0x000fe20000000f00 */
[----:B------:R-:W-:-:S09]  /*145f0*/  IMAD.MOV.U32 R6, RZ, RZ, R25 ;  /* 0x000000ffff067224 */ /* 0x000fd200078e0019 */
[----:B--2---:R-:W-:Y:S05]  /*14600*/  @P0 BRA `(.L_x_684) ;  /* 0xffffffec00f40947 */ /* 0x004fea000383ffff */
.L_x_671:
[----:B------:R-:W-:Y:S05]  /*14610*/  BSYNC B0 ;  /* 0x0000000000007941 */ /* 0x000fea0003800000 */
.L_x_670:
[----:B-1----:R-:W1:Y:S01]  /*14620*/  S2R R0, SR_TID.X ;  /* 0x0000000000007919 */ /* 0x002e620000002100 */
[----:B------:R-:W-:Y:S01]  /*14630*/  BSSY B0, `(.L_x_685) ;  /* 0x0000010000007945 */ /* 0x000fe20003800000 */
[----:B-1----:R-:W-:-:S04]  /*14640*/  LOP3.LUT R0, R0, 0x7f, RZ, 0xc0, !PT ;  /* 0x0000007f00007812 */ /* 0x002fc800078ec0ff */
[----:B------:R-:W-:-:S13]  /*14650*/  ISETP.NE.AND P0, PT, R0, RZ, PT ;  /* 0x000000ff0000720c */ /* 0x000fda0003f05270 */
[----:B------:R-:W-:Y:S05]  /*14660*/  @P0 BRA `(.L_x_686) ;  /* 0x0000000000300947 */ /* 0x000fea0003800000 */
[----:B------:R-:W1:Y:S01]  /*14670*/  S2R R5, SR_LANEID ;  /* 0x0000000000057919 */ /* 0x000e620000000000 */
[----:B------:R-:W-:Y:S01]  /*14680*/  VOTEU.ANY UR4, UPT, PT ;  /* 0x0000000000047886 */ /* 0x000fe200038e0100 */
[----:B------:R-:W2:Y:S01]  /*14690*/  LDC.64 R2, c[0x0][0xc60] ;  /* 0x00031800ff027b82 */ /* 0x000ea20000000a00 */
[----:B------:R-:W1:Y:S02]  /*146a0*/  FLO.U32 R0, UR4 ;  /* 0x0000000400007d00 */ /* 0x000e6400080e0000 */
[----:B-1----:R-:W-:-:S06]  /*146b0*/  ISETP.EQ.U32.AND P0, PT, R0, R5, PT ;  /* 0x000000050000720c */ /* 0x002fcc0003f02070 */
[----:B------:R-:W2:Y:S07]  /*146c0*/  POPC R5, UR4 ;  /* 0x0000000400057d09 */ /* 0x000eae0008000000 */
[----:B--2---:R-:W2:Y:S01]  /*146d0*/  @P0 ATOMG.E.ADD.STRONG.GPU PT, R3, desc[UR42][R2.64], R5 ;  /* 0x00000005020309a8 */ /* 0x004ea200081ee1ea */
[----:B------:R-:W1:Y:S02]  /*146e0*/  S2R R4, SR_LTMASK ;  /* 0x0000000000047919 */ /* 0x000e640000003900 */
[----:B-1----:R-:W-:-:S04]  /*146f0*/  LOP3.LUT R4, R4, UR4, RZ, 0xc0, !PT ;  /* 0x0000000404047c12 */ /* 0x002fc8000f8ec0ff */
[----:B0-----:R-:W0:Y:S01]  /*14700*/  POPC R7, R4 ;  /* 0x0000000400077309 */ /* 0x001e220000000000 */
[----:B--2---:R-:W0:Y:S02]  /*14710*/  SHFL.IDX PT, R0, R3, R0, 0x1f ;  /* 0x00001f0003007589 */ /* 0x004e2400000e0000 */
[----:B0-----:R-:W-:-:S07]  /*14720*/  IADD3 R16, R0, UR37, R7 ;  /* 0x0000002500107c10 */ /* 0x001fce000fffe007 */
.L_x_686:
[----:B------:R-:W-:Y:S05]  /*14730*/  BSYNC B0 ;  /* 0x0000000000007941 */ /* 0x000fea0003800000 */
.L_x_685:
[----:B------:R-:W-:-:S05]  /*14740*/  IMAD.U32 R0, RZ, RZ, UR38 ;  /* 0x00000026ff007e24 */ /* 0x000fca000f8e00ff */
[----:B------:R-:W-:-:S13]  /*14750*/  ISETP.NE.AND P0, PT, R0, 0x3, PT ;  /* 0x000000030000780c */ /* 0x000fda0003f05270 */
[----:B------:R-:W-:Y:S05]  /*14760*/  @!P0 BRA `(.L_x_687) ;  /* 0x0000000000048947 */ /* 0x000fea0003800000 */
[----:B------:R-:W-:Y:S01]  /*14770*/  BPT.TRAP 0x1 ;  /* 0x000000040000795c */ /* 0x000fe20000300000 */
.L_x_687:
[----:B------:R-:W0:Y:S01]  /*14780*/  LDL.LU R2, [R1+0x18] ;  /* 0x0000180001027983 */ /* 0x000e220000300800 */
[----:B------:R-:W-:Y:S01]  /*14790*/  LEA R0, R25, R22, 0x3 ;  /* 0x0000001619007211 */ /* 0x000fe200078e18ff */
[----:B------:R-:W-:Y:S01]  /*147a0*/  BSSY B0, `(.L_x_688) ;  /* 0x0000005000007945 */ /* 0x000fe20003800000 */
[----:B------:R-:W-:-:S04]  /*147b0*/  SHF.L.U32 R3, R28, 0x1f, RZ ;  /* 0x0000001f1c037819 */ /* 0x000fc800000006ff */
[----:B------:R-:W1:Y:S01]  /*147c0*/  SYNCS.PHASECHK.TRANS64.TRYWAIT P0, [R0+URZ+0x16860], R3 ;  /* 0x01686003000075a7 */ /* 0x000e62000800017f */
[----:B0-----:R-:W-:Y:S01]  /*147d0*/  IMAD R6, R26, -0x80, R2 ;  /* 0xffffff801a067824 */ /* 0x001fe200078e0202 */
[----:B-1----:R-:W-:Y:S06]  /*147e0*/  @!P0 BRA `(.L_x_689) ;  /* 0x0000005400cc8947 */ /* 0x002fec0003800000 */
.L_x_868:
[----:B------:R-:W-:Y:S05]  /*147f0*/  BSYNC B0 ;  /* 0x0000000000007941 */ /* 0x000fea0003800000 */
.L_x_688:
[----:B------:R-:W1:Y:S01]  /*14800*/  S2R R8, SR_TID.X ;  /* 0x0000000000087919 */ /* 0x000e620000002100 */
[----:B------:R-:W-:Y:S01]  /*14810*/  ULDC UR4, c[0x0][0x2f4] ;  /* 0x0000bd0000047ab9 */ /* 0x000fe20000000800 */
[C---:B-1----:R-:W-:Y:S01]  /*14820*/  SHF.L.U32 R2, R8.reuse, 0x3, RZ ;  /* 0x0000000308027819 */ /* 0x042fe200000006ff */
[C---:B------:R-:W-:Y:S01]  /*14830*/  IMAD.SHL.U32 R7, R8.reuse, 0x8, RZ ;  /* 0x0000000808077824 */ /* 0x040fe200078e00ff */
[----:B------:R-:W-:Y:S02]  /*14840*/  LOP3.LUT R5, R8, 0x7f, RZ, 0xc0, !PT ;  /* 0x0000007f08057812 */ /* 0x000fe400078ec0ff */
[----:B------:R-:W-:Y:S02]  /*14850*/  LOP3.LUT R2, R2, 0x1f8, RZ, 0xc0, !PT ;  /* 0x000001f802027812 */ /* 0x000fe400078ec0ff */
[----:B------:R-:W-:Y:S01]  /*14860*/  LOP3.LUT R7, R7, 0x38, RZ, 0xc0, !PT ;  /* 0x0000003807077812 */ /* 0x000fe200078ec0ff */
[----:B------:R-:W-:Y:S01]  /*14870*/  IMAD.SHL.U32 R4, R5, 0x8, RZ ;  /* 0x0000000805047824 */ /* 0x000fe200078e00ff */
[----:B------:R-:W-:-:S02]  /*14880*/  LOP3.LUT R2, R2, 0x38, R8, 0x78, !PT ;  /* 0x0000003802027812 */ /* 0x000fc400078e7808 */
[----:B------:R-:W-:Y:S01]  /*14890*/  ISETP.GE.AND P0, PT, R7, UR4, PT ;  /* 0x0000000407007c0c */ /* 0x000fe2000bf06270 */
[----:B------:R-:W-:Y:S01]  /*148a0*/  UMOV UR4, 0xffffffff ;  /* 0xffffffff00047882 */ /* 0x000fe20000000000 */
[----:B------:R-:W-:Y:S02]  /*148b0*/  SHF.R.U32.HI R5, RZ, 0x3, R5 ;  /* 0x00000003ff057819 */ /* 0x000fe40000011605 */
[----:B------:R-:W-:-:S03]  /*148c0*/  LOP3.LUT R2, R2, 0x200, R4, 0xf8, !PT ;  /* 0x0000020002027812 */ /* 0x000fc600078ef804 */
[----:B------:R-:W-:Y:S02]  /*148d0*/  IMAD.IADD R6, R6, 0x1, -R5 ;  /* 0x0000000106067824 */ /* 0x000fe400078e0a05 */
[----:B------:R-:W-:Y:S01]  /*148e0*/  IMAD R4, R25, 0x2000, R2 ;  /* 0x0000200019047824 */ /* 0x000fe200078e0202 */
[----:B------:R-:W-:Y:S06]  /*148f0*/  BRA.DIV UR4, `(.L_x_690) ;  /* 0x00000056049c7947 */ /* 0x000fec000b800000 */
[----:B------:R-:W1:Y:S01]  /*14900*/  SHFL.IDX PT, R14, R23, RZ, 0x181f ;  /* 0x00181fff170e7589 */ /* 0x000e6200000e0000 */
[----:B------:R-:W-:Y:S01]  /*14910*/  SHF.L.U32 R5, R7, 0x1, RZ ;  /* 0x0000000107057819 */ /* 0x000fe200000006ff */
[----:B------:R-:W-:Y:S01]  /*14920*/  IMAD R4, R4, 0x2, R22 ;  /* 0x0000000204047824 */ /* 0x000fe200078e0216 */
[----:B------:R-:W-:Y:S01]  /*14930*/  ISETP.LT.OR P1, PT, R6, 0x1, P0 ;  /* 0x000000010600780c */ /* 0x000fe20000721670 */
[----:B0-----:R-:W0:Y:S01]  /*14940*/  SHFL.IDX PT, R3, R24, RZ, 0x181f ;  /* 0x00181fff18037589 */ /* 0x001e2200000e0000 */
[----:B-1----:R-:W-:-:S03]  /*14950*/  IADD3 R2, P2, R14, R5, RZ ;  /* 0x000000050e027210 */ /* 0x002fc60007f5e0ff */
[----:B------:R-:W1:Y:S02]  /*14960*/  SHFL.IDX PT, R14, R23, 0x1, 0x181f ;  /* 0x00381f00170e7f89 */ /* 0x000e6400000e0000 */
[----:B0-----:R-:W-:-:S06]  /*14970*/  IMAD.X R3, RZ, RZ, R3, P2 ;  /* 0x000000ffff037224 */ /* 0x001fcc00010e0603 */
[----:B------:R0:W-:Y:S01]  /*14980*/  LDGSTS.E.BYPASS.LTC128B.128 [R4+0x400], desc[UR42][R2.64], !P1 ;  /* 0x0040000002047fae */ /* 0x0001e2000c901d6a */
[----:B------:R-:W-:-:S03]  /*14990*/  ISETP.LT.OR P1, PT, R6, 0x11, P0 ;  /* 0x000000110600780c */ /* 0x000fc60000721670 */
[----:B0-----:R-:W0:Y:S01]  /*149a0*/  SHFL.IDX PT, R3, R24, 0x1, 0x181f ;  /* 0x00381f0018037f89 */ /* 0x001e2200000e0000 */
[----:B-1----:R-:W-:-:S03]  /*149b0*/  IADD3 R2, P2, R14, R5, RZ ;  /* 0x000000050e027210 */ /* 0x002fc60007f5e0ff */
[----:B------:R-:W1:Y:S01]  /*149c0*/  SHFL.IDX PT, R14, R23, 0x2, 0x181f ;  /* 0x00581f00170e7f89 */ /* 0x000e6200000e0000 */
[----:B0-----:R-:W-:-:S05]  /*149d0*/  IADD3.X R3, RZ, R3, RZ, P2, !PT ;  /* 0x00000003ff037210 */ /* 0x001fca00017fe4ff */
[----:B------:R0:W-:Y:S01]  /*149e0*/  LDGSTS.E.BYPASS.LTC128B.128 [R4+0xc00], desc[UR42][R2.64], !P1 ;  /* 0x00c0000002047fae */ /* 0x0001e2000c901d6a */
[----:B------:R-:W-:-:S03]  /*149f0*/  ISETP.LT.OR P1, PT, R6, 0x21, P0 ;  /* 0x000000210600780c */ /* 0x000fc60000721670 */
[----:B0-----:R-:W0:Y:S01]  /*14a00*/  SHFL.IDX PT, R3, R24, 0x2, 0x181f ;  /* 0x00581f0018037f89 */ /* 0x001e2200000e0000 */
[----:B-1----:R-:W-:-:S03]  /*14a10*/  IADD3 R2, P2, R14, R5, RZ ;  /* 0x000000050e027210 */ /* 0x002fc60007f5e0ff */
[----:B------:R-:W1:Y:S02]  /*14a20*/  SHFL.IDX PT, R14, R23, 0x3, 0x181f ;  /* 0x00781f00170e7f89 */ /* 0x000e6400000e0000 */
[----:B0-----:R-:W-:-:S05]  /*14a30*/  IMAD.X R3, RZ, RZ, R3, P2 ;  /* 0x000000ffff037224 */ /* 0x001fca00010e0603 */
        /* <DEDUP_REMOVED lines=22> */
[----:B------:R-:W1:Y:S04]  /*14ba0*/  SHFL.IDX PT, R24, R24, 0x7, 0x181f ;  /* 0x00f81f0018187f89 */ /* 0x000e6800000e0000 */
[----:B------:R2:W3:Y:S01]  /*14bb0*/  SHFL.IDX PT, R14, R23, 0x7, 0x181f ;  /* 0x00f81f00170e7f89 */ /* 0x0004e200000e0000 */
[----:B0-----:R-:W-:-:S05]  /*14bc0*/  IMAD.X R3, RZ, RZ, R3, P2 ;  /* 0x000000ffff037224 */ /* 0x001fca00010e0603 */
[----:B-1----:R2:W-:Y:S02]  /*14bd0*/  LDGSTS.E.BYPASS.LTC128B.128 [R4+0x3400], desc[UR42][R2.64], !P1 ;  /* 0x0340000002047fae */ /* 0x0025e4000c901d6a */
.L_x_886:
[----:B------:R-:W-:Y:S02]  /*14be0*/  ISETP.LT.OR P0, PT, R6, 0x71, P0 ;  /* 0x000000710600780c */ /* 0x000fe40000701670 */
[----:B--23--:R-:W-:-:S04]  /*14bf0*/  IADD3 R2, P1, R14, R5, RZ ;  /* 0x000000050e027210 */ /* 0x00cfc80007f3e0ff */
[----:B------:R-:W-:-:S07]  /*14c00*/  IADD3.X R3, RZ, R24, RZ, P1, !PT ;  /* 0x00000018ff037210 */ /* 0x000fce0000ffe4ff */
[----:B------:R-:W-:Y:S01]  /*14c10*/  @!PT LDS RZ, [RZ] ;  /* 0x00000000fffff984 */ /* 0x000fe20000000800 */
[----:B------:R-:W-:Y:S01]  /*14c20*/  @!PT LDS RZ, [RZ] ;  /* 0x00000000fffff984 */ /* 0x000fe20000000800 */
[----:B------:R-:W-:Y:S01]  /*14c30*/  @!PT LDS RZ, [RZ] ;  /* 0x00000000fffff984 */ /* 0x000fe20000000800 */
[----:B------:R0:W-:Y:S01]  /*14c40*/  LDGSTS.E.BYPASS.LTC128B.128 [R4+0x3c00], desc[UR42][R2.64], !P0 ;  /* 0x03c0000002047fae */ /* 0x0001e2000c101d6a */
[----:B------:R-:W-:Y:S01]  /*14c50*/  PLOP3.LUT P0, PT, PT, PT, PT, 0x80, 0x0 ;  /* 0x000000000000781c */ /* 0x000fe20003f0f070 */
[----:B------:R-:W-:-:S12]  /*14c60*/  NOP ;  /* 0x0000000000007918 */ /* 0x000fd80000000000 */
.L_x_691:
        /* <DEDUP_REMOVED lines=11> */
.L_x_692:
[----:B------:R0:W-:Y:S01]  /*14d20*/  SYNCS.ARRIVE.TRANS64.A1T0 RZ, [R0+URZ+0x16850], RZ ;  /* 0x016850ff00ff79a7 */ /* 0x0001e2000810003f */
[----:B------:R-:W-:-:S05]  /*14d30*/  VIADD R25, R25, 0x1 ;  /* 0x0000000119197836 */ /* 0x000fca0000000000 */
[----:B------:R-:W-:-:S04]  /*14d40*/  ISETP.NE.AND P0, PT, R25, 0x2, PT ;  /* 0x000000021900780c */ /* 0x000fc80003f05270 */
[----:B------:R-:W-:Y:S02]  /*14d50*/  SEL R3, RZ, 0x1, P0 ;  /* 0x00000001ff037807 */ /* 0x000fe40000000000 */
[----:B------:R-:W-:Y:S02]  /*14d60*/  SEL R25, R25, RZ, P0 ;  /* 0x000000ff19197207 */ /* 0x000fe40000000000 */
[----:B0-----:R-:W-:-:S07]  /*14d70*/  LOP3.LUT R28, R28, R3, RZ, 0x3c, !PT ;  /* 0x000000031c1c7212 */ /* 0x001fce00078e3cff */
.L_x_651:
[----:B------:R-:W-:Y:S05]  /*14d80*/  BSYNC B7 ;  /* 0x0000000000077941 */ /* 0x000fea0003800000 */
.L_x_649:
[----:B------:R-:W2:Y:S02]  /*14d90*/  LDL R0, [R1] ;  /* 0x0000000001007983 */ /* 0x000ea40000100800 */
        /* <DEDUP_REMOVED lines=8> */
[----:B------:R0:W1:Y:S01]  /*14e20*/  LDS.128 R16, [R22+0x168d0] ;  /* 0x0168d00016107984 */ /* 0x0000620000000c00 */
[----:B------:R-:W-:Y:S06]  /*14e30*/  BAR.ARV 0x4, 0x200 ;  /* 0x0108000000007b1d */ /* 0x000fec0000002000 */
[----:B------:R-:W-:Y:S05]  /*14e40*/  BRA `(.L_x_694) ;  /* 0x0000000800407947 */ /* 0x000fea0003800000 */
.L_x_693:
        /* <DEDUP_REMOVED lines=10> */
[----:B------:R0:W2:Y:S01]  /*14ef0*/  @!P1 LDG.E R3, desc[UR42][R2.64] ;  /* 0x0000002a02039981 */ /* 0x0000a2000c1e1900 */
[C---:B------:R-:W-:Y:S02]  /*14f00*/  ISETP.GE.U32.AND P2, PT, R8.reuse, 0x2, PT ;  /* 0x000000020800780c */ /* 0x040fe40003f46070 */
[C---:B------:R-:W-:Y:S01]  /*14f10*/  ISETP.GE.U32.AND P3, PT, R8.reuse, 0x4, PT ;  /* 0x000000040800780c */ /* 0x040fe20003f66070 */
[----:B------:R-:W-:Y:S01]  /*14f20*/  SHFL.IDX PT, R0, R16, RZ, 0x1f ;  /* 0x00001fff10007589 */ /* 0x000fe200000e0000 */
[C---:B------:R-:W-:Y:S02]  /*14f30*/  ISETP.GE.U32.AND P4, PT, R8.reuse, 0x8, PT ;  /* 0x000000080800780c */ /* 0x040fe40003f86070 */
[----:B------:R-:W-:Y:S01]  /*14f40*/  ISETP.GE.U32.AND P5, PT, R8, 0x10, PT ;  /* 0x000000100800780c */ /* 0x000fe20003fa6070 */
[----:B------:R-:W-:Y:S01]  /*14f50*/  SHFL.IDX PT, R4, R16, 0x1, 0x1f ;  /* 0x00201f0010047f89 */ /* 0x000fe200000e0000 */
[----:B0-----:R-:W-:Y:S01]  /*14f60*/  IMAD.MOV.U32 R2, RZ, RZ, RZ ;  /* 0x000000ffff027224 */ /* 0x001fe200078e00ff */
[----:B--2---:R-:W-:-:S02]  /*14f70*/  @!P1 MOV R2, R3 ;  /* 0x0000000300029202 */ /* 0x004fc40000000f00 */
[----:B------:R-:W-:-:S03]  /*14f80*/  ISETP.NE.AND P1, PT, R8, RZ, PT ;  /* 0x000000ff0800720c */ /* 0x000fc60003f25270 */
[----:B------:R-:W0:Y:S02]  /*14f90*/  SHFL.UP PT, R14, R2, 0x1, RZ ;  /* 0x04200000020e7989 */ /* 0x000e2400000e00ff */
        /* <DEDUP_REMOVED lines=14> */
[----:B------:R0:W1:Y:S02]  /*15080*/  SHFL.IDX PT, R14, R3, 0x1f, 0x1f ;  /* 0x03e01f00030e7f89 */ /* 0x00006400000e0000 */
.L_x_896:
[----:B------:R-:W-:Y:S02]  /*15090*/  ULDC UR4, c[0x0][0xc38] ;  /* 0x00030e0000047ab9 */ /* 0x000fe40000000800 */
[----:B------:R-:W-:-:S05]  /*150a0*/  MOV R16, UR4 ;  /* 0x0000000400107c02 */ /* 0x000fca0008000f00 */
[----:B-1----:R-:W-:-:S04]  /*150b0*/  IMAD R5, R14, R16, RZ ;  /* 0x000000100e057224 */ /* 0x002fc800078e02ff */
[----:B------:R-:W-:-:S05]  /*150c0*/  IMAD.IADD R4, R4, 0x1, R5 ;  /* 0x0000000104047824 */ /* 0x000fca00078e0205 */
[----:B------:R-:W-:-:S13]  /*150d0*/  ISETP.GT.AND P6, PT, R4, R0, PT ;  /* 0x000000000400720c */ /* 0x000fda0003fc4270 */
[----:B------:R-:W-:Y:S05]  /*150e0*/  @P6 BRA `(.L_x_696) ;  /* 0x00000000009c6947 */ /* 0x000fea0003800000 */
.L_x_701:
[----:B------:R-:W1:Y:S01]  /*150f0*/  LDC R6, c[0x0][0xc3c] ;  /* 0x00030f00ff067b82 */ /* 0x000e620000000800 */
[----:B------:R-:W-:-:S05]  /*15100*/  VIADD R19, R19, 0x1f ;  /* 0x0000001f13137836 */ /* 0x000fca0000000000 */
[----:B-1----:R-:W-:-:S13]  /*15110*/  ISETP.GE.AND P6, PT, R19, R6, PT ;  /* 0x000000061300720c */ /* 0x002fda0003fc6270 */
[----:B------:R-:W-:Y:S05]  /*15120*/  @P6 BRA `(.L_x_697) ;  /* 0x0000000400446947 */ /* 0x000fea0003800000 */
[----:B------:R-:W1:Y:S01]  /*15130*/  S2R R2, SR_TID.X ;  /* 0x0000000000027919 */ /* 0x000e620000002100 */
[----:B------:R-:W-:Y:S01]  /*15140*/  BSSY B0, `(.L_x_698) ;  /* 0x0000009000007945 */ /* 0x000fe20003800000 */
[----:B-1----:R-:W-:-:S04]  /*15150*/  LOP3.LUT R2, R2, 0x1f, RZ, 0xc0, !PT ;  /* 0x0000001f02027812 */ /* 0x002fc800078ec0ff */
[----:B------:R-:W-:Y:S01]  /*15160*/  IADD3 R5, R19, R2, RZ ;  /* 0x0000000213057210 */ /* 0x000fe20007ffe0ff */
[----:B------:R-:W-:-:S03]  /*15170*/  IMAD.MOV.U32 R2, RZ, RZ, RZ ;  /* 0x000000ffff027224 */ /* 0x000fc600078e00ff */
[----:B------:R-:W-:-:S13]  /*15180*/  ISETP.GE.OR P6, PT, R5, R6, !P0 ;  /* 0x000000060500720c */ /* 0x000fda00047c6670 */
[----:B------:R-:W-:Y:S05]  /*15190*/  @P6 BRA `(.L_x_699) ;  /* 0x00000000000c6947 */ /* 0x000fea0003800000 */
[----:B0-----:R-:W0:Y:S02]  /*151a0*/  LDC.64 R2, c[0x0][0xc80] ;  /* 0x00032000ff027b82 */ /* 0x001e240000000a00 */
[----:B0-----:R-:W-:-:S06]  /*151b0*/  IMAD.WIDE R2, R5, 0x4, R2 ;  /* 0x0000000405027825 */ /* 0x001fcc00078e0202 */
[----:B------:R1:W5:Y:S02]  /*151c0*/  LDG.E R2, desc[UR42][R2.64] ;  /* 0x0000002a02027981 */ /* 0x000364000c1e1900 */
.L_x_699:
[----:B------:R-:W-:Y:S05]  /*151d0*/  BSYNC B0 ;  /* 0x0000000000007941 */ /* 0x000fea0003800000 */
.L_x_698:
[----:B------:R-:W-:-:S03]  /*151e0*/  UMOV UR4, 0xffffffff ;  /* 0xffffffff00047882 */ /* 0x000fc60000000000 */
[----:B------:R-:W-:Y:S05]  /*151f0*/  BRA.DIV UR4, `(.L_x_700) ;  /* 0x0000005a04ac7947 */ /* 0x000fea000b800000 */
[----:B-----5:R-:W2:Y:S02]  /*15200*/  SHFL.UP PT, R14, R2, 0x1, RZ ;  /* 0x04200000020e7989 */ /* 0x020ea400000e00ff */
[----:B--2---:R-:W-:-:S05]  /*15210*/  SEL R13, R14, RZ, P1 ;  /* 0x000000ff0e0d7207 */ /* 0x004fca0000800000 */
[----:B------:R-:W-:-:S05]  /*15220*/  IMAD.IADD R13, R2, 0x1, R13 ;  /* 0x00000001020d7824 */ /* 0x000fca00078e020d */
[----:B------:R-:W2:Y:S02]  /*15230*/  SHFL.UP PT, R14, R13, 0x2, RZ ;  /* 0x044000000d0e7989 */ /* 0x000ea400000e00ff */
[----:B--2---:R-:W-:-:S04]  /*15240*/  SEL R14, R14, RZ, P2 ;  /* 0x000000ff0e0e7207 */ /* 0x004fc80001000000 */
[----:B01----:R-:W-:-:S05]  /*15250*/  IADD3 R3, R13, R14, RZ ;  /* 0x0000000e0d037210 */ /* 0x003fca0007ffe0ff */
        /* <DEDUP_REMOVED lines=9> */
[----:B------:R0:W1:Y:S02]  /*152f0*/  SHFL.IDX PT, R14, R3, 0x1f, 0x1f ;  /* 0x03e01f00030e7f89 */ /* 0x00006400000e0000 */
.L_x_904:
[----:B------:R-:W-:Y:S02]  /*15300*/  ULDC UR4, c[0x0][0xc38] ;  /* 0x00030e0000047ab9 */ /* 0x000fe40000000800 */
[----:B------:R-:W-:-:S04]  /*15310*/  IMAD.U32 R16, RZ, RZ, UR4 ;  /* 0x00000004ff107e24 */ /* 0x000fc8000f8e00ff */
[----:B-1----:R-:W-:-:S04]  /*15320*/  IMAD R5, R14, R16, RZ ;  /* 0x000000100e057224 */ /* 0x002fc800078e02ff */
[----:B------:R-:W-:-:S05]  /*15330*/  IMAD.IADD R4, R5, 0x1, R4 ;  /* 0x0000000105047824 */ /* 0x000fca00078e0204 */
[----:B------:R-:W-:-:S13]  /*15340*/  ISETP.GT.AND P6, PT, R4, R0, PT ;  /* 0x000000000400720c */ /* 0x000fda0003fc4270 */
[----:B------:R-:W-:Y:S05]  /*15350*/  @!P6 BRA `(.L_x_701) ;  /* 0xfffffffc0064e947 */ /* 0x000fea000383ffff */
.L_x_696:
[----:B------:R-:W-:Y:S01]  /*15360*/  IADD3 R5, -R5, R4, RZ ;  /* 0x0000000405057210 */ /* 0x000fe20007ffe1ff */
[----:B------:R-:W-:-:S04]  /*15370*/  UMOV UR4, 0xffffffff ;  /* 0xffffffff00047882 */ /* 0x000fc80000000000 */
[----:B------:R-:W-:-:S05]  /*15380*/  IMAD R7, R3, R16, R5 ;  /* 0x0000001003077224 */ /* 0x000fca00078e0205 */
[----:B------:R-:W-:Y:S01]  /*15390*/  ISETP.GT.AND P6, PT, R7, R0, PT ;  /* 0x000000000700720c */ /* 0x000fe20003fc4270 */
[----:B------:R-:W-:-:S12]  /*153a0*/  BRA.DIV UR4, `(.L_x_702) ;  /* 0x0000005a04fc7947 */ /* 0x000fd8000b800000 */
[----:B------:R-:W-:-:S04]  /*153b0*/  VOTE.ANY R6, PT, !P6 ;  /* 0x0000000000067806 */ /* 0x000fc800070e0100 */
[----:B------:R-:W1:Y:S02]  /*153c0*/  POPC R4, R6 ;  /* 0x0000000600047309 */ /* 0x000e640000000000 */
[----:B-1----:R1:W2:Y:S02]  /*153d0*/  SHFL.IDX PT, R17, R2, R4, 0x1f ;  /* 0x00001f0402117589 */ /* 0x0022a400000e0000 */
.L_x_908:
[----:B------:R-:W-:Y:S01]  /*153e0*/  ISETP.NE.AND P0, PT, R6, RZ, PT ;  /* 0x000000ff0600720c */ /* 0x000fe20003f05270 */
[----:B------:R-:W-:-:S12]  /*153f0*/  IMAD.MOV.U32 R14, RZ, RZ, RZ ;  /* 0x000000ffff0e7224 */ /* 0x000fd800078e00ff */
[----:B------:R-:W-:Y:S05]  /*15400*/  @!P0 BRA `(.L_x_703) ;  /* 0x0000000000108947 */ /* 0x000fea0003800000 */
[----:B------:R-:W-:Y:S01]  /*15410*/  UMOV UR4, 0xffffffff ;  /* 0xffffffff00047882 */ /* 0x000fe20000000000 */
[----:B------:R-:W-:Y:S02]  /*15420*/  VIADD R12, R4, 0xffffffff ;  /* 0xffffffff040c7836 */ /* 0x000fe40000000000 */
[----:B------:R-:W-:Y:S05]  /*15430*/  BRA.DIV UR4, `(.L_x_704) ;  /* 0x0000005e04207947 */ /* 0x000fea000b800000 */
[----:B------:R3:W4:Y:S02]  /*15440*/  SHFL.IDX PT, R14, R3, R12, 0x1f ;  /* 0x00001f0c030e7589 */ /* 0x00072400000e0000 */
.L_x_703:
[----:B--2---:R-:W-:Y:S01]  /*15450*/  IABS R6, R17 ;  /* 0x0000001100067213 */ /* 0x004fe20000000000 */
[----:B----4-:R-:W-:Y:S02]  /*15460*/  IMAD R16, R14, R16, R5 ;  /* 0x000000100e107224 */ /* 0x010fe400078e0205 */
[----:B------:R-:W-:Y:S01]  /*15470*/  IMAD.IADD R19, R4, 0x1, R19 ;  /* 0x0000000104137824 */ /* 0x000fe200078e0213 */
[----:B------:R-:W2:Y:S02]  /*15480*/  I2F.RP R7, R6 ;  /* 0x0000000600077306 */ /* 0x000ea40000209400 */
[----:B------:R-:W-:-:S06]  /*15490*/  IADD3 R0, R0, -R16, RZ ;  /* 0x8000001000007210 */ /* 0x000fcc0007ffe0ff */
[----:B--2---:R-:W1:Y:S02]  /*154a0*/  MUFU.RCP R7, R7 ;  /* 0x0000000700077308 */ /* 0x004e640000001000 */
[----:B-1----:R-:W-:-:S06]  /*154b0*/  IADD3 R2, R7, 0xffffffe, RZ ;  /* 0x0ffffffe07027810 */ /* 0x002fcc0007ffe0ff */
[----:B0--3--:R0:W1:Y:S02]  /*154c0*/  F2I.FTZ.U32.TRUNC.NTZ R3, R2 ;  /* 0x0000000200037305 */ /* 0x009064000021f000 */
[----:B0-----:R-:W-:Y:S02]  /*154d0*/  IMAD.MOV.U32 R2, RZ, RZ, RZ ;  /* 0x000000ffff027224 */ /* 0x001fe400078e00ff */
[----:B-1----:R-:W-:-:S04]  /*154e0*/  IMAD.MOV R5, RZ, RZ, -R3 ;  /* 0x000000ffff057224 */ /* 0x002fc800078e0a03 */
        /* <DEDUP_REMOVED lines=17> */
[----:B------:R-:W-:Y:S01]  /*15600*/  IADD3 R2, -R3, RZ, RZ ;  /* 0x000000ff03027210 */ /* 0x000fe20007ffe1ff */
[----:B------:R-:W-:-:S04]  /*15610*/  IMAD.MOV.U32 R18, RZ, RZ, R3 ;  /* 0x000000ffff127224 */ /* 0x000fc800078e0003 */
[----:B------:R-:W-:Y:S01]  /*15620*/  IMAD R17, R17, R2, R0 ;  /* 0x0000000211117224 */ /* 0x000fe200078e0200 */
[----:B------:R-:W-:Y:S06]  /*15630*/  BRA `(.L_x_705) ;  /* 0x00000000001c7947 */ /* 0x000fec0003800000 */
.L_x_697:
[----:B------:R-:W-:Y:S01]  /*15640*/  UMOV UR4, URZ ;  /* 0x0000003f00047c82 */ /* 0x000fe20008000000 */
[----:B------:R-:W-:Y:S01]  /*15650*/  UMOV UR5, URZ ;  /* 0x0000003f00057c82 */ /* 0x000fe20008000000 */
[----:B------:R-:W-:Y:S01]  /*15660*/  ULDC UR6, c[0x0][0xc3c] ;  /* 0x00030f0000067ab9 */ /* 0x000fe20000000800 */
[----:B------:R-:W-:Y:S01]  /*15670*/  MOV R16, R0 ;  /* 0x0000000000107202 */ /* 0x000fe20000000f00 */
[----:B------:R-:W-:Y:S01]  /*15680*/  IMAD.U32 R17, RZ, RZ, UR4 ;  /* 0x00000004ff117e24 */ /* 0x000fe2000f8e00ff */
[----:B------:R-:W-:Y:S01]  /*15690*/  MOV R19, UR6 ;  /* 0x0000000600137c02 */ /* 0x000fe20008000f00 */
[----:B------:R-:W-:-:S07]  /*156a0*/  IMAD.U32 R18, RZ, RZ, UR5 ;  /* 0x00000005ff127e24 */ /* 0x000fce000f8e00ff */
.L_x_705:
[----:B------:R-:W1:Y:S01]  /*156b0*/  S2R R0, SR_TID.X ;  /* 0x0000000000007919 */ /* 0x000e620000002100 */
[----:B------:R-:W-:Y:S05]  /*156c0*/  WARPSYNC.ALL ;  /* 0x0000000000007948 */ /* 0x000fea0003800000 */
[----:B------:R-:W-:Y:S01]  /*156d0*/  BAR.SYNC.DEFER_BLOCKING 0x4, 0x200 ;  /* 0x0108000000007b1d */ /* 0x000fe20000010000 */
[----:B-1----:R-:W-:-:S04]  /*156e0*/  LOP3.LUT R0, R0, 0x1f, RZ, 0xc0, !PT ;  /* 0x0000001f00007812 */ /* 0x002fc800078ec0ff */
[----:B------:R-:W-:-:S13]  /*156f0*/  ISETP.NE.AND P0, PT, R0, RZ, PT ;  /* 0x000000ff0000720c */ /* 0x000fda0003f05270 */
[----:B0-----:R-:W0:Y:S01]  /*15700*/  @!P0 S2R R3, SR_CgaCtaId ;  /* 0x0000000000038919 */ /* 0x001e220000008800 */
[----:B------:R-:W-:-:S04]  /*15710*/  @!P0 MOV R0, 0x400 ;  /* 0x0000040000008802 */ /* 0x000fc80000000f00 */
[----:B0-----:R-:W-:-:S05]  /*15720*/  @!P0 LEA R22, R3, R0, 0x18 ;  /* 0x0000000003168211 */ /* 0x001fca00078ec0ff */
[----:B------:R2:W-:Y:S01]  /*15730*/  @!P0 STS.128 [R22+0x168d0], R16 ;  /* 0x0168d01016008388 */ /* 0x0005e20000000c00 */
[----:B------:R-:W-:Y:S06]  /*15740*/  BAR.ARV 0x5, 0x200 ;  /* 0x0148000000007b1d */ /* 0x000fec0000002000 */
.L_x_694:
[----:B------:R-:W-:Y:S02]  /*15750*/  ULDC UR4, c[0x0][0xc3c] ;  /* 0x00030f0000047ab9 */ /* 0x000fe40000000800 */
[----:B-1----:R-:W-:-:S13]  /*15760*/  ISETP.GE.AND P0, PT, R19, UR4, PT ;  /* 0x0000000413007c0c */ /* 0x002fda000bf06270 */
[----:B------:R-:W-:Y:S05]  /*15770*/  @!P0 BRA `(.L_x_706) ;  /* 0xffffffa8000c8947 */ /* 0x000fea000383ffff */
[----:B------:R-:W-:Y:S05]  /*15780*/  BSYNC B8 ;  /* 0x0000000000087941 */ /* 0x000fea0003800000 */
.L_x_613:
[----:B--2---:R-:W2:Y:S01]  /*15790*/  LDL.LU R0, [R1+0x40] ;  /* 0x0000400001007983 */ /* 0x004ea20000300800 */
[----:B------:R-:W-:Y:S01]  /*157a0*/  BSSY B0, `(.L_x_707) ;  /* 0x000000b000007945 */ /* 0x000fe20003800000 */
[----:B------:R-:W1:Y:S01]  /*157b0*/  S2R R5, SR_CgaCtaId ;  /* 0x0000000000057919 */ /* 0x000e620000008800 */
[----:B--2---:R-:W-:-:S05]  /*157c0*/  VIADD R0, R0, 0x1 ;  /* 0x0000000100007836 */ /* 0x004fca0000000000 */
[----:B0-----:R-:W-:-:S04]  /*157d0*/  LEA.HI R2, R0, R0, RZ, 0x1 ;  /* 0x0000000000027211 */ /* 0x001fc800078f08ff */
[----:B------:R-:W-:Y:S02]  /*157e0*/  LOP3.LUT R3, R2, 0xfffffffe, RZ, 0xc0, !PT ;  /* 0xfffffffe02037812 */ /* 0x000fe400078ec0ff */
[----:B------:R-:W-:-:S03]  /*157f0*/  MOV R2, 0x400 ;  /* 0x0000040000027802 */ /* 0x000fc60000000f00 */
[----:B------:R-:W-:Y:S01]  /*15800*/  IMAD.IADD R0, R0, 0x1, -R3 ;  /* 0x0000000100007824 */ /* 0x000fe200078e0a03 */
[----:B-1----:R-:W-:-:S04]  /*15810*/  LEA R4, R5, R2, 0x18 ;  /* 0x0000000205047211 */ /* 0x002fc800078ec0ff */
[----:B------:R-:W-:-:S04]  /*15820*/  SHF.L.U32 R0, R0, 0x1f, RZ ;  /* 0x0000001f00007819 */ /* 0x000fc800000006ff */
[----:B------:R-:W0:Y:S02]  /*15830*/  SYNCS.PHASECHK.TRANS64.TRYWAIT P0, [R4+URZ+0x16820], R0 ;  /* 0x01682000040075a7 */ /* 0x000e24000800017f */
[----:B0-----:R-:W-:Y:S05]  /*15840*/  @!P0 BRA `(.L_x_708) ;  /* 0x0000005800408947 */ /* 0x001fea0003800000 */
.L_x_911:
[----:B------:R-:W-:Y:S05]  /*15850*/  BSYNC B0 ;  /* 0x0000000000007941 */ /* 0x000fea0003800000 */
.L_x_707:
[----:B------:R-:W-:-:S03]  /*15860*/  UMOV UR4, 0xffffffff ;  /* 0xffffffff00047882 */ /* 0x000fc60000000000 */
[----:B------:R-:W-:Y:S05]  /*15870*/  BRA.DIV UR4, `(.L_x_709) ;  /* 0x0000005a04487947 */ /* 0x000fea000b800000 */
[----:B0-----:R-:W0:Y:S02]  /*15880*/  S2R R0, SR_TID.X ;  /* 0x0000000000007919 */ /* 0x001e240000002100 */
[----:B0-----:R-:W-:-:S04]  /*15890*/  SHF.R.U32.HI R0, RZ, 0x5, R0 ;  /* 0x00000005ff007819 */ /* 0x001fc80000011600 */
[----:B------:R-:W-:-:S05]  /*158a0*/  LOP3.LUT R0, R0, 0x3, RZ, 0xc0, !PT ;  /* 0x0000000300007812 */ /* 0x000fca00078ec0ff */
[----:B------:R0:W1:Y:S02]  /*158b0*/  SHFL.IDX PT, R14, R0, RZ, 0x1f ;  /* 0x00001fff000e7589 */ /* 0x00006400000e0000 */
.L_x_914:
[----:B-1----:R-:W-:-:S13]  /*158c0*/  ISETP.NE.AND P0, PT, R14, RZ, PT ;  /* 0x000000ff0e00720c */ /* 0x002fda0003f05270 */
[----:B------:R-:W-:Y:S05]  /*158d0*/  @P0 BRA `(.L_x_474) ;  /* 0x0000000000880947 */ /* 0x000fea0003800000 */
[----:B------:R-:W-:-:S03]  /*158e0*/  UMOV UR4, 0xffffffff ;  /* 0xffffffff00047882 */ /* 0x000fc60000000000 */
[----:B------:R-:W-:Y:S05]  /*158f0*/  BRA.DIV UR4, `(.L_x_710) ;  /* 0x0000005a045c7947 */ /* 0x000fea000b800000 */
[----:B------:R-:W-:-:S13]  /*15900*/  ELECT P6, URZ, PT ;  /* 0x00000000003f782f */ /* 0x000fda00038c0000 */
.L_x_917:
[----:B------:R-:W-:Y:S05]  /*15910*/  @!P6 BRA `(.L_x_474) ;  /* 0x000000000078e947 */ /* 0x000fea0003800000 */
[----:B------:R-:W-:-:S06]  /*15920*/  ULOP3.LUT UR4, UR36, 0x2, URZ, 0xfc, !UPT ;  /* 0x0000000224047892 */ /* 0x000fcc000f8efc3f */
[----:B0-----:R-:W-:-:S04]  /*15930*/  MOV R0, UR4 ;  /* 0x0000000400007c02 */ /* 0x001fc80008000f00 */
[----:B------:R-:W-:-:S13]  /*15940*/  ISETP.NE.AND P0, PT, R0, 0x3, PT ;  /* 0x000000030000780c */ /* 0x000fda0003f05270 */
[----:B------:R-:W-:Y:S05]  /*15950*/  @!P0 BRA `(.L_x_711) ;  /* 0x0000000000048947 */ /* 0x000fea0003800000 */
[----:B------:R-:W-:Y:S01]  /*15960*/  BPT.TRAP 0x1 ;  /* 0x000000040000795c */ /* 0x000fe20000300000 */
.L_x_711:
[C---:B------:R-:W-:Y:S01]  /*15970*/  IMAD R5, R25.reuse, 0x8, R4 ;  /* 0x0000000819057824 */ /* 0x040fe200078e0204 */
[----:B------:R-:W-:Y:S01]  /*15980*/  SHF.L.U32 R0, R28, 0x1f, RZ ;  /* 0x0000001f1c007819 */ /* 0x000fe200000006ff */
[----:B------:R-:W-:-:S03]  /*15990*/  VIADD R25, R25, 0x1 ;  /* 0x0000000119197836 */ /* 0x000fc60000000000 */
[----:B------:R-:W0:Y:S02]  /*159a0*/  SYNCS.PHASECHK.TRANS64.TRYWAIT P1, [R5+URZ+0x16840], R0 ;  /* 0x01684000050075a7 */ /* 0x000e24000802017f */
[----:B------:R-:W-:-:S04]  /*159b0*/  ISETP.NE.AND P2, PT, R25, 0x2, PT ;  /* 0x000000021900780c */ /* 0x000fc80003f45270 */
[----:B------:R-:W-:Y:S01]  /*159c0*/  SEL R3, RZ, 0x1, P2 ;  /* 0x00000001ff037807 */ /* 0x000fe20001000000 */
[----:B0-----:R-:W-:Y:S08]  /*159d0*/  @!P1 BRA `(.L_x_712) ;  /* 0x0000005800449947 */ /* 0x001ff00003800000 */
.L_x_918:
[----:B------:R-:W-:Y:S02]  /*159e0*/  SEL R25, R25, RZ, P2 ;  /* 0x000000ff19197207 */ /* 0x000fe40001000000 */
[----:B------:R-:W-:Y:S01]  /*159f0*/  LOP3.LUT R2, R28, R3, RZ, 0x3c, !PT ;  /* 0x000000031c027212 */ /* 0x000fe200078e3cff */
[----:B------:R-:W-:Y:S06]  /*15a00*/  @!P0 BRA `(.L_x_713) ;  /* 0x0000000000048947 */ /* 0x000fec0003800000 */
[----:B------:R-:W-:Y:S01]  /*15a10*/  BPT.TRAP 0x1 ;  /* 0x000000040000795c */ /* 0x000fe20000300000 */
.L_x_713:
[----:B------:R-:W-:Y:S02]  /*15a20*/  LEA R25, R25, R4, 0x3 ;  /* 0x0000000419197211 */ /* 0x000fe400078e18ff */
[----:B------:R-:W-:-:S04]  /*15a30*/  SHF.L.U32 R2, R2, 0x1f, RZ ;  /* 0x0000001f02027819 */ /* 0x000fc800000006ff */
[----:B------:R-:W1:Y:S02]  /*15a40*/  SYNCS.PHASECHK.TRANS64.TRYWAIT P1, [R25+URZ+0x16840], R2 ;  /* 0x01684002190075a7 */ /* 0x000e64000802017f */
[----:B-1----:R-:W-:Y:S05]  /*15a50*/  @!P1 BRA `(.L_x_714) ;  /* 0x0000005800389947 */ /* 0x002fea0003800000 */
.L_x_919:
[----:B------:R-:W-:Y:S05]  /*15a60*/  @!P0 BRA `(.L_x_715) ;  /* 0x0000000000048947 */ /* 0x000fea0003800000 */
[----:B------:R-:W-:Y:S01]  /*15a70*/  BPT.TRAP 0x1 ;  /* 0x000000040000795c */ /* 0x000fe20000300000 */
.L_x_715:
[----:B------:R-:W2:Y:S02]  /*15a80*/  SYNCS.PHASECHK.TRANS64.TRYWAIT P1, [R5+URZ+0x16860], R0 ;  /* 0x01686000050075a7 */ /* 0x000ea4000802017f */
[----:B--2---:R-:W-:Y:S05]  /*15a90*/  @!P1 BRA `(.L_x_716) ;  /* 0x00000058003c9947 */ /* 0x004fea0003800000 */
.L_x_920:
[----:B------:R-:W-:Y:S05]  /*15aa0*/  @!P0 BRA `(.L_x_717) ;  /* 0x0000000000048947 */ /* 0x000fea0003800000 */
[----:B------:R-:W-:Y:S01]  /*15ab0*/  BPT.TRAP 0x1 ;  /* 0x000000040000795c */ /* 0x000fe20000300000 */
.L_x_717:
[----:B---3--:R3:W4:Y:S02]  /*15ac0*/  SYNCS.PHASECHK.TRANS64.TRYWAIT P0, [R25+URZ+0x16860], R2 ;  /* 0x01686002190075a7 */ /* 0x008724000800017f */
[----:B----4-:R-:W-:Y:S05]  /*15ad0*/  @!P0 NANOSLEEP.SYNCS 0x989680 ;  /* 0x009896800000895d */ /* 0x010fea0003900000 */
[----:B------:R-:W4:Y:S02]  /*15ae0*/  @!P0 SYNCS.PHASECHK.TRANS64 P0, [R25+URZ+0x16860], R2 ;  /* 0x01686002190085a7 */ /* 0x000f24000800007f */
[----:B----4-:R-:W-:Y:S05]  /*15af0*/  @!P0 BRA `(.L_x_717) ;  /* 0xfffffffc00f08947 */ /* 0x010fea000383ffff */
.L_x_474:
[----:B------:R-:W-:Y:S05]  /*15b00*/  BSYNC B9 ;  /* 0x0000000000097941 */ /* 0x000fea0003800000 */
.L_x_471:
[----:B------:R-:W-:Y:S05]  /*15b10*/  EXIT ;  /* 0x000000000000794d */ /* 0x000fea0003800000 */
.L_x_492:
[----:B0-----:R0:W1:Y:S02]  /*15b20*/  SYNCS.PHASECHK.TRANS64.TRYWAIT P6, [R71+URZ+0x16890], R79 ;  /* 0x0168904f470075a7 */ /* 0x00106400080c017f */
[----:B-1----:R-:W-:Y:S05]  /*15b30*/  @!P6 NANOSLEEP.SYNCS 0x989680 ;  /* 0x009896800000e95d */ /* 0x002fea0003900000 */
[----:B------:R-:W1:Y:S02]  /*15b40*/  @!P6 SYNCS.PHASECHK.TRANS64 P6, [R71+URZ+0x16890], R79 ;  /* 0x0168904f4700e5a7 */ /* 0x000e6400080c007f */
[----:B-1----:R-:W-:Y:S05]  /*15b50*/  @!P6 BRA `(.L_x_492) ;  /* 0xfffffffc00f0e947 */ /* 0x002fea000383ffff */
[----:B------:R-:W-:Y:S05]  /*15b60*/  BRA `(.L_x_718) ;  /* 0xfffffecc00cc7947 */ /* 0x000fea000383ffff */
.L_x_493:
[----:B------:R-:W-:Y:S01]  /*15b70*/  BSSY B1, `(.L_x_719) ;  /* 0x0000008000017945 */ /* 0x000fe20003800000 */
[----:B------:R-:W-:Y:S01]  /*15b80*/  IMAD.MOV.U32 R13, RZ, RZ, R85 ;  /* 0x000000ffff0d7224 */ /* 0x000fe200078e0055 */
[----:B------:R-:W-:Y:S01]  /*15b90*/  MOV R11, 0x1c1f ;  /* 0x00001c1f000b7802 */ /* 0x000fe20000000f00 */
[----:B------:R-:W-:Y:S02]  /*15ba0*/  IMAD.MOV.U32 R12, RZ, RZ, RZ ;  /* 0x000000ffff0c7224 */ /* 0x000fe400078e00ff */
[----:B------:R-:W-:-:S07]  /*15bb0*/  IMAD.MOV.U32 R15, RZ, RZ, -0x1 ;  /* 0xffffffffff0f7424 */ /* 0x000fce00078e00ff */
[----:B0-----:R-:W-:Y:S05]  /*15bc0*/  WARPSYNC.COLLECTIVE R15, `(.L_x_720) ;  /* 0x000000000f087348 */ /* 0x001fea0003c00000 */
[----:B------:R1:W2:Y:S02]  /*15bd0*/  SHFL.IDX P6, R14, R13, R12, R11 ;  /* 0x0000000c0d0e7389 */ /* 0x0002a400000c000b */
[----:B012---:R-:W-:Y:S01]  /*15be0*/  ENDCOLLECTIVE ;  /* 0x000000000000791b */ /* 0x007fe20003800000 */
.L_x_720:
[----:B------:R-:W-:Y:S05]  /*15bf0*/  BSYNC B1 ;  /* 0x0000000000017941 */ /* 0x000fea0003800000 */
.L_x_719:
[----:B------:R-:W-:Y:S01]  /*15c00*/  MOV R13, R84 ;  /* 0x00000054000d7202 */ /* 0x000fe20000000f00 */
[----:B------:R-:W-:Y:S01]  /*15c10*/  IMAD.MOV.U32 R12, RZ, RZ, RZ ;  /* 0x000000ffff0c7224 */ /* 0x000fe200078e00ff */
[----:B------:R-:W-:Y:S01]  /*15c20*/  MOV R15, 0xffffffff ;  /* 0xffffffff000f7802 */ /* 0x000fe20000000f00 */
[----:B------:R-:W-:Y:S02]  /*15c30*/  IMAD.MOV.U32 R11, RZ, RZ, 0x1c1f ;  /* 0x00001c1fff0b7424 */ /* 0x000fe400078e00ff */
[----:B------:R-:W-:-:S07]  /*15c40*/  IMAD.MOV.U32 R81, RZ, RZ, R14 ;  /* 0x000000ffff517224 */ /* 0x000fce00078e000e */
[----:B------:R-:W-:Y:S05]  /*15c50*/  WARPSYNC.COLLECTIVE R15, `(.L_x_721) ;  /* 0x000000000f087348 */ /* 0x000fea0003c00000 */
[----:B------:R0:W1:Y:S02]  /*15c60*/  SHFL.IDX P6, R14, R13, R12, R11 ;  /* 0x0000000c0d0e7389 */ /* 0x00006400000c000b */
[----:B01----:R-:W-:Y:S01]  /*15c70*/  ENDCOLLECTIVE ;  /* 0x000000000000791b */ /* 0x003fe20003800000 */
.L_x_721:
[----:B------:R-:W-:Y:S05]  /*15c80*/  BRA `(.L_x_722) ;  /* 0xfffffecc00987947 */ /* 0x000fea000383ffff */
.L_x_502:
[----:B------:R-:W-:Y:S01]  /*15c90*/  BSSY B1, `(.L_x_723) ;  /* 0x0000008000017945 */ /* 0x000fe20003800000 */
[----:B0---4-:R-:W-:Y:S01]  /*15ca0*/  IMAD.MOV.U32 R13, RZ, RZ, R85 ;  /* 0x000000ffff0d7224 */ /* 0x011fe200078e0055 */
[----:B------:R-:W-:Y:S01]  /*15cb0*/  MOV R11, 0x1c1f ;  /* 0x00001c1f000b7802 */ /* 0x000fe20000000f00 */
[----:B------:R-:W-:Y:S02]  /*15cc0*/  IMAD.MOV.U32 R12, RZ, RZ, 0x1 ;  /* 0x00000001ff0c7424 */ /* 0x000fe400078e00ff */
[----:B------:R-:W-:-:S07]  /*15cd0*/  IMAD.MOV.U32 R15, RZ, RZ, -0x1 ;  /* 0xffffffffff0f7424 */ /* 0x000fce00078e00ff */
[----:B-123--:R-:W-:Y:S05]  /*15ce0*/  WARPSYNC.COLLECTIVE R15, `(.L_x_724) ;  /* 0x000000000f087348 */ /* 0x00efea0003c00000 */
[----:B---3--:R0:W3:Y:S02]  /*15cf0*/  SHFL.IDX P6, R14, R13, R12, R11 ;  /* 0x0000000c0d0e7389 */ /* 0x0080e400000c000b */
[----:B0123--:R-:W-:Y:S01]  /*15d00*/  ENDCOLLECTIVE ;  /* 0x000000000000791b */ /* 0x00ffe20003800000 */
.L_x_724:
[----:B------:R-:W-:Y:S05]  /*15d10*/  BSYNC B1 ;  /* 0x0000000000017941 */ /* 0x000fea0003800000 */
.L_x_723:
[----:B------:R-:W-:Y:S01]  /*15d20*/  MOV R13, R84 ;  /* 0x00000054000d7202 */ /* 0x000fe20000000f00 */
[----:B------:R-:W-:Y:S01]  /*15d30*/  IMAD.MOV.U32 R12, RZ, RZ, 0x1 ;  /* 0x00000001ff0c7424 */ /* 0x000fe200078e00ff */
[----:B------:R-:W-:Y:S01]  /*15d40*/  MOV R15, 0xffffffff ;  /* 0xffffffff000f7802 */ /* 0x000fe20000000f00 */
[----:B------:R-:W-:Y:S02]  /*15d50*/  IMAD.MOV.U32 R11, RZ, RZ, 0x1c1f ;  /* 0x00001c1fff0b7424 */ /* 0x000fe400078e00ff */
[----:B------:R-:W-:-:S07]  /*15d60*/  IMAD.MOV.U32 R85, RZ, RZ, R14 ;  /* 0x000000ffff557224 */ /* 0x000fce00078e000e */
[----:B------:R-:W-:Y:S05]  /*15d70*/  WARPSYNC.COLLECTIVE R15, `(.L_x_725) ;  /* 0x000000000f087348 */ /* 0x000fea0003c00000 */
[----:B------:R0:W1:Y:S02]  /*15d80*/  SHFL.IDX P6, R14, R13, R12, R11 ;  /* 0x0000000c0d0e7389 */ /* 0x00006400000c000b */
[----:B01----:R-:W-:Y:S01]  /*15d90*/  ENDCOLLECTIVE ;  /* 0x000000000000791b */ /* 0x003fe20003800000 */
.L_x_725:
[----:B------:R-:W-:Y:S05]  /*15da0*/  BRA `(.L_x_726) ;  /* 0xfffffed400047947 */ /* 0x000fea000383ffff */
.L_x_514:
[----:B--2---:R2:W3:Y:S02]  /*15db0*/  SYNCS.PHASECHK.TRANS64.TRYWAIT P4, [R71+URZ+0x16890], R79 ;  /* 0x0168904f470075a7 */ /* 0x0044e4000808017f */
[----:B---3--:R-:W-:Y:S05]  /*15dc0*/  @!P4 NANOSLEEP.SYNCS 0x989680 ;  /* 0x009896800000c95d */ /* 0x008fea0003900000 */
[----:B------:R-:W3:Y:S02]  /*15dd0*/  @!P4 SYNCS.PHASECHK.TRANS64 P4, [R71+URZ+0x16890], R79 ;  /* 0x0168904f4700c5a7 */ /* 0x000ee4000808007f */
[----:B---3--:R-:W-:Y:S05]  /*15de0*/  @!P4 BRA `(.L_x_514) ;  /* 0xfffffffc00f0c947 */ /* 0x008fea000383ffff */
[----:B------:R-:W-:Y:S05]  /*15df0*/  BRA `(.L_x_727) ;  /* 0xfffffedc00f47947 */ /* 0x000fea000383ffff */
.L_x_515:
[----:B------:R-:W-:Y:S01]  /*15e00*/  BSSY B1, `(.L_x_728) ;  /* 0x0000008000017945 */ /* 0x000fe20003800000 */
[----:B0-----:R-:W-:Y:S01]  /*15e10*/  IMAD.MOV.U32 R13, RZ, RZ, R85 ;  /* 0x000000ffff0d7224 */ /* 0x001fe200078e0055 */
[----:B------:R-:W-:Y:S01]  /*15e20*/  MOV R11, 0x1c1f ;  /* 0x00001c1f000b7802 */ /* 0x000fe20000000f00 */
[----:B------:R-:W-:Y:S02]  /*15e30*/  IMAD.MOV.U32 R12, RZ, RZ, RZ ;  /* 0x000000ffff0c7224 */ /* 0x000fe400078e00ff */
[----:B------:R-:W-:-:S07]  /*15e40*/  IMAD.MOV.U32 R15, RZ, RZ, -0x1 ;  /* 0xffffffffff0f7424 */ /* 0x000fce00078e00ff */
[----:B--2---:R-:W-:Y:S05]  /*15e50*/  WARPSYNC.COLLECTIVE R15, `(.L_x_729) ;  /* 0x000000000f087348 */ /* 0x004fea0003c00000 */
[----:B------:R0:W1:Y:S02]  /*15e60*/  SHFL.IDX P6, R14, R13, R12, R11 ;  /* 0x0000000c0d0e7389 */ /* 0x00006400000c000b */
[----:B012---:R-:W-:Y:S01]  /*15e70*/  ENDCOLLECTIVE ;  /* 0x000000000000791b */ /* 0x007fe20003800000 */
.L_x_729:
[----:B------:R-:W-:Y:S05]  /*15e80*/  BSYNC B1 ;  /* 0x0000000000017941 */ /* 0x000fea0003800000 */
.L_x_728:
        /* <DEDUP_REMOVED lines=8> */
.L_x_730:
[----:B------:R-:W-:Y:S01]  /*15f10*/  IMAD.MOV.U32 R82, RZ, RZ, R14 ;  /* 0x000000ffff527224 */ /* 0x000fe200078e000e */
[----:B------:R-:W-:Y:S06]  /*15f20*/  BRA `(.L_x_731) ;  /* 0xfffffedc00c07947 */ /* 0x000fec000383ffff */
.L_x_520:
[----:B------:R-:W-:Y:S01]  /*15f30*/  BSSY B1, `(.L_x_732) ;  /* 0x0000008000017945 */ /* 0x000fe20003800000 */
[----:B0-----:R-:W-:Y:S01]  /*15f40*/  IMAD.MOV.U32 R13, RZ, RZ, R85 ;  /* 0x000000ffff0d7224 */ /* 0x001fe200078e0055 */
[----:B------:R-:W-:Y:S01]  /*15f50*/  MOV R12, 0x1 ;  /* 0x00000001000c7802 */ /* 0x000fe20000000f00 */
[----:B------:R-:W-:Y:S02]  /*15f60*/  IMAD.MOV.U32 R11, RZ, RZ, 0x1c1f ;  /* 0x00001c1fff0b7424 */ /* 0x000fe400078e00ff */
[----:B------:R-:W-:-:S07]  /*15f70*/  IMAD.MOV.U32 R15, RZ, RZ, -0x1 ;  /* 0xffffffffff0f7424 */ /* 0x000fce00078e00ff */
[----:B-1234-:R-:W-:Y:S05]  /*15f80*/  WARPSYNC.COLLECTIVE R15, `(.L_x_733) ;  /* 0x000000000f087348 */ /* 0x01efea0003c00000 */
[----:B------:R0:W0:Y:S02]  /*15f90*/  SHFL.IDX P6, R14, R13, R12, R11 ;  /* 0x0000000c0d0e7389 */ /* 0x00002400000c000b */
[----:B01234-:R-:W-:Y:S01]  /*15fa0*/  ENDCOLLECTIVE ;  /* 0x000000000000791b */ /* 0x01ffe20003800000 */
.L_x_733:
[----:B------:R-:W-:Y:S05]  /*15fb0*/  BSYNC B1 ;  /* 0x0000000000017941 */ /* 0x000fea0003800000 */
.L_x_732:
[----:B------:R-:W-:Y:S01]  /*15fc0*/  IMAD.MOV.U32 R13, RZ, RZ, R84 ;  /* 0x000000ffff0d7224 */ /* 0x000fe200078e0054 */
[----:B------:R-:W-:Y:S01]  /*15fd0*/  MOV R11, 0x1c1f ;  /* 0x00001c1f000b7802 */ /* 0x000fe20000000f00 */
[----:B------:R-:W-:Y:S01]  /*15fe0*/  IMAD.MOV.U32 R12, RZ, RZ, 0x1 ;  /* 0x00000001ff0c7424 */ /* 0x000fe200078e00ff */
[----:B------:R-:W-:Y:S01]  /*15ff0*/  MOV R85, R14 ;  /* 0x0000000e00557202 */ /* 0x000fe20000000f00 */
[----:B------:R-:W-:-:S07]  /*16000*/  IMAD.MOV.U32 R15, RZ, RZ, -0x1 ;  /* 0xffffffffff0f7424 */ /* 0x000fce00078e00ff */
[----:B------:R-:W-:Y:S05]  /*16010*/  WARPSYNC.COLLECTIVE R15, `(.L_x_734) ;  /* 0x000000000f087348 */ /* 0x000fea0003c00000 */
[----:B------:R0:W1:Y:S02]  /*16020*/  SHFL.IDX P6, R14, R13, R12, R11 ;  /* 0x0000000c0d0e7389 */ /* 0x00006400000c000b */
[----:B01----:R-:W-:Y:S01]  /*16030*/  ENDCOLLECTIVE ;  /* 0x000000000000791b */ /* 0x003fe20003800000 */
.L_x_734:
[----:B------:R-:W-:Y:S01]  /*16040*/  IMAD.MOV.U32 R84, RZ, RZ, R14 ;  /* 0x000000ffff547224 */ /* 0x000fe200078e000e */
[----:B------:R-:W-:Y:S06]  /*16050*/  BRA `(.L_x_735) ;  /* 0xfffffee400507947 */ /* 0x000fec000383ffff */
.L_x_525:
[----:B0-----:R0:W1:Y:S02]  /*16060*/  SYNCS.PHASECHK.TRANS64.TRYWAIT P3, [R71+URZ+0x16890], R79 ;  /* 0x0168904f470075a7 */ /* 0x001064000806017f */
[----:B-1----:R-:W-:Y:S05]  /*16070*/  @!P3 NANOSLEEP.SYNCS 0x989680 ;  /* 0x009896800000b95d */ /* 0x002fea0003900000 */
[----:B------:R-:W1:Y:S02]  /*16080*/  @!P3 SYNCS.PHASECHK.TRANS64 P3, [R71+URZ+0x16890], R79 ;  /* 0x0168904f4700b5a7 */ /* 0x000e64000806007f */
[----:B-1----:R-:W-:Y:S05]  /*16090*/  @!P3 BRA `(.L_x_525) ;  /* 0xfffffffc00f0b947 */ /* 0x002fea000383ffff */
[----:B------:R-:W-:Y:S05]  /*160a0*/  BRA `(.L_x_736) ;  /* 0xfffffeec00587947 */ /* 0x000fea000383ffff */
.L_x_526:
[----:B------:R-:W-:Y:S01]  /*160b0*/  BSSY B1, `(.L_x_737) ;  /* 0x0000008000017945 */ /* 0x000fe20003800000 */
[----:B------:R-:W-:Y:S01]  /*160c0*/  MOV R13, R38 ;  /* 0x00000026000d7202 */ /* 0x000fe20000000f00 */
[----:B------:R-:W-:Y:S01]  /*160d0*/  IMAD.MOV.U32 R12, RZ, RZ, RZ ;  /* 0x000000ffff0c7224 */ /* 0x000fe200078e00ff */
[----:B------:R-:W-:Y:S01]  /*160e0*/  MOV R15, 0xffffffff ;  /* 0xffffffff000f7802 */ /* 0x000fe20000000f00 */
[----:B------:R-:W-:-:S07]  /*160f0*/  IMAD.MOV.U32 R11, RZ, RZ, 0x1c1f ;  /* 0x00001c1fff0b7424 */ /* 0x000fce00078e00ff */
[----:B0-----:R-:W-:Y:S05]  /*16100*/  WARPSYNC.COLLECTIVE R15, `(.L_x_738) ;  /* 0x000000000f087348 */ /* 0x001fea0003c00000 */
[----:B------:R1:W2:Y:S02]  /*16110*/  SHFL.IDX P6, R14, R13, R12, R11 ;  /* 0x0000000c0d0e7389 */ /* 0x0002a400000c000b */
[----:B012---:R-:W-:Y:S01]  /*16120*/  ENDCOLLECTIVE ;  /* 0x000000000000791b */ /* 0x007fe20003800000 */
.L_x_738:
[----:B------:R-:W-:Y:S05]  /*16130*/  BSYNC B1 ;  /* 0x0000000000017941 */ /* 0x000fea0003800000 */
.L_x_737:
[----:B------:R-:W-:Y:S01]  /*16140*/  IMAD.MOV.U32 R13, RZ, RZ, R36 ;  /* 0x000000ffff0d7224 */ /* 0x000fe200078e0024 */
[----:B------:R-:W-:Y:S01]  /*16150*/  MOV R12, RZ ;  /* 0x000000ff000c7202 */ /* 0x000fe20000000f00 */
[----:B------:R-:W-:Y:S02]  /*16160*/  IMAD.MOV.U32 R11, RZ, RZ, 0x1c1f ;  /* 0x00001c1fff0b7424 */ /* 0x000fe400078e00ff */
[----:B------:R-:W-:Y:S02]  /*16170*/  IMAD.MOV.U32 R15, RZ, RZ, -0x1 ;  /* 0xffffffffff0f7424 */ /* 0x000fe400078e00ff */
[----:B------:R-:W-:-:S07]  /*16180*/  IMAD.MOV.U32 R9, RZ, RZ, R14 ;  /* 0x000000ffff097224 */ /* 0x000fce00078e000e */
[----:B------:R-:W-:Y:S05]  /*16190*/  WARPSYNC.COLLECTIVE R15, `(.L_x_739) ;  /* 0x000000000f087348 */ /* 0x000fea0003c00000 */
[----:B------:R0:W1:Y:S02]  /*161a0*/  SHFL.IDX P6, R14, R13, R12, R11 ;  /* 0x0000000c0d0e7389 */ /* 0x00006400000c000b */
[----:B01----:R-:W-:Y:S01]  /*161b0*/  ENDCOLLECTIVE ;  /* 0x000000000000791b */ /* 0x003fe20003800000 */
.L_x_739:
[----:B------:R-:W-:Y:S01]  /*161c0*/  MOV R37, R14 ;  /* 0x0000000e00257202 */ /* 0x000fe20000000f00 */
[----:B------:R-:W-:Y:S06]  /*161d0*/  BRA `(.L_x_740) ;  /* 0xfffffeec007c7947 */ /* 0x000fec000383ffff */
.L_x_529:
[----:B------:R-:W-:Y:S01]  /*161e0*/  BSSY B1, `(.L_x_741) ;  /* 0x0000008000017945 */ /* 0x000fe20003800000 */
[----:B----4-:R-:W-:Y:S01]  /*161f0*/  IMAD.MOV.U32 R13, RZ, RZ, R38 ;  /* 0x000000ffff0d7224 */ /* 0x010fe200078e0026 */
[----:B------:R-:W-:Y:S01]  /*16200*/  MOV R11, 0x1c1f ;  /* 0x00001c1f000b7802 */ /* 0x000fe20000000f00 */
[----:B------:R-:W-:Y:S02]  /*16210*/  IMAD.MOV.U32 R12, RZ, RZ, 0x1 ;  /* 0x00000001ff0c7424 */ /* 0x000fe400078e00ff */
[----:B------:R-:W-:-:S07]  /*16220*/  IMAD.MOV.U32 R15, RZ, RZ, -0x1 ;  /* 0xffffffffff0f7424 */ /* 0x000fce00078e00ff */
[----:B0123--:R-:W-:Y:S05]  /*16230*/  WARPSYNC.COLLECTIVE R15, `(.L_x_742) ;  /* 0x000000000f087348 */ /* 0x00ffea0003c00000 */
[----:B------:R4:W0:Y:S02]  /*16240*/  SHFL.IDX P6, R14, R13, R12, R11 ;  /* 0x0000000c0d0e7389 */ /* 0x00082400000c000b */
[----:B01234-:R-:W-:Y:S01]  /*16250*/  ENDCOLLECTIVE ;  /* 0x000000000000791b */ /* 0x01ffe20003800000 */
.L_x_742:
[----:B------:R-:W-:Y:S05]  /*16260*/  BSYNC B1 ;  /* 0x0000000000017941 */ /* 0x000fea0003800000 */
.L_x_741:
        /* <DEDUP_REMOVED lines=8> */
.L_x_743:
[----:B------:R-:W-:Y:S01]  /*162f0*/  IMAD.MOV.U32 R37, RZ, RZ, R14 ;  /* 0x000000ffff257224 */ /* 0x000fe200078e000e */
[----:B------:R-:W-:Y:S06]  /*16300*/  BRA `(.L_x_744) ;  /* 0xfffffeec00787947 */ /* 0x000fec000383ffff */
.L_x_533:
[----:B0-----:R0:W4:Y:S02]  /*16310*/  SYNCS.PHASECHK.TRANS64.TRYWAIT P4, [R71+URZ+0x168b0], R79 ;  /* 0x0168b04f470075a7 */ /* 0x001124000808017f */
[----:B----4-:R-:W-:Y:S05]  /*16320*/  @!P4 NANOSLEEP.SYNCS 0x989680 ;  /* 0x009896800000c95d */ /* 0x010fea0003900000 */
[----:B------:R-:W4:Y:S02]  /*16330*/  @!P4 SYNCS.PHASECHK.TRANS64 P4, [R71+URZ+0x168b0], R79 ;  /* 0x0168b04f4700c5a7 */ /* 0x000f24000808007f */
[----:B----4-:R-:W-:Y:S05]  /*16340*/  @!P4 BRA `(.L_x_533) ;  /* 0xfffffffc00f0c947 */ /* 0x010fea000383ffff */
[----:B------:R-:W-:Y:S05]  /*16350*/  BRA `(.L_x_745) ;  /* 0xfffffeec00f07947 */ /* 0x000fea000383ffff */
.L_x_541:
[----:B------:R-:W0:Y:S01]  /*16360*/  S2R R4, SR_TID.X ;  /* 0x0000000000047919 */ /* 0x000e220000002100 */
[----:B------:R-:W-:Y:S01]  /*16370*/  BSSY B0, `(.L_x_746) ;  /* 0x000000c000007945 */ /* 0x000fe20003800000 */
[----:B------:R-:W-:Y:S01]  /*16380*/  IMAD.MOV.U32 R12, RZ, RZ, RZ ;  /* 0x000000ffff0c7224 */ /* 0x000fe200078e00ff */
[----:B------:R-:W-:Y:S01]  /*16390*/  MOV R15, 0xffffffff ;  /* 0xffffffff000f7802 */ /* 0x000fe20000000f00 */
[----:B------:R-:W-:Y:S02]  /*163a0*/  IMAD.MOV.U32 R11, RZ, RZ, 0x1f ;  /* 0x0000001fff0b7424 */ /* 0x000fe400078e00ff */
[----:B0-----:R-:W-:-:S05]  /*163b0*/  VIADD R5, R4, 0xffffff80 ;  /* 0xffffff8004057836 */ /* 0x001fca0000000000 */
[----:B------:R-:W-:-:S04]  /*163c0*/  SHF.R.S32.HI R4, RZ, 0x1f, R5 ;  /* 0x0000001fff047819 */ /* 0x000fc80000011405 */
[----:B------:R-:W-:-:S04]  /*163d0*/  LEA.HI R4, R4, R5, RZ, 0x7 ;  /* 0x0000000504047211 */ /* 0x000fc800078f38ff */
[----:B------:R-:W-:-:S04]  /*163e0*/  SHF.R.S32.HI R4, RZ, 0x7, R4 ;  /* 0x00000007ff047819 */ /* 0x000fc80000011404 */
[----:B------:R-:W-:-:S07]  /*163f0*/  MOV R13, R4 ;  /* 0x00000004000d7202 */ /* 0x000fce0000000f00 */
[----:B-----5:R-:W-:Y:S05]  /*16400*/  WARPSYNC.COLLECTIVE R15, `(.L_x_747) ;  /* 0x000000000f087348 */ /* 0x020fea0003c00000 */
[----:B------:R0:W1:Y:S02]  /*16410*/  SHFL.IDX P6, R14, R13, R12, R11 ;  /* 0x0000000c0d0e7389 */ /* 0x00006400000c000b */
[----:B01---5:R-:W-:Y:S01]  /*16420*/  ENDCOLLECTIVE ;  /* 0x000000000000791b */ /* 0x023fe20003800000 */
.L_x_747:
[----:B------:R-:W-:Y:S05]  /*16430*/  BSYNC B0 ;  /* 0x0000000000007941 */ /* 0x000fea0003800000 */
.L_x_746:
[----:B------:R1:W-:Y:S01]  /*16440*/  STL [R1+0x18], R14 ;  /* 0x0000180e01007387 */ /* 0x0003e20000100800 */
[----:B------:R-:W-:Y:S05]  /*16450*/  BRA `(.L_x_748) ;  /* 0xfffffef400707947 */ /* 0x000fea000383ffff */
.L_x_553:
[----:B------:R-:W-:Y:S01]  /*16460*/  BSSY B1, `(.L_x_749) ;  /* 0x0000008000017945 */ /* 0x000fe20003800000 */
[----:B------:R-:W-:Y:S01]  /*16470*/  IMAD.MOV.U32 R13, RZ, RZ, R26 ;  /* 0x000000ffff0d7224 */ /* 0x000fe200078e001a */
[----:B------:R-:W-:Y:S01]  /*16480*/  MOV R11, 0x1c1f ;  /* 0x00001c1f000b7802 */ /* 0x000fe20000000f00 */
[----:B------:R-:W-:Y:S02]  /*16490*/  IMAD.MOV.U32 R12, RZ, RZ, RZ ;  /* 0x000000ffff0c7224 */ /* 0x000fe400078e00ff */
[----:B------:R-:W-:-:S07]  /*164a0*/  IMAD.MOV.U32 R15, RZ, RZ, -0x1 ;  /* 0xffffffffff0f7424 */ /* 0x000fce00078e00ff */
[----:B-1----:R-:W-:Y:S05]  /*164b0*/  WARPSYNC.COLLECTIVE R15, `(.L_x_750) ;  /* 0x000000000f087348 */ /* 0x002fea0003c00000 */
[----:B-1----:R0:W1:Y:S02]  /*164c0*/  SHFL.IDX P6, R14, R13, R12, R11 ;  /* 0x0000000c0d0e7389 */ /* 0x00206400000c000b */
[----:B01----:R-:W-:Y:S01]  /*164d0*/  ENDCOLLECTIVE ;  /* 0x000000000000791b */ /* 0x003fe20003800000 */
.L_x_750:
[----:B------:R-:W-:Y:S05]  /*164e0*/  BSYNC B1 ;  /* 0x0000000000017941 */ /* 0x000fea0003800000 */
.L_x_749:
        /* <DEDUP_REMOVED lines=8> */
.L_x_751:
[----:B------:R-:W-:Y:S02]  /*16570*/  IMAD.MOV.U32 R13, RZ, RZ, R28 ;  /* 0x000000ffff0d7224 */ /* 0x000fe400078e001c */
[----:B------:R-:W-:-:S07]  /*16580*/  IMAD.MOV.U32 R0, RZ, RZ, R14 ;  /* 0x000000ffff007224 */ /* 0x000fce00078e000e */
[----:B------:R-:W-:Y:S05]  /*16590*/  WARPSYNC.COLLECTIVE R15, `(.L_x_752) ;  /* 0x000000000f087348 */ /* 0x000fea0003c00000 */
[----:B------:R0:W1:Y:S02]  /*165a0*/  SHFL.IDX P6, R14, R13, R12, R11 ;  /* 0x0000000c0d0e7389 */ /* 0x00006400000c000b */
[----:B01----:R-:W-:Y:S01]  /*165b0*/  ENDCOLLECTIVE ;  /* 0x000000000000791b */ /* 0x003fe20003800000 */
.L_x_752:
[----:B------:R-:W-:Y:S01]  /*165c0*/  IMAD.MOV.U32 R13, RZ, RZ, R27 ;  /* 0x000000ffff0d7224 */ /* 0x000fe200078e001b */
[----:B------:R-:W-:-:S07]  /*165d0*/  MOV R5, R14 ;  /* 0x0000000e00057202 */ /* 0x000fce0000000f00 */
[----:B------:R-:W-:Y:S05]  /*165e0*/  WARPSYNC.COLLECTIVE R15, `(.L_x_753) ;  /* 0x000000000f087348 */ /* 0x000fea0003c00000 */
[----:B------:R0:W1:Y:S02]  /*165f0*/  SHFL.IDX P6, R14, R13, R12, R11 ;  /* 0x0000000c0d0e7389 */ /* 0x00006400000c000b */
[----:B01----:R-:W-:Y:S01]  /*16600*/  ENDCOLLECTIVE ;  /* 0x000000000000791b */ /* 0x003fe20003800000 */
.L_x_753:
[----:B------:R-:W-:Y:S05]  /*16610*/  BRA `(.L_x_754) ;  /* 0xfffffef800807947 */ /* 0x000fea000383ffff */
.L_x_557:
[----:B0-----:R0:W1:Y:S02]  /*16620*/  SYNCS.PHASECHK.TRANS64.TRYWAIT P0, [R18+URZ+0x16800], R15 ;  /* 0x0168000f120075a7 */ /* 0x001064000800017f */
[----:B-1----:R-:W-:Y:S05]  /*16630*/  @!P0 NANOSLEEP.SYNCS 0x989680 ;  /* 0x009896800000895d */ /* 0x002fea0003900000 */
[----:B------:R-:W1:Y:S02]  /*16640*/  @!P0 SYNCS.PHASECHK.TRANS64 P0, [R18+URZ+0x16800], R15 ;  /* 0x0168000f120085a7 */ /* 0x000e64000800007f */
[----:B-1----:R-:W-:Y:S05]  /*16650*/  @!P0 BRA `(.L_x_557) ;  /* 0xfffffffc00f08947 */ /* 0x002fea000383ffff */
[----:B------:R-:W-:Y:S05]  /*16660*/  BRA `(.L_x_755) ;  /* 0xfffffefc00bc7947 */ /* 0x000fea000383ffff */
.L_x_565:
[----:B------:R-:W-:Y:S01]  /*16670*/  BSSY B1, `(.L_x_756) ;  /* 0x0000008000017945 */ /* 0x000fe20003800000 */
[----:B------:R-:W-:Y:S01]  /*16680*/  IMAD.MOV.U32 R13, RZ, RZ, R26 ;  /* 0x000000ffff0d7224 */ /* 0x000fe200078e001a */
[----:B------:R-:W-:Y:S01]  /*16690*/  MOV R12, RZ ;  /* 0x000000ff000c7202 */ /* 0x000fe20000000f00 */
[----:B------:R-:W-:Y:S02]  /*166a0*/  IMAD.MOV.U32 R11, RZ, RZ, 0x1c1f ;  /* 0x00001c1fff0b7424 */ /* 0x000fe400078e00ff */
[----:B------:R-:W-:-:S07]  /*166b0*/  IMAD.MOV.U32 R15, RZ, RZ, -0x1 ;  /* 0xffffffffff0f7424 */ /* 0x000fce00078e00ff */
[----:B-1----:R-:W-:Y:S05]  /*166c0*/  WARPSYNC.COLLECTIVE R15, `(.L_x_757) ;  /* 0x000000000f087348 */ /* 0x002fea0003c00000 */
[----:B-1----:R0:W1:Y:S02]  /*166d0*/  SHFL.IDX P6, R14, R13, R12, R11 ;  /* 0x0000000c0d0e7389 */ /* 0x00206400000c000b */
[----:B01----:R-:W-:Y:S01]  /*166e0*/  ENDCOLLECTIVE ;  /* 0x000000000000791b */ /* 0x003fe20003800000 */
.L_x_757:
[----:B------:R-:W-:Y:S05]  /*166f0*/  BSYNC B1 ;  /* 0x0000000000017941 */ /* 0x000fea0003800000 */
.L_x_756:
[----:B------:R-:W-:Y:S01]  /*16700*/  IMAD.MOV.U32 R13, RZ, RZ, R24 ;  /* 0x000000ffff0d7224 */ /* 0x000fe200078e0018 */
[----:B------:R-:W-:Y:S01]  /*16710*/  MOV R11, 0x1c1f ;  /* 0x00001c1f000b7802 */ /* 0x000fe20000000f00 */
[----:B------:R-:W-:Y:S01]  /*16720*/  IMAD.MOV.U32 R12, RZ, RZ, RZ ;  /* 0x000000ffff0c7224 */ /* 0x000fe200078e00ff */
[----:B------:R-:W-:Y:S01]  /*16730*/  MOV R0, R14 ;  /* 0x0000000e00007202 */ /* 0x000fe20000000f00 */
[----:B------:R-:W-:-:S07]  /*16740*/  IMAD.MOV.U32 R15, RZ, RZ, -0x1 ;  /* 0xffffffffff0f7424 */ /* 0x000fce00078e00ff */
[----:B------:R-:W-:Y:S05]  /*16750*/  WARPSYNC.COLLECTIVE R15, `(.L_x_758) ;  /* 0x000000000f087348 */ /* 0x000fea0003c00000 */
[----:B------:R0:W1:Y:S02]  /*16760*/  SHFL.IDX P6, R14, R13, R12, R11 ;  /* 0x0000000c0d0e7389 */ /* 0x00006400000c000b */
[----:B01----:R-:W-:Y:S01]  /*16770*/  ENDCOLLECTIVE ;  /* 0x000000000000791b */ /* 0x003fe20003800000 */
.L_x_758:
[----:B------:R-:W-:Y:S01]  /*16780*/  MOV R13, R28 ;  /* 0x0000001c000d7202 */ /* 0x000fe20000000f00 */
[----:B------:R-:W-:-:S07]  /*16790*/  IMAD.MOV.U32 R3, RZ, RZ, R14 ;  /* 0x000000ffff037224 */ /* 0x000fce00078e000e */
[----:B------:R-:W-:Y:S05]  /*167a0*/  WARPSYNC.COLLECTIVE R15, `(.L_x_759) ;  /* 0x000000000f087348 */ /* 0x000fea0003c00000 */
[----:B------:R0:W1:Y:S02]  /*167b0*/  SHFL.IDX P6, R14, R13, R12, R11 ;  /* 0x0000000c0d0e7389 */ /* 0x00006400000c000b */
[----:B01----:R-:W-:Y:S01]  /*167c0*/  ENDCOLLECTIVE ;  /* 0x000000000000791b */ /* 0x003fe20003800000 */
.L_x_759:
[----:B------:R-:W-:Y:S02]  /*167d0*/  IMAD.MOV.U32 R13, RZ, RZ, R27 ;  /* 0x000000ffff0d7224 */ /* 0x000fe400078e001b */
[----:B------:R-:W-:-:S07]  /*167e0*/  IMAD.MOV.U32 R20, RZ, RZ, R14 ;  /* 0x000000ffff147224 */ /* 0x000fce00078e000e */
[----:B------:R-:W-:Y:S05]  /*167f0*/  WARPSYNC.COLLECTIVE R15, `(.L_x_760) ;  /* 0x000000000f087348 */ /* 0x000fea0003c00000 */
[----:B------:R0:W1:Y:S02]  /*16800*/  SHFL.IDX P6, R14, R13, R12, R11 ;  /* 0x0000000c0d0e7389 */ /* 0x00006400000c000b */
[----:B01----:R-:W-:Y:S01]  /*16810*/  ENDCOLLECTIVE ;  /* 0x000000000000791b */ /* 0x003fe20003800000 */
.L_x_760:
[----:B------:R-:W-:Y:S05]  /*16820*/  BRA `(.L_x_761) ;  /* 0xffffff0800247947 */ /* 0x000fea000383ffff */
.L_x_569:
[----:B0-----:R0:W1:Y:S02]  /*16830*/  SYNCS.PHASECHK.TRANS64.TRYWAIT P1, [R18+URZ+0x16800], R25 ;  /* 0x01680019120075a7 */ /* 0x001064000802017f */
[----:B-1----:R-:W-:Y:S05]  /*16840*/  @!P1 NANOSLEEP.SYNCS 0x989680 ;  /* 0x009896800000995d */ /* 0x002fea0003900000 */
[----:B------:R-:W1:Y:S02]  /*16850*/  @!P1 SYNCS.PHASECHK.TRANS64 P1, [R18+URZ+0x16800], R25 ;  /* 0x01680019120095a7 */ /* 0x000e64000802007f */
[----:B-1----:R-:W-:Y:S05]  /*16860*/  @!P1 BRA `(.L_x_569) ;  /* 0xfffffffc00f09947 */ /* 0x002fea000383ffff */
[----:B------:R-:W-:Y:S05]  /*16870*/  BRA `(.L_x_762) ;  /* 0xffffff0c00087947 */ /* 0x000fea000383ffff */
.L_x_575:
[----:B--2---:R2:W3:Y:S02]  /*16880*/  SYNCS.PHASECHK.TRANS64.TRYWAIT P1, [R0+URZ+0x16830], R5 ;  /* 0x01683005000075a7 */ /* 0x0044e4000802017f */
[----:B---3--:R-:W-:Y:S05]  /*16890*/  @!P1 NANOSLEEP.SYNCS 0x989680 ;  /* 0x009896800000995d */ /* 0x008fea0003900000 */
[----:B------:R-:W3:Y:S02]  /*168a0*/  @!P1 SYNCS.PHASECHK.TRANS64 P1, [R0+URZ+0x16830], R5 ;  /* 0x01683005000095a7 */ /* 0x000ee4000802007f */
[----:B---3--:R-:W-:Y:S05]  /*168b0*/  @!P1 BRA `(.L_x_575) ;  /* 0xfffffffc00f09947 */ /* 0x008fea000383ffff */
[----:B------:R-:W-:Y:S05]  /*168c0*/  BRA `(.L_x_574) ;  /* 0xffffff18004c7947 */ /* 0x000fea000383ffff */
.L_x_582:
[----:B-1----:R1:W2:Y:S02]  /*168d0*/  SYNCS.PHASECHK.TRANS64.TRYWAIT P2, [R5+URZ+0x16830], R6 ;  /* 0x01683006050075a7 */ /* 0x0022a4000804017f */
[----:B--2---:R-:W-:Y:S05]  /*168e0*/  @!P2 NANOSLEEP.SYNCS 0x989680 ;  /* 0x009896800000a95d */ /* 0x004fea0003900000 */
[----:B------:R-:W2:Y:S02]  /*168f0*/  @!P2 SYNCS.PHASECHK.TRANS64 P2, [R5+URZ+0x16830], R6 ;  /* 0x016830060500a5a7 */ /* 0x000ea4000804007f */
[----:B--2---:R-:W-:Y:S05]  /*16900*/  @!P2 BRA `(.L_x_582) ;  /* 0xfffffffc00f0a947 */ /* 0x004fea000383ffff */
[----:B------:R-:W-:Y:S05]  /*16910*/  BRA `(.L_x_581) ;  /* 0xffffff4000807947 */ /* 0x000fea000383ffff */
.L_x_586:
[----:B-1----:R1:W2:Y:S02]  /*16920*/  SYNCS.PHASECHK.TRANS64.TRYWAIT P1, [R5+URZ+0x16850], R4 ;  /* 0x01685004050075a7 */ /* 0x0022a4000802017f */
[----:B--2---:R-:W-:Y:S05]  /*16930*/  @!P1 NANOSLEEP.SYNCS 0x989680 ;  /* 0x009896800000995d */ /* 0x004fea0003900000 */
[----:B------:R-:W2:Y:S02]  /*16940*/  @!P1 SYNCS.PHASECHK.TRANS64 P1, [R5+URZ+0x16850], R4 ;  /* 0x01685004050095a7 */ /* 0x000ea4000802007f */
[----:B--2---:R-:W-:Y:S05]  /*16950*/  @!P1 BRA `(.L_x_586) ;  /* 0xfffffffc00f09947 */ /* 0x004fea000383ffff */
[----:B------:R-:W-:Y:S05]  /*16960*/  BRA `(.L_x_583) ;  /* 0xffffff4400507947 */ /* 0x000fea000383ffff */
.L_x_593:
[----:B-1----:R1:W2:Y:S02]  /*16970*/  SYNCS.PHASECHK.TRANS64.TRYWAIT P1, [R11+URZ+0x16850], R4 ;  /* 0x016850040b0075a7 */ /* 0x0022a4000802017f */
[----:B--2---:R-:W-:Y:S05]  /*16980*/  @!P1 NANOSLEEP.SYNCS 0x989680 ;  /* 0x009896800000995d */ /* 0x004fea0003900000 */
[----:B------:R-:W2:Y:S02]  /*16990*/  @!P1 SYNCS.PHASECHK.TRANS64 P1, [R11+URZ+0x16850], R4 ;  /* 0x016850040b0095a7 */ /* 0x000ea4000802007f */
[----:B--2---:R-:W-:Y:S05]  /*169a0*/  @!P1 BRA `(.L_x_593) ;  /* 0xfffffffc00f09947 */ /* 0x004fea000383ffff */
[----:B------:R-:W-:Y:S05]  /*169b0*/  BRA `(.L_x_592) ;  /* 0xffffff6800187947 */ /* 0x000fea000383ffff */
.L_x_602:
[----:B------:R-:W-:Y:S01]  /*169c0*/  MOV R13, R20 ;  /* 0x00000014000d7202 */ /* 0x000fe20000000f00 */
[----:B------:R-:W-:Y:S01]  /*169d0*/  IMAD.MOV.U32 R12, RZ, RZ, RZ ;  /* 0x000000ffff0c7224 */ /* 0x000fe200078e00ff */
[----:B------:R-:W-:Y:S01]  /*169e0*/  MOV R15, 0xffffffff ;  /* 0xffffffff000f7802 */ /* 0x000fe20000000f00 */
[----:B------:R-:W-:Y:S02]  /*169f0*/  IMAD.MOV.U32 R11, RZ, RZ, 0x181f ;  /* 0x0000181fff0b7424 */ /* 0x000fe400078e00ff */
[----:B------:R-:W-:Y:S02]  /*16a00*/  IMAD R24, R28, 0xc0, R29 ;  /* 0x000000c01c187824 */ /* 0x000fe400078e021d */
[----:B------:R-:W-:-:S07]  /*16a10*/  IMAD R21, R8, R25, RZ ;  /* 0x0000001908157224 */ /* 0x000fce00078e02ff */
[----:B-1----:R-:W-:Y:S05]  /*16a20*/  WARPSYNC.COLLECTIVE R15, `(.L_x_763) ;  /* 0x000000000f087348 */ /* 0x002fea0003c00000 */
[----:B------:R0:W2:Y:S02]  /*16a30*/  SHFL.IDX P6, R14, R13, R12, R11 ;  /* 0x0000000c0d0e7389 */ /* 0x0000a400000c000b */
[----:B012---:R-:W-:Y:S01]  /*16a40*/  ENDCOLLECTIVE ;  /* 0x000000000000791b */ /* 0x007fe20003800000 */
.L_x_763:
[C---:B------:R-:W-:Y:S01]  /*16a50*/  VIADD R8, R24.reuse, 0x30 ;  /* 0x0000003018087836 */ /* 0x040fe20000000000 */
[----:B------:R-:W-:-:S04]  /*16a60*/  ISETP.GE.OR P3, PT, R24, R21, P0 ;  /* 0x000000151800720c */ /* 0x000fc80000766670 */
[----:B------:R-:W-:Y:S01]  /*16a70*/  ISETP.GE.OR P4, PT, R8, R21, P0 ;  /* 0x000000150800720c */ /* 0x000fe20000786670 */
[----:B------:R-:W-:-:S05]  /*16a80*/  VIADD R8, R24, 0x60 ;  /* 0x0000006018087836 */ /* 0x000fca0000000000 */
[----:B------:R-:W-:Y:S01]  /*16a90*/  ISETP.GE.OR P2, PT, R8, R21, P0 ;  /* 0x000000150800720c */ /* 0x000fe20000746670 */
[----:B------:R-:W-:Y:S02]  /*16aa0*/  IMAD.MOV.U32 R13, RZ, RZ, R7 ;  /* 0x000000ffff0d7224 */ /* 0x000fe400078e0007 */
[----:B------:R-:W-:-:S10]  /*16ab0*/  IMAD.MOV.U32 R0, RZ, RZ, R14 ;  /* 0x000000ffff007224 */ /* 0x000fd400078e000e */
[----:B------:R-:W-:Y:S05]  /*16ac0*/  WARPSYNC.COLLECTIVE R15, `(.L_x_764) ;  /* 0x000000000f087348 */ /* 0x000fea0003c00000 */
[----:B------:R0:W1:Y:S02]  /*16ad0*/  SHFL.IDX P6, R14, R13, R12, R11 ;  /* 0x0000000c0d0e7389 */ /* 0x00006400000c000b */
[----:B01----:R-:W-:Y:S01]  /*16ae0*/  ENDCOLLECTIVE ;  /* 0x000000000000791b */ /* 0x003fe20003800000 */
.L_x_764:
[----:B------:R-:W-:Y:S02]  /*16af0*/  IMAD.MOV.U32 R13, RZ, RZ, R20 ;  /* 0x000000ffff0d7224 */ /* 0x000fe400078e0014 */
[----:B------:R-:W-:Y:S01]  /*16b00*/  IMAD.MOV.U32 R12, RZ, RZ, 0x1 ;  /* 0x00000001ff0c7424 */ /* 0x000fe200078e00ff */
[----:B------:R-:W-:-:S07]  /*16b10*/  MOV R3, R14 ;  /* 0x0000000e00037202 */ /* 0x000fce0000000f00 */
[----:B------:R-:W-:Y:S05]  /*16b20*/  WARPSYNC.COLLECTIVE R15, `(.L_x_765) ;  /* 0x000000000f087348 */ /* 0x000fea0003c00000 */
[----:B------:R0:W1:Y:S02]  /*16b30*/  SHFL.IDX P6, R14, R13, R12, R11 ;  /* 0x0000000c0d0e7389 */ /* 0x00006400000c000b */
[----:B01----:R-:W-:Y:S01]  /*16b40*/  ENDCOLLECTIVE ;  /* 0x000000000000791b */ /* 0x003fe20003800000 */
.L_x_765:
[----:B------:R-:W-:-:S04]  /*16b50*/  @!P3 LEA R10, P5, R26, R3, 0x1 ;  /* 0x000000031a0ab211 */ /* 0x000fc800078a08ff */
[----:B------:R-:W-:Y:S01]  /*16b60*/  @!P3 LEA.HI.X R3, R26, R0, R27, 0x1, P5 ;  /* 0x000000001a03b211 */ /* 0x000fe200028f0c1b */
[----:B------:R-:W-:Y:S01]  /*16b70*/  IMAD.MOV.U32 R13, RZ, RZ, R7 ;  /* 0x000000ffff0d7224 */ /* 0x000fe200078e0007 */
[----:B------:R-:W-:-:S07]  /*16b80*/  MOV R4, R14 ;  /* 0x0000000e00047202 */ /* 0x000fce0000000f00 */
[----:B------:R-:W-:Y:S05]  /*16b90*/  WARPSYNC.COLLECTIVE R15, `(.L_x_766) ;  /* 0x000000000f087348 */ /* 0x000fea0003c00000 */
[----:B------:R0:W1:Y:S02]  /*16ba0*/  SHFL.IDX P6, R14, R13, R12, R11 ;  /* 0x0000000c0d0e7389 */ /* 0x00006400000c000b */
[----:B01----:R-:W-:Y:S01]  /*16bb0*/  ENDCOLLECTIVE ;  /* 0x000000000000791b */ /* 0x003fe20003800000 */
.L_x_766:
[----:B------:R-:W-:Y:S01]  /*16bc0*/  MOV R13, R20 ;  /* 0x00000014000d7202 */ /* 0x000fe20000000f00 */
[----:B------:R-:W-:Y:S02]  /*16bd0*/  IMAD.MOV.U32 R12, RZ, RZ, 0x2 ;  /* 0x00000002ff0c7424 */ /* 0x000fe400078e00ff */
[----:B------:R-:W-:-:S07]  /*16be0*/  IMAD.MOV.U32 R5, RZ, RZ, R14 ;  /* 0x000000ffff057224 */ /* 0x000fce00078e000e */
[----:B------:R-:W-:Y:S05]  /*16bf0*/  WARPSYNC.COLLECTIVE R15, `(.L_x_767) ;  /* 0x000000000f087348 */ /* 0x000fea0003c00000 */
[----:B------:R0:W1:Y:S02]  /*16c00*/  SHFL.IDX P6, R14, R13, R12, R11 ;  /* 0x0000000c0d0e7389 */ /* 0x00006400000c000b */
[----:B01----:R-:W-:Y:S01]  /*16c10*/  ENDCOLLECTIVE ;  /* 0x000000000000791b */ /* 0x003fe20003800000 */
.L_x_767:
[----:B------:R-:W-:-:S04]  /*16c20*/  @!P4 LEA R8, P1, R26, R5, 0x1 ;  /* 0x000000051a08c211 */ /* 0x000fc800078208ff */
[----:B------:R-:W-:Y:S02]  /*16c30*/  @!P4 LEA.HI.X R9, R26, R4, R27, 0x1, P1 ;  /* 0x000000041a09c211 */ /* 0x000fe400008f0c1b */
[----:B------:R-:W-:Y:S01]  /*16c40*/  MOV R13, R7 ;  /* 0x00000007000d7202 */ /* 0x000fe20000000f00 */
[----:B------:R-:W-:-:S07]  /*16c50*/  IMAD.MOV.U32 R6, RZ, RZ, R14 ;  /* 0x000000ffff067224 */ /* 0x000fce00078e000e */
[----:B------:R-:W-:Y:S05]  /*16c60*/  WARPSYNC.COLLECTIVE R15, `(.L_x_768) ;  /* 0x000000000f087348 */ /* 0x000fea0003c00000 */
[----:B------:R0:W1:Y:S02]  /*16c70*/  SHFL.IDX P6, R14, R13, R12, R11 ;  /* 0x0000000c0d0e7389 */ /* 0x00006400000c000b */
[----:B01----:R-:W-:Y:S01]  /*16c80*/  ENDCOLLECTIVE ;  /* 0x000000000000791b */ /* 0x003fe20003800000 */
.L_x_768:
[----:B------:R-:W-:Y:S01]  /*16c90*/  @!P3 MOV R11, R3 ;  /* 0x00000003000bb202 */ /* 0x000fe20000000f00 */
[----:B------:R-:W-:Y:S02]  /*16ca0*/  IMAD.MOV.U32 R13, RZ, RZ, R20 ;  /* 0x000000ffff0d7224 */ /* 0x000fe400078e0014 */
[----:B------:R-:W-:Y:S02]  /*16cb0*/  IMAD.MOV.U32 R12, RZ, RZ, 0x3 ;  /* 0x00000003ff0c7424 */ /* 0x000fe400078e00ff */
[----:B------:R0:W-:Y:S04]  /*16cc0*/  @!P3 ST.E.128 desc[UR42][R10.64], RZ ;  /* 0x000000ff0a00b985 */ /* 0x0001e8000c101d2a */
[----:B------:R1:W-:Y:S01]  /*16cd0*/  @!P4 ST.E.128 desc[UR42][R8.64], RZ ;  /* 0x000000ff0800c985 */ /* 0x0003e2000c101d2a */
[----:B------:R-:W-:-:S04]  /*16ce0*/  @!P2 LEA R25, P5, R26, R14, 0x1 ;  /* 0x0000000e1a19a211 */ /* 0x000fc800078a08ff */
[----:B------:R-:W-:Y:S02]  /*16cf0*/  @!P2 LEA.HI.X R5, R26, R6, R27, 0x1, P5 ;  /* 0x000000061a05a211 */ /* 0x000fe400028f0c1b */
[----:B0-----:R-:W-:Y:S02]  /*16d00*/  MOV R11, 0x181f ;  /* 0x0000181f000b7802 */ /* 0x001fe40000000f00 */
[----:B------:R-:W-:-:S07]  /*16d10*/  @!P2 MOV R4, R25 ;  /* 0x000000190004a202 */ /* 0x000fce0000000f00 */
[----:B-1----:R-:W-:Y:S05]  /*16d20*/  WARPSYNC.COLLECTIVE R15, `(.L_x_769) ;  /* 0x000000000f087348 */ /* 0x002fea0003c00000 */
[----:B------:R0:W2:Y:S02]  /*16d30*/  SHFL.IDX P6, R14, R13, R12, R11 ;  /* 0x0000000c0d0e7389 */ /* 0x0000a400000c000b */
[----:B012---:R-:W-:Y:S01]  /*16d40*/  ENDCOLLECTIVE ;  /* 0x000000000000791b */ /* 0x007fe20003800000 */
.L_x_769:
[----:B------:R0:W-:Y:S01]  /*16d50*/  @!P2 ST.E.128 desc[UR42][R4.64], RZ ;  /* 0x000000ff0400a985 */ /* 0x0001e2000c101d2a */
[----:B------:R-:W-:Y:S02]  /*16d60*/  IMAD.MOV.U32 R13, RZ, RZ, R7 ;  /* 0x000000ffff0d7224 */ /* 0x000fe400078e0007 */
[----:B------:R-:W-:-:S07]  /*16d70*/  IMAD.MOV.U32 R0, RZ, RZ, R14 ;  /* 0x000000ffff007224 */ /* 0x000fce00078e000e */
[----:B0-----:R-:W-:Y:S05]  /*16d80*/  WARPSYNC.COLLECTIVE R15, `(.L_x_770) ;  /* 0x000000000f087348 */ /* 0x001fea0003c00000 */
[----:B------:R1:W2:Y:S02]  /*16d90*/  SHFL.IDX P6, R14, R13, R12, R11 ;  /* 0x0000000c0d0e7389 */ /* 0x0002a400000c000b */
[----:B012---:R-:W-:Y:S01]  /*16da0*/  ENDCOLLECTIVE ;  /* 0x000000000000791b */ /* 0x007fe20003800000 */
.L_x_770:
[----:B------:R-:W-:Y:S05]  /*16db0*/  BRA `(.L_x_771) ;  /* 0xffffff84008c7947 */ /* 0x000fea000383ffff */
.L_x_619:
[----:B------:R-:W0:Y:S01]  /*16dc0*/  S2R R8, SR_TID.X ;  /* 0x0000000000087919 */ /* 0x000e220000002100 */
[----:B------:R-:W-:Y:S01]  /*16dd0*/  BSSY B1, `(.L_x_772) ;  /* 0x000000a000017945 */ /* 0x000fe20003800000 */
[----:B------:R-:W-:Y:S01]  /*16de0*/  IMAD.MOV.U32 R12, RZ, RZ, RZ ;  /* 0x000000ffff0c7224 */ /* 0x000fe200078e00ff */
[----:B------:R-:W-:Y:S01]  /*16df0*/  MOV R11, 0x1f ;  /* 0x0000001f000b7802 */ /* 0x000fe20000000f00 */
[----:B------:R-:W-:Y:S01]  /*16e00*/  IMAD.MOV.U32 R15, RZ, RZ, -0x1 ;  /* 0xffffffffff0f7424 */ /* 0x000fe200078e00ff */
[----:B0-----:R-:W-:-:S04]  /*16e10*/  SHF.R.U32.HI R8, RZ, 0x5, R8 ;  /* 0x00000005ff087819 */ /* 0x001fc80000011608 */
[----:B------:R-:W-:-:S05]  /*16e20*/  LOP3.LUT R8, R8, 0x3, RZ, 0xc0, !PT ;  /* 0x0000000308087812 */ /* 0x000fca00078ec0ff */
[----:B------:R-:W-:-:S07]  /*16e30*/  IMAD.MOV.U32 R13, RZ, RZ, R8 ;  /* 0x000000ffff0d7224 */ /* 0x000fce00078e0008 */
[----:B------:R-:W-:Y:S05]  /*16e40*/  WARPSYNC.COLLECTIVE R15, `(.L_x_773) ;  /* 0x000000000f087348 */ /* 0x000fea0003c00000 */
[----:B------:R0:W1:Y:S02]  /*16e50*/  SHFL.IDX P6, R14, R13, R12, R11 ;  /* 0x0000000c0d0e7389 */ /* 0x00006400000c000b */
[----:B01----:R-:W-:Y:S01]  /*16e60*/  ENDCOLLECTIVE ;  /* 0x000000000000791b */ /* 0x003fe20003800000 */
.L_x_773:
[----:B------:R-:W-:Y:S05]  /*16e70*/  BSYNC B1 ;  /* 0x0000000000017941 */ /* 0x000fea0003800000 */
.L_x_772:
[----:B------:R-:W-:Y:S05]  /*16e80*/  BRA `(.L_x_774) ;  /* 0xffffff9400f87947 */ /* 0x000fea000383ffff */
.L_x_621:
[----:B------:R-:W-:Y:S01]  /*16e90*/  BSSY B1, `(.L_x_775) ;  /* 0x0000006000017945 */ /* 0x000fe20003800000 */
[----:B------:R-:W-:-:S07]  /*16ea0*/  IMAD.MOV.U32 R15, RZ, RZ, -0x1 ;  /* 0xffffffffff0f7424 */ /* 0x000fce00078e00ff */
[----:B0-----:R-:W-:Y:S05]  /*16eb0*/  WARPSYNC.COLLECTIVE R15, `(.L_x_776) ;  /* 0x000000000f0c7348 */ /* 0x001fea0003c00000 */
[----:B------:R-:W-:Y:S02]  /*16ec0*/  ELECT P6, UR62, PT ;  /* 0x00000000003e782f */ /* 0x000fe400038c0000 */
[----:B------:R-:W-:Y:S01]  /*16ed0*/  MOV R14, UR62 ;  /* 0x0000003e000e7c02 */ /* 0x000fe20008000f00 */
[----:B0-----:R-:W-:Y:S10]  /*16ee0*/  ENDCOLLECTIVE ;  /* 0x000000000000791b */ /* 0x001ff40003800000 */
.L_x_776:
[----:B------:R-:W-:Y:S05]  /*16ef0*/  BSYNC B1 ;  /* 0x0000000000017941 */ /* 0x000fea0003800000 */
.L_x_775:
[----:B------:R-:W-:Y:S05]  /*16f00*/  BRA `(.L_x_620) ;  /* 0xffffff9400f07947 */ /* 0x000fea000383ffff */
.L_x_623:
[----:B0-----:R0:W1:Y:S02]  /*16f10*/  SYNCS.PHASECHK.TRANS64.TRYWAIT P0, [R22+URZ+0x16820], R5 ;  /* 0x01682005160075a7 */ /* 0x001064000800017f */
[----:B-1----:R-:W-:Y:S05]  /*16f20*/  @!P0 NANOSLEEP.SYNCS 0x989680 ;  /* 0x009896800000895d */ /* 0x002fea0003900000 */
[----:B------:R-:W1:Y:S02]  /*16f30*/  @!P0 SYNCS.PHASECHK.TRANS64 P0, [R22+URZ+0x16820], R5 ;  /* 0x01682005160085a7 */ /* 0x000e64000800007f */
[----:B-1----:R-:W-:Y:S05]  /*16f40*/  @!P0 BRA `(.L_x_623) ;  /* 0xfffffffc00f08947 */ /* 0x002fea000383ffff */
[----:B------:R-:W-:Y:S05]  /*16f50*/  BRA `(.L_x_777) ;  /* 0xffffff9800007947 */ /* 0x000fea000383ffff */
.L_x_627:
[----:B0-----:R0:W1:Y:S02]  /*16f60*/  SYNCS.PHASECHK.TRANS64.TRYWAIT P0, [R5+URZ+0x168a0], R6 ;  /* 0x0168a006050075a7 */ /* 0x001064000800017f */
[----:B-1----:R-:W-:Y:S05]  /*16f70*/  @!P0 NANOSLEEP.SYNCS 0x989680 ;  /* 0x009896800000895d */ /* 0x002fea0003900000 */
[----:B------:R-:W1:Y:S02]  /*16f80*/  @!P0 SYNCS.PHASECHK.TRANS64 P0, [R5+URZ+0x168a0], R6 ;  /* 0x0168a006050085a7 */ /* 0x000e64000800007f */
[----:B-1----:R-:W-:Y:S05]  /*16f90*/  @!P0 BRA `(.L_x_627) ;  /* 0xfffffffc00f08947 */ /* 0x002fea000383ffff */
[----:B------:R-:W-:Y:S05]  /*16fa0*/  BRA `(.L_x_778) ;  /* 0xffffff9800187947 */ /* 0x000fea000383ffff */
.L_x_632:
[----:B-1----:R1:W2:Y:S02]  /*16fb0*/  SYNCS.PHASECHK.TRANS64.TRYWAIT P0, [R5+URZ+0x168c0], R6 ;  /* 0x0168c006050075a7 */ /* 0x0022a4000800017f */
[----:B--2---:R-:W-:Y:S05]  /*16fc0*/  @!P0 NANOSLEEP.SYNCS 0x989680 ;  /* 0x009896800000895d */ /* 0x004fea0003900000 */
[----:B------:R-:W2:Y:S02]  /*16fd0*/  @!P0 SYNCS.PHASECHK.TRANS64 P0, [R5+URZ+0x168c0], R6 ;  /* 0x0168c006050085a7 */ /* 0x000ea4000800007f */
[----:B--2---:R-:W-:Y:S05]  /*16fe0*/  @!P0 BRA `(.L_x_632) ;  /* 0xfffffffc00f08947 */ /* 0x004fea000383ffff */
[----:B------:R-:W-:Y:S05]  /*16ff0*/  BRA `(.L_x_779) ;  /* 0xffffff9800987947 */ /* 0x000fea000383ffff */
.L_x_639:
[----:B0-----:R0:W1:Y:S02]  /*17000*/  SYNCS.PHASECHK.TRANS64.TRYWAIT P1, [R5+URZ+0x168a0], R6 ;  /* 0x0168a006050075a7 */ /* 0x001064000802017f */
[----:B-1----:R-:W-:Y:S05]  /*17010*/  @!P1 NANOSLEEP.SYNCS 0x989680 ;  /* 0x009896800000995d */ /* 0x002fea0003900000 */
[----:B------:R-:W1:Y:S02]  /*17020*/  @!P1 SYNCS.PHASECHK.TRANS64 P1, [R5+URZ+0x168a0], R6 ;  /* 0x0168a006050095a7 */ /* 0x000e64000802007f */
[----:B-1----:R-:W-:Y:S05]  /*17030*/  @!P1 BRA `(.L_x_639) ;  /* 0xfffffffc00f09947 */ /* 0x002fea000383ffff */
[----:B------:R-:W-:Y:S05]  /*17040*/  BRA `(.L_x_780) ;  /* 0xffffff9c00587947 */ /* 0x000fea000383ffff */
.L_x_644:
[----:B-1----:R1:W2:Y:S02]  /*17050*/  SYNCS.PHASECHK.TRANS64.TRYWAIT P1, [R5+URZ+0x168c0], R6 ;  /* 0x0168c006050075a7 */ /* 0x0022a4000802017f */
[----:B--2---:R-:W-:Y:S05]  /*17060*/  @!P1 NANOSLEEP.SYNCS 0x989680 ;  /* 0x009896800000995d */ /* 0x004fea0003900000 */
[----:B------:R-:W2:Y:S02]  /*17070*/  @!P1 SYNCS.PHASECHK.TRANS64 P1, [R5+URZ+0x168c0], R6 ;  /* 0x0168c006050095a7 */ /* 0x000ea4000802007f */
[----:B--2---:R-:W-:Y:S05]  /*17080*/  @!P1 BRA `(.L_x_644) ;  /* 0xfffffffc00f09947 */ /* 0x004fea000383ffff */
[----:B------:R-:W-:Y:S05]  /*17090*/  BRA `(.L_x_781) ;  /* 0xffffff9c00d07947 */ /* 0x000fea000383ffff */
.L_x_657:
[----:B------:R-:W0:Y:S01]  /*170a0*/  S2R R20, SR_TID.X ;  /* 0x0000000000147919 */ /* 0x000e220000002100 */
[----:B------:R-:W-:Y:S01]  /*170b0*/  BSSY B0, `(.L_x_782) ;  /* 0x000000a000007945 */ /* 0x000fe20003800000 */
[----:B------:R-:W-:Y:S01]  /*170c0*/  IMAD.MOV.U32 R12, RZ, RZ, RZ ;  /* 0x000000ffff0c7224 */ /* 0x000fe200078e00ff */
[----:B------:R-:W-:Y:S01]  /*170d0*/  MOV R15, 0xffffffff ;  /* 0xffffffff000f7802 */ /* 0x000fe20000000f00 */
[----:B------:R-:W-:Y:S01]  /*170e0*/  IMAD.MOV.U32 R11, RZ, RZ, 0x1f ;  /* 0x0000001fff0b7424 */ /* 0x000fe200078e00ff */
[----:B0-----:R-:W-:-:S04]  /*170f0*/  SHF.R.U32.HI R9, RZ, 0x5, R20 ;  /* 0x00000005ff097819 */ /* 0x001fc80000011614 */
[----:B------:R-:W-:-:S04]  /*17100*/  LOP3.LUT R9, R9, 0x3, RZ, 0xc0, !PT ;  /* 0x0000000309097812 */ /* 0x000fc800078ec0ff */
[----:B------:R-:W-:-:S07]  /*17110*/  MOV R13, R9 ;  /* 0x00000009000d7202 */ /* 0x000fce0000000f00 */
[----:B-----5:R-:W-:Y:S05]  /*17120*/  WARPSYNC.COLLECTIVE R15, `(.L_x_783) ;  /* 0x000000000f087348 */ /* 0x020fea0003c00000 */
[----:B------:R0:W1:Y:S02]  /*17130*/  SHFL.IDX P6, R14, R13, R12, R11 ;  /* 0x0000000c0d0e7389 */ /* 0x00006400000c000b */
[----:B01---5:R-:W-:Y:S01]  /*17140*/  ENDCOLLECTIVE ;  /* 0x000000000000791b */ /* 0x023fe20003800000 */
.L_x_783:
[----:B------:R-:W-:Y:S05]  /*17150*/  BSYNC B0 ;  /* 0x0000000000007941 */ /* 0x000fea0003800000 */
.L_x_782:
[----:B------:R-:W-:Y:S05]  /*17160*/  BRA `(.L_x_784) ;  /* 0xffffffa800507947 */ /* 0x000fea000383ffff */
.L_x_660:
[----:B-1----:R1:W2:Y:S02]  /*17170*/  SYNCS.PHASECHK.TRANS64.TRYWAIT P0, [R3+URZ+0x16840], R4 ;  /* 0x01684004030075a7 */ /* 0x0022a4000800017f */
[----:B--2---:R-:W-:Y:S05]  /*17180*/  @!P0 NANOSLEEP.SYNCS 0x989680 ;  /* 0x009896800000895d */ /* 0x004fea0003900000 */
[----:B------:R-:W2:Y:S02]  /*17190*/  @!P0 SYNCS.PHASECHK.TRANS64 P0, [R3+URZ+0x16840], R4 ;  /* 0x01684004030085a7 */ /* 0x000ea4000800007f */
[----:B--2---:R-:W-:Y:S05]  /*171a0*/  @!P0 BRA `(.L_x_660) ;  /* 0xfffffffc00f08947 */ /* 0x004fea000383ffff */
[----:B------:R-:W-:Y:S05]  /*171b0*/  BRA `(.L_x_785) ;  /* 0xffffffa800b07947 */ /* 0x000fea000383ffff */
.L_x_661:
        /* <DEDUP_REMOVED lines=8> */
.L_x_787:
[----:B------:R-:W-:Y:S05]  /*17240*/  BSYNC B0 ;  /* 0x0000000000007941 */ /* 0x000fea0003800000 */
.L_x_786:
[----:B------:R-:W-:Y:S01]  /*17250*/  MOV R13, R0 ;  /* 0x00000000000d7202 */ /* 0x000fe20000000f00 */
[----:B------:R-:W-:Y:S01]  /*17260*/  IMAD.MOV.U32 R12, RZ, RZ, RZ ;  /* 0x000000ffff0c7224 */ /* 0x000fe200078e00ff */
[----:B------:R-:W-:Y:S01]  /*17270*/  MOV R15, 0xffffffff ;  /* 0xffffffff000f7802 */ /* 0x000fe20000000f00 */
[----:B------:R-:W-:Y:S01]  /*17280*/  IMAD.MOV.U32 R11, RZ, RZ, 0x181f ;  /* 0x0000181fff0b7424 */ /* 0x000fe200078e00ff */
[----:B------:R-:W-:Y:S01]  /*17290*/  @P0 LEA R8, R5, R22, 0x1 ;  /* 0x0000001605080211 */ /* 0x000fe200078e08ff */
[----:B------:R-:W-:-:S07]  /*172a0*/  IMAD.MOV.U32 R6, RZ, RZ, R14 ;  /* 0x000000ffff067224 */ /* 0x000fce00078e000e */
[----:B------:R-:W-:Y:S05]  /*172b0*/  WARPSYNC.COLLECTIVE R15, `(.L_x_788) ;  /* 0x000000000f087348 */ /* 0x000fea0003c00000 */
[----:B------:R0:W1:Y:S02]  /*172c0*/  SHFL.IDX P6, R14, R13, R12, R11 ;  /* 0x0000000c0d0e7389 */ /* 0x00006400000c000b */
[----:B01----:R-:W-:Y:S01]  /*172d0*/  ENDCOLLECTIVE ;  /* 0x000000000000791b */ /* 0x003fe20003800000 */
.L_x_788:
[----:B------:R-:W-:Y:S02]  /*172e0*/  IMAD.MOV.U32 R13, RZ, RZ, R2 ;  /* 0x000000ffff0d7224 */ /* 0x000fe400078e0002 */
[----:B------:R-:W-:Y:S02]  /*172f0*/  IMAD.MOV.U32 R12, RZ, RZ, 0x1 ;  /* 0x00000001ff0c7424 */ /* 0x000fe400078e00ff */
[----:B------:R-:W-:-:S07]  /*17300*/  IMAD.MOV.U32 R7, RZ, RZ, R14 ;  /* 0x000000ffff077224 */ /* 0x000fce00078e000e */
[----:B------:R-:W-:Y:S05]  /*17310*/  WARPSYNC.COLLECTIVE R15, `(.L_x_789) ;  /* 0x000000000f087348 */ /* 0x000fea0003c00000 */
[----:B------:R0:W1:Y:S02]  /*17320*/  SHFL.IDX P6, R14, R13, R12, R11 ;  /* 0x0000000c0d0e7389 */ /* 0x00006400000c000b */
[----:B01----:R-:W-:Y:S01]  /*17330*/  ENDCOLLECTIVE ;  /* 0x000000000000791b */ /* 0x003fe20003800000 */
.L_x_789:
        /* <DEDUP_REMOVED lines=15> */
.L_x_790:
[----:B------:R-:W-:Y:S02]  /*17430*/  @P0 IMAD R8, R5, 0x2, R22 ;  /* 0x0000000205080824 */ /* 0x000fe400078e0216 */
[----:B------:R-:W-:Y:S01]  /*17440*/  IMAD.MOV.U32 R13, RZ, RZ, R2 ;  /* 0x000000ffff0d7224 */ /* 0x000fe200078e0002 */
[----:B------:R-:W-:Y:S01]  /*17450*/  MOV R12, 0x2 ;  /* 0x00000002000c7802 */ /* 0x000fe20000000f00 */
[----:B------:R-:W-:-:S07]  /*17460*/  IMAD.MOV.U32 R7, RZ, RZ, R14 ;  /* 0x000000ffff077224 */ /* 0x000fce00078e000e */
[----:B------:R-:W-:Y:S05]  /*17470*/  WARPSYNC.COLLECTIVE R15, `(.L_x_791) ;  /* 0x000000000f087348 */ /* 0x000fea0003c00000 */
[----:B------:R0:W1:Y:S02]  /*17480*/  SHFL.IDX P6, R14, R13, R12, R11 ;  /* 0x0000000c0d0e7389 */ /* 0x00006400000c000b */
[----:B01----:R-:W-:Y:S01]  /*17490*/  ENDCOLLECTIVE ;  /* 0x000000000000791b */ /* 0x003fe20003800000 */
.L_x_791:
        /* <DEDUP_REMOVED lines=15> */
.L_x_792:
[----:B------:R-:W-:Y:S01]  /*17590*/  @P0 IMAD R8, R5, 0x2, R22 ;  /* 0x0000000205080824 */ /* 0x000fe200078e0216 */
[----:B------:R-:W-:Y:S01]  /*175a0*/  MOV R13, R2 ;  /* 0x00000002000d7202 */ /* 0x000fe20000000f00 */
[----:B------:R-:W-:Y:S01]  /*175b0*/  IMAD.MOV.U32 R12, RZ, RZ, 0x3 ;  /* 0x00000003ff0c7424 */ /* 0x000fe200078e00ff */
[----:B------:R-:W-:-:S07]  /*175c0*/  MOV R7, R14 ;  /* 0x0000000e00077202 */ /* 0x000fce0000000f00 */
[----:B------:R-:W-:Y:S05]  /*175d0*/  WARPSYNC.COLLECTIVE R15, `(.L_x_793) ;  /* 0x000000000f087348 */ /* 0x000fea0003c00000 */
[----:B------:R0:W1:Y:S02]  /*175e0*/  SHFL.IDX P6, R14, R13, R12, R11 ;  /* 0x0000000c0d0e7389 */ /* 0x00006400000c000b */
[----:B01----:R-:W-:Y:S01]  /*175f0*/  ENDCOLLECTIVE ;  /* 0x000000000000791b */ /* 0x003fe20003800000 */
.L_x_793:
        /* <DEDUP_REMOVED lines=15> */
.L_x_794:
[----:B------:R-:W-:Y:S01]  /*176f0*/  @P0 LEA R8, R5, R22, 0x1 ;  /* 0x0000001605080211 */ /* 0x000fe200078e08ff */
[----:B------:R-:W-:Y:S02]  /*17700*/  IMAD.MOV.U32 R13, RZ, RZ, R2 ;  /* 0x000000ffff0d7224 */ /* 0x000fe400078e0002 */
[----:B------:R-:W-:Y:S02]  /*17710*/  IMAD.MOV.U32 R12, RZ, RZ, 0x4 ;  /* 0x00000004ff0c7424 */ /* 0x000fe400078e00ff */
[----:B------:R-:W-:-:S07]  /*17720*/  IMAD.MOV.U32 R7, RZ, RZ, R14 ;  /* 0x000000ffff077224 */ /* 0x000fce00078e000e */
[----:B------:R-:W-:Y:S05]  /*17730*/  WARPSYNC.COLLECTIVE R15, `(.L_x_795) ;  /* 0x000000000f087348 */ /* 0x000fea0003c00000 */
[----:B------:R0:W1:Y:S02]  /*17740*/  SHFL.IDX P6, R14, R13, R12, R11 ;  /* 0x0000000c0d0e7389 */ /* 0x00006400000c000b */
[----:B01----:R-:W-:Y:S01]  /*17750*/  ENDCOLLECTIVE ;  /* 0x000000000000791b */ /* 0x003fe20003800000 */
.L_x_795:
        /* <DEDUP_REMOVED lines=15> */
.L_x_796:
[----:B------:R-:W-:Y:S02]  /*17850*/  @P0 IMAD R8, R5, 0x2, R22 ;  /* 0x0000000205080824 */ /* 0x000fe400078e0216 */
[----:B------:R-:W-:Y:S01]  /*17860*/  IMAD.MOV.U32 R13, RZ, RZ, R2 ;  /* 0x000000ffff0d7224 */ /* 0x000fe200078e0002 */
[----:B------:R-:W-:Y:S01]  /*17870*/  MOV R12, 0x5 ;  /* 0x00000005000c7802 */ /* 0x000fe20000000f00 */
[----:B------:R-:W-:-:S07]  /*17880*/  IMAD.MOV.U32 R7, RZ, RZ, R14 ;  /* 0x000000ffff077224 */ /* 0x000fce00078e000e */
[----:B------:R-:W-:Y:S05]  /*17890*/  WARPSYNC.COLLECTIVE R15, `(.L_x_797) ;  /* 0x000000000f087348 */ /* 0x000fea0003c00000 */
[----:B------:R0:W1:Y:S02]  /*178a0*/  SHFL.IDX P6, R14, R13, R12, R11 ;  /* 0x0000000c0d0e7389 */ /* 0x00006400000c000b */
[----:B01----:R-:W-:Y:S01]  /*178b0*/  ENDCOLLECTIVE ;  /* 0x000000000000791b */ /* 0x003fe20003800000 */
.L_x_797:
        /* <DEDUP_REMOVED lines=15> */
.L_x_798:
[----:B------:R-:W-:Y:S01]  /*179b0*/  @P0 IMAD R8, R5, 0x2, R22 ;  /* 0x0000000205080824 */ /* 0x000fe200078e0216 */
[----:B------:R-:W-:Y:S01]  /*179c0*/  MOV R13, R2 ;  /* 0x00000002000d7202 */ /* 0x000fe20000000f00 */
[----:B------:R-:W-:Y:S01]  /*179d0*/  IMAD.MOV.U32 R12, RZ, RZ, 0x6 ;  /* 0x00000006ff0c7424 */ /* 0x000fe200078e00ff */
[----:B------:R-:W-:-:S07]  /*179e0*/  MOV R7, R14 ;  /* 0x0000000e00077202 */ /* 0x000fce0000000f00 */
[----:B------:R-:W-:Y:S05]  /*179f0*/  WARPSYNC.COLLECTIVE R15, `(.L_x_799) ;  /* 0x000000000f087348 */ /* 0x000fea0003c00000 */
[----:B------:R0:W1:Y:S02]  /*17a00*/  SHFL.IDX P6, R14, R13, R12, R11 ;  /* 0x0000000c0d0e7389 */ /* 0x00006400000c000b */
[----:B01----:R-:W-:Y:S01]  /*17a10*/  ENDCOLLECTIVE ;  /* 0x000000000000791b */ /* 0x003fe20003800000 */
.L_x_799:
        /* <DEDUP_REMOVED lines=15> */
.L_x_800:
[----:B------:R-:W-:Y:S01]  /*17b10*/  @P0 LEA R8, R5, R22, 0x1 ;  /* 0x0000001605080211 */ /* 0x000fe200078e08ff */
[----:B------:R-:W-:Y:S02]  /*17b20*/  IMAD.MOV.U32 R13, RZ, RZ, R2 ;  /* 0x000000ffff0d7224 */ /* 0x000fe400078e0002 */
[----:B------:R-:W-:Y:S02]  /*17b30*/  IMAD.MOV.U32 R12, RZ, RZ, 0x7 ;  /* 0x00000007ff0c7424 */ /* 0x000fe400078e00ff */
[----:B------:R-:W-:-:S07]  /*17b40*/  IMAD.MOV.U32 R7, RZ, RZ, R14 ;  /* 0x000000ffff077224 */ /* 0x000fce00078e000e */
[----:B------:R-:W-:Y:S05]  /*17b50*/  WARPSYNC.COLLECTIVE R15, `(.L_x_801) ;  /* 0x000000000f087348 */ /* 0x000fea0003c00000 */
[----:B------:R0:W1:Y:S02]  /*17b60*/  SHFL.IDX P6, R14, R13, R12, R11 ;  /* 0x0000000c0d0e7389 */ /* 0x00006400000c000b */
[----:B01----:R-:W-:Y:S01]  /*17b70*/  ENDCOLLECTIVE ;  /* 0x000000000000791b */ /* 0x003fe20003800000 */
.L_x_801:
[----:B------:R-:W-:-:S05]  /*17b80*/  @P0 LEA R7, P1, R9, R7, 0x1 ;  /* 0x0000000709070211 */ /* 0x000fca00078208ff */
[----:B------:R-:W-:-:S05]  /*17b90*/  @P0 IMAD.X R6, RZ, RZ, R6, P1 ;  /* 0x000000ffff060224 */ /* 0x000fca00008e0606 */
[----:B------:R-:W-:Y:S01]  /*17ba0*/  @P0 LOP3.LUT R7, R7, R6, RZ, 0x3c, !PT ;  /* 0x0000000607070212 */ /* 0x000fe200078e3cff */
[----:B------:R-:W-:-:S03]  /*17bb0*/  IMAD.MOV.U32 R13, RZ, RZ, R0 ;  /* 0x000000ffff0d7224 */ /* 0x000fc600078e0000 */
[----:B------:R-:W-:-:S04]  /*17bc0*/  @P0 LOP3.LUT R6, R7, R6, RZ, 0x3c, !PT ;  /* 0x0000000607060212 */ /* 0x000fc800078e3cff */
[----:B------:R-:W-:Y:S02]  /*17bd0*/  @P0 LOP3.LUT R7, R7, R6, RZ, 0x3c, !PT ;  /* 0x0000000607070212 */ /* 0x000fe400078e3cff */
[----:B------:R-:W-:-:S07]  /*17be0*/  MOV R2, R14 ;  /* 0x0000000e00027202 */ /* 0x000fce0000000f00 */
[----:B------:R-:W-:Y:S05]  /*17bf0*/  WARPSYNC.COLLECTIVE R15, `(.L_x_802) ;  /* 0x000000000f087348 */ /* 0x000fea0003c00000 */
[----:B------:R0:W1:Y:S02]  /*17c00*/  SHFL.IDX P6, R14, R13, R12, R11 ;  /* 0x0000000c0d0e7389 */ /* 0x00006400000c000b */
[----:B01----:R-:W-:Y:S01]  /*17c10*/  ENDCOLLECTIVE ;  /* 0x000000000000791b */ /* 0x003fe20003800000 */
.L_x_802:
[----:B------:R-:W-:Y:S01]  /*17c20*/  @!PT LDS RZ, [RZ] ;  /* 0x00000000fffff984 */ /* 0x000fe20000000800 */
[----:B------:R-:W-:Y:S01]  /*17c30*/  @!PT LDS RZ, [RZ] ;  /* 0x00000000fffff984 */ /* 0x000fe20000000800 */
[----:B------:R-:W-:Y:S01]  /*17c40*/  @!PT LDS RZ, [RZ] ;  /* 0x00000000fffff984 */ /* 0x000fe20000000800 */
[----:B------:R2:W-:Y:S01]  /*17c50*/  @P0 LDGSTS.E.BYPASS.LTC128B.128 [R8+0x11400], desc[UR42][R6.64], !P2 ;  /* 0x1140000006080fae */ /* 0x0005e2000d101d6a */
[----:B------:R-:W-:Y:S01]  /*17c60*/  IMAD.MOV.U32 R0, RZ, RZ, R14 ;  /* 0x000000ffff007224 */ /* 0x000fe200078e000e */
[----:B------:R-:W-:Y:S06]  /*17c70*/  BRA `(.L_x_803) ;  /* 0xffffffa400cc7947 */ /* 0x000fec000383ffff */
.L_x_666:
[----:B------:R-:W2:Y:S01]  /*17c80*/  LDL.LU R11, [R1+0x34] ;  /* 0x00003400010b7983 */ /* 0x000ea20000300800 */
[----:B------:R-:W-:Y:S01]  /*17c90*/  MOV R13, R0 ;  /* 0x00000000000d7202 */ /* 0x000fe20000000f00 */
[----:B------:R-:W-:Y:S01]  /*17ca0*/  IMAD.MOV.U32 R12, RZ, RZ, RZ ;  /* 0x000000ffff0c7224 */ /* 0x000fe200078e00ff */
[----:B------:R-:W-:Y:S01]  /*17cb0*/  MOV R15, 0xffffffff ;  /* 0xffffffff000f7802 */ /* 0x000fe20000000f00 */
[----:B------:R-:W-:-:S04]  /*17cc0*/  IMAD R17, R17, 0xc0, R9 ;  /* 0x000000c011117824 */ /* 0x000fc800078e0209 */
[----:B------:R-:W-:Y:S02]  /*17cd0*/  VIADD R8, R17, 0x10 ;  /* 0x0000001011087836 */ /* 0x000fe40000000000 */
[----:B--2---:R-:W-:Y:S02]  /*17ce0*/  IMAD R3, R11, R10, RZ ;  /* 0x0000000a0b037224 */ /* 0x004fe400078e02ff */
[----:B------:R-:W-:-:S03]  /*17cf0*/  IMAD.MOV.U32 R11, RZ, RZ, 0x181f ;  /* 0x0000181fff0b7424 */ /* 0x000fc600078e00ff */
[----:B------:R-:W-:-:S13]  /*17d00*/  ISETP.GE.AND P1, PT, R17, R3, PT ;  /* 0x000000031100720c */ /* 0x000fda0003f26270 */
[----:B-----5:R-:W-:Y:S05]  /*17d10*/  WARPSYNC.COLLECTIVE R15, `(.L_x_804) ;  /* 0x000000000f087348 */ /* 0x020fea0003c00000 */
[----:B------:R0:W1:Y:S02]  /*17d20*/  SHFL.IDX P6, R14, R13, R12, R11 ;  /* 0x0000000c0d0e7389 */ /* 0x00006400000c000b */
[----:B01---5:R-:W-:Y:S01]  /*17d30*/  ENDCOLLECTIVE ;  /* 0x000000000000791b */ /* 0x023fe20003800000 */
.L_x_804:
[----:B------:R-:W-:Y:S02]  /*17d40*/  IMAD.MOV.U32 R13, RZ, RZ, R2 ;  /* 0x000000ffff0d7224 */ /* 0x000fe400078e0002 */
[----:B------:R-:W-:-:S07]  /*17d50*/  IMAD.MOV.U32 R6, RZ, RZ, R14 ;  /* 0x000000ffff067224 */ /* 0x000fce00078e000e */
[----:B------:R-:W-:Y:S05]  /*17d60*/  WARPSYNC.COLLECTIVE R15, `(.L_x_805) ;  /* 0x000000000f087348 */ /* 0x000fea0003c00000 */
[----:B------:R0:W1:Y:S02]  /*17d70*/  SHFL.IDX P6, R14, R13, R12, R11 ;  /* 0x0000000c0d0e7389 */ /* 0x00006400000c000b */
[----:B01----:R-:W-:Y:S01]  /*17d80*/  ENDCOLLECTIVE ;  /* 0x000000000000791b */ /* 0x003fe20003800000 */
.L_x_805:
[----:B------:R-:W-:Y:S01]  /*17d90*/  MOV R13, R0 ;  /* 0x00000000000d7202 */ /* 0x000fe20000000f00 */
[----:B------:R-:W-:Y:S01]  /*17da0*/  IMAD.MOV.U32 R12, RZ, RZ, 0x1 ;  /* 0x00000001ff0c7424 */ /* 0x000fe200078e00ff */
[----:B------:R-:W-:-:S07]  /*17db0*/  MOV R7, R14 ;  /* 0x0000000e00077202 */ /* 0x000fce0000000f00 */
[----:B------:R-:W-:Y:S05]  /*17dc0*/  WARPSYNC.COLLECTIVE R15, `(.L_x_806) ;  /* 0x000000000f087348 */ /* 0x000fea0003c00000 */
[----:B------:R0:W1:Y:S02]  /*17dd0*/  SHFL.IDX P6, R14, R13, R12, R11 ;  /* 0x0000000c0d0e7389 */ /* 0x00006400000c000b */
[----:B01----:R-:W-:Y:S01]  /*17de0*/  ENDCOLLECTIVE ;  /* 0x000000000000791b */ /* 0x003fe20003800000 */
.L_x_806:
        /* <DEDUP_REMOVED lines=9> */
[----:B------:R0:W-:Y:S01]  /*17e80*/  @!P1 LDGSTS.E.BYPASS.LTC128B.128 [R20+0x8400], desc[UR42][R6.64], !P0 ;  /* 0x0840000006149fae */ /* 0x0001e2000c101d6a */
[----:B------:R-:W-:Y:S01]  /*17e90*/  ISETP.GE.AND P1, PT, R8, R3, PT ;  /* 0x000000030800720c */ /* 0x000fe20003f26270 */
[----:B0-----:R-:W-:-:S12]  /*17ea0*/  IMAD.MOV.U32 R6, RZ, RZ, R14 ;  /* 0x000000ffff067224 */ /* 0x001fd800078e000e */
[----:B------:R-:W-:Y:S05]  /*17eb0*/  WARPSYNC.COLLECTIVE R15, `(.L_x_807) ;  /* 0x000000000f087348 */ /* 0x000fea0003c00000 */
[----:B------:R0:W1:Y:S02]  /*17ec0*/  SHFL.IDX P6, R14, R13, R12, R11 ;  /* 0x0000000c0d0e7389 */ /* 0x00006400000c000b */
[----:B01----:R-:W-:Y:S01]  /*17ed0*/  ENDCOLLECTIVE ;  /* 0x000000000000791b */ /* 0x003fe20003800000 */
.L_x_807:
[----:B------:R-:W-:Y:S02]  /*17ee0*/  IMAD.MOV.U32 R13, RZ, RZ, R0 ;  /* 0x000000ffff0d7224 */ /* 0x000fe400078e0000 */
[----:B------:R-:W-:Y:S02]  /*17ef0*/  IMAD.MOV.U32 R12, RZ, RZ, 0x2 ;  /* 0x00000002ff0c7424 */ /* 0x000fe400078e00ff */
[----:B------:R-:W-:-:S07]  /*17f00*/  IMAD.MOV.U32 R7, RZ, RZ, R14 ;  /* 0x000000ffff077224 */ /* 0x000fce00078e000e */
[----:B------:R-:W-:Y:S05]  /*17f10*/  WARPSYNC.COLLECTIVE R15, `(.L_x_808) ;  /* 0x000000000f087348 */ /* 0x000fea0003c00000 */
[----:B------:R0:W1:Y:S02]  /*17f20*/  SHFL.IDX P6, R14, R13, R12, R11 ;  /* 0x0000000c0d0e7389 */ /* 0x00006400000c000b */
[----:B01----:R-:W-:Y:S01]  /*17f30*/  ENDCOLLECTIVE ;  /* 0x000000000000791b */ /* 0x003fe20003800000 */
.L_x_808:
        /* <DEDUP_REMOVED lines=10> */
[----:B0-----:R-:W-:-:S04]  /*17fe0*/  IADD3 R6, R17, 0x20, RZ ;  /* 0x0000002011067810 */ /* 0x001fc80007ffe0ff */
[----:B------:R-:W-:Y:S02]  /*17ff0*/  ISETP.GE.AND P1, PT, R6, R3, PT ;  /* 0x000000030600720c */ /* 0x000fe40003f26270 */
[----:B------:R-:W-:-:S11]  /*18000*/  MOV R6, R14 ;  /* 0x0000000e00067202 */ /* 0x000fd60000000f00 */
[----:B------:R-:W-:Y:S05]  /*18010*/  WARPSYNC.COLLECTIVE R15, `(.L_x_809) ;  /* 0x000000000f087348 */ /* 0x000fea0003c00000 */
[----:B------:R0:W1:Y:S02]  /*18020*/  SHFL.IDX P6, R14, R13, R12, R11 ;  /* 0x0000000c0d0e7389 */ /* 0x00006400000c000b */
[----:B01----:R-:W-:Y:S01]  /*18030*/  ENDCOLLECTIVE ;  /* 0x000000000000791b */ /* 0x003fe20003800000 */
.L_x_809:
[----:B------:R-:W-:Y:S01]  /*18040*/  IMAD.MOV.U32 R13, RZ, RZ, R0 ;  /* 0x000000ffff0d7224 */ /* 0x000fe200078e0000 */
[----:B------:R-:W-:Y:S01]  /*18050*/  MOV R12, 0x3 ;  /* 0x00000003000c7802 */ /* 0x000fe20000000f00 */
[----:B------:R-:W-:-:S07]  /*18060*/  IMAD.MOV.U32 R7, RZ, RZ, R14 ;  /* 0x000000ffff077224 */ /* 0x000fce00078e000e */
[----:B------:R-:W-:Y:S05]  /*18070*/  WARPSYNC.COLLECTIVE R15, `(.L_x_810) ;  /* 0x000000000f087348 */ /* 0x000fea0003c00000 */
[----:B------:R0:W1:Y:S02]  /*18080*/  SHFL.IDX P6, R14, R13, R12, R11 ;  /* 0x0000000c0d0e7389 */ /* 0x00006400000c000b */
[----:B01----:R-:W-:Y:S01]  /*18090*/  ENDCOLLECTIVE ;  /* 0x000000000000791b */ /* 0x003fe20003800000 */
.L_x_810:
        /* <DEDUP_REMOVED lines=16> */
.L_x_811:
[----:B------:R-:W-:Y:S01]  /*181a0*/  MOV R13, R0 ;  /* 0x00000000000d7202 */ /* 0x000fe20000000f00 */
[----:B------:R-:W-:Y:S01]  /*181b0*/  IMAD.MOV.U32 R12, RZ, RZ, 0x4 ;  /* 0x00000004ff0c7424 */ /* 0x000fe200078e00ff */
[----:B------:R-:W-:-:S07]  /*181c0*/  MOV R7, R14 ;  /* 0x0000000e00077202 */ /* 0x000fce0000000f00 */
[----:B------:R-:W-:Y:S05]  /*181d0*/  WARPSYNC.COLLECTIVE R15, `(.L_x_812) ;  /* 0x000000000f087348 */ /* 0x000fea0003c00000 */
[----:B------:R0:W1:Y:S02]  /*181e0*/  SHFL.IDX P6, R14, R13, R12, R11 ;  /* 0x0000000c0d0e7389 */ /* 0x00006400000c000b */
[----:B01----:R-:W-:Y:S01]  /*181f0*/  ENDCOLLECTIVE ;  /* 0x000000000000791b */ /* 0x003fe20003800000 */
.L_x_812:
        /* <DEDUP_REMOVED lines=16> */
.L_x_813:
[----:B------:R-:W-:Y:S02]  /*18300*/  IMAD.MOV.U32 R13, RZ, RZ, R0 ;  /* 0x000000ffff0d7224 */ /* 0x000fe400078e0000 */
[----:B------:R-:W-:Y:S02]  /*18310*/  IMAD.MOV.U32 R12, RZ, RZ, 0x5 ;  /* 0x00000005ff0c7424 */ /* 0x000fe400078e00ff */
[----:B------:R-:W-:-:S07]  /*18320*/  IMAD.MOV.U32 R7, RZ, RZ, R14 ;  /* 0x000000ffff077224 */ /* 0x000fce00078e000e */
[----:B------:R-:W-:Y:S05]  /*18330*/  WARPSYNC.COLLECTIVE R15, `(.L_x_814) ;  /* 0x000000000f087348 */ /* 0x000fea0003c00000 */
[----:B------:R0:W1:Y:S02]  /*18340*/  SHFL.IDX P6, R14, R13, R12, R11 ;  /* 0x0000000c0d0e7389 */ /* 0x00006400000c000b */
[----:B01----:R-:W-:Y:S01]  /*18350*/  ENDCOLLECTIVE ;  /* 0x000000000000791b */ /* 0x003fe20003800000 */
.L_x_814:
        /* <DEDUP_REMOVED lines=16> */
.L_x_815:
[----:B------:R-:W-:Y:S01]  /*18460*/  IMAD.MOV.U32 R13, RZ, RZ, R0 ;  /* 0x000000ffff0d7224 */ /* 0x000fe200078e0000 */
[----:B------:R-:W-:Y:S01]  /*18470*/  MOV R12, 0x6 ;  /* 0x00000006000c7802 */ /* 0x000fe20000000f00 */
[----:B------:R-:W-:-:S07]  /*18480*/  IMAD.MOV.U32 R7, RZ, RZ, R14 ;  /* 0x000000ffff077224 */ /* 0x000fce00078e000e */
[----:B------:R-:W-:Y:S05]  /*18490*/  WARPSYNC.COLLECTIVE R15, `(.L_x_816) ;  /* 0x000000000f087348 */ /* 0x000fea0003c00000 */
[----:B------:R0:W1:Y:S02]  /*184a0*/  SHFL.IDX P6, R14, R13, R12, R11 ;  /* 0x0000000c0d0e7389 */ /* 0x00006400000c000b */
[----:B01----:R-:W-:Y:S01]  /*184b0*/  ENDCOLLECTIVE ;  /* 0x000000000000791b */ /* 0x003fe20003800000 */
.L_x_816:
        /* <DEDUP_REMOVED lines=16> */
.L_x_817:
[----:B------:R-:W-:Y:S01]  /*185c0*/  IMAD.MOV.U32 R13, RZ, RZ, R0 ;  /* 0x000000ffff0d7224 */ /* 0x000fe200078e0000 */
[----:B------:R-:W-:Y:S02]  /*185d0*/  MOV R12, 0x7 ;  /* 0x00000007000c7802 */ /* 0x000fe40000000f00 */
[----:B------:R-:W-:-:S07]  /*185e0*/  MOV R7, R14 ;  /* 0x0000000e00077202 */ /* 0x000fce0000000f00 */
[----:B------:R-:W-:Y:S05]  /*185f0*/  WARPSYNC.COLLECTIVE R15, `(.L_x_818) ;  /* 0x000000000f087348 */ /* 0x000fea0003c00000 */
[----:B------:R0:W1:Y:S02]  /*18600*/  SHFL.IDX P6, R14, R13, R12, R11 ;  /* 0x0000000c0d0e7389 */ /* 0x00006400000c000b */
[----:B01----:R-:W-:Y:S01]  /*18610*/  ENDCOLLECTIVE ;  /* 0x000000000000791b */ /* 0x003fe20003800000 */
.L_x_818:
[----:B------:R-:W-:-:S05]  /*18620*/  @!P1 LEA R7, P2, R21, R7, 0x1 ;  /* 0x0000000715079211 */ /* 0x000fca00078408ff */
[----:B------:R-:W-:-:S05]  /*18630*/  @!P1 IMAD.X R6, RZ, RZ, R6, P2 ;  /* 0x000000ffff069224 */ /* 0x000fca00010e0606 */
[----:B------:R-:W-:Y:S01]  /*18640*/  @!P1 LOP3.LUT R7, R7, R6, RZ, 0x3c, !PT ;  /* 0x0000000607079212 */ /* 0x000fe200078e3cff */
[----:B------:R-:W-:-:S03]  /*18650*/  IMAD.MOV.U32 R13, RZ, RZ, R2 ;  /* 0x000000ffff0d7224 */ /* 0x000fc600078e0002 */
[----:B------:R-:W-:Y:S01]  /*18660*/  @!P1 LOP3.LUT R6, R7, R6, RZ, 0x3c, !PT ;  /* 0x0000000607069212 */ /* 0x000fe200078e3cff */
[----:B------:R-:W-:-:S03]  /*18670*/  VIADD R2, R17, 0x70 ;  /* 0x0000007011027836 */ /* 0x000fc60000000000 */
[----:B------:R-:W-:Y:S01]  /*18680*/  @!P1 LOP3.LUT R7, R7, R6, RZ, 0x3c, !PT ;  /* 0x0000000607079212 */ /* 0x000fe200078e3cff */
[----:B------:R-:W-:-:S04]  /*18690*/  IMAD.MOV.U32 R0, RZ, RZ, R14 ;  /* 0x000000ffff007224 */ /* 0x000fc800078e000e */
[----:B------:R-:W-:Y:S01]  /*186a0*/  @!PT LDS RZ, [RZ] ;  /* 0x00000000fffff984 */ /* 0x000fe20000000800 */
[----:B------:R-:W-:Y:S01]  /*186b0*/  @!PT LDS RZ, [RZ] ;  /* 0x00000000fffff984 */ /* 0x000fe20000000800 */
[----:B------:R-:W-:Y:S01]  /*186c0*/  @!PT LDS RZ, [RZ] ;  /* 0x00000000fffff984 */ /* 0x000fe20000000800 */
[----:B------:R0:W-:Y:S01]  /*186d0*/  @!P1 LDGSTS.E.BYPASS.LTC128B.128 [R20+0xb400], desc[UR42][R6.64], !P0 ;  /* 0x0b40000006149fae */ /* 0x0001e2000c101d6a */
[----:B------:R-:W-:-:S13]  /*186e0*/  ISETP.GE.AND P1, PT, R2, R3, PT ;  /* 0x000000030200720c */ /* 0x000fda0003f26270 */
[----:B0-----:R-:W-:Y:S05]  /*186f0*/  WARPSYNC.COLLECTIVE R15, `(.L_x_819) ;  /* 0x000000000f087348 */ /* 0x001fea0003c00000 */
[----:B------:R1:W2:Y:S02]  /*18700*/  SHFL.IDX P6, R14, R13, R12, R11 ;  /* 0x0000000c0d0e7389 */ /* 0x0002a400000c000b */
[----:B012---:R-:W-:Y:S01]  /*18710*/  ENDCOLLECTIVE ;  /* 0x000000000000791b */ /* 0x007fe20003800000 */
.L_x_819:
[----:B------:R-:W-:Y:S01]  /*18720*/  IMAD.MOV.U32 R13, RZ, RZ, R4 ;  /* 0x000000ffff0d7224 */ /* 0x000fe200078e0004 */
[----:B------:R-:W-:Y:S02]  /*18730*/  MOV R12, RZ ;  /* 0x000000ff000c7202 */ /* 0x000fe40000000f00 */
[----:B------:R-:W-:-:S07]  /*18740*/  MOV R6, R14 ;  /* 0x0000000e00067202 */ /* 0x000fce0000000f00 */
[----:B------:R-:W-:Y:S05]  /*18750*/  WARPSYNC.COLLECTIVE R15, `(.L_x_820) ;  /* 0x000000000f087348 */ /* 0x000fea0003c00000 */
[----:B------:R0:W1:Y:S02]  /*18760*/  SHFL.IDX P6, R14, R13, R12, R11 ;  /* 0x0000000c0d0e7389 */ /* 0x00006400000c000b */
[----:B01----:R-:W-:Y:S01]  /*18770*/  ENDCOLLECTIVE ;  /* 0x000000000000791b */ /* 0x003fe20003800000 */
.L_x_820:
[----:B------:R-:W-:-:S05]  /*18780*/  @!P1 LEA R6, P2, R21, R6, 0x1 ;  /* 0x0000000615069211 */ /* 0x000fca00078408ff */
[----:B------:R-:W-:-:S05]  /*18790*/  @!P1 IMAD.X R0, RZ, RZ, R0, P2 ;  /* 0x000000ffff009224 */ /* 0x000fca00010e0600 */
[----:B------:R-:W-:Y:S01]  /*187a0*/  @!P1 MOV R7, R0 ;  /* 0x0000000000079202 */ /* 0x000fe20000000f00 */
[C---:B------:R-:W-:Y:S02]  /*187b0*/  VIADD R0, R17.reuse, 0x80 ;  /* 0x0000008011007836 */ /* 0x040fe40000000000 */
[----:B------:R-:W-:Y:S02]  /*187c0*/  IMAD.MOV.U32 R13, RZ, RZ, R5 ;  /* 0x000000ffff0d7224 */ /* 0x000fe400078e0005 */
[----:B------:R-:W-:Y:S01]  /*187d0*/  @!PT LDS RZ, [RZ] ;  /* 0x00000000fffff984 */ /* 0x000fe20000000800 */
[----:B------:R-:W-:Y:S01]  /*187e0*/  @!PT LDS RZ, [RZ] ;  /* 0x00000000fffff984 */ /* 0x000fe20000000800 */
[----:B------:R-:W-:Y:S01]  /*187f0*/  @!PT LDS RZ, [RZ] ;  /* 0x00000000fffff984 */ /* 0x000fe20000000800 */
[----:B------:R0:W-:Y:S01]  /*18800*/  @!P1 LDGSTS.E.BYPASS.LTC128B.128 [R20+0xbc00], desc[UR42][R6.64], !P0 ;  /* 0x0bc0000006149fae */ /* 0x0001e2000c101d6a */
[----:B------:R-:W-:Y:S02]  /*18810*/  ISETP.GE.AND P1, PT, R0, R3, PT ;  /* 0x000000030000720c */ /* 0x000fe40003f26270 */
[----:B------:R-:W-:Y:S01]  /*18820*/  IADD3 R0, R17, 0x90, RZ ;  /* 0x0000009011007810 */ /* 0x000fe20007ffe0ff */
[----:B------:R-:W-:-:S10]  /*18830*/  IMAD.MOV.U32 R2, RZ, RZ, R14 ;  /* 0x000000ffff027224 */ /* 0x000fd400078e000e */
[----:B0-----:R-:W-:Y:S05]  /*18840*/  WARPSYNC.COLLECTIVE R15, `(.L_x_821) ;  /* 0x000000000f087348 */ /* 0x001fea0003c00000 */
[----:B------:R1:W2:Y:S02]  /*18850*/  SHFL.IDX P6, R14, R13, R12, R11 ;  /* 0x0000000c0d0e7389 */ /* 0x0002a400000c000b */
[----:B012---:R-:W-:Y:S01]  /*18860*/  ENDCOLLECTIVE ;  /* 0x000000000000791b */ /* 0x007fe20003800000 */
.L_x_821:
[----:B------:R-:W-:Y:S02]  /*18870*/  IMAD.MOV.U32 R13, RZ, RZ, R4 ;  /* 0x000000ffff0d7224 */ /* 0x000fe400078e0004 */
[----:B------:R-:W-:Y:S01]  /*18880*/  IMAD.MOV.U32 R12, RZ, RZ, 0x1 ;  /* 0x00000001ff0c7424 */ /* 0x000fe200078e00ff */
[----:B------:R-:W-:-:S07]  /*18890*/  MOV R8, R14 ;  /* 0x0000000e00087202 */ /* 0x000fce0000000f00 */
[----:B------:R-:W-:Y:S05]  /*188a0*/  WARPSYNC.COLLECTIVE R15, `(.L_x_822) ;  /* 0x000000000f087348 */ /* 0x000fea0003c00000 */
[----:B------:R0:W1:Y:S02]  /*188b0*/  SHFL.IDX P6, R14, R13, R12, R11 ;  /* 0x0000000c0d0e7389 */ /* 0x00006400000c000b */
[----:B01----:R-:W-:Y:S01]  /*188c0*/  ENDCOLLECTIVE ;  /* 0x000000000000791b */ /* 0x003fe20003800000 */
.L_x_822:
[----:B------:R-:W-:-:S05]  /*188d0*/  @!P1 LEA R6, P2, R21, R8, 0x1 ;  /* 0x0000000815069211 */ /* 0x000fca00078408ff */
[----:B------:R-:W-:-:S04]  /*188e0*/  @!P1 IMAD.X R2, RZ, RZ, R2, P2 ;  /* 0x000000ffff029224 */ /* 0x000fc800010e0602 */
[----:B------:R-:W-:Y:S02]  /*188f0*/  @!P1 IMAD.MOV.U32 R7, RZ, RZ, R2 ;  /* 0x000000ffff079224 */ /* 0x000fe400078e0002 */
[----:B------:R-:W-:Y:S02]  /*18900*/  VIADD R2, R17, 0xa0 ;  /* 0x000000a011027836 */ /* 0x000fe40000000000 */
[----:B------:R-:W-:Y:S01]  /*18910*/  IMAD.MOV.U32 R13, RZ, RZ, R5 ;  /* 0x000000ffff0d7224 */ /* 0x000fe200078e0005 */
[----:B------:R-:W-:Y:S01]  /*18920*/  @!PT LDS RZ, [RZ] ;  /* 0x00000000fffff984 */ /* 0x000fe20000000800 */
[----:B------:R-:W-:Y:S01]  /*18930*/  @!PT LDS RZ, [RZ] ;  /* 0x00000000fffff984 */ /* 0x000fe20000000800 */
[----:B------:R-:W-:Y:S01]  /*18940*/  @!PT LDS RZ, [RZ] ;  /* 0x00000000fffff984 */ /* 0x000fe20000000800 */
[----:B------:R0:W-:Y:S01]  /*18950*/  @!P1 LDGSTS.E.BYPASS.LTC128B.128 [R20+0xc400], desc[UR42][R6.64], !P0 ;  /* 0x0c40000006149fae */ /* 0x0001e2000c101d6a */
[----:B------:R-:W-:Y:S02]  /*18960*/  ISETP.GE.AND P1, PT, R0, R3, PT ;  /* 0x000000030000720c */ /* 0x000fe40003f26270 */
[----:B------:R-:W-:-:S11]  /*18970*/  MOV R0, R14 ;  /* 0x0000000e00007202 */ /* 0x000fd60000000f00 */
[----:B0-----:R-:W-:Y:S05]  /*18980*/  WARPSYNC.COLLECTIVE R15, `(.L_x_823) ;  /* 0x000000000f087348 */ /* 0x001fea0003c00000 */
[----:B------:R1:W2:Y:S02]  /*18990*/  SHFL.IDX P6, R14, R13, R12, R11 ;  /* 0x0000000c0d0e7389 */ /* 0x0002a400000c000b */
[----:B012---:R-:W-:Y:S01]  /*189a0*/  ENDCOLLECTIVE ;  /* 0x000000000000791b */ /* 0x007fe20003800000 */
.L_x_823:
[----:B------:R-:W-:Y:S01]  /*189b0*/  IMAD.MOV.U32 R13, RZ, RZ, R4 ;  /* 0x000000ffff0d7224 */ /* 0x000fe200078e0004 */
[----:B------:R-:W-:Y:S01]  /*189c0*/  MOV R12, 0x2 ;  /* 0x00000002000c7802 */ /* 0x000fe20000000f00 */
[----:B------:R-:W-:-:S07]  /*189d0*/  IMAD.MOV.U32 R6, RZ, RZ, R14 ;  /* 0x000000ffff067224 */ /* 0x000fce00078e000e */
[----:B------:R-:W-:Y:S05]  /*189e0*/  WARPSYNC.COLLECTIVE R15, `(.L_x_824) ;  /* 0x000000000f087348 */ /* 0x000fea0003c00000 */
[----:B------:R0:W1:Y:S02]  /*189f0*/  SHFL.IDX P6, R14, R13, R12, R11 ;  /* 0x0000000c0d0e7389 */ /* 0x00006400000c000b */
[----:B01----:R-:W-:Y:S01]  /*18a00*/  ENDCOLLECTIVE ;  /* 0x000000000000791b */ /* 0x003fe20003800000 */
.L_x_824:
[----:B------:R-:W-:-:S04]  /*18a10*/  @!P1 LEA R6, P2, R21, R6, 0x1 ;  /* 0x0000000615069211 */ /* 0x000fc800078408ff */
[----:B------:R-:W-:-:S05]  /*18a20*/  @!P1 IADD3.X R0, RZ, R0, RZ, P2, !PT ;  /* 0x00000000ff009210 */ /* 0x000fca00017fe4ff */
[----:B------:R-:W-:Y:S02]  /*18a30*/  @!P1 IMAD.MOV.U32 R7, RZ, RZ, R0 ;  /* 0x000000ffff079224 */ /* 0x000fe400078e0000 */
[----:B------:R-:W-:-:S03]  /*18a40*/  IMAD.MOV.U32 R13, RZ, RZ, R5 ;  /* 0x000000ffff0d7224 */ /* 0x000fc600078e0005 */
[----:B------:R-:W-:Y:S01]  /*18a50*/  @!PT LDS RZ, [RZ] ;  /* 0x00000000fffff984 */ /* 0x000fe20000000800 */
[----:B------:R-:W-:Y:S01]  /*18a60*/  @!PT LDS RZ, [RZ] ;  /* 0x00000000fffff984 */ /* 0x000fe20000000800 */
[----:B------:R-:W-:Y:S01]  /*18a70*/  @!PT LDS RZ, [RZ] ;  /* 0x00000000fffff984 */ /* 0x000fe20000000800 */
[----:B------:R0:W-:Y:S01]  /*18a80*/  @!P1 LDGSTS.E.BYPASS.LTC128B.128 [R20+0xcc00], desc[UR42][R6.64], !P0 ;  /* 0x0cc0000006149fae */ /* 0x0001e2000c101d6a */
[----:B------:R-:W-:Y:S01]  /*18a90*/  ISETP.GE.AND P1, PT, R2, R3, PT ;  /* 0x000000030200720c */ /* 0x000fe20003f26270 */
[----:B------:R-:W-:-:S12]  /*18aa0*/  IMAD.MOV.U32 R0, RZ, RZ, R14 ;  /* 0x000000ffff007224 */ /* 0x000fd800078e000e */
[----:B0-----:R-:W-:Y:S05]  /*18ab0*/  WARPSYNC.COLLECTIVE R15, `(.L_x_825) ;  /* 0x000000000f087348 */ /* 0x001fea0003c00000 */
[----:B------:R1:W2:Y:S02]  /*18ac0*/  SHFL.IDX P6, R14, R13, R12, R11 ;  /* 0x0000000c0d0e7389 */ /* 0x0002a400000c000b */
[----:B012---:R-:W-:Y:S01]  /*18ad0*/  ENDCOLLECTIVE ;  /* 0x000000000000791b */ /* 0x007fe20003800000 */
.L_x_825:
[----:B------:R-:W-:Y:S02]  /*18ae0*/  IMAD.MOV.U32 R13, RZ, RZ, R4 ;  /* 0x000000ffff0d7224 */ /* 0x000fe400078e0004 */
[----:B------:R-:W-:Y:S01]  /*18af0*/  IMAD.MOV.U32 R12, RZ, RZ, 0x3 ;  /* 0x00000003ff0c7424 */ /* 0x000fe200078e00ff */
[----:B------:R-:W-:-:S07]  /*18b00*/  MOV R6, R14 ;  /* 0x0000000e00067202 */ /* 0x000fce0000000f00 */
[----:B------:R-:W-:Y:S05]  /*18b10*/  WARPSYNC.COLLECTIVE R15, `(.L_x_826) ;  /* 0x000000000f087348 */ /* 0x000fea0003c00000 */
[----:B------:R0:W1:Y:S02]  /*18b20*/  SHFL.IDX P6, R14, R13, R12, R11 ;  /* 0x0000000c0d0e7389 */ /* 0x00006400000c000b */
[----:B01----:R-:W-:Y:S01]  /*18b30*/  ENDCOLLECTIVE ;  /* 0x000000000000791b */ /* 0x003fe20003800000 */
.L_x_826:
[----:B------:R-:W-:-:S05]  /*18b40*/  @!P1 LEA R6, P2, R21, R6, 0x1 ;  /* 0x0000000615069211 */ /* 0x000fca00078408ff */
[----:B------:R-:W-:-:S05]  /*18b50*/  @!P1 IMAD.X R0, RZ, RZ, R0, P2 ;  /* 0x000000ffff009224 */ /* 0x000fca00010e0600 */
[----:B------:R-:W-:Y:S01]  /*18b60*/  @!P1 MOV R7, R0 ;  /* 0x0000000000079202 */ /* 0x000fe20000000f00 */
[----:B------:R-:W-:-:S04]  /*18b70*/  IMAD.MOV.U32 R13, RZ, RZ, R5 ;  /* 0x000000ffff0d7224 */ /* 0x000fc800078e0005 */
[----:B------:R-:W-:Y:S01]  /*18b80*/  @!PT LDS RZ, [RZ] ;  /* 0x00000000fffff984 */ /* 0x000fe20000000800 */
[----:B------:R-:W-:Y:S01]  /*18b90*/  @!PT LDS RZ, [RZ] ;  /* 0x00000000fffff984 */ /* 0x000fe20000000800 */
[----:B------:R-:W-:Y:S01]  /*18ba0*/  @!PT LDS RZ, [RZ] ;  /* 0x00000000fffff984 */ /* 0x000fe20000000800 */
[----:B------:R0:W-:Y:S01]  /*18bb0*/  @!P1 LDGSTS.E.BYPASS.LTC128B.128 [R20+0xd400], desc[UR42][R6.64], !P0 ;  /* 0x0d40000006149fae */ /* 0x0001e2000c101d6a */
[----:B------:R-:W-:-:S07]  /*18bc0*/  MOV R4, R14 ;  /* 0x0000000e00047202 */ /* 0x000fce0000000f00 */
[----:B0-----:R-:W-:Y:S05]  /*18bd0*/  WARPSYNC.COLLECTIVE R15, `(.L_x_827) ;  /* 0x000000000f087348 */ /* 0x001fea0003c00000 */
[----:B------:R1:W2:Y:S02]  /*18be0*/  SHFL.IDX P6, R14, R13, R12, R11 ;  /* 0x0000000c0d0e7389 */ /* 0x0002a400000c000b */
[----:B012---:R-:W-:Y:S01]  /*18bf0*/  ENDCOLLECTIVE ;  /* 0x000000000000791b */ /* 0x007fe20003800000 */
.L_x_827:
[----:B------:R-:W-:Y:S01]  /*18c00*/  IMAD.MOV.U32 R2, RZ, RZ, R14 ;  /* 0x000000ffff027224 */ /* 0x000fe200078e000e */
[----:B------:R-:W-:Y:S06]  /*18c10*/  BRA `(.L_x_828) ;  /* 0xffffffa400c47947 */ /* 0x000fec000383ffff */
.L_x_669:
[----:B-1----:R1:W2:Y:S02]  /*18c20*/  SYNCS.PHASECHK.TRANS64.TRYWAIT P0, [R22+URZ+0x16820], R0 ;  /* 0x01682000160075a7 */ /* 0x0022a4000800017f */
[----:B--2---:R-:W-:Y:S05]  /*18c30*/  @!P0 NANOSLEEP.SYNCS 0x989680 ;  /* 0x009896800000895d */ /* 0x004fea0003900000 */
[----:B------:R-:W2:Y:S02]  /*18c40*/  @!P0 SYNCS.PHASECHK.TRANS64 P0, [R22+URZ+0x16820], R0 ;  /* 0x01682000160085a7 */ /* 0x000ea4000800007f */
[----:B--2---:R-:W-:Y:S05]  /*18c50*/  @!P0 BRA `(.L_x_669) ;  /* 0xfffffffc00f08947 */ /* 0x004fea000383ffff */
[----:B------:R-:W-:Y:S05]  /*18c60*/  BRA `(.L_x_829) ;  /* 0xffffffa800207947 */ /* 0x000fea000383ffff */
.L_x_674:
[----:B0-----:R0:W1:Y:S02]  /*18c70*/  SYNCS.PHASECHK.TRANS64.TRYWAIT P0, [R5+URZ+0x16840], R2 ;  /* 0x01684002050075a7 */ /* 0x001064000800017f */
[----:B-1----:R-:W-:Y:S05]  /*18c80*/  @!P0 NANOSLEEP.SYNCS 0x989680 ;  /* 0x009896800000895d */ /* 0x002fea0003900000 */
[----:B------:R-:W1:Y:S02]  /*18c90*/  @!P0 SYNCS.PHASECHK.TRANS64 P0, [R5+URZ+0x16840], R2 ;  /* 0x01684002050085a7 */ /* 0x000e64000800007f */
[----:B-1----:R-:W-:Y:S05]  /*18ca0*/  @!P0 BRA `(.L_x_674) ;  /* 0xfffffffc00f08947 */ /* 0x002fea000383ffff */
[----:B------:R-:W-:Y:S05]  /*18cb0*/  BRA `(.L_x_830) ;  /* 0xffffffac00007947 */ /* 0x000fea000383ffff */
.L_x_675:
[----:B------:R-:W-:Y:S01]  /*18cc0*/  BSSY B1, `(.L_x_831) ;  /* 0x0000008000017945 */ /* 0x000fe20003800000 */
[----:B------:R-:W-:Y:S01]  /*18cd0*/  MOV R13, R10 ;  /* 0x0000000a000d7202 */ /* 0x000fe20000000f00 */
[----:B------:R-:W-:Y:S01]  /*18ce0*/  IMAD.MOV.U32 R12, RZ, RZ, RZ ;  /* 0x000000ffff0c7224 */ /* 0x000fe200078e00ff */
[----:B------:R-:W-:Y:S01]  /*18cf0*/  MOV R15, 0xffffffff ;  /* 0xffffffff000f7802 */ /* 0x000fe20000000f00 */
[----:B------:R-:W-:-:S07]  /*18d00*/  IMAD.MOV.U32 R11, RZ, RZ, 0x181f ;  /* 0x0000181fff0b7424 */ /* 0x000fce00078e00ff */
[----:B------:R-:W-:Y:S05]  /*18d10*/  WARPSYNC.COLLECTIVE R15, `(.L_x_832) ;  /* 0x000000000f087348 */ /* 0x000fea0003c00000 */
[----:B------:R0:W1:Y:S02]  /*18d20*/  SHFL.IDX P6, R14, R13, R12, R11 ;  /* 0x0000000c0d0e7389 */ /* 0x00006400000c000b */
[----:B01----:R-:W-:Y:S01]  /*18d30*/  ENDCOLLECTIVE ;  /* 0x000000000000791b */ /* 0x003fe20003800000 */
.L_x_832:
[----:B------:R-:W-:Y:S05]  /*18d40*/  BSYNC B1 ;  /* 0x0000000000017941 */ /* 0x000fea0003800000 */
.L_x_831:
[----:B------:R-:W0:Y:S01]  /*18d50*/  S2R R7, SR_TID.X ;  /* 0x0000000000077919 */ /* 0x000e220000002100 */
[----:B------:R-:W-:Y:S01]  /*18d60*/  IMAD.MOV.U32 R13, RZ, RZ, R9 ;  /* 0x000000ffff0d7224 */ /* 0x000fe200078e0009 */
[----:B------:R-:W-:Y:S01]  /*18d70*/  MOV R12, RZ ;  /* 0x000000ff000c7202 */ /* 0x000fe20000000f00 */
[----:B------:R-:W-:Y:S01]  /*18d80*/  IMAD.MOV.U32 R11, RZ, RZ, 0x181f ;  /* 0x0000181fff0b7424 */ /* 0x000fe200078e00ff */
[----:B------:R-:W-:Y:S01]  /*18d90*/  MOV R15, 0xffffffff ;  /* 0xffffffff000f7802 */ /* 0x000fe20000000f00 */
[----:B------:R-:W-:Y:S02]  /*18da0*/  IMAD.MOV.U32 R3, RZ, RZ, R14 ;  /* 0x000000ffff037224 */ /* 0x000fe400078e000e */
[----:B------:R-:W-:-:S07]  /*18db0*/  IMAD R8, R8, 0x2, R22 ;  /* 0x0000000208087824 */ /* 0x000fce00078e0216 */
[----:B0-----:R-:W-:Y:S05]  /*18dc0*/  WARPSYNC.COLLECTIVE R15, `(.L_x_833) ;  /* 0x000000000f087348 */ /* 0x001fea0003c00000 */
[----:B------:R1:W2:Y:S02]  /*18dd0*/  SHFL.IDX P6, R14, R13, R12, R11 ;  /* 0x0000000c0d0e7389 */ /* 0x0002a400000c000b */
[----:B012---:R-:W-:Y:S01]  /*18de0*/  ENDCOLLECTIVE ;  /* 0x000000000000791b */ /* 0x007fe20003800000 */
.L_x_833:
[----:B------:R-:W-:Y:S01]  /*18df0*/  IMAD.MOV.U32 R13, RZ, RZ, R10 ;  /* 0x000000ffff0d7224 */ /* 0x000fe200078e000a */
[----:B------:R-:W-:Y:S01]  /*18e00*/  MOV R12, 0x1 ;  /* 0x00000001000c7802 */ /* 0x000fe20000000f00 */
[----:B------:R-:W-:Y:S02]  /*18e10*/  IMAD.SHL.U32 R7, R7, 0x8, RZ ;  /* 0x0000000807077824 */ /* 0x000fe400078e00ff */
[----:B------:R-:W-:-:S07]  /*18e20*/  IMAD.MOV.U32 R2, RZ, RZ, R14 ;  /* 0x000000ffff027224 */ /* 0x000fce00078e000e */
[----:B------:R-:W-:Y:S05]  /*18e30*/  WARPSYNC.COLLECTIVE R15, `(.L_x_834) ;  /* 0x000000000f087348 */ /* 0x000fea0003c00000 */
[----:B------:R0:W1:Y:S02]  /*18e40*/  SHFL.IDX P6, R14, R13, R12, R11 ;  /* 0x0000000c0d0e7389 */ /* 0x00006400000c000b */
[----:B01----:R-:W-:Y:S01]  /*18e50*/  ENDCOLLECTIVE ;  /* 0x000000000000791b */ /* 0x003fe20003800000 */
.L_x_834:
[----:B------:R-:W-:-:S05]  /*18e60*/  LOP3.LUT R7, R7, 0x38, RZ, 0xc0, !PT ;  /* 0x0000003807077812 */ /* 0x000fca00078ec0ff */
[----:B------:R-:W-:-:S05]  /*18e70*/  IMAD.SHL.U32 R7, R7, 0x2, RZ ;  /* 0x0000000207077824 */ /* 0x000fca00078e00ff */
[----:B------:R-:W-:Y:S01]  /*18e80*/  IADD3 R2, P0, R2, R7, RZ ;  /* 0x0000000702027210 */ /* 0x000fe20007f1e0ff */
[----:B------:R-:W-:-:S03]  /*18e90*/  IMAD.MOV.U32 R13, RZ, RZ, R9 ;  /* 0x000000ffff0d7224 */ /* 0x000fc600078e0009 */
[----:B------:R-:W-:-:S05]  /*18ea0*/  IADD3.X R3, RZ, R3, RZ, P0, !PT ;  /* 0x00000003ff037210 */ /* 0x000fca00007fe4ff */
        /* <DEDUP_REMOVED lines=8> */
.L_x_835:
[----:B------:R-:W-:Y:S01]  /*18f30*/  IMAD.MOV.U32 R13, RZ, RZ, R10 ;  /* 0x000000ffff0d7224 */ /* 0x000fe200078e000a */
[----:B------:R-:W-:Y:S02]  /*18f40*/  MOV R12, 0x2 ;  /* 0x00000002000c7802 */ /* 0x000fe40000000f00 */
[----:B------:R-:W-:-:S07]  /*18f50*/  MOV R2, R14 ;  /* 0x0000000e00027202 */ /* 0x000fce0000000f00 */
[----:B------:R-:W-:Y:S05]  /*18f60*/  WARPSYNC.COLLECTIVE R15, `(.L_x_836) ;  /* 0x000000000f087348 */ /* 0x000fea0003c00000 */
[----:B------:R0:W1:Y:S02]  /*18f70*/  SHFL.IDX P6, R14, R13, R12, R11 ;  /* 0x0000000c0d0e7389 */ /* 0x00006400000c000b */
[----:B01----:R-:W-:Y:S01]  /*18f80*/  ENDCOLLECTIVE ;  /* 0x000000000000791b */ /* 0x003fe20003800000 */
.L_x_836:
        /* <DEDUP_REMOVED lines=11> */
.L_x_837:
[----:B------:R-:W-:Y:S01]  /*19040*/  IMAD.MOV.U32 R13, RZ, RZ, R10 ;  /* 0x000000ffff0d7224 */ /* 0x000fe200078e000a */
[----:B------:R-:W-:Y:S02]  /*19050*/  MOV R12, 0x3 ;  /* 0x00000003000c7802 */ /* 0x000fe40000000f00 */
[----:B------:R-:W-:-:S07]  /*19060*/  MOV R2, R14 ;  /* 0x0000000e00027202 */ /* 0x000fce0000000f00 */
[----:B------:R-:W-:Y:S05]  /*19070*/  WARPSYNC.COLLECTIVE R15, `(.L_x_838) ;  /* 0x000000000f087348 */ /* 0x000fea0003c00000 */
[----:B------:R0:W1:Y:S02]  /*19080*/  SHFL.IDX P6, R14, R13, R12, R11 ;  /* 0x0000000c0d0e7389 */ /* 0x00006400000c000b */
[----:B01----:R-:W-:Y:S01]  /*19090*/  ENDCOLLECTIVE ;  /* 0x000000000000791b */ /* 0x003fe20003800000 */
.L_x_838:
        /* <DEDUP_REMOVED lines=11> */
.L_x_839:
[----:B------:R-:W-:Y:S01]  /*19150*/  IMAD.MOV.U32 R13, RZ, RZ, R10 ;  /* 0x000000ffff0d7224 */ /* 0x000fe200078e000a */
[----:B------:R-:W-:Y:S02]  /*19160*/  MOV R12, 0x4 ;  /* 0x00000004000c7802 */ /* 0x000fe40000000f00 */
[----:B------:R-:W-:-:S07]  /*19170*/  MOV R2, R14 ;  /* 0x0000000e00027202 */ /* 0x000fce0000000f00 */
[----:B------:R-:W-:Y:S05]  /*19180*/  WARPSYNC.COLLECTIVE R15, `(.L_x_840) ;  /* 0x000000000f087348 */ /* 0x000fea0003c00000 */
[----:B------:R0:W1:Y:S02]  /*19190*/  SHFL.IDX P6, R14, R13, R12, R11 ;  /* 0x0000000c0d0e7389 */ /* 0x00006400000c000b */
[----:B01----:R-:W-:Y:S01]  /*191a0*/  ENDCOLLECTIVE ;  /* 0x000000000000791b */ /* 0x003fe20003800000 */
.L_x_840:
        /* <DEDUP_REMOVED lines=11> */
.L_x_841:
[----:B------:R-:W-:Y:S01]  /*19260*/  IMAD.MOV.U32 R13, RZ, RZ, R10 ;  /* 0x000000ffff0d7224 */ /* 0x000fe200078e000a */
[----:B------:R-:W-:Y:S02]  /*19270*/  MOV R12, 0x5 ;  /* 0x00000005000c7802 */ /* 0x000fe40000000f00 */
[----:B------:R-:W-:-:S07]  /*19280*/  MOV R2, R14 ;  /* 0x0000000e00027202 */ /* 0x000fce0000000f00 */
[----:B------:R-:W-:Y:S05]  /*19290*/  WARPSYNC.COLLECTIVE R15, `(.L_x_842) ;  /* 0x000000000f087348 */ /* 0x000fea0003c00000 */
[----:B------:R0:W1:Y:S02]  /*192a0*/  SHFL.IDX P6, R14, R13, R12, R11 ;  /* 0x0000000c0d0e7389 */ /* 0x00006400000c000b */
[----:B01----:R-:W-:Y:S01]  /*192b0*/  ENDCOLLECTIVE ;  /* 0x000000000000791b */ /* 0x003fe20003800000 */
.L_x_842:
        /* <DEDUP_REMOVED lines=11> */
.L_x_843:
[----:B------:R-:W-:Y:S01]  /*19370*/  IMAD.MOV.U32 R13, RZ, RZ, R10 ;  /* 0x000000ffff0d7224 */ /* 0x000fe200078e000a */
[----:B------:R-:W-:Y:S02]  /*19380*/  MOV R12, 0x6 ;  /* 0x00000006000c7802 */ /* 0x000fe40000000f00 */
[----:B------:R-:W-:-:S07]  /*19390*/  MOV R2, R14 ;  /* 0x0000000e00027202 */ /* 0x000fce0000000f00 */
[----:B------:R-:W-:Y:S05]  /*193a0*/  WARPSYNC.COLLECTIVE R15, `(.L_x_844) ;  /* 0x000000000f087348 */ /* 0x000fea0003c00000 */
[----:B------:R0:W1:Y:S02]  /*193b0*/  SHFL.IDX P6, R14, R13, R12, R11 ;  /* 0x0000000c0d0e7389 */ /* 0x00006400000c000b */
[----:B01----:R-:W-:Y:S01]  /*193c0*/  ENDCOLLECTIVE ;  /* 0x000000000000791b */ /* 0x003fe20003800000 */
.L_x_844:
        /* <DEDUP_REMOVED lines=11> */
.L_x_845:
[----:B------:R-:W-:Y:S01]  /*19480*/  IMAD.MOV.U32 R13, RZ, RZ, R10 ;  /* 0x000000ffff0d7224 */ /* 0x000fe200078e000a */
[----:B------:R-:W-:Y:S02]  /*19490*/  MOV R12, 0x7 ;  /* 0x00000007000c7802 */ /* 0x000fe40000000f00 */
[----:B------:R-:W-:-:S07]  /*194a0*/  MOV R2, R14 ;  /* 0x0000000e00027202 */ /* 0x000fce0000000f00 */
[----:B------:R-:W-:Y:S05]  /*194b0*/  WARPSYNC.COLLECTIVE R15, `(.L_x_846) ;  /* 0x000000000f087348 */ /* 0x000fea0003c00000 */
[----:B------:R0:W1:Y:S02]  /*194c0*/  SHFL.IDX P6, R14, R13, R12, R11 ;  /* 0x0000000c0d0e7389 */ /* 0x00006400000c000b */
[----:B01----:R-:W-:Y:S01]  /*194d0*/  ENDCOLLECTIVE ;  /* 0x000000000000791b */ /* 0x003fe20003800000 */
.L_x_846:
        /* <DEDUP_REMOVED lines=11> */
.L_x_847:
[----:B------:R-:W-:Y:S01]  /*19590*/  MOV R2, R14 ;  /* 0x0000000e00027202 */ /* 0x000fe20000000f00 */
[----:B------:R-:W-:Y:S06]  /*195a0*/  BRA `(.L_x_848) ;  /* 0xffffffa400f87947 */ /* 0x000fec000383ffff */
.L_x_680:
[----:B-1----:R1:W2:Y:S02]  /*195b0*/  SYNCS.PHASECHK.TRANS64.TRYWAIT P0, [R5+URZ+0x16860], R2 ;  /* 0x01686002050075a7 */ /* 0x0022a4000800017f */
[----:B--2---:R-:W-:Y:S05]  /*195c0*/  @!P0 NANOSLEEP.SYNCS 0x989680 ;  /* 0x009896800000895d */ /* 0x004fea0003900000 */
[----:B------:R-:W2:Y:S02]  /*195d0*/  @!P0 SYNCS.PHASECHK.TRANS64 P0, [R5+URZ+0x16860], R2 ;  /* 0x01686002050085a7 */ /* 0x000ea4000800007f */
[----:B--2---:R-:W-:Y:S05]  /*195e0*/  @!P0 BRA `(.L_x_680) ;  /* 0xfffffffc00f08947 */ /* 0x004fea000383ffff */
[----:B------:R-:W-:Y:S05]  /*195f0*/  BRA `(.L_x_849) ;  /* 0xffffffa800507947 */ /* 0x000fea000383ffff */
.L_x_681:
[----:B------:R-:W-:Y:S01]  /*19600*/  BSSY B1, `(.L_x_850) ;  /* 0x0000008000017945 */ /* 0x000fe20003800000 */
[----:B------:R-:W-:Y:S01]  /*19610*/  IMAD.MOV.U32 R13, RZ, RZ, R24 ;  /* 0x000000ffff0d7224 */ /* 0x000fe200078e0018 */
[----:B------:R-:W-:Y:S01]  /*19620*/  MOV R11, 0x181f ;  /* 0x0000181f000b7802 */ /* 0x000fe20000000f00 */
[----:B------:R-:W-:Y:S02]  /*19630*/  IMAD.MOV.U32 R12, RZ, RZ, RZ ;  /* 0x000000ffff0c7224 */ /* 0x000fe400078e00ff */
[----:B------:R-:W-:-:S07]  /*19640*/  IMAD.MOV.U32 R15, RZ, RZ, -0x1 ;  /* 0xffffffffff0f7424 */ /* 0x000fce00078e00ff */
[----:B-1----:R-:W-:Y:S05]  /*19650*/  WARPSYNC.COLLECTIVE R15, `(.L_x_851) ;  /* 0x000000000f087348 */ /* 0x002fea0003c00000 */
[----:B------:R0:W2:Y:S02]  /*19660*/  SHFL.IDX P6, R14, R13, R12, R11 ;  /* 0x0000000c0d0e7389 */ /* 0x0000a400000c000b */
[----:B012---:R-:W-:Y:S01]  /*19670*/  ENDCOLLECTIVE ;  /* 0x000000000000791b */ /* 0x007fe20003800000 */
.L_x_851:
[----:B------:R-:W-:Y:S05]  /*19680*/  BSYNC B1 ;  /* 0x0000000000017941 */ /* 0x000fea0003800000 */
.L_x_850:
[----:B------:R-:W-:Y:S01]  /*19690*/  MOV R13, R23 ;  /* 0x00000017000d7202 */ /* 0x000fe20000000f00 */
[----:B------:R-:W-:Y:S01]  /*196a0*/  IMAD.MOV.U32 R12, RZ, RZ, RZ ;  /* 0x000000ffff0c7224 */ /* 0x000fe200078e00ff */
[----:B------:R-:W-:Y:S01]  /*196b0*/  MOV R15, 0xffffffff ;  /* 0xffffffff000f7802 */ /* 0x000fe20000000f00 */
[----:B------:R-:W-:Y:S01]  /*196c0*/  IMAD.MOV.U32 R11, RZ, RZ, 0x181f ;  /* 0x0000181fff0b7424 */ /* 0x000fe200078e00ff */
[----:B------:R-:W-:Y:S01]  /*196d0*/  ISETP.LT.OR P2, PT, R8, 0x1, P1 ;  /* 0x000000010800780c */ /* 0x000fe20000f41670 */
[----:B------:R-:W-:Y:S01]  /*196e0*/  IMAD.MOV.U32 R3, RZ, RZ, R14 ;  /* 0x000000ffff037224 */ /* 0x000fe200078e000e */
[----:B------:R-:W-:-:S11]  /*196f0*/  LEA R6, R6, R22, 0x1 ;  /* 0x0000001606067211 */ /* 0x000fd600078e08ff */
[----:B------:R-:W-:Y:S05]  /*19700*/  WARPSYNC.COLLECTIVE R15, `(.L_x_852) ;  /* 0x000000000f087348 */ /* 0x000fea0003c00000 */
[----:B------:R0:W1:Y:S02]  /*19710*/  SHFL.IDX P6, R14, R13, R12, R11 ;  /* 0x0000000c0d0e7389 */ /* 0x00006400000c000b */
[----:B01----:R-:W-:Y:S01]  /*19720*/  ENDCOLLECTIVE ;  /* 0x000000000000791b */ /* 0x003fe20003800000 */
.L_x_852:
[----:B------:R-:W-:Y:S02]  /*19730*/  IMAD.MOV.U32 R13, RZ, RZ, R24 ;  /* 0x000000ffff0d7224 */ /* 0x000fe400078e0018 */
[----:B------:R-:W-:Y:S02]  /*19740*/  IMAD.MOV.U32 R12, RZ, RZ, 0x1 ;  /* 0x00000001ff0c7424 */ /* 0x000fe400078e00ff */
[----:B------:R-:W-:-:S07]  /*19750*/  IMAD.MOV.U32 R2, RZ, RZ, R14 ;  /* 0x000000ffff027224 */ /* 0x000fce00078e000e */
[----:B------:R-:W-:Y:S05]  /*19760*/  WARPSYNC.COLLECTIVE R15, `(.L_x_853) ;  /* 0x000000000f087348 */ /* 0x000fea0003c00000 */
[----:B------:R0:W1:Y:S02]  /*19770*/  SHFL.IDX P6, R14, R13, R12, R11 ;  /* 0x0000000c0d0e7389 */ /* 0x00006400000c000b */
[----:B01----:R-:W-:Y:S01]  /*19780*/  ENDCOLLECTIVE ;  /* 0x000000000000791b */ /* 0x003fe20003800000 */
.L_x_853:
[----:B------:R-:W-:-:S05]  /*19790*/  IADD3 R2, P0, R2, R7, RZ ;  /* 0x0000000702027210 */ /* 0x000fca0007f1e0ff */
[----:B------:R-:W-:-:S05]  /*197a0*/  IMAD.X R3, RZ, RZ, R3, P0 ;  /* 0x000000ffff037224 */ /* 0x000fca00000e0603 */
[----:B------:R-:W-:Y:S01]  /*197b0*/  @!PT LDS RZ, [RZ] ;  /* 0x00000000fffff984 */ /* 0x000fe20000000800 */
[----:B------:R-:W-:Y:S01]  /*197c0*/  @!PT LDS RZ, [RZ] ;  /* 0x00000000fffff984 */ /* 0x000fe20000000800 */
[----:B------:R-:W-:Y:S01]  /*197d0*/  @!PT LDS RZ, [RZ] ;  /* 0x00000000fffff984 */ /* 0x000fe20000000800 */
[----:B------:R0:W-:Y:S01]  /*197e0*/  LDGSTS.E.BYPASS.LTC128B.128 [R6+0x400], desc[UR42][R2.64], !P2 ;  /* 0x0040000002067fae */ /* 0x0001e2000d101d6a */
[----:B------:R-:W-:Y:S01]  /*197f0*/  IMAD.MOV.U32 R13, RZ, RZ, R23 ;  /* 0x000000ffff0d7224 */ /* 0x000fe200078e0017 */
[----:B------:R-:W-:Y:S02]  /*19800*/  ISETP.LT.OR P2, PT, R8, 0x11, P1 ;  /* 0x000000110800780c */ /* 0x000fe40000f41670 */
[----:B0-----:R-:W-:-:S11]  /*19810*/  MOV R3, R14 ;  /* 0x0000000e00037202 */ /* 0x001fd60000000f00 */
[----:B------:R-:W-:Y:S05]  /*19820*/  WARPSYNC.COLLECTIVE R15, `(.L_x_854) ;  /* 0x000000000f087348 */ /* 0x000fea0003c00000 */
[----:B------:R0:W1:Y:S02]  /*19830*/  SHFL.IDX P6, R14, R13, R12, R11 ;  /* 0x0000000c0d0e7389 */ /* 0x00006400000c000b */
[----:B01----:R-:W-:Y:S01]  /*19840*/  ENDCOLLECTIVE ;  /* 0x000000000000791b */ /* 0x003fe20003800000 */
.L_x_854:
[----:B------:R-:W-:Y:S02]  /*19850*/  IMAD.MOV.U32 R13, RZ, RZ, R24 ;  /* 0x000000ffff0d7224 */ /* 0x000fe400078e0018 */
[----:B------:R-:W-:Y:S02]  /*19860*/  IMAD.MOV.U32 R12, RZ, RZ, 0x2 ;  /* 0x00000002ff0c7424 */ /* 0x000fe400078e00ff */
[----:B------:R-:W-:-:S07]  /*19870*/  IMAD.MOV.U32 R2, RZ, RZ, R14 ;  /* 0x000000ffff027224 */ /* 0x000fce00078e000e */
[----:B------:R-:W-:Y:S05]  /*19880*/  WARPSYNC.COLLECTIVE R15, `(.L_x_855) ;  /* 0x000000000f087348 */ /* 0x000fea0003c00000 */
[----:B------:R0:W1:Y:S02]  /*19890*/  SHFL.IDX P6, R14, R13, R12, R11 ;  /* 0x0000000c0d0e7389 */ /* 0x00006400000c000b */
[----:B01----:R-:W-:Y:S01]  /*198a0*/  ENDCOLLECTIVE ;  /* 0x000000000000791b */ /* 0x003fe20003800000 */
.L_x_855:
[----:B------:R-:W-:-:S04]  /*198b0*/  IADD3 R2, P0, R2, R7, RZ ;  /* 0x0000000702027210 */ /* 0x000fc80007f1e0ff */
[----:B------:R-:W-:-:S05]  /*198c0*/  IADD3.X R3, RZ, R3, RZ, P0, !PT ;  /* 0x00000003ff037210 */ /* 0x000fca00007fe4ff */
        /* <DEDUP_REMOVED lines=10> */
.L_x_856:
[----:B------:R-:W-:Y:S02]  /*19970*/  IMAD.MOV.U32 R13, RZ, RZ, R24 ;  /* 0x000000ffff0d7224 */ /* 0x000fe400078e0018 */
[----:B------:R-:W-:Y:S02]  /*19980*/  IMAD.MOV.U32 R12, RZ, RZ, 0x3 ;  /* 0x00000003ff0c7424 */ /* 0x000fe400078e00ff */
[----:B------:R-:W-:-:S07]  /*19990*/  IMAD.MOV.U32 R2, RZ, RZ, R14 ;  /* 0x000000ffff027224 */ /* 0x000fce00078e000e */
[----:B------:R-:W-:Y:S05]  /*199a0*/  WARPSYNC.COLLECTIVE R15, `(.L_x_857) ;  /* 0x000000000f087348 */ /* 0x000fea0003c00000 */
[----:B------:R0:W1:Y:S02]  /*199b0*/  SHFL.IDX P6, R14, R13, R12, R11 ;  /* 0x0000000c0d0e7389 */ /* 0x00006400000c000b */
[----:B01----:R-:W-:Y:S01]  /*199c0*/  ENDCOLLECTIVE ;  /* 0x000000000000791b */ /* 0x003fe20003800000 */
.L_x_857:
        /* <DEDUP_REMOVED lines=12> */
.L_x_858:
[----:B------:R-:W-:Y:S02]  /*19a90*/  IMAD.MOV.U32 R13, RZ, RZ, R24 ;  /* 0x000000ffff0d7224 */ /* 0x000fe400078e0018 */
[----:B------:R-:W-:Y:S02]  /*19aa0*/  IMAD.MOV.U32 R12, RZ, RZ, 0x4 ;  /* 0x00000004ff0c7424 */ /* 0x000fe400078e00ff */
[----:B------:R-:W-:-:S07]  /*19ab0*/  IMAD.MOV.U32 R2, RZ, RZ, R14 ;  /* 0x000000ffff027224 */ /* 0x000fce00078e000e */
[----:B------:R-:W-:Y:S05]  /*19ac0*/  WARPSYNC.COLLECTIVE R15, `(.L_x_859) ;  /* 0x000000000f087348 */ /* 0x000fea0003c00000 */
[----:B------:R0:W1:Y:S02]  /*19ad0*/  SHFL.IDX P6, R14, R13, R12, R11 ;  /* 0x0000000c0d0e7389 */ /* 0x00006400000c000b */
[----:B01----:R-:W-:Y:S01]  /*19ae0*/  ENDCOLLECTIVE ;  /* 0x000000000000791b */ /* 0x003fe20003800000 */
.L_x_859:
        /* <DEDUP_REMOVED lines=12> */
.L_x_860:
[----:B------:R-:W-:Y:S02]  /*19bb0*/  IMAD.MOV.U32 R13, RZ, RZ, R24 ;  /* 0x000000ffff0d7224 */ /* 0x000fe400078e0018 */
[----:B------:R-:W-:Y:S02]  /*19bc0*/  IMAD.MOV.U32 R12, RZ, RZ, 0x5 ;  /* 0x00000005ff0c7424 */ /* 0x000fe400078e00ff */
[----:B------:R-:W-:-:S07]  /*19bd0*/  IMAD.MOV.U32 R2, RZ, RZ, R14 ;  /* 0x000000ffff027224 */ /* 0x000fce00078e000e */
[----:B------:R-:W-:Y:S05]  /*19be0*/  WARPSYNC.COLLECTIVE R15, `(.L_x_861) ;  /* 0x000000000f087348 */ /* 0x000fea0003c00000 */
[----:B------:R0:W1:Y:S02]  /*19bf0*/  SHFL.IDX P6, R14, R13, R12, R11 ;  /* 0x0000000c0d0e7389 */ /* 0x00006400000c000b */
[----:B01----:R-:W-:Y:S01]  /*19c00*/  ENDCOLLECTIVE ;  /* 0x000000000000791b */ /* 0x003fe20003800000 */
.L_x_861:
        /* <DEDUP_REMOVED lines=12> */
.L_x_862:
[----:B------:R-:W-:Y:S02]  /*19cd0*/  IMAD.MOV.U32 R13, RZ, RZ, R24 ;  /* 0x000000ffff0d7224 */ /* 0x000fe400078e0018 */
[----:B------:R-:W-:Y:S02]  /*19ce0*/  IMAD.MOV.U32 R12, RZ, RZ, 0x6 ;  /* 0x00000006ff0c7424 */ /* 0x000fe400078e00ff */
[----:B------:R-:W-:-:S07]  /*19cf0*/  IMAD.MOV.U32 R2, RZ, RZ, R14 ;  /* 0x000000ffff027224 */ /* 0x000fce00078e000e */
[----:B------:R-:W-:Y:S05]  /*19d00*/  WARPSYNC.COLLECTIVE R15, `(.L_x_863) ;  /* 0x000000000f087348 */ /* 0x000fea0003c00000 */
[----:B------:R0:W1:Y:S02]  /*19d10*/  SHFL.IDX P6, R14, R13, R12, R11 ;  /* 0x0000000c0d0e7389 */ /* 0x00006400000c000b */
[----:B01----:R-:W-:Y:S01]  /*19d20*/  ENDCOLLECTIVE ;  /* 0x000000000000791b */ /* 0x003fe20003800000 */
.L_x_863:
        /* <DEDUP_REMOVED lines=12> */
.L_x_864:
[----:B------:R-:W-:Y:S02]  /*19df0*/  IMAD.MOV.U32 R13, RZ, RZ, R24 ;  /* 0x000000ffff0d7224 */ /* 0x000fe400078e0018 */
[----:B------:R-:W-:Y:S02]  /*19e00*/  IMAD.MOV.U32 R12, RZ, RZ, 0x7 ;  /* 0x00000007ff0c7424 */ /* 0x000fe400078e00ff */
[----:B------:R-:W-:-:S07]  /*19e10*/  IMAD.MOV.U32 R2, RZ, RZ, R14 ;  /* 0x000000ffff027224 */ /* 0x000fce00078e000e */
[----:B------:R-:W-:Y:S05]  /*19e20*/  WARPSYNC.COLLECTIVE R15, `(.L_x_865) ;  /* 0x000000000f087348 */ /* 0x000fea0003c00000 */
[----:B------:R0:W1:Y:S02]  /*19e30*/  SHFL.IDX P6, R14, R13, R12, R11 ;  /* 0x0000000c0d0e7389 */ /* 0x00006400000c000b */
[----:B01----:R-:W-:Y:S01]  /*19e40*/  ENDCOLLECTIVE ;  /* 0x000000000000791b */ /* 0x003fe20003800000 */
.L_x_865:
[----:B------:R-:W-:-:S04]  /*19e50*/  IADD3 R2, P0, R2, R7, RZ ;  /* 0x0000000702027210 */ /* 0x000fc80007f1e0ff */
[----:B------:R-:W-:-:S05]  /*19e60*/  IADD3.X R3, RZ, R3, RZ, P0, !PT ;  /* 0x00000003ff037210 */ /* 0x000fca00007fe4ff */
        /* <DEDUP_REMOVED lines=9> */
.L_x_866:
[----:B------:R-:W-:Y:S01]  /*19f00*/  IMAD.MOV.U32 R2, RZ, RZ, R14 ;  /* 0x000000ffff027224 */ /* 0x000fe200078e000e */
[----:B------:R-:W-:Y:S06]  /*19f10*/  BRA `(.L_x_867) ;  /* 0xffffffa400007947 */ /* 0x000fec000383ffff */
.L_x_689:
[----:B0-----:R0:W1:Y:S02]  /*19f20*/  SYNCS.PHASECHK.TRANS64.TRYWAIT P0, [R0+URZ+0x16860], R3 ;  /* 0x01686003000075a7 */ /* 0x001064000800017f */
[----:B-1----:R-:W-:Y:S05]  /*19f30*/  @!P0 NANOSLEEP.SYNCS 0x989680 ;  /* 0x009896800000895d */ /* 0x002fea0003900000 */
[----:B------:R-:W1:Y:S02]  /*19f40*/  @!P0 SYNCS.PHASECHK.TRANS64 P0, [R0+URZ+0x16860], R3 ;  /* 0x01686003000085a7 */ /* 0x000e64000800007f */
[----:B-1----:R-:W-:Y:S05]  /*19f50*/  @!P0 BRA `(.L_x_689) ;  /* 0xfffffffc00f08947 */ /* 0x002fea000383ffff */
[----:B------:R-:W-:Y:S05]  /*19f60*/  BRA `(.L_x_868) ;  /* 0xffffffa800207947 */ /* 0x000fea000383ffff */
.L_x_690:
        /* <DEDUP_REMOVED lines=8> */
.L_x_870:
[----:B------:R-:W-:Y:S05]  /*19ff0*/  BSYNC B0 ;  /* 0x0000000000007941 */ /* 0x000fea0003800000 */
.L_x_869:
[----:B------:R-:W-:Y:S01]  /*1a000*/  IMAD.MOV.U32 R13, RZ, RZ, R23 ;  /* 0x000000ffff0d7224 */ /* 0x000fe200078e0017 */
[----:B------:R-:W-:Y:S01]  /*1a010*/  MOV R12, RZ ;  /* 0x000000ff000c7202 */ /* 0x000fe20000000f00 */
[----:B------:R-:W-:Y:S01]  /*1a020*/  IMAD.MOV.U32 R11, RZ, RZ, 0x181f ;  /* 0x0000181fff0b7424 */ /* 0x000fe200078e00ff */
[----:B------:R-:W-:Y:S01]  /*1a030*/  SHF.L.U32 R5, R7, 0x1, RZ ;  /* 0x0000000107057819 */ /* 0x000fe200000006ff */
[----:B------:R-:W-:Y:S01]  /*1a040*/  IMAD.MOV.U32 R15, RZ, RZ, -0x1 ;  /* 0xffffffffff0f7424 */ /* 0x000fe200078e00ff */
[----:B------:R-:W-:Y:S01]  /*1a050*/  ISETP.LT.OR P2, PT, R6, 0x1, P0 ;  /* 0x000000010600780c */ /* 0x000fe20000741670 */
[----:B------:R-:W-:Y:S02]  /*1a060*/  IMAD.MOV.U32 R3, RZ, RZ, R14 ;  /* 0x000000ffff037224 */ /* 0x000fe400078e000e */
[----:B------:R-:W-:-:S10]  /*1a070*/  IMAD R4, R4, 0x2, R22 ;  /* 0x0000000204047824 */ /* 0x000fd400078e0216 */
[----:B------:R-:W-:Y:S05]  /*1a080*/  WARPSYNC.COLLECTIVE R15, `(.L_x_871) ;  /* 0x000000000f087348 */ /* 0x000fea0003c00000 */
[----:B------:R0:W1:Y:S02]  /*1a090*/  SHFL.IDX P6, R14, R13, R12, R11 ;  /* 0x0000000c0d0e7389 */ /* 0x00006400000c000b */
[----:B01----:R-:W-:Y:S01]  /*1a0a0*/  ENDCOLLECTIVE ;  /* 0x000000000000791b */ /* 0x003fe20003800000 */
.L_x_871:
[----:B------:R-:W-:Y:S01]  /*1a0b0*/  MOV R13, R24 ;  /* 0x00000018000d7202 */ /* 0x000fe20000000f00 */
[----:B------:R-:W-:Y:S01]  /*1a0c0*/  IMAD.MOV.U32 R12, RZ, RZ, 0x1 ;  /* 0x00000001ff0c7424 */ /* 0x000fe200078e00ff */
[----:B------:R-:W-:-:S13]  /*1a0d0*/  IADD3 R2, P1, R14, R5, RZ ;  /* 0x000000050e027210 */ /* 0x000fda0007f3e0ff */
[----:B------:R-:W-:Y:S05]  /*1a0e0*/  WARPSYNC.COLLECTIVE R15, `(.L_x_872) ;  /* 0x000000000f087348 */ /* 0x000fea0003c00000 */
[----:B------:R0:W1:Y:S02]  /*1a0f0*/  SHFL.IDX P6, R14, R13, R12, R11 ;  /* 0x0000000c0d0e7389 */ /* 0x00006400000c000b */
[----:B01----:R-:W-:Y:S01]  /*1a100*/  ENDCOLLECTIVE ;  /* 0x000000000000791b */ /* 0x003fe20003800000 */
.L_x_872:
[----:B------:R-:W-:-:S05]  /*1a110*/  IMAD.X R3, RZ, RZ, R3, P1 ;  /* 0x000000ffff037224 */ /* 0x000fca00008e0603 */
        /* <DEDUP_REMOVED lines=10> */
.L_x_873:
[----:B------:R-:W-:Y:S01]  /*1a1c0*/  IMAD.MOV.U32 R13, RZ, RZ, R24 ;  /* 0x000000ffff0d7224 */ /* 0x000fe200078e0018 */
[----:B------:R-:W-:Y:S02]  /*1a1d0*/  MOV R12, 0x2 ;  /* 0x00000002000c7802 */ /* 0x000fe40000000f00 */
[----:B------:R-:W-:-:S13]  /*1a1e0*/  IADD3 R2, P1, R14, R5, RZ ;  /* 0x000000050e027210 */ /* 0x000fda0007f3e0ff */
[----:B------:R-:W-:Y:S05]  /*1a1f0*/  WARPSYNC.COLLECTIVE R15, `(.L_x_874) ;  /* 0x000000000f087348 */ /* 0x000fea0003c00000 */
[----:B------:R0:W1:Y:S02]  /*1a200*/  SHFL.IDX P6, R14, R13, R12, R11 ;  /* 0x0000000c0d0e7389 */ /* 0x00006400000c000b */
[----:B01----:R-:W-:Y:S01]  /*1a210*/  ENDCOLLECTIVE ;  /* 0x000000000000791b */ /* 0x003fe20003800000 */
.L_x_874:
[----:B------:R-:W-:-:S05]  /*1a220*/  IMAD.X R3, RZ, RZ, R3, P1 ;  /* 0x000000ffff037224 */ /* 0x000fca00008e0603 */
[----:B------:R-:W-:Y:S01]  /*1a230*/  @!PT LDS RZ, [RZ] ;  /* 0x00000000fffff984 */ /* 0x000fe20000000800 */
[----:B------:R-:W-:Y:S01]  /*1a240*/  @!PT LDS RZ, [RZ] ;  /* 0x00000000fffff984 */ /* 0x000fe20000000800 */
[----:B------:R-:W-:Y:S01]  /*1a250*/  @!PT LDS RZ, [RZ] ;  /* 0x00000000fffff984 */ /* 0x000fe20000000800 */
[----:B------:R0:W-:Y:S01]  /*1a260*/  LDGSTS.E.BYPASS.LTC128B.128 [R4+0xc00], desc[UR42][R2.64], !P2 ;  /* 0x00c0000002047fae */ /* 0x0001e2000d101d6a */
[----:B------:R-:W-:Y:S01]  /*1a270*/  ISETP.LT.OR P2, PT, R6, 0x21, P0 ;  /* 0x000000210600780c */ /* 0x000fe20000741670 */
[----:B------:R-:W-:Y:S02]  /*1a280*/  IMAD.MOV.U32 R13, RZ, RZ, R23 ;  /* 0x000000ffff0d7224 */ /* 0x000fe400078e0017 */
[----:B0-----:R-:W-:-:S10]  /*1a290*/  IMAD.MOV.U32 R3, RZ, RZ, R14 ;  /* 0x000000ffff037224 */ /* 0x001fd400078e000e */
[----:B------:R-:W-:Y:S05]  /*1a2a0*/  WARPSYNC.COLLECTIVE R15, `(.L_x_875) ;  /* 0x000000000f087348 */ /* 0x000fea0003c00000 */
[----:B------:R0:W1:Y:S02]  /*1a2b0*/  SHFL.IDX P6, R14, R13, R12, R11 ;  /* 0x0000000c0d0e7389 */ /* 0x00006400000c000b */
[----:B01----:R-:W-:Y:S01]  /*1a2c0*/  ENDCOLLECTIVE ;  /* 0x000000000000791b */ /* 0x003fe20003800000 */
.L_x_875:
[----:B------:R-:W-:Y:S02]  /*1a2d0*/  IMAD.MOV.U32 R13, RZ, RZ, R24 ;  /* 0x000000ffff0d7224 */ /* 0x000fe400078e0018 */
[----:B------:R-:W-:Y:S01]  /*1a2e0*/  IMAD.MOV.U32 R12, RZ, RZ, 0x3 ;  /* 0x00000003ff0c7424 */ /* 0x000fe200078e00ff */
[----:B------:R-:W-:-:S13]  /*1a2f0*/  IADD3 R2, P1, R14, R5, RZ ;  /* 0x000000050e027210 */ /* 0x000fda0007f3e0ff */
[----:B------:R-:W-:Y:S05]  /*1a300*/  WARPSYNC.COLLECTIVE R15, `(.L_x_876) ;  /* 0x000000000f087348 */ /* 0x000fea0003c00000 */
[----:B------:R0:W1:Y:S02]  /*1a310*/  SHFL.IDX P6, R14, R13, R12, R11 ;  /* 0x0000000c0d0e7389 */ /* 0x00006400000c000b */
[----:B01----:R-:W-:Y:S01]  /*1a320*/  ENDCOLLECTIVE ;  /* 0x000000000000791b */ /* 0x003fe20003800000 */
.L_x_876:
        /* <DEDUP_REMOVED lines=11> */
.L_x_877:
[----:B------:R-:W-:Y:S01]  /*1a3e0*/  MOV R13, R24 ;  /* 0x00000018000d7202 */ /* 0x000fe20000000f00 */
[----:B------:R-:W-:Y:S01]  /*1a3f0*/  IMAD.MOV.U32 R12, RZ, RZ, 0x4 ;  /* 0x00000004ff0c7424 */ /* 0x000fe200078e00ff */
[----:B------:R-:W-:-:S13]  /*1a400*/  IADD3 R2, P1, R14, R5, RZ ;  /* 0x000000050e027210 */ /* 0x000fda0007f3e0ff */
[----:B------:R-:W-:Y:S05]  /*1a410*/  WARPSYNC.COLLECTIVE R15, `(.L_x_878) ;  /* 0x000000000f087348 */ /* 0x000fea0003c00000 */
[----:B------:R0:W1:Y:S02]  /*1a420*/  SHFL.IDX P6, R14, R13, R12, R11 ;  /* 0x0000000c0d0e7389 */ /* 0x00006400000c000b */
[----:B01----:R-:W-:Y:S01]  /*1a430*/  ENDCOLLECTIVE ;  /* 0x000000000000791b */ /* 0x003fe20003800000 */
.L_x_878:
        /* <DEDUP_REMOVED lines=11> */
.L_x_879:
[----:B------:R-:W-:Y:S01]  /*1a4f0*/  IMAD.MOV.U32 R13, RZ, RZ, R24 ;  /* 0x000000ffff0d7224 */ /* 0x000fe200078e0018 */
[----:B------:R-:W-:Y:S02]  /*1a500*/  MOV R12, 0x5 ;  /* 0x00000005000c7802 */ /* 0x000fe40000000f00 */
[----:B------:R-:W-:-:S13]  /*1a510*/  IADD3 R2, P1, R14, R5, RZ ;  /* 0x000000050e027210 */ /* 0x000fda0007f3e0ff */
[----:B------:R-:W-:Y:S05]  /*1a520*/  WARPSYNC.COLLECTIVE R15, `(.L_x_880) ;  /* 0x000000000f087348 */ /* 0x000fea0003c00000 */
[----:B------:R0:W1:Y:S02]  /*1a530*/  SHFL.IDX P6, R14, R13, R12, R11 ;  /* 0x0000000c0d0e7389 */ /* 0x00006400000c000b */
[----:B01----:R-:W-:Y:S01]  /*1a540*/  ENDCOLLECTIVE ;  /* 0x000000000000791b */ /* 0x003fe20003800000 */
.L_x_880:
        /* <DEDUP_REMOVED lines=11> */
.L_x_881:
[----:B------:R-:W-:Y:S02]  /*1a600*/  IMAD.MOV.U32 R13, RZ, RZ, R24 ;  /* 0x000000ffff0d7224 */ /* 0x000fe400078e0018 */
[----:B------:R-:W-:Y:S01]  /*1a610*/  IMAD.MOV.U32 R12, RZ, RZ, 0x6 ;  /* 0x00000006ff0c7424 */ /* 0x000fe200078e00ff */
[----:B------:R-:W-:-:S13]  /*1a620*/  IADD3 R2, P1, R14, R5, RZ ;  /* 0x000000050e027210 */ /* 0x000fda0007f3e0ff */
[----:B------:R-:W-:Y:S05]  /*1a630*/  WARPSYNC.COLLECTIVE R15, `(.L_x_882) ;  /* 0x000000000f087348 */ /* 0x000fea0003c00000 */
[----:B------:R0:W1:Y:S02]  /*1a640*/  SHFL.IDX P6, R14, R13, R12, R11 ;  /* 0x0000000c0d0e7389 */ /* 0x00006400000c000b */
[----:B01----:R-:W-:Y:S01]  /*1a650*/  ENDCOLLECTIVE ;  /* 0x000000000000791b */ /* 0x003fe20003800000 */
.L_x_882:
        /* <DEDUP_REMOVED lines=11> */
.L_x_883:
[----:B------:R-:W-:Y:S01]  /*1a710*/  MOV R13, R24 ;  /* 0x00000018000d7202 */ /* 0x000fe20000000f00 */
[----:B------:R-:W-:Y:S01]  /*1a720*/  IMAD.MOV.U32 R12, RZ, RZ, 0x7 ;  /* 0x00000007ff0c7424 */ /* 0x000fe200078e00ff */
[----:B------:R-:W-:-:S13]  /*1a730*/  IADD3 R2, P1, R14, R5, RZ ;  /* 0x000000050e027210 */ /* 0x000fda0007f3e0ff */
[----:B------:R-:W-:Y:S05]  /*1a740*/  WARPSYNC.COLLECTIVE R15, `(.L_x_884) ;  /* 0x000000000f087348 */ /* 0x000fea0003c00000 */
[----:B------:R0:W1:Y:S02]  /*1a750*/  SHFL.IDX P6, R14, R13, R12, R11 ;  /* 0x0000000c0d0e7389 */ /* 0x00006400000c000b */
[----:B01----:R-:W-:Y:S01]  /*1a760*/  ENDCOLLECTIVE ;  /* 0x000000000000791b */ /* 0x003fe20003800000 */
.L_x_884:
[----:B------:R-:W-:-:S05]  /*1a770*/  IMAD.X R3, RZ, RZ, R3, P1 ;  /* 0x000000ffff037224 */ /* 0x000fca00008e0603 */
[----:B------:R-:W-:Y:S01]  /*1a780*/  @!PT LDS RZ, [RZ] ;  /* 0x00000000fffff984 */ /* 0x000fe20000000800 */
[----:B------:R-:W-:Y:S01]  /*1a790*/  @!PT LDS RZ, [RZ] ;  /* 0x00000000fffff984 */ /* 0x000fe20000000800 */
[----:B------:R-:W-:Y:S01]  /*1a7a0*/  @!PT LDS RZ, [RZ] ;  /* 0x00000000fffff984 */ /* 0x000fe20000000800 */
[----:B------:R0:W-:Y:S01]  /*1a7b0*/  LDGSTS.E.BYPASS.LTC128B.128 [R4+0x3400], desc[UR42][R2.64], !P2 ;  /* 0x0340000002047fae */ /* 0x0001e2000d101d6a */
[----:B------:R-:W-:Y:S01]  /*1a7c0*/  MOV R13, R23 ;  /* 0x00000017000d7202 */ /* 0x000fe20000000f00 */
[----:B------:R-:W-:-:S07]  /*1a7d0*/  IMAD.MOV.U32 R24, RZ, RZ, R14 ;  /* 0x000000ffff187224 */ /* 0x000fce00078e000e */
[----:B0-----:R-:W-:Y:S05]  /*1a7e0*/  WARPSYNC.COLLECTIVE R15, `(.L_x_885) ;  /* 0x000000000f087348 */ /* 0x001fea0003c00000 */
[----:B------:R1:W2:Y:S02]  /*1a7f0*/  SHFL.IDX P6, R14, R13, R12, R11 ;  /* 0x0000000c0d0e7389 */ /* 0x0002a400000c000b */
[----:B012---:R-:W-:Y:S01]  /*1a800*/  ENDCOLLECTIVE ;  /* 0x000000000000791b */ /* 0x007fe20003800000 */
.L_x_885:
[----:B------:R-:W-:Y:S05]  /*1a810*/  BRA `(.L_x_886) ;  /* 0xffffffa000f07947 */ /* 0x000fea000383ffff */
.L_x_695:
        /* <DEDUP_REMOVED lines=8> */
.L_x_888:
[----:B------:R-:W-:Y:S05]  /*1a8a0*/  BSYNC B0 ;  /* 0x0000000000007941 */ /* 0x000fea0003800000 */
.L_x_887:
[----:B------:R-:W-:Y:S01]  /*1a8b0*/  MOV R13, R16 ;  /* 0x00000010000d7202 */ /* 0x000fe20000000f00 */
[----:B------:R-:W-:Y:S01]  /*1a8c0*/  IMAD.MOV.U32 R12, RZ, RZ, 0x1 ;  /* 0x00000001ff0c7424 */ /* 0x000fe200078e00ff */
[----:B------:R-:W-:Y:S01]  /*1a8d0*/  MOV R15, 0xffffffff ;  /* 0xffffffff000f7802 */ /* 0x000fe20000000f00 */
[----:B------:R-:W-:Y:S02]  /*1a8e0*/  IMAD.MOV.U32 R11, RZ, RZ, 0x1f ;  /* 0x0000001fff0b7424 */ /* 0x000fe400078e00ff */
[----:B------:R-:W-:Y:S02]  /*1a8f0*/  IMAD.IADD R5, R19, 0x1, R8 ;  /* 0x0000000113057824 */ /* 0x000fe400078e0208 */
[----:B------:R-:W-:-:S07]  /*1a900*/  IMAD.MOV.U32 R0, RZ, RZ, R14 ;  /* 0x000000ffff007224 */ /* 0x000fce00078e000e */
[----:B------:R-:W-:Y:S05]  /*1a910*/  WARPSYNC.COLLECTIVE R15, `(.L_x_889) ;  /* 0x000000000f087348 */ /* 0x000fea0003c00000 */
[----:B------:R0:W1:Y:S02]  /*1a920*/  SHFL.IDX P6, R14, R13, R12, R11 ;  /* 0x0000000c0d0e7389 */ /* 0x00006400000c000b */
[----:B01----:R-:W-:Y:S01]  /*1a930*/  ENDCOLLECTIVE ;  /* 0x000000000000791b */ /* 0x003fe20003800000 */
.L_x_889:
[----:B------:R-:W-:Y:S02]  /*1a940*/  ULDC UR4, c[0x0][0xc3c] ;  /* 0x00030f0000047ab9 */ /* 0x000fe40000000800 */
[----:B------:R-:W-:-:S13]  /*1a950*/  ISETP.GE.OR P1, PT, R5, UR4, !P0 ;  /* 0x0000000405007c0c */ /* 0x000fda000c726670 */
[----:B------:R-:W0:Y:S01]  /*1a960*/  @!P1 LDC.64 R2, c[0x0][0xc80] ;  /* 0x00032000ff029b82 */ /* 0x000e220000000a00 */
[----:B------:R-:W-:Y:S01]  /*1a970*/  MOV R11, RZ ;  /* 0x000000ff000b7202 */ /* 0x000fe20000000f00 */
[----:B------:R-:W-:Y:S02]  /*1a980*/  IMAD.MOV.U32 R4, RZ, RZ, R14 ;  /* 0x000000ffff047224 */ /* 0x000fe400078e000e */
[----:B0-----:R-:W-:-:S06]  /*1a990*/  @!P1 IMAD.WIDE R2, R5, 0x4, R2 ;  /* 0x0000000405029825 */ /* 0x001fcc00078e0202 */
[----:B------:R0:W2:Y:S01]  /*1a9a0*/  @!P1 LDG.E R3, desc[UR42][R2.64] ;  /* 0x0000002a02039981 */ /* 0x0000a2000c1e1900 */
[C---:B------:R-:W-:Y:S02]  /*1a9b0*/  ISETP.GE.U32.AND P2, PT, R8.reuse, 0x2, PT ;  /* 0x000000020800780c */ /* 0x040fe40003f46070 */
[C---:B------:R-:W-:Y:S02]  /*1a9c0*/  ISETP.GE.U32.AND P3, PT, R8.reuse, 0x4, PT ;  /* 0x000000040800780c */ /* 0x040fe40003f66070 */
[C---:B------:R-:W-:Y:S02]  /*1a9d0*/  ISETP.GE.U32.AND P4, PT, R8.reuse, 0x8, PT ;  /* 0x000000080800780c */ /* 0x040fe40003f86070 */
[C---:B------:R-:W-:Y:S02]  /*1a9e0*/  ISETP.GE.U32.AND P5, PT, R8.reuse, 0x10, PT ;  /* 0x000000100800780c */ /* 0x040fe40003fa6070 */
[----:B0-----:R-:W-:Y:S01]  /*1a9f0*/  MOV R2, RZ ;  /* 0x000000ff00027202 */ /* 0x001fe20000000f00 */
[----:B--2---:R-:W-:Y:S01]  /*1aa00*/  @!P1 IMAD.MOV.U32 R2, RZ, RZ, R3 ;  /* 0x000000ffff029224 */ /* 0x004fe200078e0003 */
[----:B------:R-:W-:-:S03]  /*1aa10*/  ISETP.NE.AND P1, PT, R8, RZ, PT ;  /* 0x000000ff0800720c */ /* 0x000fc60003f25270 */
[----:B------:R-:W-:-:S10]  /*1aa20*/  IMAD.MOV.U32 R13, RZ, RZ, R2 ;  /* 0x000000ffff0d7224 */ /* 0x000fd400078e0002 */
[----:B------:R-:W-:Y:S05]  /*1aa30*/  WARPSYNC.COLLECTIVE R15, `(.L_x_890) ;  /* 0x000000000f087348 */ /* 0x000fea0003c00000 */
[----:B------:R0:W1:Y:S02]  /*1aa40*/  SHFL.UP P6, R14, R13, R12, R11 ;  /* 0x0400000c0d0e7389 */ /* 0x00006400000c000b */
[----:B01----:R-:W-:Y:S01]  /*1aa50*/  ENDCOLLECTIVE ;  /* 0x000000000000791b */ /* 0x003fe20003800000 */
.L_x_890:
[----:B------:R-:W-:Y:S02]  /*1aa60*/  MOV R12, 0x2 ;  /* 0x00000002000c7802 */ /* 0x000fe40000000f00 */
[----:B------:R-:W-:-:S05]  /*1aa70*/  SEL R5, R14, RZ, P1 ;  /* 0x000000ff0e057207 */ /* 0x000fca0000800000 */
[----:B------:R-:W-:-:S04]  /*1aa80*/  IMAD.IADD R5, R2, 0x1, R5 ;  /* 0x0000000102057824 */ /* 0x000fc800078e0205 */
[----:B------:R-:W-:-:S07]  /*1aa90*/  IMAD.MOV.U32 R13, RZ, RZ, R5 ;  /* 0x000000ffff0d7224 */ /* 0x000fce00078e0005 */
[----:B------:R-:W-:Y:S05]  /*1aaa0*/  WARPSYNC.COLLECTIVE R15, `(.L_x_891) ;  /* 0x000000000f087348 */ /* 0x000fea0003c00000 */
[----:B------:R0:W1:Y:S02]  /*1aab0*/  SHFL.UP P6, R14, R13, R12, R11 ;  /* 0x0400000c0d0e7389 */ /* 0x00006400000c000b */
[----:B01----:R-:W-:Y:S01]  /*1aac0*/  ENDCOLLECTIVE ;  /* 0x000000000000791b */ /* 0x003fe20003800000 */
.L_x_891:
[----:B------:R-:W-:Y:S02]  /*1aad0*/  MOV R12, 0x4 ;  /* 0x00000004000c7802 */ /* 0x000fe40000000f00 */
[----:B------:R-:W-:-:S05]  /*1aae0*/  SEL R6, R14, RZ, P2 ;  /* 0x000000ff0e067207 */ /* 0x000fca0001000000 */
[----:B------:R-:W-:-:S04]  /*1aaf0*/  IMAD.IADD R6, R5, 0x1, R6 ;  /* 0x0000000105067824 */ /* 0x000fc800078e0206 */
[----:B------:R-:W-:-:S07]  /*1ab00*/  IMAD.MOV.U32 R13, RZ, RZ, R6 ;  /* 0x000000ffff0d7224 */ /* 0x000fce00078e0006 */
[----:B------:R-:W-:Y:S05]  /*1ab10*/  WARPSYNC.COLLECTIVE R15, `(.L_x_892) ;  /* 0x000000000f087348 */ /* 0x000fea0003c00000 */
[----:B------:R0:W1:Y:S02]  /*1ab20*/  SHFL.UP P6, R14, R13, R12, R11 ;  /* 0x0400000c0d0e7389 */ /* 0x00006400000c000b */
[----:B01----:R-:W-:Y:S01]  /*1ab30*/  ENDCOLLECTIVE ;  /* 0x000000000000791b */ /* 0x003fe20003800000 */
.L_x_892:
[----:B------:R-:W-:Y:S02]  /*1ab40*/  MOV R12, 0x8 ;  /* 0x00000008000c7802 */ /* 0x000fe40000000f00 */
[----:B------:R-:W-:-:S05]  /*1ab50*/  SEL R7, R14, RZ, P3 ;  /* 0x000000ff0e077207 */ /* 0x000fca0001800000 */
[----:B------:R-:W-:-:S04]  /*1ab60*/  IMAD.IADD R7, R6, 0x1, R7 ;  /* 0x0000000106077824 */ /* 0x000fc800078e0207 */
[----:B------:R-:W-:-:S07]  /*1ab70*/  IMAD.MOV.U32 R13, RZ, RZ, R7 ;  /* 0x000000ffff0d7224 */ /* 0x000fce00078e0007 */
[----:B------:R-:W-:Y:S05]  /*1ab80*/  WARPSYNC.COLLECTIVE R15, `(.L_x_893) ;  /* 0x000000000f087348 */ /* 0x000fea0003c00000 */
[----:B------:R0:W1:Y:S02]  /*1ab90*/  SHFL.UP P6, R14, R13, R12, R11 ;  /* 0x0400000c0d0e7389 */ /* 0x00006400000c000b */
[----:B01----:R-:W-:Y:S01]  /*1aba0*/  ENDCOLLECTIVE ;  /* 0x000000000000791b */ /* 0x003fe20003800000 */
.L_x_893:
[----:B------:R-:W-:Y:S02]  /*1abb0*/  MOV R12, 0x10 ;  /* 0x00000010000c7802 */ /* 0x000fe40000000f00 */
[----:B------:R-:W-:-:S05]  /*1abc0*/  SEL R14, R14, RZ, P4 ;  /* 0x000000ff0e0e7207 */ /* 0x000fca0002000000 */
[----:B------:R-:W-:-:S04]  /*1abd0*/  IMAD.IADD R5, R7, 0x1, R14 ;  /* 0x0000000107057824 */ /* 0x000fc800078e020e */
[----:B------:R-:W-:-:S07]  /*1abe0*/  IMAD.MOV.U32 R13, RZ, RZ, R5 ;  /* 0x000000ffff0d7224 */ /* 0x000fce00078e0005 */
[----:B------:R-:W-:Y:S05]  /*1abf0*/  WARPSYNC.COLLECTIVE R15, `(.L_x_894) ;  /* 0x000000000f087348 */ /* 0x000fea0003c00000 */
[----:B------:R0:W1:Y:S02]  /*1ac00*/  SHFL.UP P6, R14, R13, R12, R11 ;  /* 0x0400000c0d0e7389 */ /* 0x00006400000c000b */
[----:B01----:R-:W-:Y:S01]  /*1ac10*/  ENDCOLLECTIVE ;  /* 0x000000000000791b */ /* 0x003fe20003800000 */
.L_x_894:
[----:B------:R-:W-:Y:S01]  /*1ac20*/  MOV R12, 0x1f ;  /* 0x0000001f000c7802 */ /* 0x000fe20000000f00 */
[----:B------:R-:W-:Y:S01]  /*1ac30*/  IMAD.MOV.U32 R11, RZ, RZ, 0x1f ;  /* 0x0000001fff0b7424 */ /* 0x000fe200078e00ff */
[----:B------:R-:W-:-:S05]  /*1ac40*/  SEL R14, R14, RZ, P5 ;  /* 0x000000ff0e0e7207 */ /* 0x000fca0002800000 */
[----:B------:R-:W-:-:S04]  /*1ac50*/  IMAD.IADD R3, R5, 0x1, R14 ;  /* 0x0000000105037824 */ /* 0x000fc800078e020e */
[----:B------:R-:W-:-:S07]  /*1ac60*/  IMAD.MOV.U32 R13, RZ, RZ, R3 ;  /* 0x000000ffff0d7224 */ /* 0x000fce00078e0003 */
[----:B------:R-:W-:Y:S05]  /*1ac70*/  WARPSYNC.COLLECTIVE R15, `(.L_x_895) ;  /* 0x000000000f087348 */ /* 0x000fea0003c00000 */
[----:B------:R0:W1:Y:S02]  /*1ac80*/  SHFL.IDX P6, R14, R13, R12, R11 ;  /* 0x0000000c0d0e7389 */ /* 0x00006400000c000b */
[----:B01----:R-:W-:Y:S01]  /*1ac90*/  ENDCOLLECTIVE ;  /* 0x000000000000791b */ /* 0x003fe20003800000 */
.L_x_895:
[----:B------:R-:W-:Y:S05]  /*1aca0*/  BRA `(.L_x_896) ;  /* 0xffffffa000f87947 */ /* 0x000fea000383ffff */
.L_x_700:
[----:B------:R-:W-:Y:S01]  /*1acb0*/  BSSY B0, `(.L_x_897) ;  /* 0x0000008000007945 */ /* 0x000fe20003800000 */
[----:B-----5:R-:W-:Y:S01]  /*1acc0*/  IMAD.MOV.U32 R13, RZ, RZ, R2 ;  /* 0x000000ffff0d7224 */ /* 0x020fe200078e0002 */
[----:B------:R-:W-:Y:S01]  /*1acd0*/  MOV R12, 0x1 ;  /* 0x00000001000c7802 */ /* 0x000fe20000000f00 */
[----:B------:R-:W-:Y:S02]  /*1ace0*/  IMAD.MOV.U32 R11, RZ, RZ, RZ ;  /* 0x000000ffff0b7224 */ /* 0x000fe400078e00ff */
[----:B------:R-:W-:-:S07]  /*1acf0*/  IMAD.MOV.U32 R15, RZ, RZ, -0x1 ;  /* 0xffffffffff0f7424 */ /* 0x000fce00078e00ff */
[----:B01----:R-:W-:Y:S05]  /*1ad00*/  WARPSYNC.COLLECTIVE R15, `(.L_x_898) ;  /* 0x000000000f087348 */ /* 0x003fea0003c00000 */
[----:B------:R2:W3:Y:S02]  /*1ad10*/  SHFL.UP P6, R14, R13, R12, R11 ;  /* 0x0400000c0d0e7389 */ /* 0x0004e400000c000b */
[----:B0123--:R-:W-:Y:S01]  /*1ad20*/  ENDCOLLECTIVE ;  /* 0x000000000000791b */ /* 0x00ffe20003800000 */
.L_x_898:
[----:B------:R-:W-:Y:S05]  /*1ad30*/  BSYNC B0 ;  /* 0x0000000000007941 */ /* 0x000fea0003800000 */
.L_x_897:
[----:B------:R-:W-:Y:S01]  /*1ad40*/  SEL R13, R14, RZ, P1 ;  /* 0x000000ff0e0d7207 */ /* 0x000fe20000800000 */
[----:B------:R-:W-:Y:S01]  /*1ad50*/  IMAD.MOV.U32 R12, RZ, RZ, 0x2 ;  /* 0x00000002ff0c7424 */ /* 0x000fe200078e00ff */
[----:B------:R-:W-:Y:S01]  /*1ad60*/  MOV R15, 0xffffffff ;  /* 0xffffffff000f7802 */ /* 0x000fe20000000f00 */
[----:B------:R-:W-:Y:S01]  /*1ad70*/  IMAD.MOV.U32 R11, RZ, RZ, RZ ;  /* 0x000000ffff0b7224 */ /* 0x000fe200078e00ff */
[----:B------:R-:W-:-:S07]  /*1ad80*/  IADD3 R13, R2, R13, RZ ;  /* 0x0000000d020d7210 */ /* 0x000fce0007ffe0ff */
[----:B------:R-:W-:Y:S05]  /*1ad90*/  WARPSYNC.COLLECTIVE R15, `(.L_x_899) ;  /* 0x000000000f087348 */ /* 0x000fea0003c00000 */
[----:B------:R0:W1:Y:S02]  /*1ada0*/  SHFL.UP P6, R14, R13, R12, R11 ;  /* 0x0400000c0d0e7389 */ /* 0x00006400000c000b */
[----:B01----:R-:W-:Y:S01]  /*1adb0*/  ENDCOLLECTIVE ;  /* 0x000000000000791b */ /* 0x003fe20003800000 */
.L_x_899:
[----:B------:R-:W-:Y:S02]  /*1adc0*/  MOV R12, 0x4 ;  /* 0x00000004000c7802 */ /* 0x000fe40000000f00 */
[----:B------:R-:W-:-:S05]  /*1add0*/  SEL R14, R14, RZ, P2 ;  /* 0x000000ff0e0e7207 */ /* 0x000fca0001000000 */
[----:B------:R-:W-:-:S04]  /*1ade0*/  IMAD.IADD R3, R13, 0x1, R14 ;  /* 0x000000010d037824 */ /* 0x000fc800078e020e */
[----:B------:R-:W-:-:S07]  /*1adf0*/  IMAD.MOV.U32 R13, RZ, RZ, R3 ;  /* 0x000000ffff0d7224 */ /* 0x000fce00078e0003 */
[----:B------:R-:W-:Y:S05]  /*1ae00*/  WARPSYNC.COLLECTIVE R15, `(.L_x_900) ;  /* 0x000000000f087348 */ /* 0x000fea0003c00000 */
[----:B------:R0:W1:Y:S02]  /*1ae10*/  SHFL.UP P6, R14, R13, R12, R11 ;  /* 0x0400000c0d0e7389 */ /* 0x00006400000c000b */
[----:B01----:R-:W-:Y:S01]  /*1ae20*/  ENDCOLLECTIVE ;  /* 0x000000000000791b */ /* 0x003fe20003800000 */
.L_x_900:
[----:B------:R-:W-:Y:S02]  /*1ae30*/  MOV R12, 0x8 ;  /* 0x00000008000c7802 */ /* 0x000fe40000000f00 */
[----:B------:R-:W-:-:S05]  /*1ae40*/  SEL R14, R14, RZ, P3 ;  /* 0x000000ff0e0e7207 */ /* 0x000fca0001800000 */
[----:B------:R-:W-:-:S04]  /*1ae50*/  IMAD.IADD R5, R3, 0x1, R14 ;  /* 0x0000000103057824 */ /* 0x000fc800078e020e */
[----:B------:R-:W-:-:S07]  /*1ae60*/  IMAD.MOV.U32 R13, RZ, RZ, R5 ;  /* 0x000000ffff0d7224 */ /* 0x000fce00078e0005 */
[----:B------:R-:W-:Y:S05]  /*1ae70*/  WARPSYNC.COLLECTIVE R15, `(.L_x_901) ;  /* 0x000000000f087348 */ /* 0x000fea0003c00000 */
[----:B------:R0:W1:Y:S02]  /*1ae80*/  SHFL.UP P6, R14, R13, R12, R11 ;  /* 0x0400000c0d0e7389 */ /* 0x00006400000c000b */
[----:B01----:R-:W-:Y:S01]  /*1ae90*/  ENDCOLLECTIVE ;  /* 0x000000000000791b */ /* 0x003fe20003800000 */
.L_x_901:
[----:B------:R-:W-:Y:S02]  /*1aea0*/  MOV R12, 0x10 ;  /* 0x00000010000c7802 */ /* 0x000fe40000000f00 */
[----:B------:R-:W-:-:S05]  /*1aeb0*/  SEL R6, R14, RZ, P4 ;  /* 0x000000ff0e067207 */ /* 0x000fca0002000000 */
[----:B------:R-:W-:-:S04]  /*1aec0*/  IMAD.IADD R6, R5, 0x1, R6 ;  /* 0x0000000105067824 */ /* 0x000fc800078e0206 */
[----:B------:R-:W-:-:S07]  /*1aed0*/  IMAD.MOV.U32 R13, RZ, RZ, R6 ;  /* 0x000000ffff0d7224 */ /* 0x000fce00078e0006 */
[----:B------:R-:W-:Y:S05]  /*1aee0*/  WARPSYNC.COLLECTIVE R15, `(.L_x_902) ;  /* 0x000000000f087348 */ /* 0x000fea0003c00000 */
[----:B------:R0:W1:Y:S02]  /*1aef0*/  SHFL.UP P6, R14, R13, R12, R11 ;  /* 0x0400000c0d0e7389 */ /* 0x00006400000c000b */
[----:B01----:R-:W-:Y:S01]  /*1af00*/  ENDCOLLECTIVE ;  /* 0x000000000000791b */ /* 0x003fe20003800000 */
.L_x_902:
        /* <DEDUP_REMOVED lines=8> */
.L_x_903:
[----:B------:R-:W-:Y:S05]  /*1af90*/  BRA `(.L_x_904) ;  /* 0xffffffa000d87947 */ /* 0x000fea000383ffff */
.L_x_702:
[----:B------:R-:W-:Y:S01]  /*1afa0*/  BSSY B0, `(.L_x_905) ;  /* 0x0000006000007945 */ /* 0x000fe20003800000 */
[----:B------:R-:W-:Y:S01]  /*1afb0*/  PLOP3.LUT P6, PT, P6, PT, PT, 0x8, 0x0 ;  /* 0x000000000000781c */ /* 0x000fe200037ce170 */
[----:B------:R-:W-:-:S12]  /*1afc0*/  IMAD.MOV.U32 R15, RZ, RZ, -0x1 ;  /* 0xffffffffff0f7424 */ /* 0x000fd800078e00ff */
[----:B0-----:R-:W-:Y:S05]  /*1afd0*/  WARPSYNC.COLLECTIVE R15, `(.L_x_906) ;  /* 0x000000000f087348 */ /* 0x001fea0003c00000 */
[----:B------:R-:W-:Y:S01]  /*1afe0*/  VOTE.ANY R14, PT, P6 ;  /* 0x00000000000e7806 */ /* 0x000fe200030e0100 */
[----:B0-----:R-:W-:Y:S06]  /*1aff0*/  ENDCOLLECTIVE ;  /* 0x000000000000791b */ /* 0x001fec0003800000 */
.L_x_906:
[----:B------:R-:W-:Y:S05]  /*1b000*/  BSYNC B0 ;  /* 0x0000000000007941 */ /* 0x000fea0003800000 */
.L_x_905:
[----:B------:R-:W-:Y:S01]  /*1b010*/  MOV R6, R14 ;  /* 0x0000000e00067202 */ /* 0x000fe20000000f00 */
[----:B------:R-:W-:Y:S01]  /*1b020*/  IMAD.MOV.U32 R13, RZ, RZ, R2 ;  /* 0x000000ffff0d7224 */ /* 0x000fe200078e0002 */
[----:B------:R-:W-:Y:S01]  /*1b030*/  MOV R11, 0x1f ;  /* 0x0000001f000b7802 */ /* 0x000fe20000000f00 */
[----:B------:R-:W-:Y:S01]  /*1b040*/  IMAD.MOV.U32 R15, RZ, RZ, -0x1 ;  /* 0xffffffffff0f7424 */ /* 0x000fe200078e00ff */
[----:B------:R-:W0:Y:S02]  /*1b050*/  POPC R4, R6 ;  /* 0x0000000600047309 */ /* 0x000e240000000000 */
[----:B0-----:R-:W-:-:S07]  /*1b060*/  IMAD.MOV.U32 R12, RZ, RZ, R4 ;  /* 0x000000ffff0c7224 */ /* 0x001fce00078e0004 */
[----:B------:R-:W-:Y:S05]  /*1b070*/  WARPSYNC.COLLECTIVE R15, `(.L_x_907) ;  /* 0x000000000f087348 */ /* 0x000fea0003c00000 */
[----:B------:R0:W1:Y:S02]  /*1b080*/  SHFL.IDX P6, R14, R13, R12, R11 ;  /* 0x0000000c0d0e7389 */ /* 0x00006400000c000b */
[----:B01----:R-:W-:Y:S01]  /*1b090*/  ENDCOLLECTIVE ;  /* 0x000000000000791b */ /* 0x003fe20003800000 */
.L_x_907:
[----:B------:R-:W-:Y:S01]  /*1b0a0*/  IMAD.MOV.U32 R17, RZ, RZ, R14 ;  /* 0x000000ffff117224 */ /* 0x000fe200078e000e */
[----:B------:R-:W-:Y:S06]  /*1b0b0*/  BRA `(.L_x_908) ;  /* 0xffffffa000c87947 */ /* 0x000fec000383ffff */
.L_x_704:
[----:B------:R-:W-:Y:S01]  /*1b0c0*/  BSSY B0, `(.L_x_909) ;  /* 0x0000007000007945 */ /* 0x000fe20003800000 */
[----:B------:R-:W-:Y:S01]  /*1b0d0*/  MOV R13, R3 ;  /* 0x00000003000d7202 */ /* 0x000fe20000000f00 */
[----:B------:R-:W-:Y:S02]  /*1b0e0*/  IMAD.MOV.U32 R11, RZ, RZ, 0x1f ;  /* 0x0000001fff0b7424 */ /* 0x000fe400078e00ff */
[----:B------:R-:W-:-:S07]  /*1b0f0*/  IMAD.MOV.U32 R15, RZ, RZ, -0x1 ;  /* 0xffffffffff0f7424 */ /* 0x000fce00078e00ff */
[----:B012---:R-:W-:Y:S05]  /*1b100*/  WARPSYNC.COLLECTIVE R15, `(.L_x_910) ;  /* 0x000000000f087348 */ /* 0x007fea0003c00000 */
[----:B------:R3:W4:Y:S02]  /*1b110*/  SHFL.IDX P6, R14, R13, R12, R11 ;  /* 0x0000000c0d0e7389 */ /* 0x00072400000c000b */
[----:B01234-:R-:W-:Y:S01]  /*1b120*/  ENDCOLLECTIVE ;  /* 0x000000000000791b */ /* 0x01ffe20003800000 */
.L_x_910:
[----:B------:R-:W-:Y:S05]  /*1b130*/  BSYNC B0 ;  /* 0x0000000000007941 */ /* 0x000fea0003800000 */
.L_x_909:
[----:B------:R-:W-:Y:S05]  /*1b140*/  BRA `(.L_x_703) ;  /* 0xffffffa000c07947 */ /* 0x000fea000383ffff */
.L_x_708:
[----:B0-----:R0:W1:Y:S02]  /*1b150*/  SYNCS.PHASECHK.TRANS64.TRYWAIT P0, [R4+URZ+0x16820], R0 ;  /* 0x01682000040075a7 */ /* 0x001064000800017f */
[----:B-1----:R-:W-:Y:S05]  /*1b160*/  @!P0 NANOSLEEP.SYNCS 0x989680 ;  /* 0x009896800000895d */ /* 0x002fea0003900000 */
[----:B------:R-:W1:Y:S02]  /*1b170*/  @!P0 SYNCS.PHASECHK.TRANS64 P0, [R4+URZ+0x16820], R0 ;  /* 0x01682000040085a7 */ /* 0x000e64000800007f */
[----:B-1----:R-:W-:Y:S05]  /*1b180*/  @!P0 BRA `(.L_x_708) ;  /* 0xfffffffc00f08947 */ /* 0x002fea000383ffff */
[----:B------:R-:W-:Y:S05]  /*1b190*/  BRA `(.L_x_911) ;  /* 0xffffffa400ac7947 */ /* 0x000fea000383ffff */
.L_x_709:
[----:B------:R-:W1:Y:S01]  /*1b1a0*/  S2R R2, SR_TID.X ;  /* 0x0000000000027919 */ /* 0x000e620000002100 */
[----:B------:R-:W-:Y:S01]  /*1b1b0*/  BSSY B0, `(.L_x_912) ;  /* 0x000000a000007945 */ /* 0x000fe20003800000 */
[----:B------:R-:W-:Y:S01]  /*1b1c0*/  IMAD.MOV.U32 R12, RZ, RZ, RZ ;  /* 0x000000ffff0c7224 */ /* 0x000fe200078e00ff */
[----:B------:R-:W-:Y:S01]  /*1b1d0*/  MOV R15, 0xffffffff ;  /* 0xffffffff000f7802 */ /* 0x000fe20000000f00 */
[----:B------:R-:W-:Y:S01]  /*1b1e0*/  IMAD.MOV.U32 R11, RZ, RZ, 0x1f ;  /* 0x0000001fff0b7424 */ /* 0x000fe200078e00ff */
[----:B-1----:R-:W-:-:S04]  /*1b1f0*/  SHF.R.U32.HI R2, RZ, 0x5, R2 ;  /* 0x00000005ff027819 */ /* 0x002fc80000011602 */
[----:B------:R-:W-:-:S04]  /*1b200*/  LOP3.LUT R2, R2, 0x3, RZ, 0xc0, !PT ;  /* 0x0000000302027812 */ /* 0x000fc800078ec0ff */
[----:B------:R-:W-:-:S07]  /*1b210*/  MOV R13, R2 ;  /* 0x00000002000d7202 */ /* 0x000fce0000000f00 */
[----:B0-----:R-:W-:Y:S05]  /*1b220*/  WARPSYNC.COLLECTIVE R15, `(.L_x_913) ;  /* 0x000000000f087348 */ /* 0x001fea0003c00000 */
[----:B------:R1:W2:Y:S02]  /*1b230*/  SHFL.IDX P6, R14, R13, R12, R11 ;  /* 0x0000000c0d0e7389 */ /* 0x0002a400000c000b */
[----:B012---:R-:W-:Y:S01]  /*1b240*/  ENDCOLLECTIVE ;  /* 0x000000000000791b */ /* 0x007fe20003800000 */
.L_x_913:
[----:B------:R-:W-:Y:S05]  /*1b250*/  BSYNC B0 ;  /* 0x0000000000007941 */ /* 0x000fea0003800000 */
.L_x_912:
[----:B------:R-:W-:Y:S05]  /*1b260*/  BRA `(.L_x_914) ;  /* 0xffffffa400947947 */ /* 0x000fea000383ffff */
.L_x_710:
[----:B------:R-:W-:Y:S01]  /*1b270*/  BSSY B0, `(.L_x_915) ;  /* 0x0000006000007945 */ /* 0x000fe20003800000 */
[----:B------:R-:W-:-:S07]  /*1b280*/  IMAD.MOV.U32 R15, RZ, RZ, -0x1 ;  /* 0xffffffffff0f7424 */ /* 0x000fce00078e00ff */
[----:B0-----:R-:W-:Y:S05]  /*1b290*/  WARPSYNC.COLLECTIVE R15, `(.L_x_916) ;  /* 0x000000000f0c7348 */ /* 0x001fea0003c00000 */
[----:B------:R-:W-:Y:S02]  /*1b2a0*/  ELECT P6, UR62, PT ;  /* 0x00000000003e782f */ /* 0x000fe400038c0000 */
[----:B------:R-:W-:Y:S01]  /*1b2b0*/  MOV R14, UR62 ;  /* 0x0000003e000e7c02 */ /* 0x000fe20008000f00 */
[----:B0-----:R-:W-:Y:S10]  /*1b2c0*/  ENDCOLLECTIVE ;  /* 0x000000000000791b */ /* 0x001ff40003800000 */
.L_x_916:
[----:B------:R-:W-:Y:S05]  /*1b2d0*/  BSYNC B0 ;  /* 0x0000000000007941 */ /* 0x000fea0003800000 */
.L_x_915:
[----:B------:R-:W-:Y:S05]  /*1b2e0*/  BRA `(.L_x_917) ;  /* 0xffffffa400887947 */ /* 0x000fea000383ffff */
.L_x_712:
[----:B0-----:R0:W1:Y:S02]  /*1b2f0*/  SYNCS.PHASECHK.TRANS64.TRYWAIT P1, [R5+URZ+0x16840], R0 ;  /* 0x01684000050075a7 */ /* 0x001064000802017f */
[----:B-1----:R-:W-:Y:S05]  /*1b300*/  @!P1 NANOSLEEP.SYNCS 0x989680 ;  /* 0x009896800000995d */ /* 0x002fea0003900000 */
[----:B------:R-:W1:Y:S02]  /*1b310*/  @!P1 SYNCS.PHASECHK.TRANS64 P1, [R5+URZ+0x16840], R0 ;  /* 0x01684000050095a7 */ /* 0x000e64000802007f */
[----:B-1----:R-:W-:Y:S05]  /*1b320*/  @!P1 BRA `(.L_x_712) ;  /* 0xfffffffc00f09947 */ /* 0x002fea000383ffff */
[----:B------:R-:W-:Y:S05]  /*1b330*/  BRA `(.L_x_918) ;  /* 0xffffffa400a87947 */ /* 0x000fea000383ffff */
.L_x_714:
[----:B-1----:R1:W2:Y:S02]  /*1b340*/  SYNCS.PHASECHK.TRANS64.TRYWAIT P1, [R25+URZ+0x16840], R2 ;  /* 0x01684002190075a7 */ /* 0x0022a4000802017f */
[----:B--2---:R-:W-:Y:S05]  /*1b350*/  @!P1 NANOSLEEP.SYNCS 0x989680 ;  /* 0x009896800000995d */ /* 0x004fea0003900000 */
[----:B------:R-:W2:Y:S02]  /*1b360*/  @!P1 SYNCS.PHASECHK.TRANS64 P1, [R25+URZ+0x16840], R2 ;  /* 0x01684002190095a7 */ /* 0x000ea4000802007f */
[----:B--2---:R-:W-:Y:S05]  /*1b370*/  @!P1 BRA `(.L_x_714) ;  /* 0xfffffffc00f09947 */ /* 0x004fea000383ffff */
[----:B------:R-:W-:Y:S05]  /*1b380*/  BRA `(.L_x_919) ;  /* 0xffffffa400b47947 */ /* 0x000fea000383ffff */
.L_x_716:
[----:B--2---:R2:W3:Y:S02]  /*1b390*/  SYNCS.PHASECHK.TRANS64.TRYWAIT P1, [R5+URZ+0x16860], R0 ;  /* 0x01686000050075a7 */ /* 0x0044e4000802017f */
[----:B---3--:R-:W-:Y:S05]  /*1b3a0*/  @!P1 NANOSLEEP.SYNCS 0x989680 ;  /* 0x009896800000995d */ /* 0x008fea0003900000 */
[----:B------:R-:W3:Y:S02]  /*1b3b0*/  @!P1 SYNCS.PHASECHK.TRANS64 P1, [R5+URZ+0x16860], R0 ;  /* 0x01686000050095a7 */ /* 0x000ee4000802007f */
[----:B---3--:R-:W-:Y:S05]  /*1b3c0*/  @!P1 BRA `(.L_x_716) ;  /* 0xfffffffc00f09947 */ /* 0x008fea000383ffff */
[----:B------:R-:W-:Y:S05]  /*1b3d0*/  BRA `(.L_x_920) ;  /* 0xffffffa400b07947 */ /* 0x000fea000383ffff */
.L_x_921:
        /* <DEDUP_REMOVED lines=10> */
.L_x_3107:


//--------------------- .text._ZN7cutlass13device_kernelIN5flash11enable_sm90INS1_16FlashAttnFwdSm90INS1_25CollectiveMainloopFwdSm90ILi2EN4cute5tupleIJNS5_1CILi1EEES8_S8_EEENS6_IJNS7_ILi192EEENS7_ILi128EEENS7_ILi64EEEEEELi64ENS_6half_tEfNS_4arch4Sm90ELb0ELb1ELb1ELb0ELb1ELb0ELb0ELb1ELb1ELb1ELb0ELb0EEENS1_21CollectiveEpilogueFwdINS6_IJSA_SC_SB_EEES9_SE_SG_Li384ELb0ELb1ELb0ELb0EEENS1_30DynamicPersistentTileSchedulerILi384ELi128ELb0ELb1ELb1EEEEEEEEEvNT_6ParamsE --------------------------
	.section	.text._ZN7cutlass13device_kernelIN5flash11enable_sm90INS1_16FlashAttnFwdSm90INS1_25CollectiveMainloopFwdSm90ILi2EN4cute5tupleIJNS5_1CILi1EEES8_S8_EEENS6_IJNS7_ILi192EEENS7_ILi128EEENS7_ILi64EEEEEELi64ENS_6half_tEfNS_4arch4Sm90ELb0ELb1ELb1ELb0ELb1ELb0ELb0ELb1ELb1ELb1ELb0ELb0EEENS1_21CollectiveEpilogueFwdINS6_IJSA_SC_SB_EEES9_SE_SG_Li384ELb0ELb1ELb0ELb0EEENS1_30DynamicPersistentTileSchedulerILi384ELi128ELb0ELb1ELb1EEEEEEEEEvNT_6ParamsE,"ax",@progbits
	.align	128
.text._ZN7cutlass13device_kernelIN5flash11enable_sm90INS1_16FlashAttnFwdSm90INS1_25CollectiveMainloopFwdSm90ILi2EN4cute5tupleIJNS5_1CILi1EEES8_S8_EEENS6_IJNS7_ILi192EEENS7_ILi128EEENS7_ILi64EEEEEELi64ENS_6half_tEfNS_4arch4Sm90ELb0ELb1ELb1ELb0ELb1ELb0ELb0ELb1ELb1ELb1ELb0ELb0EEENS1_21CollectiveEpilogueFwdINS6_IJSA_SC_SB_EEES9_SE_SG_Li384ELb0ELb1ELb0ELb0EEENS1_30DynamicPersistentTileSchedulerILi384ELi128ELb0ELb1ELb1EEEEEEEEEvNT_6ParamsE:
        .type           _ZN7cutlass13device_kernelIN5flash11enable_sm90INS1_16FlashAttnFwdSm90INS1_25CollectiveMainloopFwdSm90ILi2EN4cute5tupleIJNS5_1CILi1EEES8_S8_EEENS6_IJNS7_ILi192EEENS7_ILi128EEENS7_ILi64EEEEEELi64ENS_6half_tEfNS_4arch4Sm90ELb0ELb1ELb1ELb0ELb1ELb0ELb0ELb1ELb1ELb1ELb0ELb0EEENS1_21CollectiveEpilogueFwdINS6_IJSA_SC_SB_EEES9_SE_SG_Li384ELb0ELb1ELb0ELb0EEENS1_30DynamicPersistentTileSchedulerILi384ELi128ELb0ELb1ELb1EEEEEEEEEvNT_6ParamsE,@function
        .size           _ZN7cutlass13device_kernelIN5flash11enable_sm90INS1_16FlashAttnFwdSm90INS1_25CollectiveMainloopFwdSm90ILi2EN4cute5tupleIJNS5_1CILi1EEES8_S8_EEENS6_IJNS7_ILi192EEENS7_ILi128EEENS7_ILi64EEEEEELi64ENS_6half_tEfNS_4arch4Sm90ELb0ELb1ELb1ELb0ELb1ELb0ELb0ELb1ELb1ELb1ELb0ELb0EEENS1_21CollectiveEpilogueFwdINS6_IJSA_SC_SB_EEES9_SE_SG_Li384ELb0ELb1ELb0ELb0EEENS1_30DynamicPersistentTileSchedulerILi384ELi128ELb0ELb1ELb1EEEEEEEEEvNT_6ParamsE,(.L_x_3108 - _ZN7cutlass13device_kernelIN5flash11enable_sm90INS1_16FlashAttnFwdSm90INS1_25CollectiveMainloopFwdSm90ILi2EN4cute5tupleIJNS5_1CILi1EEES8_S8_EEENS6_IJNS7_ILi192EEENS7_ILi128EEENS7_ILi64EEEEEELi64ENS_6half_tEfNS_4arch4Sm90ELb0ELb1ELb1ELb0ELb1ELb0ELb0ELb1ELb1ELb1ELb0ELb0EEENS1_21CollectiveEpilogueFwdINS6_IJSA_SC_SB_EEES9_SE_SG_Li384ELb0ELb1ELb0ELb0EEENS1_30DynamicPersistentTileSchedulerILi384ELi128ELb0ELb1ELb1EEEEEEEEEvNT_6ParamsE)
        .other          _ZN7cutlass13device_kernelIN5flash11enable_sm90INS1_16FlashAttnFwdSm90INS1_25CollectiveMainloopFwdSm90ILi2EN4cute5tupleIJNS5_1CILi1EEES8_S8_EEENS6_IJNS7_ILi192EEENS7_ILi128EEENS7_ILi64EEEEEELi64ENS_6half_tEfNS_4arch4Sm90ELb0ELb1ELb1ELb0ELb1ELb0ELb0ELb1ELb1ELb1ELb0ELb0EEENS1_21CollectiveEpilogueFwdINS6_IJSA_SC_SB_EEES9_SE_SG_Li384ELb0ELb1ELb0ELb0EEENS1_30DynamicPersistentTileSchedulerILi384ELi128ELb0ELb1ELb1EEEEEEEEEvNT_6ParamsE,@"STO_CUDA_ENTRY STV_DEFAULT"
_ZN7cutlass13device_kernelIN5flash11enable_sm90INS1_16FlashAttnFwdSm90INS1_25CollectiveMainloopFwdSm90ILi2EN4cute5tupleIJNS5_1CILi1EEES8_S8_EEENS6_IJNS7_ILi192EEENS7_ILi128EEENS7_ILi64EEEEEELi64ENS_6half_tEfNS_4arch4Sm90ELb0ELb1ELb1ELb0ELb1ELb0ELb0ELb1ELb1ELb1ELb0ELb0EEENS1_21CollectiveEpilogueFwdINS6_IJSA_SC_SB_EEES9_SE_SG_Li384ELb0ELb1ELb0ELb0EEENS1_30DynamicPersistentTileSchedulerILi384ELi128ELb0ELb1ELb1EEEEEEEEEvNT_6ParamsE:
        /* <DEDUP_REMOVED lines=45> */
.L_x_922:
        /* <DEDUP_REMOVED lines=22> */
.L_x_923:
        /* <DEDUP_REMOVED lines=18> */
.L_x_924:
        /* <DEDUP_REMOVED lines=22> */
.L_x_925:
        /* <DEDUP_REMOVED lines=23> */
.L_x_926:
        /* <DEDUP_REMOVED lines=8> */
.L_x_928:
[----:B------:R-:W-:-:S08]  /*08a0*/  NOP ;  /* 0x0000000000007918 */ /* 0x000fd00000000000 */
[----:B------:R-:W0:Y:S02]  /*08b0*/  USETMAXREG.TRY_ALLOC.CTAPOOL UP0, 0xa0 ;  /* 0x000000a0000079c8 */ /* 0x000e240008000600 */
[----:B0-----:R-:W-:-:S13]  /*08c0*/  PLOP3.LUT P0, PT, PT, PT, UP0, 0x80, 0x0 ;  /* 0x000000000000781c */ /* 0x001fda0003f0f008 */
[----:B------:R-:W-:Y:S05]  /*08d0*/  @!P0 BRA `(.L_x_928) ;  /* 0xfffffffc00f08947 */ /* 0x000fea000383ffff */
[----:B------:R-:W0:Y:S01]  /*08e0*/  S2R R2, SR_TID.X ;  /* 0x0000000000027919 */ /* 0x000e220000002100 */
[----:B-1----:R-:W1:Y:S08]  /*08f0*/  S2UR UR4, SR_CTAID.X ;  /* 0x00000000000479c3 */ /* 0x002e700000002500 */
[----:B------:R-:W-:Y:S08]  /*0900*/  BAR.ARV 0x4, 0x200 ;  /* 0x0108000000007b1d */ /* 0x000ff00000002000 */
[----:B------:R-:W-:Y:S06]  /*0910*/  BAR.ARV 0x8, 0x200 ;  /* 0x0208000000007b1d */ /* 0x000fec0000002000 */
[----:B0-----:R-:W-:-:S04]  /*0920*/  LOP3.LUT R0, R2, 0xffffff80, RZ, 0xc0, !PT ;  /* 0xffffff8002007812 */ /* 0x001fc800078ec0ff */
[----:B------:R-:W-:Y:S02]  /*0930*/  ISETP.NE.AND P0, PT, R0, 0x80, PT ;  /* 0x000000800000780c */ /* 0x000fe40003f05270 */
[----:B------:R-:W1:Y:S11]  /*0940*/  LDC R0, c[0x0][0xc38] ;  /* 0x00030e00ff007b82 */ /* 0x000e760000000800 */
[----:B------:R-:W-:Y:S06]  /*0950*/  @!P0 BAR.ARV 0x9, 0x100 ;  /* 0x0244000000008b1d */ /* 0x000fec0000002000 */
[----:B-1----:R-:W-:-:S13]  /*0960*/  ISETP.LE.AND P0, PT, R0, UR4, PT ;  /* 0x0000000400007c0c */ /* 0x002fda000bf03270 */
[----:B------:R-:W-:Y:S05]  /*0970*/  @P0 EXIT ;  /* 0x000000000000094d */ /* 0x000fea0003800000 */
[----:B------:R-:W-:Y:S01]  /*0980*/  VIADD R10, R2, 0xffffff80 ;  /* 0xffffff80020a7836 */ /* 0x000fe20000000000 */
[----:B------:R-:W-:Y:S01]  /*0990*/  ULOP3.LUT UR48, UR37, 0x1, URZ, 0xfc, !UPT ;  /* 0x0000000125307892 */ /* 0x000fe2000f8efc3f */
[----:B------:R-:W-:Y:S01]  /*09a0*/  UMOV UR47, URZ ;  /* 0x0000003f002f7c82 */ /* 0x000fe20008000000 */
[----:B------:R-:W-:Y:S02]  /*09b0*/  UMOV UR46, URZ ;  /* 0x0000003f002e7c82 */ /* 0x000fe40008000000 */
[----:B------:R-:W-:Y:S01]  /*09c0*/  SHF.R.S32.HI R0, RZ, 0x1f, R10 ;  /* 0x0000001fff007819 */ /* 0x000fe2000001140a */
[----:B------:R-:W-:-:S03]  /*09d0*/  UMOV UR36, URZ ;  /* 0x0000003f00247c82 */ /* 0x000fc60008000000 */
[CC--:B------:R-:W-:Y:S02]  /*09e0*/  LEA.HI R154, R0.reuse, R10.reuse, RZ, 0x7 ;  /* 0x0000000a009a7211 */ /* 0x0c0fe400078f38ff */
[CC--:B------:R-:W-:Y:S02]  /*09f0*/  LEA.HI R3, R0.reuse, R10.reuse, RZ, 0x5 ;  /* 0x0000000a00037211 */ /* 0x0c0fe400078f28ff */
[----:B------:R-:W-:Y:S02]  /*0a00*/  LEA.HI R2, R0, R10, RZ, 0x4 ;  /* 0x0000000a00027211 */ /* 0x000fe400078f20ff */
[----:B------:R-:W-:Y:S01]  /*0a10*/  LOP3.LUT R153, R154, 0xffffff80, RZ, 0xc0, !PT ;  /* 0xffffff809a997812 */ /* 0x000fe200078ec0ff */
[----:B------:R-:W-:Y:S01]  /*0a20*/  IMAD.SHL.U32 R4, R3, 0x20, RZ ;  /* 0x0000002003047824 */ /* 0x000fe200078e00ff */
[----:B------:R-:W-:Y:S02]  /*0a30*/  SHF.R.S32.HI R5, RZ, 0x4, R2 ;  /* 0x00000004ff057819 */ /* 0x000fe40000011402 */
[----:B------:R-:W-:Y:S01]  /*0a40*/  LOP3.LUT R3, R2, 0x3fffff0, RZ, 0xc0, !PT ;  /* 0x03fffff002037812 */ /* 0x000fe200078ec0ff */
[----:B------:R-:W-:Y:S01]  /*0a50*/  IMAD.IADD R153, R10, 0x1, -R153 ;  /* 0x000000010a997824 */ /* 0x000fe200078e0a99 */
[----:B------:R-:W-:-:S02]  /*0a60*/  LEA.HI R2, R2, R5, RZ, 0x1 ;  /* 0x0000000502027211 */ /* 0x000fc400078f08ff */
[----:B------:R-:W-:Y:S01]  /*0a70*/  LOP3.LUT R4, R4, 0xfffffc00, RZ, 0xc0, !PT ;  /* 0xfffffc0004047812 */ /* 0x000fe200078ec0ff */
[----:B------:R-:W-:Y:S01]  /*0a80*/  IMAD.IADD R3, R10, 0x1, -R3 ;  /* 0x000000010a037824 */ /* 0x000fe200078e0a03 */
[----:B------:R-:W-:Y:S02]  /*0a90*/  SHF.R.S32.HI R6, RZ, 0x1f, R153 ;  /* 0x0000001fff067819 */ /* 0x000fe40000011499 */
[----:B------:R-:W-:Y:S01]  /*0aa0*/  LOP3.LUT R2, R2, 0x1ffffffe, RZ, 0xc0, !PT ;  /* 0x1ffffffe02027812 */ /* 0x000fe200078ec0ff */
[----:B------:R-:W-:Y:S01]  /*0ab0*/  IMAD R3, R3, 0x40, R4 ;  /* 0x0000004003037824 */ /* 0x000fe200078e0204 */
[----:B------:R-:W-:Y:S02]  /*0ac0*/  LEA.HI R4, R6, R153, RZ, 0x2 ;  /* 0x0000009906047211 */ /* 0x000fe400078f10ff */
[----:B------:R-:W-:Y:S01]  /*0ad0*/  LEA.HI R7, R0, R10, RZ, 0x2 ;  /* 0x0000000a00077211 */ /* 0x000fe200078f10ff */
[----:B------:R-:W-:Y:S01]  /*0ae0*/  IMAD.IADD R2, R5, 0x1, -R2 ;  /* 0x0000000105027824 */ /* 0x000fe200078e0a02 */
[----:B------:R-:W-:-:S02]  /*0af0*/  SHF.R.S32.HI R5, RZ, 0x2, R4 ;  /* 0x00000002ff057819 */ /* 0x000fc40000011404 */
[----:B------:R-:W-:Y:S01]  /*0b00*/  SHF.R.S32.HI R8, RZ, 0x1f, R4 ;  /* 0x0000001fff087819 */ /* 0x000fe20000011404 */
[----:B------:R-:W-:Y:S01]  /*0b10*/  IMAD R156, R2, 0x8, R3 ;  /* 0x00000008029c7824 */ /* 0x000fe200078e0203 */
[----:B------:R-:W-:Y:S02]  /*0b20*/  SHF.R.S32.HI R154, RZ, 0x7, R154 ;  /* 0x00000007ff9a7819 */ /* 0x000fe4000001149a */
[----:B------:R-:W-:Y:S02]  /*0b30*/  LOP3.LUT R7, R7, 0xfffffffc, RZ, 0xc0, !PT ;  /* 0xfffffffc07077812 */ /* 0x000fe400078ec0ff */
[----:B------:R-:W-:Y:S01]  /*0b40*/  LEA.HI R8, R8, R5, RZ, 0x3 ;  /* 0x0000000508087211 */ /* 0x000fe200078f18ff */
[----:B------:R-:W-:Y:S01]  /*0b50*/  IMAD.HI R2, R154, 0x55555556, RZ ;  /* 0x555555569a027827 */ /* 0x000fe200078e02ff */
[----:B------:R-:W-:Y:S02]  /*0b60*/  LEA.HI R0, R0, R10, RZ, 0x3 ;  /* 0x0000000a00007211 */ /* 0x000fe400078f18ff */
[----:B------:R-:W-:Y:S01]  /*0b70*/  LOP3.LUT R8, R8, 0xfffffff8, RZ, 0xc0, !PT ;  /* 0xfffffff808087812 */ /* 0x000fe200078ec0ff */
[----:B------:R-:W-:Y:S01]  /*0b80*/  IMAD.IADD R7, R10, 0x1, -R7 ;  /* 0x000000010a077824 */ /* 0x000fe200078e0a07 */
[----:B------:R-:W-:-:S02]  /*0b90*/  LEA.HI R6, R6, R153, RZ, 0x5 ;  /* 0x0000009906067211 */ /* 0x000fc400078f28ff */
[----:B------:R-:W-:Y:S01]  /*0ba0*/  LOP3.LUT R18, R0, 0xfffffff8, RZ, 0xc0, !PT ;  /* 0xfffffff800127812 */ /* 0x000fe200078ec0ff */
[----:B------:R-:W-:Y:S01]  /*0bb0*/  IMAD.IADD R5, R5, 0x1, -R8 ;  /* 0x0000000105057824 */ /* 0x000fe200078e0a08 */
[----:B------:R-:W-:Y:S02]  /*0bc0*/  LEA.HI R9, R7, R7, RZ, 0x1 ;  /* 0x0000000707097211 */ /* 0x000fe400078f08ff */
[----:B------:R-:W-:Y:S01]  /*0bd0*/  LEA.HI R3, R2, R2, RZ, 0x1 ;  /* 0x0000000202037211 */ /* 0x000fe200078f08ff */
[----:B------:R-:W-:Y:S01]  /*0be0*/  IMAD.IADD R18, R10, 0x1, -R18 ;  /* 0x000000010a127824 */ /* 0x000fe200078e0a12 */
[----:B------:R-:W-:Y:S02]  /*0bf0*/  SHF.R.S32.HI R6, RZ, 0x5, R6 ;  /* 0x00000005ff067819 */ /* 0x000fe40000011406 */
[----:B------:R-:W-:Y:S01]  /*0c00*/  LOP3.LUT R2, R9, 0x1ffffffe, RZ, 0xc0, !PT ;  /* 0x1ffffffe09027812 */ /* 0x000fe200078ec0ff */
[----:B------:R-:W-:Y:S01]  /*0c10*/  IMAD R3, R3, -0x3, R154 ;  /* 0xfffffffd03037824 */ /* 0x000fe200078e029a */
[----:B------:R-:W-:Y:S01]  /*0c20*/  LOP3.LUT R16, R4, 0x7ffffffc, RZ, 0xc0, !PT ;  /* 0x7ffffffc04107812 */ /* 0x000fe200078ec0ff */
[----:B------:R-:W-:Y:S01]  /*0c30*/  IMAD R6, R6, 0x10, R5 ;  /* 0x0000001006067824 */ /* 0x000fe200078e0205 */
[----:B------:R-:W-:Y:S01]  /*0c40*/  SHF.R.S32.HI R152, RZ, 0x3, R0 ;  /* 0x00000003ff987819 */ /* 0x000fe20000011400 */
[----:B------:R-:W-:-:S02]  /*0c50*/  IMAD.SHL.U32 R22, R18, 0x8, RZ ;  /* 0x0000000812167824 */ /* 0x000fc400078e00ff */
[----:B------:R-:W-:Y:S02]  /*0c60*/  IMAD.IADD R2, R7, 0x1, -R2 ;  /* 0x0000000107027824 */ /* 0x000fe400078e0a02 */
[----:B------:R-:W-:Y:S01]  /*0c70*/  IMAD R155, R3, 0x40, R6 ;  /* 0x00000040039b7824 */ /* 0x000fe200078e0206 */
[----:B------:R-:W-:Y:S01]  /*0c80*/  SHF.R.S32.HI R157, RZ, 0x1f, R22 ;  /* 0x0000001fff9d7819 */ /* 0x000fe20000011416 */
[----:B------:R-:W-:Y:S02]  /*0c90*/  IMAD.IADD R16, R153, 0x1, -R16 ;  /* 0x0000000199107824 */ /* 0x000fe400078e0a10 */
[----:B------:R-:W-:-:S07]  /*0ca0*/  IMAD R17, R2, 0x8, R155 ;  /* 0x0000000802117824 */ /* 0x000fce00078e029b */
.L_x_1021:
[----:B------:R-:W-:Y:S01]  /*0cb0*/  ULDC UR5, c[0x0][0xc60] ;  /* 0x0003180000057ab9 */ /* 0x000fe20000000800 */
[----:B------:R-:W-:Y:S01]  /*0cc0*/  UMOV UR8, UR4 ;  /* 0x0000000400087c82 */ /* 0x000fe20008000000 */
[----:B------:R-:W-:-:S11]  /*0cd0*/  UISETP.NE.AND UP0, UPT, UR5, 0x1, UPT ;  /* 0x000000010500788c */ /* 0x000fd6000bf05270 */
[----:B------:R-:W-:Y:S01]  /*0ce0*/  @UP0 ULDC UR6, c[0x0][0xc64] ;  /* 0x0003190000060ab9 */ /* 0x000fe20000000800 */
[----:B------:R-:W-:Y:S01]  /*0cf0*/  @UP0 ULDC UR9, c[0x0][0xc68] ;  /* 0x00031a0000090ab9 */ /* 0x000fe20000000800 */
[----:B------:R-:W-:-:S04]  /*0d00*/  UIMAD.WIDE.U32 UR6, UR4, UR6, URZ ;  /* 0x00000006040672a5 */ /* 0x000fc8000f8e003f */
[----:B------:R-:W-:-:S03]  /*0d10*/  @UP0 USHF.R.U32.HI UR8, URZ, UR9, UR7 ;  /* 0x000000093f080299 */ /* 0x000fc60008011607 */
[----:B------:R-:W-:Y:S02]  /*0d20*/  ULDC UR6, c[0x0][0xc78] ;  /* 0x00031e0000067ab9 */ /* 0x000fe40000000800 */
[----:B------:R-:W-:Y:S02]  /*0d30*/  UISETP.GE.AND UP0, UPT, UR8, UR6, UPT ;  /* 0x000000060800728c */ /* 0x000fe4000bf06270 */
[----:B------:R-:W-:-:S04]  /*0d40*/  UIADD3 UR6, -UR8, URZ, URZ ;  /* 0x0000003f08067290 */ /* 0x000fc8000fffe13f */
[----:B------:R-:W-:Y:S01]  /*0d50*/  PLOP3.LUT P0, PT, PT, PT, UP0, 0x80, 0x0 ;  /* 0x000000000000781c */ /* 0x000fe20003f0f008 */
[----:B------:R-:W-:-:S12]  /*0d60*/  UIMAD UR9, UR5, UR6, UR4 ;  /* 0x00000006050972a4 */ /* 0x000fd8000f8e0204 */
[----:B012--5:R-:W-:Y:S05]  /*0d70*/  @!P0 BRA `(.L_x_929) ;  /* 0x0000000000208947 */ /* 0x027fea0003800000 */
[----:B------:R-:W-:Y:S01]  /*0d80*/  ULDC UR7, c[0x0][0xc6c] ;  /* 0x00031b0000077ab9 */ /* 0x000fe20000000800 */
[----:B------:R-:W-:Y:S01]  /*0d90*/  UMOV UR6, UR9 ;  /* 0x0000000900067c82 */ /* 0x000fe20008000000 */
[----:B------:R-:W-:-:S11]  /*0da0*/  UISETP.NE.AND UP0, UPT, UR7, 0x1, UPT ;  /* 0x000000010700788c */ /* 0x000fd6000bf05270 */
[----:B------:R-:W-:Y:S02]  /*0db0*/  @UP0 ULDC.64 UR10, c[0x0][0xc70] ;  /* 0x00031c00000a0ab9 */ /* 0x000fe40000000a00 */
[----:B------:R-:W-:-:S04]  /*0dc0*/  UIMAD.WIDE.U32 UR4, UR9, UR10, URZ ;  /* 0x0000000a090472a5 */ /* 0x000fc8000f8e003f */
[----:B------:R-:W-:-:S04]  /*0dd0*/  @UP0 USHF.R.U32.HI UR6, URZ, UR11, UR5 ;  /* 0x0000000b3f060299 */ /* 0x000fc80008011605 */
[----:B------:R-:W-:Y:S01]  /*0de0*/  UIMAD UR4, UR6, UR7, URZ ;  /* 0x00000007060472a4 */ /* 0x000fe2000f8e023f */
[----:B------:R-:W-:Y:S11]  /*0df0*/  BRA `(.L_x_930) ;  /* 0x00000000001c7947 */ /* 0x000ff60003800000 */
.L_x_929:
[----:B------:R-:W-:Y:S01]  /*0e00*/  ULDC UR7, c[0x0][0xc54] ;  /* 0x0003150000077ab9 */ /* 0x000fe20000000800 */
[----:B------:R-:W-:Y:S01]  /*0e10*/  UMOV UR6, UR9 ;  /* 0x0000000900067c82 */ /* 0x000fe20008000000 */
[----:B------:R-:W-:-:S11]  /*0e20*/  UISETP.NE.AND UP0, UPT, UR7, 0x1, UPT ;  /* 0x000000010700788c */ /* 0x000fd6000bf05270 */
[----:B------:R-:W-:Y:S02]  /*0e30*/  @UP0 ULDC.64 UR10, c[0x0][0xc58] ;  /* 0x00031600000a0ab9 */ /* 0x000fe40000000a00 */
[----:B------:R-:W-:-:S04]  /*0e40*/  UIMAD.WIDE.U32 UR4, UR9, UR10, URZ ;  /* 0x0000000a090472a5 */ /* 0x000fc8000f8e003f */
[----:B------:R-:W-:-:S04]  /*0e50*/  @UP0 USHF.R.U32.HI UR6, URZ, UR11, UR5 ;  /* 0x0000000b3f060299 */ /* 0x000fc80008011605 */
[----:B------:R-:W-:-:S12]  /*0e60*/  UIMAD UR4, UR6, UR7, URZ ;  /* 0x00000007060472a4 */ /* 0x000fd8000f8e023f */
.L_x_930:
[----:B------:R-:W-:Y:S01]  /*0e70*/  ULOP3.LUT UR6, URZ, UR6, URZ, 0x33, !UPT ;  /* 0x000000063f067292 */ /* 0x000fe2000f8e333f */
[----:B------:R-:W-:Y:S01]  /*0e80*/  ULDC UR7, c[0x0][0x448] ;  /* 0x0001120000077ab9 */ /* 0x000fe20000000800 */
[----:B------:R-:W-:Y:S01]  /*0e90*/  ULDC UR5, c[0x0][0xc3c] ;  /* 0x00030f0000057ab9 */ /* 0x000fe20000000800 */
[----:B------:R-:W-:Y:S02]  /*0ea0*/  UISETP.NE.AND UP3, UPT, UR7, 0x1, UPT ;  /* 0x000000010700788c */ /* 0x000fe4000bf65270 */
[----:B------:R-:W-:Y:S01]  /*0eb0*/  UIADD3 UR6, UR6, UR5, URZ ;  /* 0x0000000506067290 */ /* 0x000fe2000fffe03f */
[----:B------:R-:W-:Y:S01]  /*0ec0*/  ULDC.64 UR10, c[0x0][0x418] ;  /* 0x00010600000a7ab9 */ /* 0x000fe20000000a00 */
[----:B------:R-:W-:Y:S01]  /*0ed0*/  UIADD3 UR4, UR9, -UR4, URZ ;  /* 0x8000000409047290 */ /* 0x000fe2000fffe03f */
[----:B------:R-:W-:Y:S01]  /*0ee0*/  ULDC UR41, c[0x0][0xc48] ;  /* 0x0003120000297ab9 */ /* 0x000fe20000000800 */
[----:B------:R-:W-:Y:S02]  /*0ef0*/  UISETP.NE.U32.AND UP0, UPT, UR10, URZ, UPT ;  /* 0x0000003f0a00728c */ /* 0x000fe4000bf05070 */
[----:B------:R-:W-:-:S02]  /*0f00*/  UIMAD UR38, UR6, 0xc0, URZ ;  /* 0x000000c0062678a4 */ /* 0x000fc4000f8e023f */
[----:B------:R-:W-:Y:S01]  /*0f10*/  UISETP.NE.AND UP1, UPT, UR41, 0x1, UPT ;  /* 0x000000012900788c */ /* 0x000fe2000bf25270 */
[----:B------:R-:W-:Y:S01]  /*0f20*/  ULDC UR13, c[0x0][0xc54] ;  /* 0x00031500000d7ab9 */ /* 0x000fe20000000800 */
[----:B------:R-:W-:Y:S02]  /*0f30*/  UISETP.NE.AND.EX UP0, UPT, UR11, URZ, UPT, UP0 ;  /* 0x0000003f0b00728c */ /* 0x000fe4000bf05300 */
[----:B------:R-:W-:Y:S02]  /*0f40*/  UIADD3 UR10, UR38, 0xbf, URZ ;  /* 0x000000bf260a7890 */ /* 0x000fe4000fffe03f */
[----:B------:R-:W-:Y:S01]  /*0f50*/  UIMAD UR13, UR8, UR13, UR4 ;  /* 0x0000000d080d72a4 */ /* 0x000fe2000f8e0204 */
[----:B------:R-:W-:Y:S01]  /*0f60*/  ULDC UR40, c[0x0][0x424] ;  /* 0x0001090000287ab9 */ /* 0x000fe20000000800 */
[----:B------:R-:W-:Y:S01]  /*0f70*/  ULDC UR51, c[0x0][0x288] ;  /* 0x0000a20000337ab9 */ /* 0x000fe20000000800 */
[----:B------:R-:W-:Y:S01]  /*0f80*/  ULDC.64 UR4, c[0x0][0x9e0] ;  /* 0x0002780000047ab9 */ /* 0x000fe20000000a00 */
[----:B------:R-:W-:Y:S01]  /*0f90*/  @UP3 ULDC UR8, c[0x0][0x44c] ;  /* 0x0001130000083ab9 */ /* 0x000fe20000000800 */
[----:B------:R-:W-:-:S02]  /*0fa0*/  UIADD3 UR11, -UR51, 0x1, URZ ;  /* 0x00000001330b7890 */ /* 0x000fc4000fffe13f */
[----:B------:R-:W-:Y:S02]  /*0fb0*/  UISETP.GE.AND UP2, UPT, UR5, 0x1, UPT ;  /* 0x000000010500788c */ /* 0x000fe4000bf46270 */
[----:B------:R-:W-:Y:S02]  /*0fc0*/  USEL UR40, UR40, 0x1, UP0 ;  /* 0x0000000128287887 */ /* 0x000fe40008000000 */
[----:B------:R-:W-:Y:S01]  /*0fd0*/  UIMAD.WIDE.U32 UR8, UR10, UR8, URZ ;  /* 0x000000080a0872a5 */ /* 0x000fe2000f8e003f */
[----:B------:R-:W-:Y:S01]  /*0fe0*/  ULDC UR12, c[0x0][0x2f0] ;  /* 0x0000bc00000c7ab9 */ /* 0x000fe20000000800 */
[----:B------:R-:W-:Y:S01]  /*0ff0*/  @UP3 ULDC UR15, c[0x0][0x450] ;  /* 0x00011400000f3ab9 */ /* 0x000fe20000000800 */
[----:B------:R-:W-:Y:S01]  /*1000*/  @UP1 ULDC UR6, c[0x0][0xc4c] ;  /* 0x0003130000061ab9 */ /* 0x000fe20000000800 */
[----:B------:R-:W-:Y:S01]  /*1010*/  UIMAD UR11, UR40, UR12, UR11 ;  /* 0x0000000c280b72a4 */ /* 0x000fe2000f8e020b */
[----:B------:R-:W-:Y:S01]  /*1020*/  PLOP3.LUT P0, PT, PT, PT, UP2, 0x40, 0x0 ;  /* 0x000000000000781c */ /* 0x000fe20003f0e828 */
[----:B------:R-:W-:-:S02]  /*1030*/  @UP3 USHF.R.U32.HI UR10, URZ, UR15, UR9 ;  /* 0x0000000f3f0a3299 */ /* 0x000fc40008011609 */
[----:B------:R-:W-:Y:S01]  /*1040*/  UIMAD.WIDE.U32 UR6, UR13, UR6, URZ ;  /* 0x000000060d0672a5 */ /* 0x000fe2000f8e003f */
[----:B------:R-:W-:Y:S01]  /*1050*/  @UP1 ULDC UR14, c[0x0][0xc50] ;  /* 0x00031400000e1ab9 */ /* 0x000fe20000000800 */
[----:B------:R-:W-:Y:S01]  /*1060*/  UIADD3 UR10, UR11, UR10, URZ ;  /* 0x0000000a0b0a7290 */ /* 0x000fe2000fffe03f */
[----:B------:R-:W-:Y:S01]  /*1070*/  UMOV UR39, UR13 ;  /* 0x0000000d00277c82 */ /* 0x000fe20008000000 */
[----:B------:R-:W-:Y:S02]  /*1080*/  @UP1 USHF.R.U32.HI UR39, URZ, UR14, UR7 ;  /* 0x0000000e3f271299 */ /* 0x000fe40008011607 */
[----:B------:R-:W-:Y:S02]  /*1090*/  UIADD3 UR4, UR10, UR4, URZ ;  /* 0x000000040a047290 */ /* 0x000fe4000fffe03f */
[----:B------:R-:W-:Y:S02]  /*10a0*/  UIADD3 UR6, -UR39, URZ, URZ ;  /* 0x0000003f27067290 */ /* 0x000fe4000fffe13f */
[----:B------:R-:W-:-:S02]  /*10b0*/  UP2UR UR50, UPR, URZ, 0x8 ;  /* 0x000000083f327883 */ /* 0x000fc40008000000 */
[----:B------:R-:W-:Y:S01]  /*10c0*/  UP2UR UR49, UPR, URZ, 0x4 ;  /* 0x000000043f317883 */ /* 0x000fe20008000000 */
[----:B------:R-:W-:Y:S01]  /*10d0*/  IMAD.U32 R0, RZ, RZ, UR4 ;  /* 0x00000004ff007e24 */ /* 0x000fe2000f8e00ff */
[----:B------:R-:W-:Y:S01]  /*10e0*/  UIMAD UR41, UR41, UR6, UR13 ;  /* 0x00000006292972a4 */ /* 0x000fe2000f8e020d */
[----:B------:R-:W-:Y:S11]  /*10f0*/  @P0 BRA `(.L_x_931) ;  /* 0x0000000000400947 */ /* 0x000ff60003800000 */
[----:B------:R-:W-:Y:S01]  /*1100*/  ISETP.LT.AND P0, PT, RZ, UR10, PT ;  /* 0x0000000aff007c0c */ /* 0x000fe2000bf01270 */
[----:B------:R-:W-:-:S12]  /*1110*/  UIADD3 UR4, UR10, -0x1, URZ ;  /* 0xffffffff0a047890 */ /* 0x000fd8000fffe03f */
[----:B------:R-:W-:Y:S05]  /*1120*/  @P0 BRA `(.L_x_932) ;  /* 0x00000000001c0947 */ /* 0x000fea0003800000 */
[----:B------:R-:W-:Y:S02]  /*1130*/  UISETP.NE.AND UP0, UPT, UR5, 0x1, UPT ;  /* 0x000000010500788c */ /* 0x000fe4000bf05270 */
[----:B------:R-:W-:-:S09]  /*1140*/  UIADD3 UR4, -UR10, URZ, URZ ;  /* 0x0000003f0a047290 */ /* 0x000fd2000fffe13f */
[----:B------:R-:W-:Y:S02]  /*1150*/  @UP0 ULDC.64 UR8, c[0x0][0x9e8] ;  /* 0x00027a0000080ab9 */ /* 0x000fe40000000a00 */
[----:B------:R-:W-:-:S04]  /*1160*/  UIMAD.WIDE.U32 UR6, UR4, UR8, URZ ;  /* 0x00000008040672a5 */ /* 0x000fc8000f8e003f */
[----:B------:R-:W-:-:S04]  /*1170*/  @UP0 USHF.R.U32.HI UR4, URZ, UR9, UR7 ;  /* 0x000000093f040299 */ /* 0x000fc80008011607 */
[----:B------:R-:W-:Y:S01]  /*1180*/  ULOP3.LUT UR4, URZ, UR4, URZ, 0x33, !UPT ;  /* 0x000000043f047292 */ /* 0x000fe2000f8e333f */
[----:B------:R-:W-:Y:S11]  /*1190*/  BRA `(.L_x_933) ;  /* 0x0000000000107947 */ /* 0x000ff60003800000 */
.L_x_932:
[----:B------:R-:W-:-:S11]  /*11a0*/  UISETP.NE.AND UP0, UPT, UR5, 0x1, UPT ;  /* 0x000000010500788c */ /* 0x000fd6000bf05270 */
[----:B------:R-:W-:Y:S02]  /*11b0*/  @UP0 ULDC.64 UR8, c[0x0][0x9e8] ;  /* 0x00027a0000080ab9 */ /* 0x000fe40000000a00 */
[----:B------:R-:W-:-:S04]  /*11c0*/  UIMAD.WIDE.U32 UR6, UR4, UR8, URZ ;  /* 0x00000008040672a5 */ /* 0x000fc8000f8e003f */
[----:B------:R-:W-:-:S12]  /*11d0*/  @UP0 USHF.R.U32.HI UR4, URZ, UR9, UR7 ;  /* 0x000000093f040299 */ /* 0x000fd80008011607 */
.L_x_933:
[----:B------:R-:W-:-:S06]  /*11e0*/  UIMAD UR4, UR4, UR5, UR5 ;  /* 0x00000005040472a4 */ /* 0x000fcc000f8e0205 */
[----:B------:R-:W-:-:S07]  /*11f0*/  VIMNMX R0, R0, UR4, PT ;  /* 0x0000000400007c48 */ /* 0x000fce000bfe0100 */
.L_x_931:
[----:B------:R-:W-:Y:S01]  /*1200*/  UISETP.NE.AND UP0, UPT, UR50, URZ, UPT ;  /* 0x0000003f3200728c */ /* 0x000fe2000bf05270 */
[----:B------:R-:W-:Y:S01]  /*1210*/  VIADD R0, R0, 0x7f ;  /* 0x0000007f00007836 */ /* 0x000fe20000000000 */
[----:B------:R-:W-:Y:S01]  /*1220*/  UMOV UR9, UR38 ;  /* 0x0000002600097c82 */ /* 0x000fe20008000000 */
[----:B------:R-:W-:Y:S02]  /*1230*/  UIMAD UR4, UR40, UR12, 0x7f ;  /* 0x0000007f280474a4 */ /* 0x000fe4000f8e020c */
[----:B------:R-:W-:Y:S01]  /*1240*/  UIMAD UR51, UR40, UR12, -UR51 ;  /* 0x0000000c283372a4 */ /* 0x000fe2000f8e0a33 */
[----:B------:R-:W-:Y:S01]  /*1250*/  SHF.R.S32.HI R3, RZ, 0x1f, R0 ;  /* 0x0000001fff037819 */ /* 0x000fe20000011400 */
[----:B------:R-:W-:Y:S01]  /*1260*/  USHF.R.S32.HI UR8, URZ, 0x1f, UR4 ;  /* 0x0000001f3f087899 */ /* 0x000fe20008011404 */
[----:B------:R-:W-:Y:S02]  /*1270*/  ULDC UR10, c[0x0][0x9dc] ;  /* 0x00027700000a7ab9 */ /* 0x000fe40000000800 */
[----:B------:R-:W-:Y:S01]  /*1280*/  LEA.HI R3, R3, R0, RZ, 0x7 ;  /* 0x0000000003037211 */ /* 0x000fe200078f38ff */
[----:B------:R-:W-:Y:S01]  /*1290*/  @UP0 ULDC UR6, c[0x0][0x44c] ;  /* 0x0001130000060ab9 */ /* 0x000fe20000000800 */
[----:B------:R-:W-:Y:S01]  /*12a0*/  @UP0 ULDC UR11, c[0x0][0x450] ;  /* 0x00011400000b0ab9 */ /* 0x000fe20000000800 */
[----:B------:R-:W-:Y:S01]  /*12b0*/  UIMAD.WIDE.U32 UR6, UR38, UR6, URZ ;  /* 0x00000006260672a5 */ /* 0x000fe2000f8e003f */
[----:B------:R-:W-:Y:S01]  /*12c0*/  SHF.R.S32.HI R3, RZ, 0x7, R3 ;  /* 0x00000007ff037819 */ /* 0x000fe20000011403 */
[----:B------:R-:W-:-:S02]  /*12d0*/  ULEA.HI UR8, UR8, UR4, URZ, 0x7 ;  /* 0x0000000408087291 */ /* 0x000fc4000f8f383f */
[----:B------:R-:W-:Y:S02]  /*12e0*/  @UP0 USHF.R.U32.HI UR9, URZ, UR11, UR7 ;  /* 0x0000000b3f090299 */ /* 0x000fe40008011607 */
[----:B------:R-:W-:Y:S02]  /*12f0*/  UISETP.GE.AND UP0, UPT, UR5, 0x1, UPT ;  /* 0x000000010500788c */ /* 0x000fe4000bf06270 */
[----:B------:R-:W-:Y:S02]  /*1300*/  USHF.R.S32.HI UR8, URZ, 0x7, UR8 ;  /* 0x000000073f087899 */ /* 0x000fe40008011408 */
[----:B------:R-:W-:Y:S02]  /*1310*/  UIADD3 UR4, UR51, UR9, URZ ;  /* 0x0000000933047290 */ /* 0x000fe4000fffe03f */
[----:B------:R-:W-:Y:S02]  /*1320*/  PLOP3.LUT P0, PT, PT, PT, UP0, 0x40, 0x0 ;  /* 0x000000000000781c */ /* 0x000fe40003f0e808 */
[----:B------:R-:W-:Y:S01]  /*1330*/  UIADD3 UR9, UR4, -UR10, URZ ;  /* 0x8000000a04097290 */ /* 0x000fe2000fffe03f */
[----:B------:R-:W-:-:S10]  /*1340*/  VIMNMX R88, R3, UR8, PT ;  /* 0x0000000803587c48 */ /* 0x000fd4000bfe0100 */
[----:B------:R-:W-:Y:S05]  /*1350*/  @P0 BRA `(.L_x_934) ;  /* 0x0000000000440947 */ /* 0x000fea0003800000 */
[----:B------:R-:W-:-:S06]  /*1360*/  UISETP.GT.AND UP0, UPT, UR4, -0x1, UPT ;  /* 0xffffffff0400788c */ /* 0x000fcc000bf04270 */
[----:B------:R-:W-:-:S13]  /*1370*/  PLOP3.LUT P0, PT, PT, PT, UP0, 0x80, 0x0 ;  /* 0x000000000000781c */ /* 0x000fda0003f0f008 */
[----:B------:R-:W-:Y:S05]  /*1380*/  @P0 BRA `(.L_x_935) ;  /* 0x00000000001c0947 */ /* 0x000fea0003800000 */
[----:B------:R-:W-:Y:S02]  /*1390*/  UISETP.NE.AND UP0, UPT, UR5, 0x1, UPT ;  /* 0x000000010500788c */ /* 0x000fe4000bf05270 */
[----:B------:R-:W-:-:S09]  /*13a0*/  ULOP3.LUT UR4, URZ, UR4, URZ, 0x33, !UPT ;  /* 0x000000043f047292 */ /* 0x000fd2000f8e333f */
[----:B------:R-:W-:Y:S02]  /*13b0*/  @UP0 ULDC.64 UR10, c[0x0][0x9e8] ;  /* 0x00027a00000a0ab9 */ /* 0x000fe40000000a00 */
[----:B------:R-:W-:-:S04]  /*13c0*/  UIMAD.WIDE.U32 UR6, UR4, UR10, URZ ;  /* 0x0000000a040672a5 */ /* 0x000fc8000f8e003f */
[----:B------:R-:W-:-:S04]  /*13d0*/  @UP0 USHF.R.U32.HI UR4, URZ, UR11, UR7 ;  /* 0x0000000b3f040299 */ /* 0x000fc80008011607 */
[----:B------:R-:W-:Y:S01]  /*13e0*/  ULOP3.LUT UR4, URZ, UR4, URZ, 0x33, !UPT ;  /* 0x000000043f047292 */ /* 0x000fe2000f8e333f */
[----:B------:R-:W-:Y:S11]  /*13f0*/  BRA `(.L_x_936) ;  /* 0x0000000000107947 */ /* 0x000ff60003800000 */
.L_x_935:
[----:B------:R-:W-:-:S11]  /*1400*/  UISETP.NE.AND UP0, UPT, UR5, 0x1, UPT ;  /* 0x000000010500788c */ /* 0x000fd6000bf05270 */
[----:B------:R-:W-:Y:S02]  /*1410*/  @UP0 ULDC.64 UR10, c[0x0][0x9e8] ;  /* 0x00027a00000a0ab9 */ /* 0x000fe40000000a00 */
[----:B------:R-:W-:-:S04]  /*1420*/  UIMAD.WIDE.U32 UR6, UR4, UR10, URZ ;  /* 0x0000000a040672a5 */ /* 0x000fc8000f8e003f */
[----:B------:R-:W-:-:S12]  /*1430*/  @UP0 USHF.R.U32.HI UR4, URZ, UR11, UR7 ;  /* 0x0000000b3f040299 */ /* 0x000fd80008011607 */
.L_x_936:
[----:B------:R-:W-:-:S04]  /*1440*/  UIMAD UR4, UR4, UR5, URZ ;  /* 0x00000005040472a4 */ /* 0x000fc8000f8e023f */
[----:B------:R-:W-:-:S04]  /*1450*/  UISETP.LT.AND UP0, UPT, UR9, UR4, UPT ;  /* 0x000000040900728c */ /* 0x000fc8000bf01270 */
[----:B------:R-:W-:-:S12]  /*1460*/  USEL UR9, UR9, UR4, !UP0 ;  /* 0x0000000409097287 */ /* 0x000fd8000c000000 */
.L_x_934:
[----:B------:R-:W-:Y:S01]  /*1470*/  USHF.R.S32.HI UR4, URZ, 0x1f, UR9 ;  /* 0x0000001f3f047899 */ /* 0x000fe20008011409 */
[----:B------:R-:W-:Y:S01]  /*1480*/  PLOP3.LUT P0, PT, PT, PT, PT, 0x80, 0x0 ;  /* 0x000000000000781c */ /* 0x000fe20003f0f070 */
[----:B------:R-:W-:Y:S01]  /*1490*/  IMAD.MOV.U32 R0, RZ, RZ, RZ ;  /* 0x000000ffff007224 */ /* 0x000fe200078e00ff */
[----:B------:R-:W-:Y:S01]  /*14a0*/  CS2R R26, SRZ ;  /* 0x00000000001a7805 */ /* 0x000fe2000001ff00 */
[----:B------:R-:W-:Y:S01]  /*14b0*/  ULEA.HI UR4, UR4, UR9, URZ, 0x7 ;  /* 0x0000000904047291 */ /* 0x000fe2000f8f383f */
[----:B------:R-:W-:Y:S01]  /*14c0*/  IMAD.MOV.U32 R30, RZ, RZ, RZ ;  /* 0x000000ffff1e7224 */ /* 0x000fe200078e00ff */
[----:B------:R-:W-:Y:S01]  /*14d0*/  CS2R R24, SRZ ;  /* 0x0000000000187805 */ /* 0x000fe2000001ff00 */
[----:B------:R-:W-:Y:S01]  /*14e0*/  IMAD.MOV.U32 R118, RZ, RZ, RZ ;  /* 0x000000ffff767224 */ /* 0x000fe200078e00ff */
[----:B------:R-:W-:Y:S01]  /*14f0*/  USHF.R.S32.HI UR4, URZ, 0x7, UR4 ;  /* 0x000000073f047899 */ /* 0x000fe20008011404 */
[----:B------:R-:W-:Y:S01]  /*1500*/  IMAD.MOV.U32 R21, RZ, RZ, RZ ;  /* 0x000000ffff157224 */ /* 0x000fe200078e00ff */
[----:B------:R-:W-:Y:S01]  /*1510*/  CS2R R14, SRZ ;  /* 0x00000000000e7805 */ /* 0x000fe2000001ff00 */
[----:B------:R-:W-:Y:S01]  /*1520*/  IMAD.MOV.U32 R114, RZ, RZ, RZ ;  /* 0x000000ffff727224 */ /* 0x000fe200078e00ff */
[----:B------:R-:W-:Y:S01]  /*1530*/  UISETP.LT.AND UP0, UPT, URZ, UR4, UPT ;  /* 0x000000043f00728c */ /* 0x000fe2000bf01270 */
[----:B------:R-:W-:Y:S01]  /*1540*/  IMAD.MOV.U32 R29, RZ, RZ, RZ ;  /* 0x000000ffff1d7224 */ /* 0x000fe200078e00ff */
[----:B------:R-:W-:Y:S01]  /*1550*/  CS2R R34, SRZ ;  /* 0x0000000000227805 */ /* 0x000fe2000001ff00 */
[----:B------:R-:W-:Y:S01]  /*1560*/  IMAD.MOV.U32 R110, RZ, RZ, RZ ;  /* 0x000000ffff6e7224 */ /* 0x000fe200078e00ff */
[----:B------:R-:W-:Y:S01]  /*1570*/  USEL UR42, URZ, UR4, !UP0 ;  /* 0x000000043f2a7287 */ /* 0x000fe2000c000000 */
[----:B------:R-:W-:Y:S01]  /*1580*/  CS2R R12, SRZ ;  /* 0x00000000000c7805 */ /* 0x000fe2000001ff00 */
[----:B------:R-:W-:Y:S01]  /*1590*/  IMAD.MOV.U32 R106, RZ, RZ, RZ ;  /* 0x000000ffff6a7224 */ /* 0x000fe200078e00ff */
[----:B------:R-:W-:Y:S01]  /*15a0*/  CS2R R102, SRZ ;  /* 0x0000000000667805 */ /* 0x000fe2000001ff00 */
[----:B------:R-:W-:Y:S01]  /*15b0*/  IMAD.MOV.U32 R41, RZ, RZ, RZ ;  /* 0x000000ffff297224 */ /* 0x000fe200078e00ff */
[----:B------:R-:W-:-:S02]  /*15c0*/  CS2R R100, SRZ ;  /* 0x0000000000647805 */ /* 0x000fc4000001ff00 */
[----:B------:R-:W-:Y:S02]  /*15d0*/  ISETP.GT.AND P1, PT, R88, UR42, PT ;  /* 0x0000002a58007c0c */ /* 0x000fe4000bf24270 */
[----:B------:R-:W-:Y:S02]  /*15e0*/  CS2R R98, SRZ ;  /* 0x0000000000627805 */ /* 0x000fe4000001ff00 */
[----:B------:R-:W-:Y:S02]  /*15f0*/  CS2R R96, SRZ ;  /* 0x0000000000607805 */ /* 0x000fe4000001ff00 */
[----:B------:R-:W-:Y:S02]  /*1600*/  CS2R R94, SRZ ;  /* 0x00000000005e7805 */ /* 0x000fe4000001ff00 */
[----:B------:R-:W-:Y:S02]  /*1610*/  CS2R R92, SRZ ;  /* 0x00000000005c7805 */ /* 0x000fe4000001ff00 */
[----:B------:R-:W-:Y:S01]  /*1620*/  CS2R R90, SRZ ;  /* 0x00000000005a7805 */ /* 0x000fe2000001ff00 */
[----:B------:R-:W-:-:S02]  /*1630*/  IMAD.MOV.U32 R89, RZ, RZ, RZ ;  /* 0x000000ffff597224 */ /* 0x000fc400078e00ff */
[----:B------:R-:W-:Y:S05]  /*1640*/  @!P1 BRA `(.L_x_937) ;  /* 0x000000d8001c9947 */ /* 0x000fea0003800000 */
[----:B------:R-:W0:Y:S01]  /*1650*/  SHFL.IDX PT, R0, R154, RZ, 0x1f ;  /* 0x00001fff9a007589 */ /* 0x000e2200000e0000 */
[----:B------:R-:W1:Y:S01]  /*1660*/  S2UR UR43, SR_CgaCtaId ;  /* 0x00000000002b79c3 */ /* 0x000e620000008800 */
[----:B------:R-:W-:Y:S01]  /*1670*/  UMOV UR45, 0x400 ;  /* 0x00000400002d7882 */ /* 0x000fe20000000000 */
        /* <DEDUP_REMOVED lines=19> */
[----:B------:R-:W-:Y:S02]  /*17b0*/  IMAD.U32 R10, RZ, RZ, UR6 ;  /* 0x00000006ff0a7e24 */ /* 0x000fe4000f8e00ff */
[----:B------:R-:W-:Y:S02]  /*17c0*/  IMAD.U32 R6, RZ, RZ, UR4 ;  /* 0x00000004ff067e24 */ /* 0x000fe4000f8e00ff */
[----:B------:R-:W-:-:S02]  /*17d0*/  IMAD.U32 R7, RZ, RZ, UR5 ;  /* 0x00000005ff077e24 */ /* 0x000fc4000f8e00ff */
[----:B------:R-:W-:Y:S02]  /*17e0*/  IMAD.U32 R11, RZ, RZ, UR7 ;  /* 0x00000007ff0b7e24 */ /* 0x000fe4000f8e00ff */
[----:B------:R-:W-:Y:S02]  /*17f0*/  IMAD.MOV.U32 R8, RZ, RZ, 0x70 ;  /* 0x00000070ff087424 */ /* 0x000fe400078e00ff */
[----:B------:R-:W-:Y:S02]  /*1800*/  IMAD.MOV.U32 R12, RZ, RZ, 0x1 ;  /* 0x00000001ff0c7424 */ /* 0x000fe400078e00ff */
[----:B0-----:R-:W-:-:S07]  /*1810*/  IMAD.MOV.U32 R13, RZ, RZ, RZ ;  /* 0x000000ffff0d7224 */ /* 0x001fce00078e00ff */
[----:B------:R-:W-:-:S07]  /*1820*/  LEPC R20, `(.L_x_938) ;  /* 0x000000001014794e */ /* 0x000fce0000000000 */
[----:B-1----:R-:W-:Y:S05]  /*1830*/  CALL.ABS.NOINC R2 ;  /* 0x0000000002007343 */ /* 0x002fea0003c00000 */
.L_x_938:
        /* <DEDUP_REMOVED lines=9> */
.L_x_1091:
[----:B------:R-:W-:Y:S05]  /*18d0*/  @!P0 BRA `(.L_x_940) ;  /* 0x0000000000048947 */ /* 0x000fea0003800000 */
[----:B------:R-:W-:Y:S01]  /*18e0*/  BPT.TRAP 0x1 ;  /* 0x000000040000795c */ /* 0x000fe20000300000 */
.L_x_940:
[----:B------:R-:W-:Y:S02]  /*18f0*/  IMAD.U32 R89, RZ, RZ, UR36 ;  /* 0x00000024ff597e24 */ /* 0x000fe4000f8e00ff */
[----:B0-----:R-:W-:-:S03]  /*1900*/  IMAD.U32 R0, RZ, RZ, UR46 ;  /* 0x0000002eff007e24 */ /* 0x001fc6000f8e00ff */
[----:B------:R-:W-:Y:S02]  /*1910*/  LEA R89, R89, UR45, 0x3 ;  /* 0x0000002d59597c11 */ /* 0x000fe4000f8e18ff */
[----:B------:R-:W-:-:S04]  /*1920*/  SHF.L.U32 R0, R0, 0x1f, RZ ;  /* 0x0000001f00007819 */ /* 0x000fc800000006ff */
[----:B------:R0:W1:Y:S01]  /*1930*/  SYNCS.PHASECHK.TRANS64.TRYWAIT P1, [R89+URZ+0x16830], R0 ;  /* 0x01683000590075a7 */ /* 0x000062000802017f */
[----:B------:R-:W-:Y:S05]  /*1940*/  @!P0 BRA `(.L_x_941) ;  /* 0x0000000000048947 */ /* 0x000fea0003800000 */
[----:B------:R-:W-:Y:S01]  /*1950*/  BPT.TRAP 0x1 ;  /* 0x000000040000795c */ /* 0x000fe20000300000 */
.L_x_941:
[----:B-1----:R-:W-:Y:S05]  /*1960*/  @P1 BRA `(.L_x_942) ;  /* 0x0000000000081947 */ /* 0x002fea0003800000 */
[----:B------:R-:W1:Y:S02]  /*1970*/  SYNCS.PHASECHK.TRANS64.TRYWAIT P1, [R89+URZ+0x16830], R0 ;  /* 0x01683000590075a7 */ /* 0x000e64000802017f */
[----:B-1----:R-:W-:Y:S05]  /*1980*/  @!P1 BRA `(.L_x_943) ;  /* 0x0000013400149947 */ /* 0x002fea0003800000 */
.L_x_942:
        /* <DEDUP_REMOVED lines=35> */
.L_x_944:
[----:B------:R-:W-:Y:S01]  /*1bc0*/  UISETP.NE.AND UP1, UPT, UR50, URZ, UPT ;  /* 0x0000003f3200728c */ /* 0x000fe2000bf25270 */
[----:B------:R-:W-:Y:S01]  /*1bd0*/  R2UR UR6, R89 ;  /* 0x00000000590672ca */ /* 0x000fe200000e0000 */
[----:B------:R-:W-:Y:S01]  /*1be0*/  ULDC UR7, c[0x0][0x9d8] ;  /* 0x0002760000077ab9 */ /* 0x000fe20000000800 */
[----:B------:R-:W-:Y:S01]  /*1bf0*/  UISETP.NE.AND UP0, UPT, UR49, URZ, UPT ;  /* 0x0000003f3100728c */ /* 0x000fe2000bf05270 */
[----:B------:R-:W-:Y:S01]  /*1c00*/  FMUL.FTZ R3, R24, UR7 ;  /* 0x0000000718037c20 */ /* 0x000fe20008410000 */
[----:B------:R-:W-:Y:S01]  /*1c10*/  FMUL.FTZ R24, R55, UR7 ;  /* 0x0000000737187c20 */ /* 0x000fe20008410000 */
[----:B------:R-:W-:Y:S01]  /*1c20*/  PLOP3.LUT P1, PT, PT, PT, UP1, 0x80, 0x0 ;  /* 0x000000000000781c */ /* 0x000fe20003f2f018 */
[----:B------:R-:W-:Y:S01]  /*1c30*/  FMUL.FTZ R55, R61, UR7 ;  /* 0x000000073d377c20 */ /* 0x000fe20008410000 */
[----:B------:R-:W-:Y:S01]  /*1c40*/  PLOP3.LUT P2, PT, PT, PT, UP1, 0x80, 0x0 ;  /* 0x000000000000781c */ /* 0x000fe20003f4f018 */
[----:B------:R-:W-:Y:S01]  /*1c50*/  FMUL.FTZ R94, R37, UR7 ;  /* 0x00000007255e7c20 */ /* 0x000fe20008410000 */
[----:B------:R-:W-:Y:S01]  /*1c60*/  VIADD R61, R17, UR38 ;  /* 0x00000026113d7c36 */ /* 0x000fe20008000000 */
[----:B------:R-:W2:Y:S01]  /*1c70*/  LDC R37, c[0x0][0x2f0] ;  /* 0x0000bc00ff257b82 */ /* 0x000ea20000000800 */
[----:B------:R-:W-:Y:S01]  /*1c80*/  @UP1 ULDC UR10, c[0x0][0x44c] ;  /* 0x00011300000a1ab9 */ /* 0x000fe20000000800 */
[----:B------:R-:W-:Y:S01]  /*1c90*/  FMUL.FTZ R91, R32, UR7 ;  /* 0x00000007205b7c20 */ /* 0x000fe20008410000 */
[----:B------:R-:W-:Y:S01]  /*1ca0*/  FMUL.FTZ R93, R36, UR7 ;  /* 0x00000007245d7c20 */ /* 0x000fe20008410000 */
[----:B------:R-:W-:Y:S01]  /*1cb0*/  FMUL.FTZ R92, R33, UR7 ;  /* 0x00000007215c7c20 */ /* 0x000fe20008410000 */
[----:B------:R-:W-:-:S02]  /*1cc0*/  IMAD.MOV.U32 R33, RZ, RZ, -0x80 ;  /* 0xffffff80ff217424 */ /* 0x000fc400078e00ff */
[----:B------:R-:W-:Y:S01]  /*1cd0*/  FMUL.FTZ R14, R25, UR7 ;  /* 0x00000007190e7c20 */ /* 0x000fe20008410000 */
[----:B------:R-:W-:Y:S01]  /*1ce0*/  FMUL.FTZ R25, R54, UR7 ;  /* 0x0000000736197c20 */ /* 0x000fe20008410000 */
[----:B------:R-:W-:Y:S01]  /*1cf0*/  @P1 IMAD.HI.U32 R32, R61, UR10, RZ ;  /* 0x0000000a3d201c27 */ /* 0x000fe2000f8e00ff */
[----:B------:R-:W3:Y:S01]  /*1d00*/  LDC R36, c[0x0][0x288] ;  /* 0x0000a200ff247b82 */ /* 0x000ee20000000800 */
[----:B------:R-:W-:Y:S02]  /*1d10*/  @UP1 ULDC UR10, c[0x0][0x450] ;  /* 0x00011400000a1ab9 */ /* 0x000fe40000000800 */
[----:B------:R-:W-:Y:S01]  /*1d20*/  FMUL.FTZ R54, R60, UR7 ;  /* 0x000000073c367c20 */ /* 0x000fe20008410000 */
[----:B------:R-:W-:Y:S01]  /*1d30*/  IMAD R96, R88, R33, 0x80 ;  /* 0x0000008058607424 */ /* 0x000fe200078e0221 */
[----:B------:R-:W-:Y:S01]  /*1d40*/  @P2 SHF.R.U32.HI R61, RZ, UR10, R32 ;  /* 0x0000000aff3d2c19 */ /* 0x000fe20008011620 */
[----:B------:R-:W-:Y:S01]  /*1d50*/  UIADD3 UR6, UR6, 0x16840, URZ ;  /* 0x0001684006067890 */ /* 0x000fe2000fffe03f */
[----:B------:R-:W-:Y:S01]  /*1d60*/  FMUL.FTZ R5, R30, UR7 ;  /* 0x000000071e057c20 */ /* 0x000fe20008410000 */
[----:B------:R-:W-:-:S02]  /*1d70*/  VIADD R33, R96, 0x1 ;  /* 0x0000000160217836 */ /* 0x000fc40000000000 */
[----:B------:R-:W-:Y:S01]  /*1d80*/  FMUL.FTZ R21, R50, UR7 ;  /* 0x0000000732157c20 */ /* 0x000fe20008410000 */
[----:B------:R-:W4:Y:S01]  /*1d90*/  SHFL.IDX PT, R60, R61, RZ, 0x1c1f ;  /* 0x001c1fff3d3c7589 */ /* 0x000f2200000e0000 */
[----:B------:R-:W-:Y:S01]  /*1da0*/  FMUL.FTZ R11, R42, UR7 ;  /* 0x000000072a0b7c20 */ /* 0x000fe20008410000 */
        /* <DEDUP_REMOVED lines=11> */
[----:B------:R-:W-:Y:S01]  /*1e60*/  UPRMT UR6, UR43, 0x654, UR6 ;  /* 0x000006542b067896 */ /* 0x000fe20008000006 */
[----:B01----:R-:W-:Y:S01]  /*1e70*/  FMUL.FTZ R0, R26, UR7 ;  /* 0x000000071a007c20 */ /* 0x003fe20008410000 */
        /* <DEDUP_REMOVED lines=14> */
[----:B------:R-:W-:-:S02]  /*1f60*/  IMAD R56, R16, -0x2, R33 ;  /* 0xfffffffe10387824 */ /* 0x000fc400078e0221 */
        /* <DEDUP_REMOVED lines=25> */
[----:B------:R-:W-:Y:S01]  /*2100*/  PLOP3.LUT P1, PT, PT, PT, UP0, 0x40, 0x0 ;  /* 0x000000000000781c */ /* 0x000fe20003f2e808 */
[C---:B--2---:R-:W-:Y:S01]  /*2110*/  IMAD R63, R37.reuse, UR40, R56 ;  /* 0x00000028253f7c24 */ /* 0x044fe2000f8e0238 */
[----:B------:R-:W0:Y:S01]  /*2120*/  MUFU.TANH R3, R3 ;  /* 0x0000000300037308 */ /* 0x000e220000002400 */
[----:B------:R-:W-:Y:S01]  /*2130*/  ULDC UR22, c[0x0][0x9dc] ;  /* 0x0002770000167ab9 */ /* 0x000fe20000000800 */
[----:B------:R-:W-:Y:S01]  /*2140*/  SYNCS.ARRIVE.TRANS64.RED.A1T0 RZ, [UR6], RZ ;  /* 0x000000ffffff79a7 */ /* 0x000fe20008100406 */
[----:B------:R-:W-:Y:S01]  /*2150*/  ULOP3.LUT UR6, URZ, UR22, URZ, 0x33, !UPT ;  /* 0x000000163f067292 */ /* 0x000fe2000f8e333f */
[----:B------:R-:W-:Y:S01]  /*2160*/  IMAD R57, R37, UR40, R96 ;  /* 0x0000002825397c24 */ /* 0x000fe2000f8e0260 */
[----:B------:R-:W-:Y:S01]  /*2170*/  ULDC UR11, c[0x0][0x9e0] ;  /* 0x00027800000b7ab9 */ /* 0x000fe20000000800 */
[----:B---3--:R-:W-:Y:S01]  /*2180*/  IMAD.IADD R63, R63, 0x1, -R36 ;  /* 0x000000013f3f7824 */ /* 0x008fe200078e0a24 */
[----:B------:R-:W-:Y:S01]  /*2190*/  LEA R86, R88, 0xffffff80, 0x7 ;  /* 0xffffff8058567811 */ /* 0x000fe200078e38ff */
[----:B------:R-:W1:Y:S01]  /*21a0*/  MUFU.TANH R14, R14 ;  /* 0x0000000e000e7308 */ /* 0x000e620000002400 */
[----:B------:R-:W-:-:S02]  /*21b0*/  IMAD R71, R16, -0x2, R57 ;  /* 0xfffffffe10477824 */ /* 0x000fc400078e0239 */
[C---:B------:R-:W-:Y:S02]  /*21c0*/  VIADD R98, R63.reuse, UR11 ;  /* 0x0000000b3f627c36 */ /* 0x040fe40008000000 */
[----:B------:R-:W-:-:S03]  /*21d0*/  VIADD R73, R63, UR6 ;  /* 0x000000063f497c36 */ /* 0x000fc60008000000 */
[----:B------:R-:W2:Y:S01]  /*21e0*/  MUFU.TANH R0, R0 ;  /* 0x0000000000007308 */ /* 0x000ea20000002400 */
[----:B----4-:R-:W-:Y:S01]  /*21f0*/  VIADDMNMX R63, R60, R98, R71, PT ;  /* 0x000000623c3f7246 */ /* 0x010fe20003800147 */
[----:B------:R-:W-:-:S06]  /*2200*/  IMAD.IADD R65, R73, 0x1, R60 ;  /* 0x0000000149417824 */ /* 0x000fcc00078e023c */
[----:B------:R-:W3:Y:S08]  /*2210*/  MUFU.TANH R2, R2 ;  /* 0x0000000200027308 */ /* 0x000ef00000002400 */
[----:B------:R-:W4:Y:S08]  /*2220*/  MUFU.TANH R15, R15 ;  /* 0x0000000f000f7308 */ /* 0x000f300000002400 */
[----:B------:R-:W0:Y:S08]  /*2230*/  MUFU.TANH R90, R90 ;  /* 0x0000005a005a7308 */ /* 0x000e300000002400 */
        /* <DEDUP_REMOVED lines=46> */
[----:B------:R0:W0:Y:S08]  /*2520*/  MUFU.TANH R69, R76 ;  /* 0x0000004c00457308 */ /* 0x0000300000002400 */
        /* <DEDUP_REMOVED lines=10> */
[----:B------:R-:W0:Y:S01]  /*25d0*/  MUFU.TANH R33, R33 ;  /* 0x0000002100217308 */ /* 0x000e220000002400 */
[----:B-1234-:R-:W-:Y:S05]  /*25e0*/  @P1 BRA `(.L_x_945) ;  /* 0x0000000000641947 */ /* 0x01efea0003800000 */
[----:B------:R-:W-:Y:S01]  /*25f0*/  IMAD R57, R37, UR40, R60 ;  /* 0x0000002825397c24 */ /* 0x000fe2000f8e023c */
[----:B------:R-:W-:Y:S03]  /*2600*/  BSSY B0, `(.L_x_946) ;  /* 0x0000013000007945 */ /* 0x000fe60003800000 */
[----:B------:R-:W-:-:S05]  /*2610*/  IMAD.IADD R67, R57, 0x1, -R36 ;  /* 0x0000000139437824 */ /* 0x000fca00078e0a24 */
[----:B------:R-:W-:-:S13]  /*2620*/  ISETP.GT.AND P1, PT, R67, -0x1, PT ;  /* 0xffffffff4300780c */ /* 0x000fda0003f24270 */
[----:B------:R-:W-:Y:S05]  /*2630*/  @P1 BRA `(.L_x_947) ;  /* 0x0000000000241947 */ /* 0x000fea0003800000 */
[----:B------:R-:W-:Y:S01]  /*2640*/  ULDC UR6, c[0x0][0x9e4] ;  /* 0x0002790000067ab9 */ /* 0x000fe20000000800 */
[----:B------:R-:W-:Y:S01]  /*2650*/  LOP3.LUT R67, RZ, R67, RZ, 0x33, !PT ;  /* 0x00000043ff437212 */ /* 0x000fe200078e33ff */
[----:B------:R-:W-:-:S05]  /*2660*/  IMAD.U32 R60, RZ, RZ, UR6 ;  /* 0x00000006ff3c7e24 */ /* 0x000fca000f8e00ff */
[----:B------:R-:W-:-:S13]  /*2670*/  ISETP.NE.AND P1, PT, R60, 0x1, PT ;  /* 0x000000013c00780c */ /* 0x000fda0003f25270 */
[----:B------:R-:W1:Y:S02]  /*2680*/  @P1 LDC.64 R56, c[0x0][0x9e8] ;  /* 0x00027a00ff381b82 */ /* 0x000e640000000a00 */
[----:B-1----:R-:W-:-:S05]  /*2690*/  @P1 IMAD.HI.U32 R56, R67, R56, RZ ;  /* 0x0000003843381227 */ /* 0x002fca00078e00ff */
[----:B------:R-:W-:-:S04]  /*26a0*/  @P1 SHF.R.U32.HI R67, RZ, R57, R56 ;  /* 0x00000039ff431219 */ /* 0x000fc80000011638 */
[----:B------:R-:W-:Y:S01]  /*26b0*/  LOP3.LUT R67, RZ, R67, RZ, 0x33, !PT ;  /* 0x00000043ff437212 */ /* 0x000fe200078e33ff */
[----:B------:R-:W-:Y:S06]  /*26c0*/  BRA `(.L_x_948) ;  /* 0x0000000000187947 */ /* 0x000fec0003800000 */
.L_x_947:
[----:B------:R-:W-:Y:S02]  /*26d0*/  ULDC UR6, c[0x0][0x9e4] ;  /* 0x0002790000067ab9 */ /* 0x000fe40000000800 */
[----:B------:R-:W-:-:S05]  /*26e0*/  IMAD.U32 R60, RZ, RZ, UR6 ;  /* 0x00000006ff3c7e24 */ /* 0x000fca000f8e00ff */
[----:B------:R-:W-:-:S13]  /*26f0*/  ISETP.NE.AND P1, PT, R60, 0x1, PT ;  /* 0x000000013c00780c */ /* 0x000fda0003f25270 */
[----:B------:R-:W1:Y:S02]  /*2700*/  @P1 LDC.64 R56, c[0x0][0x9e8] ;  /* 0x00027a00ff381b82 */ /* 0x000e640000000a00 */
[----:B-1----:R-:W-:-:S05]  /*2710*/  @P1 IMAD.HI.U32 R56, R67, R56, RZ ;  /* 0x0000003843381227 */ /* 0x002fca00078e00ff */
[----:B------:R-:W-:-:S07]  /*2720*/  @P1 SHF.R.U32.HI R67, RZ, R57, R56 ;  /* 0x00000039ff431219 */ /* 0x000fce0000011638 */
.L_x_948:
[----:B------:R-:W-:Y:S05]  /*2730*/  BSYNC B0 ;  /* 0x0000000000007941 */ /* 0x000fea0003800000 */
.L_x_946:
[----:B------:R-:W-:-:S04]  /*2740*/  IMAD R67, R67, R60, -R86 ;  /* 0x0000003c43437224 */ /* 0x000fc800078e0a56 */
[----:B------:R-:W-:-:S05]  /*2750*/  IMAD R56, R16, -0x2, R67 ;  /* 0xfffffffe10387824 */ /* 0x000fca00078e0243 */
[----:B------:R-:W-:Y:S02]  /*2760*/  VIADDMNMX R63, R56, R60, R63, PT ;  /* 0x0000003c383f7246 */ /* 0x000fe4000380013f */
[----:B------:R-:W-:-:S07]  /*2770*/  VIMNMX R65, R65, R56, !PT ;  /* 0x0000003841417248 */ /* 0x000fce0007fe0100 */
.L_x_945:
[C---:B------:R-:W-:Y:S01]  /*2780*/  ISETP.GE.AND P6, PT, R96.reuse, 0xa, PT ;  /* 0x0000000a6000780c */ /* 0x040fe20003fc6270 */
[----:B------:R-:W-:Y:S01]  /*2790*/  UISETP.NE.AND UP0, UPT, UR49, URZ, UPT ;  /* 0x0000003f3100728c */ /* 0x000fe2000bf05270 */
[C---:B------:R-:W-:Y:S02]  /*27a0*/  ISETP.GE.AND P1, PT, R96.reuse, 0x2, PT ;  /* 0x000000026000780c */ /* 0x040fe40003f26270 */
[C---:B------:R-:W-:Y:S02]  /*27b0*/  ISETP.GE.AND P2, PT, R96.reuse, 0x9, PT ;  /* 0x000000096000780c */ /* 0x040fe40003f46270 */
[----:B------:R-:W-:Y:S02]  /*27c0*/  ISETP.GE.AND P5, PT, R96, 0x11, PT ;  /* 0x000000116000780c */ /* 0x000fe40003fa6270 */
[----:B------:R-:W-:Y:S02]  /*27d0*/  LOP3.LUT R19, R19, 0xfffffffb, RZ, 0xc0, !PT ;  /* 0xfffffffb13137812 */ /* 0x000fe400078ec0ff */
[----:B------:R-:W-:-:S02]  /*27e0*/  ISETP.GT.AND P4, PT, R65, 0x1, !P1 ;  /* 0x000000014100780c */ /* 0x000fc40004f84270 */
[----:B------:R-:W-:Y:S02]  /*27f0*/  ISETP.GT.AND P3, PT, R65, 0x8, !P2 ;  /* 0x000000084100780c */ /* 0x000fe40005764270 */
[----:B------:R-:W-:Y:S02]  /*2800*/  @P6 LOP3.LUT R19, R19, 0x4, RZ, 0xfc, !PT ;  /* 0x0000000413136812 */ /* 0x000fe400078efcff */
[C---:B------:R-:W-:Y:S02]  /*2810*/  ISETP.LT.OR P4, PT, R63.reuse, 0x2, P4 ;  /* 0x000000023f00780c */ /* 0x040fe40002781670 */
[----:B------:R-:W-:Y:S02]  /*2820*/  ISETP.LT.OR P3, PT, R63, 0x9, P3 ;  /* 0x000000093f00780c */ /* 0x000fe40001f61670 */
[----:B------:R-:W-:Y:S02]  /*2830*/  LOP3.LUT R19, R19, 0xfffffff7, RZ, 0xc0, !PT ;  /* 0xfffffff713137812 */ /* 0x000fe400078ec0ff */
[----:B------:R-:W-:-:S02]  /*2840*/  FSEL R132, R14, -INF , !P4 ;  /* 0xff8000000e847808 */ /* 0x000fc40006000000 */
[----:B------:R-:W-:Y:S01]  /*2850*/  FSEL R130, R15, -INF , !P3 ;  /* 0xff8000000f827808 */ /* 0x000fe20005800000 */
[----:B------:R-:W1:Y:S01]  /*2860*/  SHFL.IDX PT, R14, R61, 0x1, 0x1c1f ;  /* 0x003c1f003d0e7f89 */ /* 0x000e6200000e0000 */
[----:B------:R-:W-:Y:S02]  /*2870*/  ISETP.GT.AND P4, PT, R65, 0x9, !P6 ;  /* 0x000000094100780c */ /* 0x000fe40007784270 */
[----:B------:R-:W-:Y:S02]  /*2880*/  @P5 LOP3.LUT R19, R19, 0x8, RZ, 0xfc, !PT ;  /* 0x0000000813135812 */ /* 0x000fe400078efcff */
[----:B------:R-:W-:Y:S02]  /*2890*/  ISETP.GT.AND P3, PT, R65, 0x10, !P5 ;  /* 0x000000104100780c */ /* 0x000fe40006f64270 */
[----:B------:R-:W-:Y:S02]  /*28a0*/  ISETP.GE.AND P5, PT, R96, 0x12, PT ;  /* 0x000000126000780c */ /* 0x000fe40003fa6270 */
[----:B------:R-:W-:-:S02]  /*28b0*/  ISETP.LT.OR P4, PT, R63, 0xa, P4 ;  /* 0x0000000a3f00780c */ /* 0x000fc40002781670 */
[----:B------:R-:W-:Y:S02]  /*28c0*/  ISETP.LT.OR P3, PT, R63, 0x11, P3 ;  /* 0x000000113f00780c */ /* 0x000fe40001f61670 */
[----:B0-----:R-:W-:Y:S02]  /*28d0*/  FSEL R128, R90, -INF , !P4 ;  /* 0xff8000005a807808 */ /* 0x001fe40006000000 */
[----:B------:R-:W-:Y:S02]  /*28e0*/  ISETP.GE.AND P4, PT, R96, 0x19, PT ;  /* 0x000000196000780c */ /* 0x000fe40003f86270 */
[----:B------:R-:W-:Y:S02]  /*28f0*/  LOP3.LUT R19, R19, 0xffffffef, RZ, 0xc0, !PT ;  /* 0xffffffef13137812 */ /* 0x000fe400078ec0ff */
[----:B------:R-:W-:Y:S02]  /*2900*/  FSEL R126, R91, -INF , !P3 ;  /* 0xff8000005b7e7808 */ /* 0x000fe40005800000 */
[----:B------:R-:W-:-:S02]  /*2910*/  ISETP.GT.AND P3, PT, R65, 0x11, !P5 ;  /* 0x000000114100780c */ /* 0x000fc40006f64270 */
[----:B------:R-:W-:Y:S02]  /*2920*/  @P5 LOP3.LUT R19, R19, 0x10, RZ, 0xfc, !PT ;  /* 0x0000001013135812 */ /* 0x000fe400078efcff */
[----:B------:R-:W-:Y:S02]  /*2930*/  ISETP.LT.OR P3, PT, R63, 0x12, P3 ;  /* 0x000000123f00780c */ /* 0x000fe40001f61670 */
[----:B------:R-:W-:Y:S02]  /*2940*/  LOP3.LUT R19, R19, 0xfdffffff, RZ, 0xc0, !PT ;  /* 0xfdffffff13137812 */ /* 0x000fe400078ec0ff */
[----:B------:R-:W-:Y:S02]  /*2950*/  FSEL R120, R92, -INF , !P3 ;  /* 0xff8000005c787808 */ /* 0x000fe40005800000 */
[----:B------:R-:W-:Y:S02]  /*2960*/  @P4 LOP3.LUT R19, R19, 0x2000000, RZ, 0xfc, !PT ;  /* 0x0200000013134812 */ /* 0x000fe400078efcff */
[----:B------:R-:W-:-:S02]  /*2970*/  ISETP.GT.AND P3, PT, R65, 0x18, !P4 ;  /* 0x000000184100780c */ /* 0x000fc40006764270 */
[----:B------:R-:W-:Y:S02]  /*2980*/  ISETP.GE.AND P4, PT, R96, 0x1a, PT ;  /* 0x0000001a6000780c */ /* 0x000fe40003f86270 */
[----:B------:R-:W-:Y:S02]  /*2990*/  ISETP.LT.OR P3, PT, R63, 0x19, P3 ;  /* 0x000000193f00780c */ /* 0x000fe40001f61670 */
[----:B------:R-:W-:Y:S02]  /*29a0*/  LOP3.LUT R19, R19, 0xfeffffff, RZ, 0xc0, !PT ;  /* 0xfeffffff13137812 */ /* 0x000fe400078ec0ff */
[----:B------:R-:W-:Y:S02]  /*29b0*/  FSEL R116, R93, -INF , !P3 ;  /* 0xff8000005d747808 */ /* 0x000fe40005800000 */
[----:B------:R-:W-:-:S04]  /*29c0*/  ISETP.GT.AND P3, PT, R65, 0x19, !P4 ;  /* 0x000000194100780c */ /* 0x000fc80006764270 */
[----:B------:R-:W-:Y:S02]  /*29d0*/  ISETP.LT.OR P3, PT, R63, 0x1a, P3 ;  /* 0x0000001a3f00780c */ /* 0x000fe40001f61670 */
[----:B------:R-:W-:Y:S02]  /*29e0*/  @P4 LOP3.LUT R19, R19, 0x1000000, RZ, 0xfc, !PT ;  /* 0x0100000013134812 */ /* 0x000fe400078efcff */
[----:B------:R-:W-:Y:S02]  /*29f0*/  ISETP.GE.AND P4, PT, R96, 0x21, PT ;  /* 0x000000216000780c */ /* 0x000fe40003f86270 */
[----:B------:R-:W-:Y:S02]  /*2a00*/  LOP3.LUT R19, R19, 0xff7fffff, RZ, 0xc0, !PT ;  /* 0xff7fffff13137812 */ /* 0x000fe400078ec0ff */
[----:B------:R-:W-:Y:S02]  /*2a10*/  FSEL R94, R94, -INF , !P3 ;  /* 0xff8000005e5e7808 */ /* 0x000fe40005800000 */
[----:B------:R-:W-:-:S04]  /*2a20*/  ISETP.GT.AND P3, PT, R65, 0x20, !P4 ;  /* 0x000000204100780c */ /* 0x000fc80006764270 */
[----:B------:R-:W-:-:S03]  /*2a30*/  ISETP.LT.OR P3, PT, R63, 0x21, P3 ;  /* 0x000000213f00780c */ /* 0x000fc60001f61670 */
        /* <DEDUP_REMOVED lines=9> */
[----:B------:R-:W-:Y:S01]  /*2ad0*/  FSEL R82, R41, -INF , !P3 ;  /* 0xff80000029527808 */ /* 0x000fe20005800000 */
[----:B-1----:R-:W-:Y:S01]  /*2ae0*/  IMAD.IADD R41, R73, 0x1, R14 ;  /* 0x0000000149297824 */ /* 0x002fe200078e020e */
        /* <DEDUP_REMOVED lines=94> */
[----:B------:R-:W-:Y:S02]  /*30d0*/  FSEL R70, R70, -INF , !P3 ;  /* 0xff80000046467808 */ /* 0x000fe40005800000 */
[----:B------:R-:W-:Y:S02]  /*30e0*/  LOP3.LUT R19, R19, 0xfbffffff, RZ, 0xc0, !PT ;  /* 0xfbffffff13137812 */ /* 0x000fe400078ec0ff */
[----:B------:R-:W-:-:S04]  /*30f0*/  ISETP.GT.AND P3, PT, R65, 0x68, !P4 ;  /* 0x000000684100780c */ /* 0x000fc80006764270 */
[----:B------:R-:W-:-:S03]  /*3100*/  ISETP.LT.OR P3, PT, R63, 0x69, P3 ;  /* 0x000000693f00780c */ /* 0x000fc60001f61670 */
[----:B------:R-:W-:Y:S02]  /*3110*/  @P4 LOP3.LUT R19, R19, 0x4000000, RZ, 0xfc, !PT ;  /* 0x0400000013134812 */ /* 0x000fe400078efcff */
[----:B------:R-:W-:Y:S02]  /*3120*/  ISETP.GE.AND P4, PT, R96, 0x6a, PT ;  /* 0x0000006a6000780c */ /* 0x000fe40003f86270 */
[----:B------:R-:W-:Y:S02]  /*3130*/  FSEL R54, R69, -INF , !P3 ;  /* 0xff80000045367808 */ /* 0x000fe40005800000 */
[----:B------:R-:W-:Y:S02]  /*3140*/  ISETP.GT.AND P3, PT, R65, 0x69, !P4 ;  /* 0x000000694100780c */ /* 0x000fe40006764270 */
[----:B------:R-:W-:Y:S02]  /*3150*/  LOP3.LUT R19, R19, 0xffffffdf, RZ, 0xc0, !PT ;  /* 0xffffffdf13137812 */ /* 0x000fe400078ec0ff */
[----:B------:R-:W-:-:S04]  /*3160*/  ISETP.LT.OR P3, PT, R63, 0x6a, P3 ;  /* 0x0000006a3f00780c */ /* 0x000fc80001f61670 */
[----:B------:R-:W-:Y:S02]  /*3170*/  FSEL R52, R77, -INF , !P3 ;  /* 0xff8000004d347808 */ /* 0x000fe40005800000 */
[----:B------:R-:W-:Y:S02]  /*3180*/  ISETP.GE.AND P3, PT, R96, 0x71, PT ;  /* 0x000000716000780c */ /* 0x000fe40003f66270 */
[----:B------:R-:W-:Y:S02]  /*3190*/  @P4 LOP3.LUT R19, R19, 0x20, RZ, 0xfc, !PT ;  /* 0x0000002013134812 */ /* 0x000fe400078efcff */
[----:B------:R-:W-:Y:S02]  /*31a0*/  ISETP.GT.AND P4, PT, R65, 0x70, !P3 ;  /* 0x000000704100780c */ /* 0x000fe40005f84270 */
[----:B------:R-:W-:Y:S02]  /*31b0*/  LOP3.LUT R19, R19, 0xfffffffd, RZ, 0xc0, !PT ;  /* 0xfffffffd13137812 */ /* 0x000fe400078ec0ff */
[----:B------:R-:W-:-:S04]  /*31c0*/  ISETP.LT.OR P4, PT, R63, 0x71, P4 ;  /* 0x000000713f00780c */ /* 0x000fc80002781670 */
[----:B------:R-:W-:Y:S02]  /*31d0*/  FSEL R50, R80, -INF , !P4 ;  /* 0xff80000050327808 */ /* 0x000fe40006000000 */
[----:B------:R-:W-:-:S04]  /*31e0*/  ISETP.GE.AND P4, PT, R96, 0x72, PT ;  /* 0x000000726000780c */ /* 0x000fc80003f86270 */
[----:B------:R-:W-:-:S04]  /*31f0*/  ISETP.GT.AND P5, PT, R65, 0x71, !P4 ;  /* 0x000000714100780c */ /* 0x000fc800067a4270 */
[----:B------:R-:W-:-:S04]  /*3200*/  ISETP.LT.OR P5, PT, R63, 0x72, P5 ;  /* 0x000000723f00780c */ /* 0x000fc80002fa1670 */
[----:B------:R-:W-:Y:S02]  /*3210*/  FSEL R42, R81, -INF , !P5 ;  /* 0xff800000512a7808 */ /* 0x000fe40006800000 */
[----:B------:R-:W-:-:S04]  /*3220*/  ISETP.GE.AND P5, PT, R96, 0x79, PT ;  /* 0x000000796000780c */ /* 0x000fc80003fa6270 */
[----:B------:R-:W-:-:S04]  /*3230*/  ISETP.GT.AND P6, PT, R65, 0x78, !P5 ;  /* 0x000000784100780c */ /* 0x000fc80006fc4270 */
[----:B------:R-:W-:-:S04]  /*3240*/  ISETP.LT.OR P6, PT, R63, 0x79, P6 ;  /* 0x000000793f00780c */ /* 0x000fc800037c1670 */
[----:B------:R-:W-:Y:S02]  /*3250*/  FSEL R40, R84, -INF , !P6 ;  /* 0xff80000054287808 */ /* 0x000fe40007000000 */
[----:B------:R-:W-:-:S13]  /*3260*/  ISETP.GE.AND P6, PT, R96, 0x1, PT ;  /* 0x000000016000780c */ /* 0x000fda0003fc6270 */
[----:B------:R-:W-:Y:S02]  /*3270*/  @P6 LOP3.LUT R19, R19, 0x2, RZ, 0xfc, !PT ;  /* 0x0000000213136812 */ /* 0x000fe400078efcff */
[----:B------:R-:W-:Y:S02]  /*3280*/  ISETP.GT.AND P6, PT, R65, RZ, !P6 ;  /* 0x000000ff4100720c */ /* 0x000fe400077c4270 */
[----:B------:R-:W-:Y:S02]  /*3290*/  LOP3.LUT R19, R19, 0xfffffffe, RZ, 0xc0, !PT ;  /* 0xfffffffe13137812 */ /* 0x000fe400078ec0ff */
[----:B------:R-:W-:-:S04]  /*32a0*/  ISETP.LT.OR P6, PT, R63, 0x1, P6 ;  /* 0x000000013f00780c */ /* 0x000fc800037c1670 */
[----:B------:R-:W-:Y:S02]  /*32b0*/  FSEL R43, R3, -INF , !P6 ;  /* 0xff800000032b7808 */ /* 0x000fe40007000000 */
[----:B------:R-:W-:Y:S02]  /*32c0*/  ISETP.GE.AND P6, PT, R96, 0x7a, PT ;  /* 0x0000007a6000780c */ /* 0x000fe40003fc6270 */
[----:B------:R-:W-:-:S11]  /*32d0*/  VIADDMNMX R3, R14, R98, R71, PT ;  /* 0x000000620e037246 */ /* 0x000fd60003800147 */
[----:B------:R-:W-:Y:S02]  /*32e0*/  @P6 LOP3.LUT R19, R19, 0x1, RZ, 0xfc, !PT ;  /* 0x0000000113136812 */ /* 0x000fe400078efcff */
[----:B------:R-:W-:-:S04]  /*32f0*/  ISETP.GT.AND P6, PT, R65, 0x79, !P6 ;  /* 0x000000794100780c */ /* 0x000fc800077c4270 */
[----:B------:R-:W-:-:S04]  /*3300*/  ISETP.LT.OR P6, PT, R63, 0x7a, P6 ;  /* 0x0000007a3f00780c */ /* 0x000fc800037c1670 */
[----:B------:R-:W-:Y:S02]  /*3310*/  FSEL R46, R85, -INF , !P6 ;  /* 0xff800000552e7808 */ /* 0x000fe40007000000 */
[----:B------:R-:W-:-:S13]  /*3320*/  PLOP3.LUT P6, PT, PT, PT, UP0, 0x40, 0x0 ;  /* 0x000000000000781c */ /* 0x000fda0003fce808 */
[----:B------:R-:W-:Y:S05]  /*3330*/  @P6 BRA `(.L_x_949) ;  /* 0x0000000000646947 */ /* 0x000fea0003800000 */
        /* <DEDUP_REMOVED lines=9> */
[----:B------:R-:W0:Y:S02]  /*33d0*/  @P6 LDC.64 R14, c[0x0][0x9e8] ;  /* 0x00027a00ff0e6b82 */ /* 0x000e240000000a00 */
[----:B0-----:R-:W-:-:S05]  /*33e0*/  @P6 IMAD.HI.U32 R14, R47, R14, RZ ;  /* 0x0000000e2f0e6227 */ /* 0x001fca00078e00ff */
[----:B------:R-:W-:-:S04]  /*33f0*/  @P6 SHF.R.U32.HI R47, RZ, R15, R14 ;  /* 0x0000000fff2f6219 */ /* 0x000fc8000001160e */
[----:B------:R-:W-:Y:S01]  /*3400*/  LOP3.LUT R47, RZ, R47, RZ, 0x33, !PT ;  /* 0x0000002fff2f7212 */ /* 0x000fe200078e33ff */
[----:B------:R-:W-:Y:S06]  /*3410*/  BRA `(.L_x_952) ;  /* 0x0000000000187947 */ /* 0x000fec0003800000 */
.L_x_951:
[----:B------:R-:W-:Y:S02]  /*3420*/  ULDC UR6, c[0x0][0x9e4] ;  /* 0x0002790000067ab9 */ /* 0x000fe40000000800 */
[----:B------:R-:W-:-:S05]  /*3430*/  IMAD.U32 R51, RZ, RZ, UR6 ;  /* 0x00000006ff337e24 */ /* 0x000fca000f8e00ff */
[----:B------:R-:W-:-:S13]  /*3440*/  ISETP.NE.AND P6, PT, R51, 0x1, PT ;  /* 0x000000013300780c */ /* 0x000fda0003fc5270 */
[----:B------:R-:W0:Y:S02]  /*3450*/  @P6 LDC.64 R14, c[0x0][0x9e8] ;  /* 0x00027a00ff0e6b82 */ /* 0x000e240000000a00 */
[----:B0-----:R-:W-:-:S05]  /*3460*/  @P6 IMAD.HI.U32 R14, R47, R14, RZ ;  /* 0x0000000e2f0e6227 */ /* 0x001fca00078e00ff */
[----:B------:R-:W-:-:S07]  /*3470*/  @P6 SHF.R.U32.HI R47, RZ, R15, R14 ;  /* 0x0000000fff2f6219 */ /* 0x000fce000001160e */
.L_x_952:
[----:B------:R-:W-:Y:S05]  /*3480*/  BSYNC B0 ;  /* 0x0000000000007941 */ /* 0x000fea0003800000 */
.L_x_950:
[----:B------:R-:W-:-:S04]  /*3490*/  IMAD R47, R47, R51, -R86 ;  /* 0x000000332f2f7224 */ /* 0x000fc800078e0a56 */
[----:B------:R-:W-:-:S05]  /*34a0*/  IMAD R14, R16, -0x2, R47 ;  /* 0xfffffffe100e7824 */ /* 0x000fca00078e022f */
[----:B------:R-:W-:Y:S02]  /*34b0*/  VIADDMNMX R3, R14, R51, R3, PT ;  /* 0x000000330e037246 */ /* 0x000fe40003800103 */
[----:B------:R-:W-:-:S07]  /*34c0*/  VIMNMX R41, R41, R14, !PT ;  /* 0x0000000e29297248 */ /* 0x000fce0007fe0100 */
.L_x_949:
[----:B------:R-:W-:Y:S01]  /*34d0*/  ISETP.GT.AND P1, PT, R41, 0x1, !P1 ;  /* 0x000000012900780c */ /* 0x000fe20004f24270 */
[----:B------:R-:W-:Y:S01]  /*34e0*/  ULDC UR6, c[0x0][0x988] ;  /* 0x0002620000067ab9 */ /* 0x000fe20000000800 */
[----:B------:R-:W-:Y:S01]  /*34f0*/  LOP3.LUT P6, RZ, R19, 0x4, RZ, 0xc0, !PT ;  /* 0x0000000413ff7812 */ /* 0x000fe200078cc0ff */
[----:B------:R-:W-:Y:S01]  /*3500*/  UISETP.NE.AND UP1, UPT, UR50, URZ, UPT ;  /* 0x0000003f3200728c */ /* 0x000fe2000bf25270 */
[----:B------:R-:W-:Y:S01]  /*3510*/  ISETP.LT.OR P1, PT, R3, 0x2, P1 ;  /* 0x000000020300780c */ /* 0x000fe20000f21670 */
[----:B------:R-:W-:Y:S01]  /*3520*/  UISETP.NE.AND UP0, UPT, UR49, URZ, UPT ;  /* 0x0000003f3100728c */ /* 0x000fe2000bf05270 */
[C---:B------:R-:W-:Y:S01]  /*3530*/  ISETP.GT.AND P2, PT, R41.reuse, 0x8, !P2 ;  /* 0x000000082900780c */ /* 0x040fe20005744270 */
[----:B------:R-:W-:Y:S01]  /*3540*/  UMOV UR10, UR38 ;  /* 0x00000026000a7c82 */ /* 0x000fe20008000000 */
[----:B------:R-:W-:Y:S02]  /*3550*/  FSEL R106, R2, -INF , !P1 ;  /* 0xff800000026a7808 */ /* 0x000fe40004800000 */
[----:B------:R-:W-:-:S02]  /*3560*/  ISETP.GT.AND P1, PT, R41, 0x9, !P6 ;  /* 0x000000092900780c */ /* 0x000fc40007724270 */
[C---:B------:R-:W-:Y:S02]  /*3570*/  ISETP.LT.OR P2, PT, R3.reuse, 0x9, P2 ;  /* 0x000000090300780c */ /* 0x040fe40001741670 */
[----:B------:R-:W-:Y:S01]  /*3580*/  ISETP.LT.OR P1, PT, R3, 0xa, P1 ;  /* 0x0000000a0300780c */ /* 0x000fe20000f21670 */
[----:B------:R-:W-:Y:S01]  /*3590*/  @UP1 ULDC UR14, c[0x0][0x450] ;  /* 0x00011400000e1ab9 */ /* 0x000fe20000000800 */
[----:B------:R-:W-:Y:S02]  /*35a0*/  FSEL R84, R5, -INF , !P2 ;  /* 0xff80000005547808 */ /* 0x000fe40005000000 */
[----:B------:R-:W-:Y:S02]  /*35b0*/  FSEL R104, R4, -INF , !P1 ;  /* 0xff80000004687808 */ /* 0x000fe40004800000 */
[----:B------:R-:W-:Y:S02]  /*35c0*/  LOP3.LUT P1, RZ, R19, 0x8, RZ, 0xc0, !PT ;  /* 0x0000000813ff7812 */ /* 0x000fe4000782c0ff */
[----:B------:R-:W-:-:S02]  /*35d0*/  FMNMX.FTZ R5, R43, R132, !PT ;  /* 0x000000842b057209 */ /* 0x000fc40007810000 */
[----:B------:R-:W-:Y:S02]  /*35e0*/  ISETP.GT.AND P1, PT, R41, 0x10, !P1 ;  /* 0x000000102900780c */ /* 0x000fe40004f24270 */
[----:B------:R-:W-:Y:S02]  /*35f0*/  FMNMX.FTZ R5, R130, R5, !PT ;  /* 0x0000000582057209 */ /* 0x000fe40007810000 */
[----:B------:R-:W-:Y:S02]  /*3600*/  ISETP.LT.OR P1, PT, R3, 0x11, P1 ;  /* 0x000000110300780c */ /* 0x000fe40000f21670 */
[----:B------:R-:W-:Y:S02]  /*3610*/  FMNMX.FTZ R5, R128, R5, !PT ;  /* 0x0000000580057209 */ /* 0x000fe40007810000 */
[----:B------:R-:W-:Y:S02]  /*3620*/  FSEL R14, R7, -INF , !P1 ;  /* 0xff800000070e7808 */ /* 0x000fe40004800000 */
[----:B------:R-:W-:-:S02]  /*3630*/  LOP3.LUT P1, RZ, R19, 0x10, RZ, 0xc0, !PT ;  /* 0x0000001013ff7812 */ /* 0x000fc4000782c0ff */
[----:B------:R-:W-:Y:S02]  /*3640*/  FMNMX.FTZ R5, R126, R5, !PT ;  /* 0x000000057e057209 */ /* 0x000fe40007810000 */
[----:B------:R-:W-:Y:S02]  /*3650*/  ISETP.GT.AND P1, PT, R41, 0x11, !P1 ;  /* 0x000000112900780c */ /* 0x000fe40004f24270 */
[----:B------:R-:W-:Y:S02]  /*3660*/  FMNMX.FTZ R5, R120, R5, !PT ;  /* 0x0000000578057209 */ /* 0x000fe40007810000 */
[----:B------:R-:W-:Y:S02]  /*3670*/  ISETP.LT.OR P1, PT, R3, 0x12, P1 ;  /* 0x000000120300780c */ /* 0x000fe40000f21670 */
[----:B------:R-:W-:Y:S02]  /*3680*/  FMNMX.FTZ R5, R116, R5, !PT ;  /* 0x0000000574057209 */ /* 0x000fe40007810000 */
[----:B------:R-:W-:-:S02]  /*3690*/  FSEL R102, R6, -INF , !P1 ;  /* 0xff80000006667808 */ /* 0x000fc40004800000 */
[----:B------:R-:W-:Y:S02]  /*36a0*/  LOP3.LUT P1, RZ, R19, 0x2000000, RZ, 0xc0, !PT ;  /* 0x0200000013ff7812 */ /* 0x000fe4000782c0ff */
[----:B------:R-:W-:Y:S02]  /*36b0*/  FMNMX.FTZ R5, R94, R5, !PT ;  /* 0x000000055e057209 */ /* 0x000fe40007810000 */
[----:B------:R-:W-:Y:S02]  /*36c0*/  ISETP.GT.AND P1, PT, R41, 0x18, !P1 ;  /* 0x000000182900780c */ /* 0x000fe40004f24270 */
[----:B------:R-:W-:Y:S02]  /*36d0*/  LOP3.LUT P2, RZ, R19, 0x40000, RZ, 0xc0, !PT ;  /* 0x0004000013ff7812 */ /* 0x000fe4000784c0ff */
[----:B------:R-:W-:Y:S02]  /*36e0*/  ISETP.LT.OR P1, PT, R3, 0x19, P1 ;  /* 0x000000190300780c */ /* 0x000fe40000f21670 */
[----:B------:R-:W-:-:S02]  /*36f0*/  FMNMX.FTZ R5, R114, R5, !PT ;  /* 0x0000000572057209 */ /* 0x000fc40007810000 */
[----:B------:R-:W-:Y:S01]  /*3700*/  FSEL R80, R9, -INF , !P1 ;  /* 0xff80000009507808 */ /* 0x000fe20004800000 */
[----:B------:R-:W-:Y:S01]  /*3710*/  IMAD.U32 R9, RZ, RZ, UR6 ;  /* 0x00000006ff097e24 */ /* 0x000fe2000f8e00ff */
[----:B------:R-:W-:Y:S01]  /*3720*/  LOP3.LUT P1, RZ, R19, 0x1000000, RZ, 0xc0, !PT ;  /* 0x0100000013ff7812 */ /* 0x000fe2000782c0ff */
[----:B------:R-:W-:Y:S01]  /*3730*/  @UP1 ULDC UR6, c[0x0][0x44c] ;  /* 0x0001130000061ab9 */ /* 0x000fe20000000800 */
[----:B------:R-:W-:Y:S01]  /*3740*/  FMNMX.FTZ R5, R82, R5, !PT ;  /* 0x0000000552057209 */ /* 0x000fe20007810000 */
[----:B------:R-:W-:Y:S01]  /*3750*/  UIMAD.WIDE.U32 UR6, UR38, UR6, URZ ;  /* 0x00000006260672a5 */ /* 0x000fe2000f8e003f */
[----:B------:R-:W-:Y:S02]  /*3760*/  ISETP.GT.AND P1, PT, R41, 0x19, !P1 ;  /* 0x000000192900780c */ /* 0x000fe40004f24270 */
[----:B------:R-:W-:Y:S01]  /*3770*/  LOP3.LUT P6, RZ, R19, 0x20000, RZ, 0xc0, !PT ;  /* 0x0002000013ff7812 */ /* 0x000fe200078cc0ff */
[----:B------:R-:W-:Y:S01]  /*3780*/  @UP1 USHF.R.U32.HI UR10, URZ, UR14, UR7 ;  /* 0x0000000e3f0a1299 */ /* 0x000fe20008011607 */
[----:B------:R-:W-:-:S02]  /*3790*/  ISETP.LT.OR P1, PT, R3, 0x1a, P1 ;  /* 0x0000001a0300780c */ /* 0x000fc40000f21670 */
[----:B------:R-:W-:Y:S01]  /*37a0*/  FMNMX.FTZ R5, R112, R5, !PT ;  /* 0x0000000570057209 */ /* 0x000fe20007810000 */
[----:B------:R-:W-:Y:S01]  /*37b0*/  UIADD3 UR51, UR51, UR10, URZ ;  /* 0x0000000a33337290 */ /* 0x000fe2000fffe03f */
[----:B------:R-:W-:Y:S02]  /*37c0*/  FSEL R100, R8, -INF , !P1 ;  /* 0xff80000008647808 */ /* 0x000fe40004800000 */
[----:B------:R-:W-:Y:S01]  /*37d0*/  LOP3.LUT P1, RZ, R19, 0x800000, RZ, 0xc0, !PT ;  /* 0x0080000013ff7812 */ /* 0x000fe2000782c0ff */
[----:B------:R-:W-:Y:S01]  /*37e0*/  UIADD3 UR10, UR51, UR11, URZ ;  /* 0x0000000b330a7290 */ /* 0x000fe2000fffe03f */
[----:B------:R-:W-:Y:S02]  /*37f0*/  FMNMX.FTZ R5, R76, R5, !PT ;  /* 0x000000054c057209 */ /* 0x000fe40007810000 */
[----:B------:R-:W-:Y:S02]  /*3800*/  ISETP.GT.AND P1, PT, R41, 0x20, !P1 ;  /* 0x000000202900780c */ /* 0x000fe40004f24270 */
[----:B------:R-:W-:-:S02]  /*3810*/  FMNMX.FTZ R5, R110, R5, !PT ;  /* 0x000000056e057209 */ /* 0x000fc40007810000 */
[----:B------:R-:W-:Y:S02]  /*3820*/  ISETP.LT.OR P1, PT, R3, 0x21, P1 ;  /* 0x000000210300780c */ /* 0x000fe40000f21670 */
[----:B------:R-:W-:Y:S02]  /*3830*/  FMNMX.FTZ R5, R78, R5, !PT ;  /* 0x000000054e057209 */ /* 0x000fe40007810000 */
[----:B------:R-:W-:Y:S02]  /*3840*/  FSEL R6, R11, -INF , !P1 ;  /* 0xff8000000b067808 */ /* 0x000fe40004800000 */
[----:B------:R-:W-:Y:S02]  /*3850*/  LOP3.LUT P1, RZ, R19, 0x400000, RZ, 0xc0, !PT ;  /* 0x0040000013ff7812 */ /* 0x000fe4000782c0ff */
[----:B------:R-:W-:Y:S02]  /*3860*/  FMNMX.FTZ R5, R108, R5, !PT ;  /* 0x000000056c057209 */ /* 0x000fe40007810000 */
[----:B------:R-:W-:-:S02]  /*3870*/  ISETP.GT.AND P1, PT, R41, 0x21, !P1 ;  /* 0x000000212900780c */ /* 0x000fc40004f24270 */
[----:B------:R-:W-:Y:S02]  /*3880*/  FMNMX.FTZ R5, R118, R5, !PT ;  /* 0x0000000576057209 */ /* 0x000fe40007810000 */
[----:B------:R-:W-:Y:S02]  /*3890*/  ISETP.LT.OR P1, PT, R3, 0x22, P1 ;  /* 0x000000220300780c */ /* 0x000fe40000f21670 */
[----:B------:R-:W-:Y:S02]  /*38a0*/  FMNMX.FTZ R5, R74, R5, !PT ;  /* 0x000000054a057209 */ /* 0x000fe40007810000 */
        /* <DEDUP_REMOVED lines=18> */
[----:B------:R-:W-:Y:S02]  /*39d0*/  FMNMX.FTZ R5, R68, R5, !PT ;  /* 0x0000000544057209 */ /* 0x000fe40007810000 */
[----:B------:R-:W-:Y:S02]  /*39e0*/  ISETP.LT.OR P1, PT, R3, 0x31, P1 ;  /* 0x000000310300780c */ /* 0x000fe40000f21670 */
[----:B------:R-:W-:-:S02]  /*39f0*/  FMNMX.FTZ R5, R70, R5, !PT ;  /* 0x0000000546057209 */ /* 0x000fc40007810000 */
[----:B------:R-:W-:Y:S02]  /*3a00*/  FSEL R86, R21, -INF , !P1 ;  /* 0xff80000015567808 */ /* 0x000fe40004800000 */
[----:B------:R-:W-:Y:S02]  /*3a10*/  ISETP.GT.AND P1, PT, R41, 0x31, !P2 ;  /* 0x000000312900780c */ /* 0x000fe40005724270 */
[----:B------:R-:W-:Y:S02]  /*3a20*/  FMNMX.FTZ R5, R54, R5, !PT ;  /* 0x0000000536057209 */ /* 0x000fe40007810000 */
[----:B------:R-:W-:Y:S02]  /*3a30*/  ISETP.LT.OR P1, PT, R3, 0x32, P1 ;  /* 0x000000320300780c */ /* 0x000fe40000f21670 */
[----:B------:R-:W-:Y:S02]  /*3a40*/  FMNMX.FTZ R5, R52, R5, !PT ;  /* 0x0000000534057209 */ /* 0x000fe40007810000 */
[----:B------:R-:W-:-:S02]  /*3a50*/  FSEL R92, R20, -INF , !P1 ;  /* 0xff800000145c7808 */ /* 0x000fc40004800000 */
        /* <DEDUP_REMOVED lines=10> */
[----:B------:R-:W-:Y:S01]  /*3b00*/  LOP3.LUT P2, RZ, R19, 0x80, RZ, 0xc0, !PT ;  /* 0x0000008013ff7812 */ /* 0x000fe2000784c0ff */
[----:B------:R-:W0:Y:S01]  /*3b10*/  SHFL.BFLY PT, R10, R5, 0x2, 0x1f ;  /* 0x0c401f00050a7f89 */ /* 0x000e2200000e0000 */
[----:B------:R-:W-:-:S02]  /*3b20*/  FSEL R24, R24, -INF , !P1 ;  /* 0xff80000018187808 */ /* 0x000fc40004800000 */
[C---:B------:R-:W-:Y:S02]  /*3b30*/  LOP3.LUT P1, RZ, R19.reuse, 0x8000, RZ, 0xc0, !PT ;  /* 0x0000800013ff7812 */ /* 0x040fe4000782c0ff */
[----:B------:R-:W-:Y:S02]  /*3b40*/  LOP3.LUT P6, RZ, R19, 0x40, RZ, 0xc0, !PT ;  /* 0x0000004013ff7812 */ /* 0x000fe400078cc0ff */
[C---:B------:R-:W-:Y:S02]  /*3b50*/  ISETP.GT.AND P1, PT, R41.reuse, 0x40, !P1 ;  /* 0x000000402900780c */ /* 0x040fe40004f24270 */
[----:B------:R-:W-:Y:S02]  /*3b60*/  ISETP.GT.AND P3, PT, R41, 0x70, !P3 ;  /* 0x000000702900780c */ /* 0x000fe40005f64270 */
[----:B------:R-:W-:Y:S02]  /*3b70*/  ISETP.LT.OR P1, PT, R3, 0x41, P1 ;  /* 0x000000410300780c */ /* 0x000fe40000f21670 */
[----:B------:R-:W-:-:S02]  /*3b80*/  ISETP.GT.AND P4, PT, R41, 0x71, !P4 ;  /* 0x000000712900780c */ /* 0x000fc40006784270 */
[----:B------:R-:W-:Y:S02]  /*3b90*/  FSEL R30, R30, -INF , !P1 ;  /* 0xff8000001e1e7808 */ /* 0x000fe40004800000 */
[----:B------:R-:W-:Y:S02]  /*3ba0*/  LOP3.LUT P1, RZ, R19, 0x4000, RZ, 0xc0, !PT ;  /* 0x0000400013ff7812 */ /* 0x000fe4000782c0ff */
[----:B------:R-:W-:Y:S02]  /*3bb0*/  ISETP.LT.OR P3, PT, R3, 0x71, P3 ;  /* 0x000000710300780c */ /* 0x000fe40001f61670 */
[C---:B------:R-:W-:Y:S02]  /*3bc0*/  ISETP.GT.AND P1, PT, R41.reuse, 0x41, !P1 ;  /* 0x000000412900780c */ /* 0x040fe40004f24270 */
[----:B------:R-:W-:Y:S02]  /*3bd0*/  ISETP.GT.AND P5, PT, R41, 0x78, !P5 ;  /* 0x000000782900780c */ /* 0x000fe40006fa4270 */
[----:B------:R-:W-:-:S02]  /*3be0*/  ISETP.LT.OR P1, PT, R3, 0x42, P1 ;  /* 0x000000420300780c */ /* 0x000fc40000f21670 */
[----:B0-----:R-:W-:Y:S02]  /*3bf0*/  FMNMX.FTZ R10, R5, R10, !PT ;  /* 0x0000000a050a7209 */ /* 0x001fe40007810000 */
[----:B------:R-:W-:Y:S02]  /*3c00*/  FSEL R20, R29, -INF , !P1 ;  /* 0xff8000001d147808 */ /* 0x000fe40004800000 */
[----:B------:R-:W-:Y:S01]  /*3c10*/  LOP3.LUT P1, RZ, R19, 0x2000, RZ, 0xc0, !PT ;  /* 0x0000200013ff7812 */ /* 0x000fe2000782c0ff */
[----:B------:R-:W0:Y:S01]  /*3c20*/  SHFL.BFLY PT, R7, R10, 0x1, 0x1f ;  /* 0x0c201f000a077f89 */ /* 0x000e2200000e0000 */
[----:B------:R-:W-:Y:S02]  /*3c30*/  ISETP.LT.OR P4, PT, R3, 0x72, P4 ;  /* 0x000000720300780c */ /* 0x000fe40002781670 */
[----:B------:R-:W-:Y:S02]  /*3c40*/  ISETP.GT.AND P1, PT, R41, 0x48, !P1 ;  /* 0x000000482900780c */ /* 0x000fe40004f24270 */
[----:B------:R-:W-:-:S02]  /*3c50*/  FSEL R28, R28, -INF , !P3 ;  /* 0xff8000001c1c7808 */ /* 0x000fc40005800000 */
[C---:B------:R-:W-:Y:S02]  /*3c60*/  ISETP.LT.OR P1, PT, R3.reuse, 0x49, P1 ;  /* 0x000000490300780c */ /* 0x040fe40000f21670 */
[----:B------:R-:W-:Y:S02]  /*3c70*/  ISETP.LT.OR P5, PT, R3, 0x79, P5 ;  /* 0x000000790300780c */ /* 0x000fe40002fa1670 */
[----:B------:R-:W-:Y:S02]  /*3c80*/  FSEL R4, R35, -INF , !P1 ;  /* 0xff80000023047808 */ /* 0x000fe40004800000 */
[----:B------:R-:W-:Y:S02]  /*3c90*/  LOP3.LUT P1, RZ, R19, 0x1000, RZ, 0xc0, !PT ;  /* 0x0000100013ff7812 */ /* 0x000fe4000782c0ff */
[----:B------:R-:W-:Y:S02]  /*3ca0*/  FSEL R32, R32, -INF , !P5 ;  /* 0xff80000020207808 */ /* 0x000fe40006800000 */
[----:B------:R-:W-:-:S04]  /*3cb0*/  ISETP.GT.AND P1, PT, R41, 0x49, !P1 ;  /* 0x000000492900780c */ /* 0x000fc80004f24270 */
[----:B------:R-:W-:Y:S02]  /*3cc0*/  ISETP.LT.OR P1, PT, R3, 0x4a, P1 ;  /* 0x0000004a0300780c */ /* 0x000fe40000f21670 */
[----:B0-----:R-:W-:Y:S02]  /*3cd0*/  FMNMX.FTZ R12, R10, R7, !PT ;  /* 0x000000070a0c7209 */ /* 0x001fe40007810000 */
[----:B------:R-:W-:Y:S02]  /*3ce0*/  FSEL R34, R34, -INF , !P1 ;  /* 0xff80000022227808 */ /* 0x000fe40004800000 */
[----:B------:R-:W-:Y:S01]  /*3cf0*/  LOP3.LUT P1, RZ, R19, 0x800, RZ, 0xc0, !PT ;  /* 0x0000080013ff7812 */ /* 0x000fe2000782c0ff */
[----:B------:R-:W-:-:S03]  /*3d00*/  FMUL.FTZ R25, R12, R9 ;  /* 0x000000090c197220 */ /* 0x000fc60000410000 */
[----:B------:R-:W-:-:S04]  /*3d10*/  ISETP.GT.AND P1, PT, R41, 0x50, !P1 ;  /* 0x000000502900780c */ /* 0x000fc80004f24270 */
[----:B------:R-:W-:-:S04]  /*3d20*/  ISETP.LT.OR P1, PT, R3, 0x51, P1 ;  /* 0x000000510300780c */ /* 0x000fc80000f21670 */
[----:B------:R-:W-:Y:S02]  /*3d30*/  FSEL R2, R39, -INF , !P1 ;  /* 0xff80000027027808 */ /* 0x000fe40004800000 */
[----:B------:R-:W-:-:S04]  /*3d40*/  LOP3.LUT P1, RZ, R19, 0x400, RZ, 0xc0, !PT ;  /* 0x0000040013ff7812 */ /* 0x000fc8000782c0ff */
        /* <DEDUP_REMOVED lines=11> */
[----:B------:R-:W-:Y:S02]  /*3e00*/  ISETP.GT.AND P1, PT, R41, 0x60, !P2 ;  /* 0x000000602900780c */ /* 0x000fe40005724270 */
[----:B------:R-:W-:Y:S02]  /*3e10*/  LOP3.LUT P2, RZ, R19, 0x20, RZ, 0xc0, !PT ;  /* 0x0000002013ff7812 */ /* 0x000fe4000784c0ff */
[----:B------:R-:W-:Y:S02]  /*3e20*/  ISETP.LT.OR P1, PT, R3, 0x61, P1 ;  /* 0x000000610300780c */ /* 0x000fe40000f21670 */
[----:B------:R-:W-:Y:S02]  /*3e30*/  ISETP.GT.AND P2, PT, R41, 0x69, !P2 ;  /* 0x000000692900780c */ /* 0x000fe40005744270 */
[----:B------:R-:W-:-:S02]  /*3e40*/  FSEL R124, R48, -INF , !P1 ;  /* 0xff800000307c7808 */ /* 0x000fc40004800000 */
[----:B------:R-:W-:Y:S02]  /*3e50*/  ISETP.GT.AND P1, PT, R41, 0x61, !P6 ;  /* 0x000000612900780c */ /* 0x000fe40007724270 */
[----:B------:R-:W-:Y:S02]  /*3e60*/  LOP3.LUT P6, RZ, R19, 0x2, RZ, 0xc0, !PT ;  /* 0x0000000213ff7812 */ /* 0x000fe400078cc0ff */
[C---:B------:R-:W-:Y:S02]  /*3e70*/  ISETP.LT.OR P1, PT, R3.reuse, 0x62, P1 ;  /* 0x000000620300780c */ /* 0x040fe40000f21670 */
[----:B------:R-:W-:Y:S02]  /*3e80*/  ISETP.LT.OR P2, PT, R3, 0x6a, P2 ;  /* 0x0000006a0300780c */ /* 0x000fe40001741670 */
[----:B------:R-:W-:Y:S02]  /*3e90*/  FSEL R48, R49, -INF , !P1 ;  /* 0xff80000031307808 */ /* 0x000fe40004800000 */
[----:B------:R-:W-:-:S04]  /*3ea0*/  FSETP.NEU.FTZ.AND P1, PT, R12, -INF , PT ;  /* 0xff8000000c00780b */ /* 0x000fc80003f3d000 */
[----:B------:R-:W-:Y:S02]  /*3eb0*/  FSEL R25, R25, RZ, P1 ;  /* 0x000000ff19197208 */ /* 0x000fe40000800000 */
[----:B------:R-:W-:Y:S02]  /*3ec0*/  ISETP.GT.AND P1, PT, R41, RZ, !P6 ;  /* 0x000000ff2900720c */ /* 0x000fe40007724270 */
[----:B------:R-:W-:Y:S01]  /*3ed0*/  LOP3.LUT P6, RZ, R19, 0x1, RZ, 0xc0, !PT ;  /* 0x0000000113ff7812 */ /* 0x000fe200078cc0ff */
[-CC-:B------:R-:W-:Y:S01]  /*3ee0*/  FFMA.FTZ R76, R76, R9.reuse, -R25.reuse ;  /* 0x000000094c4c7223 */ /* 0x180fe20000010819 */
[----:B------:R-:W-:Y:S01]  /*3ef0*/  ISETP.LT.OR P1, PT, R3, 0x1, P1 ;  /* 0x000000010300780c */ /* 0x000fe20000f21670 */
[-CC-:B------:R-:W-:Y:S01]  /*3f00*/  FFMA.FTZ R5, R132, R9.reuse, -R25.reuse ;  /* 0x0000000984057223 */ /* 0x180fe20000010819 */
[-CC-:B------:R-:W-:Y:S01]  /*3f10*/  FFMA.FTZ R132, R74, R9.reuse, -R25.reuse ;  /* 0x000000094a847223 */ /* 0x180fe20000010819 */
[----:B------:R-:W-:Y:S01]  /*3f20*/  ISETP.GT.AND P6, PT, R41, 0x79, !P6 ;  /* 0x000000792900780c */ /* 0x000fe200077c4270 */
[-CC-:B------:R-:W-:Y:S01]  /*3f30*/  FFMA.FTZ R148, R43, R9.reuse, -R25.reuse ;  /* 0x000000092b947223 */ /* 0x180fe20000010819 */
[----:B------:R-:W-:Y:S01]  /*3f40*/  FSEL R0, R0, -INF , !P1 ;  /* 0xff80000000007808 */ /* 0x000fe20004800000 */
[-CC-:B------:R-:W-:Y:S01]  /*3f50*/  FFMA.FTZ R150, R130, R9.reuse, -R25.reuse ;  /* 0x0000000982967223 */ /* 0x180fe20000010819 */
[----:B------:R-:W-:Y:S01]  /*3f60*/  LOP3.LUT P1, RZ, R19, 0x4000000, RZ, 0xc0, !PT ;  /* 0x0400000013ff7812 */ /* 0x000fe2000782c0ff */
[----:B------:R-:W-:Y:S01]  /*3f70*/  MUFU.EX2 R5, R5 ;  /* 0x0000000500057308 */ /* 0x000fe20000000800 */
[----:B------:R-:W-:Y:S01]  /*3f80*/  FMNMX.FTZ R11, R0, R106, !PT ;  /* 0x0000006a000b7209 */ /* 0x000fe20007810000 */
[-CC-:B------:R-:W-:Y:S01]  /*3f90*/  FFMA.FTZ R7, R128, R9.reuse, -R25.reuse ;  /* 0x0000000980077223 */ /* 0x180fe20000010819 */
[----:B------:R-:W-:Y:S01]  /*3fa0*/  ISETP.GT.AND P1, PT, R41, 0x68, !P1 ;  /* 0x000000682900780c */ /* 0x000fe20004f24270 */
[--C-:B------:R-:W-:Y:S01]  /*3fb0*/  FFMA.FTZ R144, R126, R9, -R25.reuse ;  /* 0x000000097e907223 */ /* 0x100fe20000010819 */
[----:B------:R-:W-:Y:S01]  /*3fc0*/  FMNMX.FTZ R11, R84, R11, !PT ;  /* 0x0000000b540b7209 */ /* 0x000fe20007810000 */
[--C-:B------:R-:W-:Y:S01]  /*3fd0*/  FFMA.FTZ R120, R120, R9, -R25.reuse ;  /* 0x0000000978787223 */ /* 0x100fe20000010819 */
[----:B------:R-:W-:Y:S01]  /*3fe0*/  ISETP.LT.OR P1, PT, R3, 0x69, P1 ;  /* 0x000000690300780c */ /* 0x000fe20000f21670 */
[----:B------:R-:W0:Y:S01]  /*3ff0*/  MUFU.EX2 R148, R148 ;  /* 0x0000009400947308 */ /* 0x000e220000000800 */
[----:B------:R-:W-:Y:S01]  /*4000*/  FMNMX.FTZ R11, R104, R11, !PT ;  /* 0x0000000b680b7209 */ /* 0x000fe20007810000 */
[-CC-:B------:R-:W-:Y:S01]  /*4010*/  FFMA.FTZ R146, R116, R9.reuse, -R25.reuse ;  /* 0x0000000974927223 */ /* 0x180fe20000010819 */
[----:B------:R-:W-:Y:S01]  /*4020*/  FSEL R26, R26, -INF , !P1 ;  /* 0xff8000001a1a7808 */ /* 0x000fe20004800000 */
[--C-:B------:R-:W-:Y:S01]  /*4030*/  FFMA.FTZ R94, R94, R9, -R25.reuse ;  /* 0x000000095e5e7223 */ /* 0x100fe20000010819 */
[----:B------:R-:W-:Y:S01]  /*4040*/  FMNMX.FTZ R13, R14, R11, !PT ;  /* 0x0000000b0e0d7209 */ /* 0x000fe20007810000 */
[-CC-:B------:R-:W-:Y:S01]  /*4050*/  FFMA.FTZ R41, R52, R9.reuse, -R25.reuse ;  /* 0x0000000934297223 */ /* 0x180fe20000010819 */
[----:B------:R-:W-:Y:S01]  /*4060*/  FSEL R74, R31, -INF , !P4 ;  /* 0xff8000001f4a7808 */ /* 0x000fe20006000000 */
[--C-:B------:R-:W-:Y:S01]  /*4070*/  FFMA.FTZ R31, R72, R9, -R25.reuse ;  /* 0x00000009481f7223 */ /* 0x100fe20000010819 */
[----:B------:R-:W-:Y:S01]  /*4080*/  FMNMX.FTZ R13, R102, R13, !PT ;  /* 0x0000000d660d7209 */ /* 0x000fe20007810000 */
[----:B------:R-:W1:Y:S01]  /*4090*/  MUFU.EX2 R150, R150 ;  /* 0x0000009600967308 */ /* 0x000e620000000800 */
[----:B------:R-:W-:Y:S01]  /*40a0*/  ISETP.LT.OR P6, PT, R3, 0x7a, P6 ;  /* 0x0000007a0300780c */ /* 0x000fe200037c1670 */
[--C-:B------:R-:W-:Y:S01]  /*40b0*/  FFMA.FTZ R140, R114, R9, -R25.reuse ;  /* 0x00000009728c7223 */ /* 0x100fe20000010819 */
[----:B------:R-:W-:Y:S01]  /*40c0*/  FMNMX.FTZ R13, R80, R13, !PT ;  /* 0x0000000d500d7209 */ /* 0x000fe20007810000 */
[-CC-:B------:R-:W-:Y:S01]  /*40d0*/  FFMA.FTZ R82, R82, R9.reuse, -R25.reuse ;  /* 0x0000000952527223 */ /* 0x180fe20000010819 */
[----:B------:R-:W-:Y:S01]  /*40e0*/  FSEL R72, R33, -INF , !P6 ;  /* 0xff80000021487808 */ /* 0x000fe20007000000 */
[----:B------:R-:W-:Y:S01]  /*40f0*/  FFMA.FTZ R142, R112, R9, -R25 ;  /* 0x00000009708e7223 */ /* 0x000fe20000010819 */
[----:B------:R-:W-:Y:S01]  /*4100*/  FMNMX.FTZ R13, R100, R13, !PT ;  /* 0x0000000d640d7209 */ /* 0x000fe20007810000 */
[----:B------:R-:W2:Y:S01]  /*4110*/  MUFU.EX2 R7, R7 ;  /* 0x0000000700077308 */ /* 0x000ea20000000800 */
[----:B0-----:R-:W-:Y:S01]  /*4120*/  FADD.FTZ R47, R148, R5 ;  /* 0x00000005942f7221 */ /* 0x001fe20000010000 */
[--C-:B------:R-:W-:Y:S01]  /*4130*/  FFMA.FTZ R43, R42, R9, -R25.reuse ;  /* 0x000000092a2b7223 */ /* 0x100fe20000010819 */
[----:B------:R-:W-:Y:S01]  /*4140*/  FMNMX.FTZ R15, R6, R13, !PT ;  /* 0x0000000d060f7209 */ /* 0x000fe20007810000 */
[-CC-:B------:R-:W-:Y:S01]  /*4150*/  FFMA.FTZ R136, R110, R9.reuse, -R25.reuse ;  /* 0x000000096e887223 */ /* 0x180fe20000010819 */
[-CC-:B------:R-:W-:Y:S01]  /*4160*/  FFMA.FTZ R78, R78, R9.reuse, -R25.reuse ;  /* 0x000000094e4e7223 */ /* 0x180fe20000010819 */
[----:B------:R-:W-:Y:S01]  /*4170*/  FFMA.FTZ R138, R108, R9, -R25 ;  /* 0x000000096c8a7223 */ /* 0x000fe20000010819 */
[----:B------:R-:W-:Y:S01]  /*4180*/  FMNMX.FTZ R15, R98, R15, !PT ;  /* 0x0000000f620f7209 */ /* 0x000fe20007810000 */
[----:B------:R-:W0:Y:S01]  /*4190*/  MUFU.EX2 R144, R144 ;  /* 0x0000009000907308 */ /* 0x000e220000000800 */
[----:B-1----:R-:W-:Y:S01]  /*41a0*/  FADD.FTZ R52, R150, R47 ;  /* 0x0000002f96347221 */ /* 0x002fe20000010000 */
[--C-:B------:R-:W-:Y:S01]  /*41b0*/  FFMA.FTZ R134, R56, R9, -R25.reuse ;  /* 0x0000000938867223 */ /* 0x100fe20000010819 */
[----:B------:R-:W-:Y:S01]  /*41c0*/  FMNMX.FTZ R15, R8, R15, !PT ;  /* 0x0000000f080f7209 */ /* 0x000fe20007810000 */
[-CC-:B------:R-:W-:Y:S01]  /*41d0*/  FFMA.FTZ R118, R118, R9.reuse, -R25.reuse ;  /* 0x0000000976767223 */ /* 0x180fe20000010819 */
[-CC-:B------:R-:W-:Y:S01]  /*41e0*/  FFMA.FTZ R128, R58, R9.reuse, -R25.reuse ;  /* 0x000000093a807223 */ /* 0x180fe20000010819 */
[--C-:B------:R-:W-:Y:S01]  /*41f0*/  FFMA.FTZ R130, R64, R9, -R25.reuse ;  /* 0x0000000940827223 */ /* 0x100fe20000010819 */
[----:B------:R-:W-:Y:S01]  /*4200*/  FMNMX.FTZ R15, R96, R15, !PT ;  /* 0x0000000f600f7209 */ /* 0x000fe20007810000 */
[----:B------:R1:W3:Y:S01]  /*4210*/  MUFU.EX2 R11, R120 ;  /* 0x00000078000b7308 */ /* 0x0002e20000000800 */
[----:B--2---:R-:W-:Y:S01]  /*4220*/  FADD.FTZ R47, R7, R52 ;  /* 0x00000034072f7221 */ /* 0x004fe20000010000 */
[--C-:B------:R-:W-:Y:S01]  /*4230*/  FFMA.FTZ R33, R66, R9, -R25.reuse ;  /* 0x0000000942217223 */ /* 0x100fe20000010819 */
[----:B------:R-:W-:Y:S01]  /*4240*/  FMNMX.FTZ R21, R86, R15, !PT ;  /* 0x0000000f56157209 */ /* 0x000fe20007810000 */
[-CC-:B------:R-:W-:Y:S01]  /*4250*/  FFMA.FTZ R68, R68, R9.reuse, -R25.reuse ;  /* 0x0000000944447223 */ /* 0x180fe20000010819 */
[-CC-:B------:R-:W-:Y:S01]  /*4260*/  FFMA.FTZ R56, R70, R9.reuse, -R25.reuse ;  /* 0x0000000946387223 */ /* 0x180fe20000010819 */
[----:B------:R-:W-:Y:S01]  /*4270*/  FFMA.FTZ R126, R54, R9, -R25 ;  /* 0x00000009367e7223 */ /* 0x000fe20000010819 */
[----:B------:R-:W-:Y:S01]  /*4280*/  FMNMX.FTZ R21, R92, R21, !PT ;  /* 0x000000155c157209 */ /* 0x000fe20007810000 */
[----:B------:R-:W2:Y:S01]  /*4290*/  MUFU.EX2 R146, R146 ;  /* 0x0000009200927308 */ /* 0x000ea20000000800 */
[----:B0-----:R-:W-:Y:S01]  /*42a0*/  FADD.FTZ R52, R144, R47 ;  /* 0x0000002f90347221 */ /* 0x001fe20000010000 */
[--C-:B-1----:R-:W-:Y:S01]  /*42b0*/  FFMA.FTZ R120, R50, R9, -R25.reuse ;  /* 0x0000000932787223 */ /* 0x102fe20000010819 */
[----:B------:R-:W-:Y:S01]  /*42c0*/  FMNMX.FTZ R21, R90, R21, !PT ;  /* 0x000000155a157209 */ /* 0x000fe20007810000 */
[----:B------:R-:W-:Y:S01]  /*42d0*/  FFMA.FTZ R40, R40, R9, -R25 ;  /* 0x0000000928287223 */ /* 0x000fe20000010819 */
[----:B------:R-:W-:-:S02]  /*42e0*/  F2FP.F16.F32.PACK_AB R148, R5, R148 ;  /* 0x000000940594723e */ /* 0x000fc400000000ff */
[----:B------:R-:W-:Y:S01]  /*42f0*/  FMNMX.FTZ R21, R24, R21, !PT ;  /* 0x0000001518157209 */ /* 0x000fe20007810000 */
[----:B------:R-:W0:Y:S01]  /*4300*/  MUFU.EX2 R13, R94 ;  /* 0x0000005e000d7308 */ /* 0x000e220000000800 */
[----:B---3--:R-:W-:Y:S01]  /*4310*/  FADD.FTZ R47, R11, R52 ;  /* 0x000000340b2f7221 */ /* 0x008fe20000010000 */
[----:B------:R-:W-:Y:S02]  /*4320*/  F2FP.F16.F32.PACK_AB R150, R7, R150 ;  /* 0x000000960796723e */ /* 0x000fe400000000ff */
[----:B------:R-:W-:Y:S02]  /*4330*/  FMNMX.FTZ R29, R30, R21, !PT ;  /* 0x000000151e1d7209 */ /* 0x000fe40007810000 */
[----:B------:R-:W-:Y:S02]  /*4340*/  F2FP.F16.F32.PACK_AB R144, R11, R144 ;  /* 0x000000900b90723e */ /* 0x000fe400000000ff */
[----:B------:R-:W-:Y:S01]  /*4350*/  FMNMX.FTZ R29, R20, R29, !PT ;  /* 0x0000001d141d7209 */ /* 0x000fe20007810000 */
[----:B------:R1:W-:Y:S03]  /*4360*/  MUFU.EX2 R21, R76 ;  /* 0x0000004c00157308 */ /* 0x0003e60000000800 */
[----:B------:R-:W-:-:S04]  /*4370*/  FMNMX.FTZ R29, R4, R29, !PT ;  /* 0x0000001d041d7209 */ /* 0x000fc80007810000 */
[----:B------:R-:W-:Y:S01]  /*4380*/  FMNMX.FTZ R29, R34, R29, !PT ;  /* 0x0000001d221d7209 */ /* 0x000fe20007810000 */
[----:B------:R-:W3:Y:S01]  /*4390*/  MUFU.EX2 R140, R140 ;  /* 0x0000008c008c7308 */ /* 0x000ee20000000800 */
[----:B-1----:R-:W-:Y:S01]  /*43a0*/  FSEL R76, R27, -INF , !P2 ;  /* 0xff8000001b4c7808 */ /* 0x002fe20005000000 */
[----:B------:R-:W-:Y:S01]  /*43b0*/  FFMA.FTZ R27, R60, R9, -R25 ;  /* 0x000000093c1b7223 */ /* 0x000fe20000010819 */
[----:B------:R-:W-:-:S04]  /*43c0*/  FMNMX.FTZ R35, R2, R29, !PT ;  /* 0x0000001d02237209 */ /* 0x000fc80007810000 */
[----:B------:R-:W-:Y:S01]  /*43d0*/  FMNMX.FTZ R35, R38, R35, !PT ;  /* 0x0000002326237209 */ /* 0x000fe20007810000 */
[----:B------:R-:W1:Y:S03]  /*43e0*/  MUFU.EX2 R15, R82 ;  /* 0x00000052000f7308 */ /* 0x000e660000000800 */
[----:B------:R-:W-:-:S04]  /*43f0*/  FMNMX.FTZ R35, R44, R35, !PT ;  /* 0x000000232c237209 */ /* 0x000fc80007810000 */
[----:B------:R-:W-:Y:S01]  /*4400*/  FMNMX.FTZ R35, R122, R35, !PT ;  /* 0x000000237a237209 */ /* 0x000fe20007810000 */
[----:B------:R-:W4:Y:S03]  /*4410*/  MUFU.EX2 R142, R142 ;  /* 0x0000008e008e7308 */ /* 0x000f260000000800 */
[----:B------:R-:W-:-:S04]  /*4420*/  FMNMX.FTZ R39, R124, R35, !PT ;  /* 0x000000237c277209 */ /* 0x000fc80007810000 */
[----:B------:R-:W-:Y:S01]  /*4430*/  FMNMX.FTZ R39, R48, R39, !PT ;  /* 0x0000002730277209 */ /* 0x000fe20007810000 */
[----:B------:R-:W5:Y:S03]  /*4440*/  MUFU.EX2 R136, R136 ;  /* 0x0000008800887308 */ /* 0x000f660000000800 */
[----:B------:R-:W-:-:S04]  /*4450*/  FMNMX.FTZ R39, R26, R39, !PT ;  /* 0x000000271a277209 */ /* 0x000fc80007810000 */
[----:B------:R-:W-:Y:S01]  /*4460*/  FMNMX.FTZ R39, R76, R39, !PT ;  /* 0x000000274c277209 */ /* 0x000fe20007810000 */
[----:B------:R-:W-:Y:S03]  /*4470*/  MUFU.EX2 R29, R78 ;  /* 0x0000004e001d7308 */ /* 0x000fe60000000800 */
[----:B------:R-:W-:-:S04]  /*4480*/  FMNMX.FTZ R39, R28, R39, !PT ;  /* 0x000000271c277209 */ /* 0x000fc80007810000 */
[----:B------:R-:W-:Y:S01]  /*4490*/  FMNMX.FTZ R39, R74, R39, !PT ;  /* 0x000000274a277209 */ /* 0x000fe20007810000 */
[----:B------:R2:W-:Y:S03]  /*44a0*/  MUFU.EX2 R3, R31 ;  /* 0x0000001f00037308 */ /* 0x0005e60000000800 */
[----:B------:R-:W-:-:S04]  /*44b0*/  FMNMX.FTZ R39, R32, R39, !PT ;  /* 0x0000002720277209 */ /* 0x000fc80007810000 */
[----:B------:R-:W-:Y:S01]  /*44c0*/  FMNMX.FTZ R39, R72, R39, !PT ;  /* 0x0000002748277209 */ /* 0x000fe20007810000 */
[----:B------:R-:W-:Y:S01]  /*44d0*/  MUFU.EX2 R138, R138 ;  /* 0x0000008a008a7308 */ /* 0x000fe20000000800 */
[-CC-:B--2---:R-:W-:Y:S01]  /*44e0*/  FFMA.FTZ R31, R62, R9.reuse, -R25.reuse ;  /* 0x000000093e1f7223 */ /* 0x184fe20000010819 */
[----:B------:R-:W-:Y:S02]  /*44f0*/  FFMA.FTZ R25, R46, R9, -R25 ;  /* 0x000000092e197223 */ /* 0x000fe40000010819 */
[----:B------:R-:W2:Y:S04]  /*4500*/  SHFL.BFLY PT, R10, R39, 0x2, 0x1f ;  /* 0x0c401f00270a7f89 */ /* 0x000ea800000e0000 */
[----:B------:R-:W-:Y:S08]  /*4510*/  MUFU.EX2 R35, R118 ;  /* 0x0000007600237308 */ /* 0x000ff00000000800 */
[----:B------:R-:W-:Y:S08]  /*4520*/  MUFU.EX2 R132, R132 ;  /* 0x0000008400847308 */ /* 0x000ff00000000800 */
[----:B------:R-:W-:Y:S01]  /*4530*/  MUFU.EX2 R134, R134 ;  /* 0x0000008600867308 */ /* 0x000fe20000000800 */
[----:B--2---:R-:W-:-:S07]  /*4540*/  FMNMX.FTZ R45, R39, R10, !PT ;  /* 0x0000000a272d7209 */ /* 0x004fce0007810000 */
[----:B------:R-:W-:Y:S01]  /*4550*/  MUFU.EX2 R27, R27 ;  /* 0x0000001b001b7308 */ /* 0x000fe20000000800 */
[----:B------:R-:W2:Y:S07]  /*4560*/  SHFL.BFLY PT, R10, R45, 0x1, 0x1f ;  /* 0x0c201f002d0a7f89 */ /* 0x000eae00000e0000 */
[----:B------:R-:W-:Y:S08]  /*4570*/  MUFU.EX2 R128, R128 ;  /* 0x0000008000807308 */ /* 0x000ff00000000800 */
[----:B------:R-:W-:Y:S08]  /*4580*/  MUFU.EX2 R31, R31 ;  /* 0x0000001f001f7308 */ /* 0x000ff00000000800 */
[----:B------:R-:W-:Y:S01]  /*4590*/  MUFU.EX2 R130, R130 ;  /* 0x0000008200827308 */ /* 0x000fe20000000800 */
[----:B--2---:R-:W-:-:S04]  /*45a0*/  FMNMX.FTZ R10, R45, R10, !PT ;  /* 0x0000000a2d0a7209 */ /* 0x004fc80007810000 */
        /* <DEDUP_REMOVED lines=8> */
[-CC-:B------:R-:W-:Y:S01]  /*4630*/  FFMA.FTZ R42, R104, R9.reuse, -R45.reuse ;  /* 0x00000009682a7223 */ /* 0x180fe2000001082d */
[-C--:B------:R-:W-:Y:S01]  /*4640*/  FFMA.FTZ R133, R30, R9.reuse, -R45 ;  /* 0x000000091e857223 */ /* 0x080fe2000001082d */
[----:B------:R-:W-:Y:S01]  /*4650*/  FADD.FTZ R30, R146, R47 ;  /* 0x0000002f921e7221 */ /* 0x000fe20000010000 */
[----:B------:R-:W-:Y:S01]  /*4660*/  MUFU.EX2 R149, R149 ;  /* 0x0000009500957308 */ /* 0x000fe20000000800 */
[-CC-:B------:R-:W-:Y:S01]  /*4670*/  FFMA.FTZ R145, R14, R9.reuse, -R45.reuse ;  /* 0x000000090e917223 */ /* 0x180fe2000001082d */
[-CC-:B------:R-:W-:Y:S01]  /*4680*/  FFMA.FTZ R14, R102, R9.reuse, -R45.reuse ;  /* 0x00000009660e7223 */ /* 0x180fe2000001082d */
[----:B0-----:R-:W-:Y:S01]  /*4690*/  FADD.FTZ R47, R13, R30 ;  /* 0x0000001e0d2f7221 */ /* 0x001fe20000010000 */
[-CC-:B------:R-:W-:Y:S01]  /*46a0*/  FFMA.FTZ R147, R80, R9.reuse, -R45.reuse ;  /* 0x0000000950937223 */ /* 0x180fe2000001082d */
[-CC-:B------:R-:W-:Y:S01]  /*46b0*/  FFMA.FTZ R46, R100, R9.reuse, -R45.reuse ;  /* 0x00000009642e7223 */ /* 0x180fe2000001082d */
[-C--:B------:R-:W-:Y:S01]  /*46c0*/  FFMA.FTZ R135, R4, R9.reuse, -R45 ;  /* 0x0000000904877223 */ /* 0x080fe2000001082d */
[----:B---3--:R-:W-:Y:S01]  /*46d0*/  FADD.FTZ R30, R140, R47 ;  /* 0x0000002f8c1e7221 */ /* 0x008fe20000010000 */
[----:B------:R-:W0:Y:S01]  /*46e0*/  MUFU.EX2 R0, R0 ;  /* 0x0000000000007308 */ /* 0x000e220000000800 */
[-CC-:B------:R-:W-:Y:S01]  /*46f0*/  FFMA.FTZ R141, R6, R9.reuse, -R45.reuse ;  /* 0x00000009068d7223 */ /* 0x180fe2000001082d */
[-CC-:B------:R-:W-:Y:S01]  /*4700*/  FFMA.FTZ R6, R98, R9.reuse, -R45.reuse ;  /* 0x0000000962067223 */ /* 0x180fe2000001082d */
[----:B-1----:R-:W-:Y:S01]  /*4710*/  FADD.FTZ R47, R15, R30 ;  /* 0x0000001e0f2f7221 */ /* 0x002fe20000010000 */
[-CC-:B------:R-:W-:Y:S01]  /*4720*/  FFMA.FTZ R143, R8, R9.reuse, -R45.reuse ;  /* 0x00000009088f7223 */ /* 0x180fe2000001082d */
[-CC-:B------:R-:W-:Y:S01]  /*4730*/  FFMA.FTZ R129, R2, R9.reuse, -R45.reuse ;  /* 0x0000000902817223 */ /* 0x180fe2000001082d */
[-C--:B------:R-:W-:Y:S01]  /*4740*/  FFMA.FTZ R8, R96, R9.reuse, -R45 ;  /* 0x0000000960087223 */ /* 0x080fe2000001082d */
[----:B----4-:R-:W-:Y:S01]  /*4750*/  FADD.FTZ R4, R142, R47 ;  /* 0x0000002f8e047221 */ /* 0x010fe20000010000 */
[----:B------:R-:W1:Y:S01]  /*4760*/  MUFU.EX2 R151, R151 ;  /* 0x0000009700977308 */ /* 0x000e620000000800 */
[-CC-:B------:R-:W-:Y:S01]  /*4770*/  FFMA.FTZ R137, R86, R9.reuse, -R45.reuse ;  /* 0x0000000956897223 */ /* 0x180fe2000001082d */
[-CC-:B------:R-:W-:Y:S01]  /*4780*/  FFMA.FTZ R50, R92, R9.reuse, -R45.reuse ;  /* 0x000000095c327223 */ /* 0x180fe2000001082d */
[----:B------:R-:W-:Y:S01]  /*4790*/  FADD.FTZ R49, R21, R4 ;  /* 0x0000000415317221 */ /* 0x000fe20000010000 */
[-CC-:B------:R-:W-:Y:S01]  /*47a0*/  FFMA.FTZ R4, R34, R9.reuse, -R45.reuse ;  /* 0x0000000922047223 */ /* 0x180fe2000001082d */
[-CC-:B------:R-:W-:Y:S01]  /*47b0*/  FFMA.FTZ R139, R90, R9.reuse, -R45.reuse ;  /* 0x000000095a8b7223 */ /* 0x180fe2000001082d */
[-C--:B------:R-:W-:Y:S01]  /*47c0*/  FFMA.FTZ R24, R24, R9.reuse, -R45 ;  /* 0x0000000918187223 */ /* 0x080fe2000001082d */
[----:B-----5:R-:W-:Y:S01]  /*47d0*/  FADD.FTZ R34, R136, R49 ;  /* 0x0000003188227221 */ /* 0x020fe20000010000 */
[----:B------:R-:W2:Y:S01]  /*47e0*/  MUFU.EX2 R42, R42 ;  /* 0x0000002a002a7308 */ /* 0x000ea20000000800 */
[----:B0-----:R-:W-:Y:S01]  /*47f0*/  FADD.FTZ R30, R149, R0 ;  /* 0x00000000951e7221 */ /* 0x001fe20000010000 */
[-CC-:B------:R-:W-:Y:S01]  /*4800*/  FFMA.FTZ R20, R20, R9.reuse, -R45.reuse ;  /* 0x0000000914147223 */ /* 0x180fe2000001082d */
[----:B------:R-:W-:Y:S01]  /*4810*/  FADD.FTZ R49, R29, R34 ;  /* 0x000000221d317221 */ /* 0x000fe20000010000 */
[-CC-:B------:R-:W-:Y:S01]  /*4820*/  FFMA.FTZ R131, R44, R9.reuse, -R45.reuse ;  /* 0x000000092c837223 */ /* 0x180fe2000001082d */
[-CC-:B------:R-:W-:Y:S01]  /*4830*/  FFMA.FTZ R122, R122, R9.reuse, -R45.reuse ;  /* 0x000000097a7a7223 */ /* 0x180fe2000001082d */
[-C--:B------:R-:W-:Y:S01]  /*4840*/  FFMA.FTZ R124, R124, R9.reuse, -R45 ;  /* 0x000000097c7c7223 */ /* 0x080fe2000001082d */
[----:B------:R-:W-:Y:S01]  /*4850*/  FADD.FTZ R34, R138, R49 ;  /* 0x000000318a227221 */ /* 0x000fe20000010000 */
[----:B------:R-:W0:Y:S01]  /*4860*/  MUFU.EX2 R145, R145 ;  /* 0x0000009100917308 */ /* 0x000e220000000800 */
[----:B-1----:R-:W-:Y:S01]  /*4870*/  FADD.FTZ R47, R151, R30 ;  /* 0x0000001e972f7221 */ /* 0x002fe20000010000 */
[-CC-:B------:R-:W-:Y:S01]  /*4880*/  FFMA.FTZ R48, R48, R9.reuse, -R45.reuse ;  /* 0x0000000930307223 */ /* 0x180fe2000001082d */
[----:B------:R-:W-:Y:S01]  /*4890*/  FADD.FTZ R49, R35, R34 ;  /* 0x0000002223317221 */ /* 0x000fe20000010000 */
[-CC-:B------:R-:W-:Y:S01]  /*48a0*/  FFMA.FTZ R76, R76, R9.reuse, -R45.reuse ;  /* 0x000000094c4c7223 */ /* 0x180fe2000001082d */
[--C-:B------:R-:W-:Y:S01]  /*48b0*/  FFMA.FTZ R28, R28, R9, -R45.reuse ;  /* 0x000000091c1c7223 */ /* 0x100fe2000001082d */
[----:B------:R-:W-:Y:S01]  /*48c0*/  F2FP.F16.F32.PACK_AB R149, R0, R149 ;  /* 0x000000950095723e */ /* 0x000fe200000000ff */
[-C--:B------:R-:W-:Y:S01]  /*48d0*/  FFMA.FTZ R74, R74, R9.reuse, -R45 ;  /* 0x000000094a4a7223 */ /* 0x080fe2000001082d */
        /* <DEDUP_REMOVED lines=8> */
[----:B------:R-:W-:Y:S01]  /*4960*/  FFMA.FTZ R30, R38, R9, -R45 ;  /* 0x00000009261e7223 */ /* 0x000fe2000001082d */
[----:B------:R-:W-:Y:S02]  /*4970*/  F2FP.F16.F32.PACK_AB R136, R29, R136 ;  /* 0x000000881d88723e */ /* 0x000fe400000000ff */
[----:B------:R-:W-:Y:S02]  /*4980*/  F2FP.F16.F32.PACK_AB R138, R35, R138 ;  /* 0x0000008a238a723e */ /* 0x000fe400000000ff */
[----:B------:R-:W-:Y:S01]  /*4990*/  F2FP.F16.F32.PACK_AB R151, R42, R151 ;  /* 0x000000972a97723e */ /* 0x000fe200000000ff */
[----:B------:R-:W0:Y:S01]  /*49a0*/  MUFU.EX2 R46, R46 ;  /* 0x0000002e002e7308 */ /* 0x000e220000000800 */
[C---:B-1----:R-:W-:Y:S01]  /*49b0*/  FADD.FTZ R2, R14.reuse, R47 ;  /* 0x0000002f0e027221 */ /* 0x042fe20000010000 */
[----:B------:R-:W-:-:S06]  /*49c0*/  F2FP.F16.F32.PACK_AB R145, R14, R145 ;  /* 0x000000910e91723e */ /* 0x000fcc00000000ff */
[----:B------:R-:W1:Y:S01]  /*49d0*/  MUFU.EX2 R141, R141 ;  /* 0x0000008d008d7308 */ /* 0x000e620000000800 */
[----:B--2---:R-:W-:Y:S01]  /*49e0*/  FADD.FTZ R47, R147, R2 ;  /* 0x00000002932f7221 */ /* 0x004fe20000010000 */
[----:B------:R-:W-:Y:S01]  /*49f0*/  FADD.FTZ R2, R132, R49 ;  /* 0x0000003184027221 */ /* 0x000fe20000010000 */
[----:B------:R-:W-:-:S03]  /*4a00*/  F2FP.F16.F32.PACK_AB R132, R3, R132 ;  /* 0x000000840384723e */ /* 0x000fc600000000ff */
[----:B------:R-:W-:Y:S01]  /*4a10*/  FADD.FTZ R49, R3, R2 ;  /* 0x0000000203317221 */ /* 0x000fe20000010000 */
[-C--:B------:R-:W-:Y:S01]  /*4a20*/  FFMA.FTZ R2, R26, R9.reuse, -R45 ;  /* 0x000000091a027223 */ /* 0x080fe2000001082d */
[----:B------:R-:W2:Y:S01]  /*4a30*/  MUFU.EX2 R6, R6 ;  /* 0x0000000600067308 */ /* 0x000ea20000000800 */
[----:B0-----:R-:W-:Y:S01]  /*4a40*/  FADD.FTZ R34, R46, R47 ;  /* 0x0000002f2e227221 */ /* 0x001fe20000010000 */
[----:B------:R-:W-:Y:S01]  /*4a50*/  FFMA.FTZ R45, R72, R9, -R45 ;  /* 0x00000009482d7223 */ /* 0x000fe2000001082d */
[----:B------:R-:W-:-:S05]  /*4a60*/  F2FP.F16.F32.PACK_AB R147, R46, R147 ;  /* 0x000000932e93723e */ /* 0x000fca00000000ff */
[----:B------:R-:W0:Y:S01]  /*4a70*/  MUFU.EX2 R143, R143 ;  /* 0x0000008f008f7308 */ /* 0x000e220000000800 */
[----:B-1----:R-:W-:Y:S01]  /*4a80*/  FADD.FTZ R47, R141, R34 ;  /* 0x000000228d2f7221 */ /* 0x002fe20000010000 */
[----:B------:R-:W-:Y:S01]  /*4a90*/  FADD.FTZ R34, R134, R49 ;  /* 0x0000003186227221 */ /* 0x000fe20000010000 */
[----:B------:R-:W-:-:S03]  /*4aa0*/  F2FP.F16.F32.PACK_AB R134, R27, R134 ;  /* 0x000000861b86723e */ /* 0x000fc600000000ff */
[----:B------:R-:W-:Y:S02]  /*4ab0*/  FADD.FTZ R49, R27, R34 ;  /* 0x000000221b317221 */ /* 0x000fe40000010000 */
[----:B------:R-:W1:Y:S01]  /*4ac0*/  MUFU.EX2 R8, R8 ;  /* 0x0000000800087308 */ /* 0x000e620000000800 */
[----:B--2---:R-:W-:Y:S01]  /*4ad0*/  FADD.FTZ R26, R6, R47 ;  /* 0x0000002f061a7221 */ /* 0x004fe20000010000 */
[----:B------:R-:W-:Y:S01]  /*4ae0*/  FADD.FTZ R38, R128, R49 ;  /* 0x0000003180267221 */ /* 0x000fe20000010000 */
[----:B------:R-:W-:Y:S02]  /*4af0*/  F2FP.F16.F32.PACK_AB R128, R31, R128 ;  /* 0x000000801f80723e */ /* 0x000fe400000000ff */
[----:B------:R-:W-:-:S03]  /*4b00*/  F2FP.F16.F32.PACK_AB R141, R6, R141 ;  /* 0x0000008d068d723e */ /* 0x000fc600000000ff */
[----:B------:R-:W2:Y:S01]  /*4b10*/  MUFU.EX2 R137, R137 ;  /* 0x0000008900897308 */ /* 0x000ea20000000800 */
[----:B0-----:R-:W-:-:S07]  /*4b20*/  FADD.FTZ R47, R143, R26 ;  /* 0x0000001a8f2f7221 */ /* 0x001fce0000010000 */
[----:B------:R-:W0:Y:S01]  /*4b30*/  MUFU.EX2 R50, R50 ;  /* 0x0000003200327308 */ /* 0x000e220000000800 */
[C---:B-1----:R-:W-:Y:S01]  /*4b40*/  FADD.FTZ R34, R8.reuse, R47 ;  /* 0x0000002f08227221 */ /* 0x042fe20000010000 */
[----:B------:R-:W-:Y:S01]  /*4b50*/  FADD.FTZ R47, R31, R38 ;  /* 0x000000261f2f7221 */ /* 0x000fe20000010000 */
[----:B------:R-:W-:-:S03]  /*4b60*/  F2FP.F16.F32.PACK_AB R143, R8, R143 ;  /* 0x0000008f088f723e */ /* 0x000fc600000000ff */
[----:B------:R-:W-:Y:S01]  /*4b70*/  FADD.FTZ R38, R130, R47 ;  /* 0x0000002f82267221 */ /* 0x000fe20000010000 */
[----:B------:R-:W-:Y:S01]  /*4b80*/  F2FP.F16.F32.PACK_AB R130, R33, R130 ;  /* 0x000000822182723e */ /* 0x000fe200000000ff */
[----:B------:R-:W1:Y:S01]  /*4b90*/  MUFU.EX2 R139, R139 ;  /* 0x0000008b008b7308 */ /* 0x000e620000000800 */
[----:B--2---:R-:W-:Y:S01]  /*4ba0*/  FADD.FTZ R5, R137, R34 ;  /* 0x0000002289057221 */ /* 0x004fe20000010000 */
[----:B------:R-:W-:-:S06]  /*4bb0*/  FADD.FTZ R38, R33, R38 ;  /* 0x0000002621267221 */ /* 0x000fcc0000010000 */
[----:B------:R-:W2:Y:S01]  /*4bc0*/  MUFU.EX2 R24, R24 ;  /* 0x0000001800187308 */ /* 0x000ea20000000800 */
[C---:B0-----:R-:W-:Y:S01]  /*4bd0*/  FADD.FTZ R34, R50.reuse, R5 ;  /* 0x0000000532227221 */ /* 0x041fe20000010000 */
[----:B------:R-:W-:-:S06]  /*4be0*/  F2FP.F16.F32.PACK_AB R137, R50, R137 ;  /* 0x000000893289723e */ /* 0x000fcc00000000ff */
        /* <DEDUP_REMOVED lines=10> */
[----:B------:R-:W1:Y:S01]  /*4c90*/  MUFU.EX2 R129, R129 ;  /* 0x0000008100817308 */ /* 0x000e620000000800 */
[----:B--2---:R-:W-:-:S07]  /*4ca0*/  FADD.FTZ R3, R135, R34 ;  /* 0x0000002287037221 */ /* 0x004fce0000010000 */
        /* <DEDUP_REMOVED lines=44> */
[----:B--2---:R-:W-:Y:S01]  /*4f70*/  FADD.FTZ R2, R40, R5 ;  /* 0x0000000528027221 */ /* 0x004fe20000010000 */
[----:B------:R-:W-:-:S06]  /*4f80*/  VIADD R5, R88, 0xfffffffe ;  /* 0xfffffffe58057836 */ /* 0x000fcc0000000000 */
[----:B------:R-:W2:Y:S01]  /*4f90*/  MUFU.EX2 R45, R45 ;  /* 0x0000002d002d7308 */ /* 0x000ea20000000800 */
[----:B0-----:R-:W-:Y:S01]  /*4fa0*/  FADD.FTZ R0, R32, R3 ;  /* 0x0000000320007221 */ /* 0x001fe20000010000 */
[C---:B-1----:R-:W-:Y:S01]  /*4fb0*/  FADD.FTZ R2, R25.reuse, R2 ;  /* 0x0000000219027221 */ /* 0x042fe20000010000 */
[----:B------:R-:W-:Y:S02]  /*4fc0*/  F2FP.F16.F32.PACK_AB R122, R25, R40 ;  /* 0x00000028197a723e */ /* 0x000fe400000000ff */
[C---:B--2---:R-:W-:Y:S01]  /*4fd0*/  FADD.FTZ R0, R45.reuse, R0 ;  /* 0x000000002d007221 */ /* 0x044fe20000010000 */
[----:B------:R-:W-:Y:S01]  /*4fe0*/  F2FP.F16.F32.PACK_AB R123, R45, R32 ;  /* 0x000000202d7b723e */ /* 0x000fe200000000ff */
[----:B------:R-:W-:Y:S06]  /*4ff0*/  @P1 BRA `(.L_x_953) ;  /* 0x00000000004c1947 */ /* 0x000fec0003800000 */
[----:B------:R-:W-:Y:S01]  /*5000*/  ISETP.LT.AND P1, PT, RZ, UR51, PT ;  /* 0x00000033ff007c0c */ /* 0x000fe2000bf21270 */
[----:B------:R-:W-:-:S12]  /*5010*/  UIADD3 UR11, UR51, -0x1, URZ ;  /* 0xffffffff330b7890 */ /* 0x000fd8000fffe03f */
[----:B------:R-:W-:Y:S05]  /*5020*/  @P1 BRA `(.L_x_954) ;  /* 0x0000000000201947 */ /* 0x000fea0003800000 */
[----:B------:R-:W-:Y:S01]  /*5030*/  ULDC UR14, c[0x0][0x9e4] ;  /* 0x00027900000e7ab9 */ /* 0x000fe20000000800 */
[----:B------:R-:W-:Y:S02]  /*5040*/  UIADD3 UR11, -UR51, URZ, URZ ;  /* 0x0000003f330b7290 */ /* 0x000fe4000fffe13f */
[----:B------:R-:W-:-:S11]  /*5050*/  UISETP.NE.AND UP0, UPT, UR14, 0x1, UPT ;  /* 0x000000010e00788c */ /* 0x000fd6000bf05270 */
[----:B------:R-:W-:Y:S02]  /*5060*/  @UP0 ULDC.64 UR18, c[0x0][0x9e8] ;  /* 0x00027a0000120ab9 */ /* 0x000fe40000000a00 */
[----:B------:R-:W-:-:S04]  /*5070*/  UIMAD.WIDE.U32 UR6, UR11, UR18, URZ ;  /* 0x000000120b0672a5 */ /* 0x000fc8000f8e003f */
[----:B------:R-:W-:-:S04]  /*5080*/  @UP0 USHF.R.U32.HI UR11, URZ, UR19, UR7 ;  /* 0x000000133f0b0299 */ /* 0x000fc80008011607 */
[----:B------:R-:W-:Y:S01]  /*5090*/  ULOP3.LUT UR11, URZ, UR11, URZ, 0x33, !UPT ;  /* 0x0000000b3f0b7292 */ /* 0x000fe2000f8e333f */
[----:B------:R-:W-:Y:S11]  /*50a0*/  BRA `(.L_x_955) ;  /* 0x0000000000147947 */ /* 0x000ff60003800000 */
.L_x_954:
[----:B------:R-:W-:Y:S02]  /*50b0*/  ULDC UR14, c[0x0][0x9e4] ;  /* 0x00027900000e7ab9 */ /* 0x000fe40000000800 */
[----:B------:R-:W-:-:S11]  /*50c0*/  UISETP.NE.AND UP0, UPT, UR14, 0x1, UPT ;  /* 0x000000010e00788c */ /* 0x000fd6000bf05270 */
[----:B------:R-:W-:Y:S02]  /*50d0*/  @UP0 ULDC.64 UR18, c[0x0][0x9e8] ;  /* 0x00027a0000120ab9 */ /* 0x000fe40000000a00 */
[----:B------:R-:W-:-:S04]  /*50e0*/  UIMAD.WIDE.U32 UR6, UR11, UR18, URZ ;  /* 0x000000120b0672a5 */ /* 0x000fc8000f8e003f */
[----:B------:R-:W-:-:S12]  /*50f0*/  @UP0 USHF.R.U32.HI UR11, URZ, UR19, UR7 ;  /* 0x000000133f0b0299 */ /* 0x000fd80008011607 */
.L_x_955:
[----:B------:R-:W-:-:S04]  /*5100*/  UIMAD UR11, UR11, UR14, UR14 ;  /* 0x0000000e0b0b72a4 */ /* 0x000fc8000f8e020e */
[----:B------:R-:W-:-:S04]  /*5110*/  UISETP.LT.AND UP0, UPT, UR10, UR11, UPT ;  /* 0x0000000b0a00728c */ /* 0x000fc8000bf01270 */
[----:B------:R-:W-:-:S12]  /*5120*/  USEL UR10, UR10, UR11, UP0 ;  /* 0x0000000b0a0a7287 */ /* 0x000fd80008000000 */
.L_x_953:
[----:B------:R-:W-:Y:S01]  /*5130*/  USHF.R.S32.HI UR6, URZ, 0x1f, UR10 ;  /* 0x0000001f3f067899 */ /* 0x000fe2000801140a */
[----:B------:R-:W-:Y:S02]  /*5140*/  CS2R R118, SRZ ;  /* 0x0000000000767805 */ /* 0x000fe4000001ff00 */
[----:B------:R-:W-:Y:S02]  /*5150*/  CS2R R116, SRZ ;  /* 0x0000000000747805 */ /* 0x000fe4000001ff00 */
[----:B------:R-:W-:Y:S01]  /*5160*/  CS2R R114, SRZ ;  /* 0x0000000000727805 */ /* 0x000fe2000001ff00 */
[----:B------:R-:W-:Y:S01]  /*5170*/  ULEA.HI UR6, UR6, UR10, URZ, 0x7 ;  /* 0x0000000a06067291 */ /* 0x000fe2000f8f383f */
[----:B------:R-:W-:Y:S02]  /*5180*/  CS2R R112, SRZ ;  /* 0x0000000000707805 */ /* 0x000fe4000001ff00 */
[----:B------:R-:W-:Y:S02]  /*5190*/  CS2R R110, SRZ ;  /* 0x00000000006e7805 */ /* 0x000fe4000001ff00 */
[----:B------:R-:W-:Y:S01]  /*51a0*/  CS2R R108, SRZ ;  /* 0x00000000006c7805 */ /* 0x000fe2000001ff00 */
[----:B------:R-:W-:Y:S01]  /*51b0*/  USHF.R.S32.HI UR6, URZ, 0x7, UR6 ;  /* 0x000000073f067899 */ /* 0x000fe20008011406 */
[----:B------:R-:W-:-:S02]  /*51c0*/  CS2R R106, SRZ ;  /* 0x00000000006a7805 */ /* 0x000fc4000001ff00 */
[----:B------:R-:W-:Y:S02]  /*51d0*/  CS2R R104, SRZ ;  /* 0x0000000000687805 */ /* 0x000fe4000001ff00 */
[----:B------:R-:W-:Y:S01]  /*51e0*/  CS2R R102, SRZ ;  /* 0x0000000000667805 */ /* 0x000fe2000001ff00 */
[----:B------:R-:W-:Y:S01]  /*51f0*/  UISETP.LT.AND UP0, UPT, UR42, UR6, UPT ;  /* 0x000000062a00728c */ /* 0x000fe2000bf01270 */
[----:B------:R-:W-:Y:S02]  /*5200*/  CS2R R100, SRZ ;  /* 0x0000000000647805 */ /* 0x000fe4000001ff00 */
[----:B------:R-:W-:Y:S02]  /*5210*/  CS2R R98, SRZ ;  /* 0x0000000000627805 */ /* 0x000fe4000001ff00 */
[----:B------:R-:W-:Y:S01]  /*5220*/  CS2R R96, SRZ ;  /* 0x0000000000607805 */ /* 0x000fe2000001ff00 */
[----:B------:R-:W-:Y:S01]  /*5230*/  USEL UR25, UR42, UR6, !UP0 ;  /* 0x000000062a197287 */ /* 0x000fe2000c000000 */
[----:B------:R-:W-:-:S02]  /*5240*/  CS2R R94, SRZ ;  /* 0x00000000005e7805 */ /* 0x000fc4000001ff00 */
[----:B------:R-:W-:Y:S02]  /*5250*/  CS2R R92, SRZ ;  /* 0x00000000005c7805 */ /* 0x000fe4000001ff00 */
[----:B------:R-:W-:Y:S02]  /*5260*/  CS2R R90, SRZ ;  /* 0x00000000005a7805 */ /* 0x000fe4000001ff00 */
[----:B------:R-:W-:Y:S02]  /*5270*/  CS2R R88, SRZ ;  /* 0x0000000000587805 */ /* 0x000fe4000001ff00 */
[----:B------:R-:W-:-:S13]  /*5280*/  ISETP.GE.AND P1, PT, R5, UR25, PT ;  /* 0x0000001905007c0c */ /* 0x000fda000bf26270 */
[----:B------:R-:W-:Y:S05]  /*5290*/  @!P1 BRA `(.L_x_956) ;  /* 0x0000003400a49947 */ /* 0x000fea0003800000 */
[----:B------:R-:W-:Y:S01]  /*52a0*/  IMAD.MOV.U32 R3, RZ, RZ, R10 ;  /* 0x000000ffff037224 */ /* 0x000fe200078e000a */
[----:B------:R-:W-:Y:S01]  /*52b0*/  UMOV UR27, UR46 ;  /* 0x0000002e001b7c82 */ /* 0x000fe20008000000 */
[----:B------:R-:W-:Y:S01]  /*52c0*/  IMAD.MOV.U32 R4, RZ, RZ, R12 ;  /* 0x000000ffff047224 */ /* 0x000fe200078e000c */
[----:B------:R-:W-:Y:S01]  /*52d0*/  UMOV UR26, UR36 ;  /* 0x00000024001a7c82 */ /* 0x000fe20008000000 */
[----:B------:R-:W-:Y:S01]  /*52e0*/  IMAD.MOV.U32 R119, RZ, RZ, RZ ;  /* 0x000000ffff777224 */ /* 0x000fe200078e00ff */
[----:B------:R-:W-:Y:S01]  /*52f0*/  ULDC UR21, c[0x0][0x9e4] ;  /* 0x0002790000157ab9 */ /* 0x000fe20000000800 */
[----:B------:R-:W-:Y:S01]  /*5300*/  ULDC UR22, c[0x0][0x9dc] ;  /* 0x0002770000167ab9 */ /* 0x000fe20000000800 */
[----:B------:R-:W-:Y:S01]  /*5310*/  ULDC UR24, c[0x0][0x9d8] ;  /* 0x0002760000187ab9 */ /* 0x000fe20000000800 */
[----:B------:R-:W-:-:S05]  /*5320*/  ULDC UR23, c[0x0][0x9e0] ;  /* 0x0002780000177ab9 */ /* 0x000fca0000000800 */
.L_x_975:
[----:B------:R-:W-:Y:S01]  /*5330*/  ISETP.NE.AND P2, PT, RZ, UR44, PT ;  /* 0x0000002cff007c0c */ /* 0x000fe2000bf45270 */
[----:B------:R-:W-:-:S04]  /*5340*/  UISETP.NE.AND UP0, UPT, UR26, 0x1, UPT ;  /* 0x000000011a00788c */ /* 0x000fc8000bf05270 */
[----:B------:R-:W-:-:S04]  /*5350*/  USEL UR46, URZ, 0x1, UP0 ;  /* 0x000000013f2e7887 */ /* 0x000fc80008000000 */
[----:B------:R-:W-:-:S04]  /*5360*/  ULOP3.LUT UR46, UR27, UR46, URZ, 0x3c, !UPT ;  /* 0x0000002e1b2e7292 */ /* 0x000fc8000f8e3c3f */
[----:B------:R-:W-:Y:S08]  /*5370*/  @P2 BRA `(.L_x_957) ;  /* 0x0000000000382947 */ /* 0x000ff00003800000 */
[----:B------:R-:W-:Y:S05]  /*5380*/  @!P0 BRA `(.L_x_958) ;  /* 0x0000000000048947 */ /* 0x000fea0003800000 */
[----:B------:R-:W-:Y:S01]  /*5390*/  BPT.TRAP 0x1 ;  /* 0x000000040000795c */ /* 0x000fe20000300000 */
.L_x_958:
        /* <DEDUP_REMOVED lines=9> */
.L_x_959:
[----:B-1----:R-:W-:Y:S05]  /*5430*/  @P1 BRA `(.L_x_957) ;  /* 0x0000000000081947 */ /* 0x002fea0003800000 */
[----:B------:R-:W1:Y:S02]  /*5440*/  SYNCS.PHASECHK.TRANS64.TRYWAIT P1, [UR6+0x16830], R6 ;  /* 0x01683006ff0075a7 */ /* 0x000e640008020146 */
[----:B-1----:R-:W-:Y:S05]  /*5450*/  @!P1 BRA `(.L_x_960) ;  /* 0x000000f800749947 */ /* 0x002fea0003800000 */
.L_x_957:
        /* <DEDUP_REMOVED lines=28> */
.L_x_962:
[----:B------:R-:W-:Y:S01]  /*5620*/  ULEA UR6, UR26, UR45, 0x3 ;  /* 0x0000002d1a067291 */ /* 0x000fe2000f8e183f */
[----:B------:R-:W-:-:S05]  /*5630*/  IMAD.U32 R6, RZ, RZ, UR27 ;  /* 0x0000001bff067e24 */ /* 0x000fca000f8e00ff */
[----:B------:R-:W-:-:S04]  /*5640*/  SHF.L.U32 R6, R6, 0x1f, RZ ;  /* 0x0000001f06067819 */ /* 0x000fc800000006ff */
[----:B------:R0:W1:Y:S01]  /*5650*/  SYNCS.PHASECHK.TRANS64.TRYWAIT P1, [UR6+0x16850], R6 ;  /* 0x01685006ff0075a7 */ /* 0x0000620008020146 */
[----:B------:R-:W-:Y:S05]  /*5660*/  @!P0 BRA `(.L_x_963) ;  /* 0x0000000000048947 */ /* 0x000fea0003800000 */
[----:B------:R-:W-:Y:S01]  /*5670*/  BPT.TRAP 0x1 ;  /* 0x000000040000795c */ /* 0x000fe20000300000 */
.L_x_963:
[----:B-1----:R-:W-:Y:S05]  /*5680*/  @P1 BRA `(.L_x_961) ;  /* 0x0000000000081947 */ /* 0x002fea0003800000 */
[----:B------:R-:W1:Y:S02]  /*5690*/  SYNCS.PHASECHK.TRANS64.TRYWAIT P1, [UR6+0x16850], R6 ;  /* 0x01685006ff0075a7 */ /* 0x000e640008020146 */
[----:B-1----:R-:W-:Y:S05]  /*56a0*/  @!P1 BRA `(.L_x_964) ;  /* 0x000000f400f89947 */ /* 0x002fea0003800000 */
.L_x_961:
        /* <DEDUP_REMOVED lines=51> */
.L_x_965:
[----:B------:R-:W-:Y:S01]  /*59e0*/  UISETP.NE.AND UP1, UPT, UR50, URZ, UPT ;  /* 0x0000003f3200728c */ /* 0x000fe2000bf25270 */
[----:B------:R-:W-:Y:S01]  /*59f0*/  FMUL.FTZ R125, R76, UR24 ;  /* 0x000000184c7d7c20 */ /* 0x000fe20008410000 */
[----:B------:R-:W-:Y:S01]  /*5a00*/  FMUL.FTZ R10, R31, UR24 ;  /* 0x000000181f0a7c20 */ /* 0x000fe20008410000 */
[----:B------:R-:W-:Y:S02]  /*5a10*/  VIADD R76, R17, UR38 ;  /* 0x00000026114c7c36 */ /* 0x000fe40008000000 */
[----:B------:R-:W-:Y:S01]  /*5a20*/  FMUL.FTZ R31, R37, UR24 ;  /* 0x00000018251f7c20 */ /* 0x000fe20008410000 */
[----:B------:R-:W-:Y:S01]  /*5a30*/  FMUL.FTZ R21, R29, UR24 ;  /* 0x000000181d157c20 */ /* 0x000fe20008410000 */
[----:B------:R-:W-:Y:S01]  /*5a40*/  PLOP3.LUT P1, PT, PT, PT, UP1, 0x80, 0x0 ;  /* 0x000000000000781c */ /* 0x000fe20003f2f018 */
[----:B------:R-:W1:Y:S01]  /*5a50*/  LDC R37, c[0x0][0x2f0] ;  /* 0x0000bc00ff257b82 */ /* 0x000e620000000800 */
[----:B------:R-:W-:Y:S01]  /*5a60*/  PLOP3.LUT P2, PT, PT, PT, UP1, 0x80, 0x0 ;  /* 0x000000000000781c */ /* 0x000fe20003f4f018 */
[----:B------:R-:W-:Y:S01]  /*5a70*/  FMUL.FTZ R29, R36, UR24 ;  /* 0x00000018241d7c20 */ /* 0x000fe20008410000 */
[----:B------:R-:W-:Y:S01]  /*5a80*/  FMUL.FTZ R11, R25, UR24 ;  /* 0x00000018190b7c20 */ /* 0x000fe20008410000 */
[----:B------:R-:W-:Y:S01]  /*5a90*/  @UP1 ULDC UR7, c[0x0][0x44c] ;  /* 0x0001130000071ab9 */ /* 0x000fe20000000800 */
[----:B------:R-:W-:Y:S01]  /*5aa0*/  FMUL.FTZ R25, R32, UR24 ;  /* 0x0000001820197c20 */ /* 0x000fe20008410000 */
[----:B------:R-:W-:Y:S01]  /*5ab0*/  FMUL.FTZ R9, R24, UR24 ;  /* 0x0000001818097c20 */ /* 0x000fe20008410000 */
[----:B------:R-:W-:Y:S01]  /*5ac0*/  FMUL.FTZ R32, R46, UR24 ;  /* 0x000000182e207c20 */ /* 0x000fe20008410000 */
[----:B------:R-:W2:Y:S01]  /*5ad0*/  LDC R36, c[0x0][0x288] ;  /* 0x0000a200ff247b82 */ /* 0x000ea20000000800 */
[----:B------:R-:W-:Y:S01]  /*5ae0*/  FMUL.FTZ R24, R38, UR24 ;  /* 0x0000001826187c20 */ /* 0x000fe20008410000 */
[----:B------:R-:W-:Y:S01]  /*5af0*/  FMUL.FTZ R46, R58, UR24 ;  /* 0x000000183a2e7c20 */ /* 0x000fe20008410000 */
[----:B------:R-:W-:Y:S01]  /*5b00*/  ULEA UR6, UR36, UR45, 0x3 ;  /* 0x0000002d24067291 */ /* 0x000fe2000f8e183f */
[----:B------:R-:W-:Y:S01]  /*5b10*/  @P1 IMAD.HI.U32 R12, R76, UR7, RZ ;  /* 0x000000074c0c1c27 */ /* 0x000fe2000f8e00ff */
[----:B------:R-:W-:-:S03]  /*5b20*/  @UP1 ULDC UR7, c[0x0][0x450] ;  /* 0x0001140000071ab9 */ /* 0x000fc60000000800 */
[----:B------:R-:W-:Y:S01]  /*5b30*/  FMUL.FTZ R20, R35, UR24 ;  /* 0x0000001823147c20 */ /* 0x000fe20008410000 */
[----:B------:R-:W-:Y:S01]  /*5b40*/  FMUL.FTZ R38, R50, UR24 ;  /* 0x0000001832267c20 */ /* 0x000fe20008410000 */
[----:B------:R-:W-:Y:S01]  /*5b50*/  FMUL.FTZ R58, R70, UR24 ;  /* 0x00000018463a7c20 */ /* 0x000fe20008410000 */
[----:B------:R-:W-:Y:S01]  /*5b60*/  @P2 SHF.R.U32.HI R76, RZ, UR7, R12 ;  /* 0x00000007ff4c2c19 */ /* 0x000fe2000801160c */
[----:B------:R-:W-:Y:S01]  /*5b70*/  FMUL.FTZ R35, R41, UR24 ;  /* 0x0000001829237c20 */ /* 0x000fe20008410000 */
[----:B------:R-:W-:Y:S01]  /*5b80*/  FMUL.FTZ R50, R62, UR24 ;  /* 0x000000183e327c20 */ /* 0x000fe20008410000 */
[----:B------:R-:W-:Y:S02]  /*5b90*/  IMAD.SHL.U32 R70, R5, 0x80, RZ ;  /* 0x0000008005467824 */ /* 0x000fe400078e00ff */
[----:B------:R-:W-:Y:S01]  /*5ba0*/  FMUL.FTZ R41, R45, UR24 ;  /* 0x000000182d297c20 */ /* 0x000fe20008410000 */
[----:B------:R-:W-:Y:S01]  /*5bb0*/  FMUL.FTZ R62, R74, UR24 ;  /* 0x000000184a3e7c20 */ /* 0x000fe20008410000 */
[----:B0-----:R-:W-:Y:S01]  /*5bc0*/  FMUL.FTZ R6, R26, UR24 ;  /* 0x000000181a067c20 */ /* 0x001fe20008410000 */
[----:B------:R-:W-:Y:S01]  /*5bd0*/  FMUL.FTZ R7, R27, UR24 ;  /* 0x000000181b077c20 */ /* 0x000fe20008410000 */
[----:B------:R-:W-:Y:S01]  /*5be0*/  FMUL.FTZ R14, R34, UR24 ;  /* 0x00000018220e7c20 */ /* 0x000fe20008410000 */
[----:B------:R-:W-:Y:S01]  /*5bf0*/  FMUL.FTZ R45, R49, UR24 ;  /* 0x00000018312d7c20 */ /* 0x000fe20008410000 */
[----:B------:R-:W-:Y:S01]  /*5c00*/  UIADD3 UR6, UR6, 0x16840, URZ ;  /* 0x0001684006067890 */ /* 0x000fe2000fffe03f */
[----:B------:R-:W0:Y:S01]  /*5c10*/  SHFL.IDX PT, R74, R76, RZ, 0x1c1f ;  /* 0x001c1fff4c4a7589 */ /* 0x000e2200000e0000 */
        /* <DEDUP_REMOVED lines=11> */
[----:B------:R-:W-:Y:S01]  /*5cd0*/  UISETP.NE.AND UP0, UPT, UR49, URZ, UPT ;  /* 0x0000003f3100728c */ /* 0x000fe2000bf05270 */
[----:B------:R-:W-:Y:S01]  /*5ce0*/  FMUL.FTZ R28, R42, UR24 ;  /* 0x000000182a1c7c20 */ /* 0x000fe20008410000 */
[----:B------:R-:W-:Y:S01]  /*5cf0*/  FMUL.FTZ R43, R48, UR24 ;  /* 0x00000018302b7c20 */ /* 0x000fe20008410000 */
[----:B------:R-:W-:Y:S01]  /*5d00*/  FMUL.FTZ R40, R51, UR24 ;  /* 0x0000001833287c20 */ /* 0x000fe20008410000 */
[----:B------:R-:W-:Y:S01]  /*5d10*/  FMUL.FTZ R44, R55, UR24 ;  /* 0x00000018372c7c20 */ /* 0x000fe20008410000 */
[----:B------:R-:W-:Y:S01]  /*5d20*/  FMUL.FTZ R57, R61, UR24 ;  /* 0x000000183d397c20 */ /* 0x000fe20008410000 */
[----:B------:R-:W-:Y:S01]  /*5d30*/  FMUL.FTZ R52, R63, UR24 ;  /* 0x000000183f347c20 */ /* 0x000fe20008410000 */
[----:B------:R-:W-:Y:S01]  /*5d40*/  IADD3 R13, -R70, 0x1, RZ ;  /* 0x00000001460d7810 */ /* 0x000fe20007ffe1ff */
[----:B------:R-:W-:Y:S01]  /*5d50*/  FMUL.FTZ R42, R54, UR24 ;  /* 0x00000018362a7c20 */ /* 0x000fe20008410000 */
[----:B------:R-:W-:Y:S01]  /*5d60*/  FMUL.FTZ R51, R56, UR24 ;  /* 0x0000001838337c20 */ /* 0x000fe20008410000 */
[----:B------:R-:W-:Y:S01]  /*5d70*/  FMUL.FTZ R48, R59, UR24 ;  /* 0x000000183b307c20 */ /* 0x000fe20008410000 */
[----:B------:R-:W-:Y:S01]  /*5d80*/  FMUL.FTZ R55, R60, UR24 ;  /* 0x000000183c377c20 */ /* 0x000fe20008410000 */
[----:B------:R-:W-:Y:S01]  /*5d90*/  FMUL.FTZ R61, R65, UR24 ;  /* 0x00000018413d7c20 */ /* 0x000fe20008410000 */
[----:B------:R-:W-:Y:S01]  /*5da0*/  FMUL.FTZ R63, R75, UR24 ;  /* 0x000000184b3f7c20 */ /* 0x000fe20008410000 */
[----:B------:R-:W-:Y:S01]  /*5db0*/  UPRMT UR6, UR43, 0x654, UR6 ;  /* 0x000006542b067896 */ /* 0x000fe20008000006 */
        /* <DEDUP_REMOVED lines=19> */
[----:B------:R-:W-:Y:S01]  /*5ef0*/  IMAD R12, R16, -0x2, R13 ;  /* 0xfffffffe100c7824 */ /* 0x000fe200078e020d */
[----:B------:R-:W-:Y:S01]  /*5f00*/  PLOP3.LUT P1, PT, PT, PT, UP0, 0x40, 0x0 ;  /* 0x000000000000781c */ /* 0x000fe20003f2e808 */
[----:B------:R-:W3:Y:S01]  /*5f10*/  MUFU.TANH R9, R9 ;  /* 0x0000000900097308 */ /* 0x000ee20000002400 */
[----:B------:R-:W-:Y:S01]  /*5f20*/  SYNCS.ARRIVE.TRANS64.RED.A1T0 RZ, [UR6], RZ ;  /* 0x000000ffffff79a7 */ /* 0x000fe20008100406 */
[----:B-1----:R-:W-:Y:S01]  /*5f30*/  IMAD R13, R37, UR40, R12 ;  /* 0x00000028250d7c24 */ /* 0x002fe2000f8e020c */
[----:B------:R-:W-:-:S03]  /*5f40*/  ULOP3.LUT UR6, URZ, UR22, URZ, 0x33, !UPT ;  /* 0x000000163f067292 */ /* 0x000fc6000f8e333f */
[----:B--2---:R-:W-:Y:S02]  /*5f50*/  IMAD.IADD R13, R13, 0x1, -R36 ;  /* 0x000000010d0d7824 */ /* 0x004fe400078e0a24 */
[----:B------:R-:W1:Y:S02]  /*5f60*/  MUFU.TANH R11, R11 ;  /* 0x0000000b000b7308 */ /* 0x000e640000002400 */
[C---:B------:R-:W-:Y:S02]  /*5f70*/  VIADD R85, R13.reuse, UR23 ;  /* 0x000000170d557c36 */ /* 0x040fe40008000000 */
[----:B------:R-:W-:Y:S02]  /*5f80*/  VIADD R83, R13, UR6 ;  /* 0x000000060d537c36 */ /* 0x000fe40008000000 */
[--C-:B0-----:R-:W-:Y:S02]  /*5f90*/  IMAD.IADD R87, R85, 0x1, R74.reuse ;  /* 0x0000000155577824 */ /* 0x101fe400078e024a */
[----:B------:R-:W0:Y:S01]  /*5fa0*/  MUFU.TANH R6, R6 ;  /* 0x0000000600067308 */ /* 0x000e220000002400 */
[----:B------:R-:W-:-:S07]  /*5fb0*/  IMAD.IADD R127, R83, 0x1, R74 ;  /* 0x00000001537f7824 */ /* 0x000fce00078e024a */
[----:B------:R-:W2:Y:S08]  /*5fc0*/  MUFU.TANH R7, R7 ;  /* 0x0000000700077308 */ /* 0x000eb00000002400 */
        /* <DEDUP_REMOVED lines=66> */
[----:B------:R-:W-:Y:S01]  /*63f0*/  IMAD.U32 R74, RZ, RZ, UR21 ;  /* 0x00000015ff4a7e24 */ /* 0x000fe2000f8e00ff */
[----:B------:R-:W-:-:S04]  /*6400*/  LOP3.LUT R73, RZ, R73, RZ, 0x33, !PT ;  /* 0x00000049ff497212 */ /* 0x000fc800078e33ff */
[----:B------:R-:W-:-:S13]  /*6410*/  ISETP.NE.AND P1, PT, R74, 0x1, PT ;  /* 0x000000014a00780c */ /* 0x000fda0003f25270 */
[----:B------:R-:W1:Y:S02]  /*6420*/  @P1 LDC.64 R12, c[0x0][0x9e8] ;  /* 0x00027a00ff0c1b82 */ /* 0x000e640000000a00 */
[----:B-1----:R-:W-:-:S05]  /*6430*/  @P1 IMAD.HI.U32 R12, R73, R12, RZ ;  /* 0x0000000c490c1227 */ /* 0x002fca00078e00ff */
[----:B------:R-:W-:-:S04]  /*6440*/  @P1 SHF.R.U32.HI R73, RZ, R13, R12 ;  /* 0x0000000dff491219 */ /* 0x000fc8000001160c */
[----:B------:R-:W-:Y:S01]  /*6450*/  LOP3.LUT R73, RZ, R73, RZ, 0x33, !PT ;  /* 0x00000049ff497212 */ /* 0x000fe200078e33ff */
[----:B------:R-:W-:Y:S06]  /*6460*/  BRA `(.L_x_969) ;  /* 0x0000000000147947 */ /* 0x000fec0003800000 */
.L_x_968:
[----:B------:R-:W-:-:S05]  /*6470*/  IMAD.U32 R74, RZ, RZ, UR21 ;  /* 0x00000015ff4a7e24 */ /* 0x000fca000f8e00ff */
[----:B------:R-:W-:-:S13]  /*6480*/  ISETP.NE.AND P1, PT, R74, 0x1, PT ;  /* 0x000000014a00780c */ /* 0x000fda0003f25270 */
[----:B------:R-:W1:Y:S02]  /*6490*/  @P1 LDC.64 R12, c[0x0][0x9e8] ;  /* 0x00027a00ff0c1b82 */ /* 0x000e640000000a00 */
[----:B-1----:R-:W-:-:S05]  /*64a0*/  @P1 IMAD.HI.U32 R12, R73, R12, RZ ;  /* 0x0000000c490c1227 */ /* 0x002fca00078e00ff */
[----:B------:R-:W-:-:S07]  /*64b0*/  @P1 SHF.R.U32.HI R73, RZ, R13, R12 ;  /* 0x0000000dff491219 */ /* 0x000fce000001160c */
.L_x_969:
[----:B------:R-:W-:Y:S05]  /*64c0*/  BSYNC B0 ;  /* 0x0000000000007941 */ /* 0x000fea0003800000 */
.L_x_967:
[----:B------:R-:W-:-:S04]  /*64d0*/  IMAD R73, R73, R74, -R70 ;  /* 0x0000004a49497224 */ /* 0x000fc800078e0a46 */
[----:B------:R-:W-:-:S05]  /*64e0*/  IMAD R12, R16, -0x2, R73 ;  /* 0xfffffffe100c7824 */ /* 0x000fca00078e0249 */
[----:B------:R-:W-:Y:S02]  /*64f0*/  VIADDMNMX R87, R12, R74, R87, PT ;  /* 0x0000004a0c577246 */ /* 0x000fe40003800157 */
[----:B------:R-:W-:-:S07]  /*6500*/  VIMNMX R127, R127, R12, !PT ;  /* 0x0000000c7f7f7248 */ /* 0x000fce0007fe0100 */
.L_x_966:
[----:B------:R-:W-:Y:S01]  /*6510*/  ISETP.GT.AND P1, PT, R5, -0x1, PT ;  /* 0xffffffff0500780c */ /* 0x000fe20003f24270 */
[----:B------:R1:W2:Y:S01]  /*6520*/  SHFL.IDX PT, R12, R76, 0x1, 0x1c1f ;  /* 0x003c1f004c0c7f89 */ /* 0x0002a200000e0000 */
[----:B------:R-:W-:Y:S02]  /*6530*/  UISETP.NE.AND UP0, UPT, UR49, URZ, UPT ;  /* 0x0000003f3100728c */ /* 0x000fe4000bf05270 */
[C---:B------:R-:W-:Y:S02]  /*6540*/  ISETP.GT.AND P3, PT, R127.reuse, 0x8, P1 ;  /* 0x000000087f00780c */ /* 0x040fe40000f64270 */
[----:B------:R-:W-:Y:S02]  /*6550*/  ISETP.GT.AND P6, PT, R127, RZ, P1 ;  /* 0x000000ff7f00720c */ /* 0x000fe40000fc4270 */
[----:B------:R-:W-:Y:S02]  /*6560*/  ISETP.LT.OR P3, PT, R87, 0x9, P3 ;  /* 0x000000095700780c */ /* 0x000fe40001f61670 */
[----:B------:R-:W-:-:S02]  /*6570*/  ISETP.GT.AND P2, PT, R127, 0x1, P1 ;  /* 0x000000017f00780c */ /* 0x000fc40000f44270 */
[----:B-1----:R-:W-:Y:S02]  /*6580*/  FSEL R76, R15, -INF , !P3 ;  /* 0xff8000000f4c7808 */ /* 0x002fe40005800000 */
[----:B------:R-:W-:Y:S02]  /*6590*/  ISETP.GT.AND P3, PT, R127, 0x19, P1 ;  /* 0x000000197f00780c */ /* 0x000fe40000f64270 */
[C---:B------:R-:W-:Y:S02]  /*65a0*/  ISETP.LT.OR P6, PT, R87.reuse, 0x1, P6 ;  /* 0x000000015700780c */ /* 0x040fe400037c1670 */
[C---:B------:R-:W-:Y:S02]  /*65b0*/  ISETP.LT.OR P2, PT, R87.reuse, 0x2, P2 ;  /* 0x000000025700780c */ /* 0x040fe40001741670 */
[----:B------:R-:W-:Y:S02]  /*65c0*/  ISETP.LT.OR P3, PT, R87, 0x1a, P3 ;  /* 0x0000001a5700780c */ /* 0x000fe40001f61670 */
[----:B------:R-:W-:-:S02]  /*65d0*/  FSEL R73, R9, -INF , !P6 ;  /* 0xff80000009497808 */ /* 0x000fc40007000000 */
[----:B------:R-:W-:Y:S01]  /*65e0*/  FSEL R74, R11, -INF , !P2 ;  /* 0xff8000000b4a7808 */ /* 0x000fe20005000000 */
[----:B--2---:R-:W-:Y:S01]  /*65f0*/  IMAD.IADD R15, R85, 0x1, R12 ;  /* 0x00000001550f7824 */ /* 0x004fe200078e020c */
[C---:B------:R-:W-:Y:S02]  /*6600*/  ISETP.GT.AND P5, PT, R127.reuse, 0x9, P1 ;  /* 0x000000097f00780c */ /* 0x040fe40000fa4270 */
[C---:B------:R-:W-:Y:S02]  /*6610*/  ISETP.GT.AND P4, PT, R127.reuse, 0x10, P1 ;  /* 0x000000107f00780c */ /* 0x040fe40000f84270 */
[C---:B------:R-:W-:Y:S02]  /*6620*/  ISETP.GT.AND P6, PT, R127.reuse, 0x11, P1 ;  /* 0x000000117f00780c */ /* 0x040fe40000fc4270 */
[----:B------:R-:W-:Y:S02]  /*6630*/  ISETP.GT.AND P2, PT, R127, 0x18, P1 ;  /* 0x000000187f00780c */ /* 0x000fe40000f44270 */
[----:B0-----:R-:W-:-:S02]  /*6640*/  FSEL R86, R31, -INF , !P3 ;  /* 0xff8000001f567808 */ /* 0x001fc40005800000 */
[----:B------:R-:W-:Y:S02]  /*6650*/  ISETP.GT.AND P3, PT, R127, 0x30, P1 ;  /* 0x000000307f00780c */ /* 0x000fe40000f64270 */
[C---:B------:R-:W-:Y:S02]  /*6660*/  ISETP.LT.OR P5, PT, R87.reuse, 0xa, P5 ;  /* 0x0000000a5700780c */ /* 0x040fe40002fa1670 */
[C---:B------:R-:W-:Y:S02]  /*6670*/  ISETP.LT.OR P4, PT, R87.reuse, 0x11, P4 ;  /* 0x000000115700780c */ /* 0x040fe40002781670 */
[C---:B------:R-:W-:Y:S02]  /*6680*/  ISETP.LT.OR P6, PT, R87.reuse, 0x12, P6 ;  /* 0x000000125700780c */ /* 0x040fe400037c1670 */
[C---:B------:R-:W-:Y:S02]  /*6690*/  ISETP.LT.OR P2, PT, R87.reuse, 0x19, P2 ;  /* 0x000000195700780c */ /* 0x040fe40001741670 */
[----:B------:R-:W-:-:S02]  /*66a0*/  ISETP.LT.OR P3, PT, R87, 0x31, P3 ;  /* 0x000000315700780c */ /* 0x000fc40001f61670 */
[----:B------:R-:W-:Y:S02]  /*66b0*/  FSEL R78, R21, -INF , !P5 ;  /* 0xff800000154e7808 */ /* 0x000fe40006800000 */
[----:B------:R-:W-:Y:S01]  /*66c0*/  FSEL R80, R25, -INF , !P4 ;  /* 0xff80000019507808 */ /* 0x000fe20006000000 */
[----:B------:R-:W-:Y:S01]  /*66d0*/  IMAD.IADD R25, R83, 0x1, R12 ;  /* 0x0000000153197824 */ /* 0x000fe200078e020c */
[----:B------:R-:W-:Y:S02]  /*66e0*/  FSEL R82, R27, -INF , !P6 ;  /* 0xff8000001b527808 */ /* 0x000fe40007000000 */
[----:B------:R-:W-:Y:S02]  /*66f0*/  FSEL R84, R29, -INF , !P2 ;  /* 0xff8000001d547808 */ /* 0x000fe40005000000 */
[C---:B------:R-:W-:Y:S02]  /*6700*/  ISETP.GT.AND P5, PT, R127.reuse, 0x20, P1 ;  /* 0x000000207f00780c */ /* 0x040fe40000fa4270 */
[----:B------:R-:W-:-:S02]  /*6710*/  ISETP.GT.AND P4, PT, R127, 0x21, P1 ;  /* 0x000000217f00780c */ /* 0x000fc40000f84270 */
[C---:B------:R-:W-:Y:S02]  /*6720*/  ISETP.GT.AND P6, PT, R127.reuse, 0x28, P1 ;  /* 0x000000287f00780c */ /* 0x040fe40000fc4270 */
[----:B------:R-:W-:Y:S02]  /*6730*/  ISETP.GT.AND P2, PT, R127, 0x29, P1 ;  /* 0x000000297f00780c */ /* 0x000fe40000f44270 */
[----:B------:R-:W-:Y:S02]  /*6740*/  FSEL R130, R43, -INF , !P3 ;  /* 0xff8000002b827808 */ /* 0x000fe40005800000 */
[----:B------:R-:W-:Y:S02]  /*6750*/  ISETP.GT.AND P3, PT, R127, 0x41, P1 ;  /* 0x000000417f00780c */ /* 0x000fe40000f64270 */
[C---:B------:R-:W-:Y:S02]  /*6760*/  ISETP.LT.OR P5, PT, R87.reuse, 0x21, P5 ;  /* 0x000000215700780c */ /* 0x040fe40002fa1670 */
[----:B------:R-:W-:-:S02]  /*6770*/  ISETP.LT.OR P4, PT, R87, 0x22, P4 ;  /* 0x000000225700780c */ /* 0x000fc40002781670 */
[C---:B------:R-:W-:Y:S02]  /*6780*/  ISETP.LT.OR P6, PT, R87.reuse, 0x29, P6 ;  /* 0x000000295700780c */ /* 0x040fe400037c1670 */
[C---:B------:R-:W-:Y:S02]  /*6790*/  ISETP.LT.OR P2, PT, R87.reuse, 0x2a, P2 ;  /* 0x0000002a5700780c */ /* 0x040fe40001741670 */
[----:B------:R-:W-:Y:S02]  /*67a0*/  ISETP.LT.OR P3, PT, R87, 0x42, P3 ;  /* 0x000000425700780c */ /* 0x000fe40001f61670 */
[----:B------:R-:W-:Y:S02]  /*67b0*/  FSEL R122, R33, -INF , !P5 ;  /* 0xff800000217a7808 */ /* 0x000fe40006800000 */
[----:B------:R-:W-:Y:S02]  /*67c0*/  FSEL R124, R35, -INF , !P4 ;  /* 0xff800000237c7808 */ /* 0x000fe40006000000 */
[----:B------:R-:W-:-:S02]  /*67d0*/  FSEL R126, R39, -INF , !P6 ;  /* 0xff800000277e7808 */ /* 0x000fc40007000000 */
[----:B------:R-:W-:Y:S02]  /*67e0*/  FSEL R128, R41, -INF , !P2 ;  /* 0xff80000029807808 */ /* 0x000fe40005000000 */
[C---:B------:R-:W-:Y:S02]  /*67f0*/  ISETP.GT.AND P5, PT, R127.reuse, 0x31, P1 ;  /* 0x000000317f00780c */ /* 0x040fe40000fa4270 */
[C---:B------:R-:W-:Y:S02]  /*6800*/  ISETP.GT.AND P4, PT, R127.reuse, 0x38, P1 ;  /* 0x000000387f00780c */ /* 0x040fe40000f84270 */
[C---:B------:R-:W-:Y:S02]  /*6810*/  ISETP.GT.AND P6, PT, R127.reuse, 0x39, P1 ;  /* 0x000000397f00780c */ /* 0x040fe40000fc4270 */
[----:B------:R-:W-:Y:S02]  /*6820*/  ISETP.GT.AND P2, PT, R127, 0x40, P1 ;  /* 0x000000407f00780c */ /* 0x000fe40000f44270 */
[----:B------:R-:W-:-:S02]  /*6830*/  FSEL R140, R53, -INF , !P3 ;  /* 0xff800000358c7808 */ /* 0x000fc40005800000 */
[----:B------:R-:W-:Y:S02]  /*6840*/  ISETP.GT.AND P3, PT, R127, 0x58, P1 ;  /* 0x000000587f00780c */ /* 0x000fe40000f64270 */
[C---:B------:R-:W-:Y:S02]  /*6850*/  ISETP.LT.OR P5, PT, R87.reuse, 0x32, P5 ;  /* 0x000000325700780c */ /* 0x040fe40002fa1670 */
[C---:B------:R-:W-:Y:S02]  /*6860*/  ISETP.LT.OR P4, PT, R87.reuse, 0x39, P4 ;  /* 0x000000395700780c */ /* 0x040fe40002781670 */
[C---:B------:R-:W-:Y:S02]  /*6870*/  ISETP.LT.OR P6, PT, R87.reuse, 0x3a, P6 ;  /* 0x0000003a5700780c */ /* 0x040fe400037c1670 */
[C---:B------:R-:W-:Y:S02]  /*6880*/  ISETP.LT.OR P2, PT, R87.reuse, 0x41, P2 ;  /* 0x000000415700780c */ /* 0x040fe40001741670 */
[----:B------:R-:W-:-:S02]  /*6890*/  ISETP.LT.OR P3, PT, R87, 0x59, P3 ;  /* 0x000000595700780c */ /* 0x000fc40001f61670 */
[----:B------:R-:W-:Y:S02]  /*68a0*/  FSEL R132, R45, -INF , !P5 ;  /* 0xff8000002d847808 */ /* 0x000fe40006800000 */
[----:B------:R-:W-:Y:S02]  /*68b0*/  FSEL R134, R47, -INF , !P4 ;  /* 0xff8000002f867808 */ /* 0x000fe40006000000 */
        /* <DEDUP_REMOVED lines=22> */
[----:B------:R-:W-:Y:S02]  /*6a20*/  PLOP3.LUT P3, PT, PT, PT, UP0, 0x40, 0x0 ;  /* 0x000000000000781c */ /* 0x000fe40003f6e808 */
[C---:B------:R-:W-:Y:S02]  /*6a30*/  ISETP.LT.OR P5, PT, R87.reuse, 0x5a, P5 ;  /* 0x0000005a5700780c */ /* 0x040fe40002fa1670 */
[C---:B------:R-:W-:Y:S02]  /*6a40*/  ISETP.LT.OR P4, PT, R87.reuse, 0x61, P4 ;  /* 0x000000615700780c */ /* 0x040fe40002781670 */
[C---:B------:R-:W-:Y:S02]  /*6a50*/  ISETP.LT.OR P6, PT, R87.reuse, 0x62, P6 ;  /* 0x000000625700780c */ /* 0x040fe400037c1670 */
[----:B------:R-:W-:Y:S02]  /*6a60*/  ISETP.LT.OR P2, PT, R87, 0x69, P2 ;  /* 0x000000695700780c */ /* 0x000fe40001741670 */
[----:B------:R-:W-:-:S02]  /*6a70*/  FSEL R120, R120, -INF , !P5 ;  /* 0xff80000078787808 */ /* 0x000fc40006800000 */
[----:B------:R-:W-:Y:S02]  /*6a80*/  FSEL R72, R72, -INF , !P4 ;  /* 0xff80000048487808 */ /* 0x000fe40006000000 */
[----:B------:R-:W-:Y:S02]  /*6a90*/  FSEL R71, R71, -INF , !P6 ;  /* 0xff80000047477808 */ /* 0x000fe40007000000 */
[----:B------:R-:W-:Y:S02]  /*6aa0*/  FSEL R11, R125, -INF , !P2 ;  /* 0xff8000007d0b7808 */ /* 0x000fe40005000000 */
[C---:B------:R-:W-:Y:S02]  /*6ab0*/  ISETP.GT.AND P5, PT, R127.reuse, 0x70, P1 ;  /* 0x000000707f00780c */ /* 0x040fe40000fa4270 */
[C---:B------:R-:W-:Y:S02]  /*6ac0*/  ISETP.GT.AND P4, PT, R127.reuse, 0x71, P1 ;  /* 0x000000717f00780c */ /* 0x040fe40000f84270 */
[----:B------:R-:W-:-:S02]  /*6ad0*/  ISETP.GT.AND P6, PT, R127, 0x78, P1 ;  /* 0x000000787f00780c */ /* 0x000fc40000fc4270 */
[----:B------:R-:W-:Y:S02]  /*6ae0*/  ISETP.GT.AND P2, PT, R127, 0x79, P1 ;  /* 0x000000797f00780c */ /* 0x000fe40000f44270 */
[C---:B------:R-:W-:Y:S02]  /*6af0*/  ISETP.LT.OR P5, PT, R87.reuse, 0x71, P5 ;  /* 0x000000715700780c */ /* 0x040fe40002fa1670 */
[C---:B------:R-:W-:Y:S02]  /*6b00*/  ISETP.LT.OR P4, PT, R87.reuse, 0x72, P4 ;  /* 0x000000725700780c */ /* 0x040fe40002781670 */
[C---:B------:R-:W-:Y:S02]  /*6b10*/  ISETP.LT.OR P6, PT, R87.reuse, 0x79, P6 ;  /* 0x000000795700780c */ /* 0x040fe400037c1670 */
[----:B------:R-:W-:Y:S02]  /*6b20*/  ISETP.LT.OR P2, PT, R87, 0x7a, P2 ;  /* 0x0000007a5700780c */ /* 0x000fe40001741670 */
[----:B------:R-:W-:-:S02]  /*6b30*/  FSEL R27, R77, -INF , !P5 ;  /* 0xff8000004d1b7808 */ /* 0x000fc40006800000 */
[----:B------:R-:W-:Y:S02]  /*6b40*/  FSEL R33, R75, -INF , !P4 ;  /* 0xff8000004b217808 */ /* 0x000fe40006000000 */
[----:B------:R-:W-:Y:S02]  /*6b50*/  FSEL R31, R81, -INF , !P6 ;  /* 0xff800000511f7808 */ /* 0x000fe40007000000 */
[----:B------:R-:W-:Y:S01]  /*6b60*/  FSEL R29, R79, -INF , !P2 ;  /* 0xff8000004f1d7808 */ /* 0x000fe20005000000 */
[----:B------:R-:W-:Y:S06]  /*6b70*/  @P3 BRA `(.L_x_970) ;  /* 0x00000000005c3947 */ /* 0x000fec0003800000 */
        /* <DEDUP_REMOVED lines=8> */
[----:B------:R-:W0:Y:S02]  /*6c00*/  @P2 LDC.64 R12, c[0x0][0x9e8] ;  /* 0x00027a00ff0c2b82 */ /* 0x000e240000000a00 */
[----:B0-----:R-:W-:-:S05]  /*6c10*/  @P2 IMAD.HI.U32 R12, R9, R12, RZ ;  /* 0x0000000c090c2227 */ /* 0x001fca00078e00ff */
[----:B------:R-:W-:-:S04]  /*6c20*/  @P2 SHF.R.U32.HI R9, RZ, R13, R12 ;  /* 0x0000000dff092219 */ /* 0x000fc8000001160c */
[----:B------:R-:W-:Y:S01]  /*6c30*/  LOP3.LUT R9, RZ, R9, RZ, 0x33, !PT ;  /* 0x00000009ff097212 */ /* 0x000fe200078e33ff */
[----:B------:R-:W-:Y:S06]  /*6c40*/  BRA `(.L_x_973) ;  /* 0x0000000000147947 */ /* 0x000fec0003800000 */
.L_x_972:
[----:B------:R-:W-:-:S05]  /*6c50*/  IMAD.U32 R35, RZ, RZ, UR21 ;  /* 0x00000015ff237e24 */ /* 0x000fca000f8e00ff */
[----:B------:R-:W-:-:S13]  /*6c60*/  ISETP.NE.AND P2, PT, R35, 0x1, PT ;  /* 0x000000012300780c */ /* 0x000fda0003f45270 */
[----:B------:R-:W0:Y:S02]  /*6c70*/  @P2 LDC.64 R12, c[0x0][0x9e8] ;  /* 0x00027a00ff0c2b82 */ /* 0x000e240000000a00 */
[----:B0-----:R-:W-:-:S05]  /*6c80*/  @P2 IMAD.HI.U32 R12, R9, R12, RZ ;  /* 0x0000000c090c2227 */ /* 0x001fca00078e00ff */
[----:B------:R-:W-:-:S07]  /*6c90*/  @P2 SHF.R.U32.HI R9, RZ, R13, R12 ;  /* 0x0000000dff092219 */ /* 0x000fce000001160c */
.L_x_973:
[----:B------:R-:W-:Y:S05]  /*6ca0*/  BSYNC B0 ;  /* 0x0000000000007941 */ /* 0x000fea0003800000 */
.L_x_971:
[----:B------:R-:W-:-:S04]  /*6cb0*/  IMAD R9, R9, R35, -R70 ;  /* 0x0000002309097224 */ /* 0x000fc800078e0a46 */
[----:B------:R-:W-:-:S05]  /*6cc0*/  IMAD R12, R16, -0x2, R9 ;  /* 0xfffffffe100c7824 */ /* 0x000fca00078e0209 */
[----:B------:R-:W-:Y:S02]  /*6cd0*/  VIADDMNMX R15, R12, R35, R15, PT ;  /* 0x000000230c0f7246 */ /* 0x000fe4000380010f */
[----:B------:R-:W-:-:S07]  /*6ce0*/  VIMNMX R25, R25, R12, !PT ;  /* 0x0000000c19197248 */ /* 0x000fce0007fe0100 */
.L_x_970:
[----:B------:R-:W-:Y:S02]  /*6cf0*/  FMNMX.FTZ R9, R73, R4, !PT ;  /* 0x0000000449097209 */ /* 0x000fe40007810000 */
[----:B------:R-:W-:Y:S02]  /*6d00*/  ISETP.GT.AND P5, PT, R25, 0x10, P1 ;  /* 0x000000101900780c */ /* 0x000fe40000fa4270 */
[----:B------:R-:W-:Y:S02]  /*6d10*/  FMNMX.FTZ R9, R74, R9, !PT ;  /* 0x000000094a097209 */ /* 0x000fe40007810000 */
[----:B------:R-:W-:Y:S02]  /*6d20*/  ISETP.LT.OR P5, PT, R15, 0x11, P5 ;  /* 0x000000110f00780c */ /* 0x000fe40002fa1670 */
[----:B------:R-:W-:Y:S02]  /*6d30*/  FMNMX.FTZ R9, R76, R9, !PT ;  /* 0x000000094c097209 */ /* 0x000fe40007810000 */
[----:B------:R-:W-:-:S02]  /*6d40*/  ISETP.GT.AND P6, PT, R25, 0x1, P1 ;  /* 0x000000011900780c */ /* 0x000fc40000fc4270 */
[----:B------:R-:W-:Y:S02]  /*6d50*/  FMNMX.FTZ R9, R78, R9, !PT ;  /* 0x000000094e097209 */ /* 0x000fe40007810000 */
[C---:B------:R-:W-:Y:S02]  /*6d60*/  ISETP.GT.AND P4, PT, R25.reuse, 0x9, P1 ;  /* 0x000000091900780c */ /* 0x040fe40000f84270 */
[----:B------:R-:W-:Y:S02]  /*6d70*/  FMNMX.FTZ R9, R80, R9, !PT ;  /* 0x0000000950097209 */ /* 0x000fe40007810000 */
[----:B------:R-:W-:Y:S02]  /*6d80*/  FSEL R14, R14, -INF , !P5 ;  /* 0xff8000000e0e7808 */ /* 0x000fe40006800000 */
[----:B------:R-:W-:Y:S02]  /*6d90*/  FMNMX.FTZ R9, R82, R9, !PT ;  /* 0x0000000952097209 */ /* 0x000fe40007810000 */
[----:B------:R-:W-:-:S02]  /*6da0*/  ISETP.GT.AND P5, PT, R25, 0x20, P1 ;  /* 0x000000201900780c */ /* 0x000fc40000fa4270 */
[----:B------:R-:W-:Y:S02]  /*6db0*/  FMNMX.FTZ R9, R84, R9, !PT ;  /* 0x0000000954097209 */ /* 0x000fe40007810000 */
[C---:B------:R-:W-:Y:S02]  /*6dc0*/  ISETP.LT.OR P6, PT, R15.reuse, 0x2, P6 ;  /* 0x000000020f00780c */ /* 0x040fe400037c1670 */
[----:B------:R-:W-:Y:S02]  /*6dd0*/  FMNMX.FTZ R9, R86, R9, !PT ;  /* 0x0000000956097209 */ /* 0x000fe40007810000 */
[C---:B------:R-:W-:Y:S02]  /*6de0*/  ISETP.LT.OR P4, PT, R15.reuse, 0xa, P4 ;  /* 0x0000000a0f00780c */ /* 0x040fe40002781670 */
[----:B------:R-:W-:Y:S02]  /*6df0*/  FMNMX.FTZ R9, R122, R9, !PT ;  /* 0x000000097a097209 */ /* 0x000fe40007810000 */
[----:B------:R-:W-:-:S02]  /*6e00*/  ISETP.LT.OR P5, PT, R15, 0x21, P5 ;  /* 0x000000210f00780c */ /* 0x000fc40002fa1670 */
[----:B------:R-:W-:Y:S02]  /*6e10*/  FMNMX.FTZ R9, R124, R9, !PT ;  /* 0x000000097c097209 */ /* 0x000fe40007810000 */
[----:B------:R-:W-:Y:S02]  /*6e20*/  FSEL R70, R7, -INF , !P6 ;  /* 0xff80000007467808 */ /* 0x000fe40007000000 */
[----:B------:R-:W-:Y:S02]  /*6e30*/  FMNMX.FTZ R9, R126, R9, !PT ;  /* 0x000000097e097209 */ /* 0x000fe40007810000 */
[----:B------:R-:W-:Y:S02]  /*6e40*/  FSEL R28, R28, -INF , !P5 ;  /* 0xff8000001c1c7808 */ /* 0x000fe40006800000 */
[----:B------:R-:W-:Y:S02]  /*6e50*/  FMNMX.FTZ R9, R128, R9, !PT ;  /* 0x0000000980097209 */ /* 0x000fe40007810000 */
[----:B------:R-:W-:-:S02]  /*6e60*/  ISETP.GT.AND P5, PT, R25, RZ, P1 ;  /* 0x000000ff1900720c */ /* 0x000fc40000fa4270 */
[----:B------:R-:W-:Y:S02]  /*6e70*/  FMNMX.FTZ R9, R130, R9, !PT ;  /* 0x0000000982097209 */ /* 0x000fe40007810000 */
[----:B------:R-:W-:Y:S02]  /*6e80*/  ISETP.LT.OR P5, PT, R15, 0x1, P5 ;  /* 0x000000010f00780c */ /* 0x000fe40002fa1670 */
[----:B------:R-:W-:Y:S02]  /*6e90*/  FMNMX.FTZ R9, R132, R9, !PT ;  /* 0x0000000984097209 */ /* 0x000fe40007810000 */
[----:B------:R-:W-:Y:S02]  /*6ea0*/  ISETP.GT.AND P3, PT, R25, 0x8, P1 ;  /* 0x000000081900780c */ /* 0x000fe40000f64270 */
[----:B------:R-:W-:Y:S02]  /*6eb0*/  FMNMX.FTZ R9, R134, R9, !PT ;  /* 0x0000000986097209 */ /* 0x000fe40007810000 */
[----:B------:R-:W-:-:S02]  /*6ec0*/  ISETP.LT.OR P3, PT, R15, 0x9, P3 ;  /* 0x000000090f00780c */ /* 0x000fc40001f61670 */
[----:B------:R-:W-:Y:S02]  /*6ed0*/  FMNMX.FTZ R9, R136, R9, !PT ;  /* 0x0000000988097209 */ /* 0x000fe40007810000 */
[----:B------:R-:W-:Y:S02]  /*6ee0*/  FSEL R8, R8, -INF , !P3 ;  /* 0xff80000008087808 */ /* 0x000fe40005800000 */
[----:B------:R-:W-:Y:S02]  /*6ef0*/  FMNMX.FTZ R9, R138, R9, !PT ;  /* 0x000000098a097209 */ /* 0x000fe40007810000 */
[C---:B------:R-:W-:Y:S02]  /*6f00*/  ISETP.GT.AND P2, PT, R25.reuse, 0x11, P1 ;  /* 0x000000111900780c */ /* 0x040fe40000f44270 */
[----:B------:R-:W-:Y:S02]  /*6f10*/  FMNMX.FTZ R9, R140, R9, !PT ;  /* 0x000000098c097209 */ /* 0x000fe40007810000 */
[----:B------:R-:W-:-:S02]  /*6f20*/  ISETP.GT.AND P3, PT, R25, 0x18, P1 ;  /* 0x000000181900780c */ /* 0x000fc40000f64270 */
[----:B------:R-:W-:Y:S02]  /*6f30*/  FMNMX.FTZ R9, R142, R9, !PT ;  /* 0x000000098e097209 */ /* 0x000fe40007810000 */
[C---:B------:R-:W-:Y:S02]  /*6f40*/  ISETP.LT.OR P2, PT, R15.reuse, 0x12, P2 ;  /* 0x000000120f00780c */ /* 0x040fe40001741670 */
[----:B------:R-:W-:Y:S02]  /*6f50*/  FMNMX.FTZ R9, R144, R9, !PT ;  /* 0x0000000990097209 */ /* 0x000fe40007810000 */
[----:B------:R-:W-:Y:S02]  /*6f60*/  ISETP.LT.OR P3, PT, R15, 0x19, P3 ;  /* 0x000000190f00780c */ /* 0x000fe40001f61670 */
[----:B------:R-:W-:Y:S02]  /*6f70*/  FMNMX.FTZ R9, R146, R9, !PT ;  /* 0x0000000992097209 */ /* 0x000fe40007810000 */
[----:B------:R-:W-:-:S02]  /*6f80*/  FSEL R20, R20, -INF , !P2 ;  /* 0xff80000014147808 */ /* 0x000fc40005000000 */
[----:B------:R-:W-:Y:S02]  /*6f90*/  FMNMX.FTZ R9, R148, R9, !PT ;  /* 0x0000000994097209 */ /* 0x000fe40007810000 */
[----:B------:R-:W-:Y:S02]  /*6fa0*/  FSEL R24, R24, -INF , !P3 ;  /* 0xff80000018187808 */ /* 0x000fe40005800000 */
[----:B------:R-:W-:Y:S02]  /*6fb0*/  FMNMX.FTZ R9, R150, R9, !PT ;  /* 0x0000000996097209 */ /* 0x000fe40007810000 */
[C---:B------:R-:W-:Y:S02]  /*6fc0*/  ISETP.GT.AND P2, PT, R25.reuse, 0x21, P1 ;  /* 0x000000211900780c */ /* 0x040fe40000f44270 */
[----:B------:R-:W-:Y:S02]  /*6fd0*/  FMNMX.FTZ R9, R120, R9, !PT ;  /* 0x0000000978097209 */ /* 0x000fe40007810000 */
[----:B------:R-:W-:-:S02]  /*6fe0*/  ISETP.GT.AND P3, PT, R25, 0x28, P1 ;  /* 0x000000281900780c */ /* 0x000fc40000f64270 */
[----:B------:R-:W-:Y:S02]  /*6ff0*/  FMNMX.FTZ R12, R72, R9, !PT ;  /* 0x00000009480c7209 */ /* 0x000fe40007810000 */
[----:B------:R-:W0:Y:S01]  /*7000*/  LDC R9, c[0x0][0x988] ;  /* 0x00026200ff097b82 */ /* 0x000e220000000800 */
[----:B------:R-:W-:Y:S02]  /*7010*/  ISETP.LT.OR P2, PT, R15, 0x22, P2 ;  /* 0x000000220f00780c */ /* 0x000fe40001741670 */
[----:B------:R-:W-:Y:S02]  /*7020*/  FMNMX.FTZ R12, R71, R12, !PT ;  /* 0x0000000c470c7209 */ /* 0x000fe40007810000 */
[----:B------:R-:W-:Y:S02]  /*7030*/  ISETP.LT.OR P3, PT, R15, 0x29, P3 ;  /* 0x000000290f00780c */ /* 0x000fe40001f61670 */
[----:B------:R-:W-:Y:S02]  /*7040*/  FMNMX.FTZ R12, R11, R12, !PT ;  /* 0x0000000c0b0c7209 */ /* 0x000fe40007810000 */
[----:B------:R-:W-:-:S02]  /*7050*/  FSEL R30, R30, -INF , !P2 ;  /* 0xff8000001e1e7808 */ /* 0x000fc40005000000 */
[----:B------:R-:W-:Y:S02]  /*7060*/  FMNMX.FTZ R12, R21, R12, !PT ;  /* 0x0000000c150c7209 */ /* 0x000fe40007810000 */
[----:B------:R-:W-:Y:S02]  /*7070*/  ISETP.GT.AND P2, PT, R25, 0x30, P1 ;  /* 0x000000301900780c */ /* 0x000fe40000f44270 */
[----:B------:R-:W-:Y:S02]  /*7080*/  FMNMX.FTZ R12, R27, R12, !PT ;  /* 0x0000000c1b0c7209 */ /* 0x000fe40007810000 */
[----:B------:R-:W-:Y:S02]  /*7090*/  FSEL R32, R32, -INF , !P3 ;  /* 0xff80000020207808 */ /* 0x000fe40005800000 */
[----:B------:R-:W-:Y:S02]  /*70a0*/  FMNMX.FTZ R12, R33, R12, !PT ;  /* 0x0000000c210c7209 */ /* 0x000fe40007810000 */
[----:B------:R-:W-:-:S02]  /*70b0*/  ISETP.GT.AND P3, PT, R25, 0x31, P1 ;  /* 0x000000311900780c */ /* 0x000fc40000f64270 */
[----:B------:R-:W-:Y:S02]  /*70c0*/  FMNMX.FTZ R12, R31, R12, !PT ;  /* 0x0000000c1f0c7209 */ /* 0x000fe40007810000 */
[----:B------:R-:W-:Y:S02]  /*70d0*/  ISETP.LT.OR P2, PT, R15, 0x31, P2 ;  /* 0x000000310f00780c */ /* 0x000fe40001741670 */
[----:B------:R-:W-:Y:S02]  /*70e0*/  FMNMX.FTZ R13, R29, R12, !PT ;  /* 0x0000000c1d0d7209 */ /* 0x000fe40007810000 */
[----:B------:R-:W-:-:S03]  /*70f0*/  ISETP.LT.OR P3, PT, R15, 0x32, P3 ;  /* 0x000000320f00780c */ /* 0x000fc60001f61670 */
[----:B------:R-:W1:Y:S01]  /*7100*/  SHFL.BFLY PT, R12, R13, 0x2, 0x1f ;  /* 0x0c401f000d0c7f89 */ /* 0x000e6200000e0000 */
[----:B------:R-:W-:Y:S02]  /*7110*/  FSEL R40, R40, -INF , !P3 ;  /* 0xff80000028287808 */ /* 0x000fe40005800000 */
[----:B------:R-:W-:-:S04]  /*7120*/  ISETP.GT.AND P3, PT, R25, 0x41, P1 ;  /* 0x000000411900780c */ /* 0x000fc80000f64270 */
[----:B------:R-:W-:Y:S02]  /*7130*/  ISETP.LT.OR P3, PT, R15, 0x42, P3 ;  /* 0x000000420f00780c */ /* 0x000fe40001f61670 */
[----:B-1----:R-:W-:Y:S02]  /*7140*/  FMNMX.FTZ R35, R13, R12, !PT ;  /* 0x0000000c0d237209 */ /* 0x002fe40007810000 */
[----:B------:R-:W-:Y:S02]  /*7150*/  FSEL R13, R10, -INF , !P4 ;  /* 0xff8000000a0d7808 */ /* 0x000fe40006000000 */
[----:B------:R-:W-:Y:S01]  /*7160*/  ISETP.GT.AND P4, PT, R25, 0x19, P1 ;  /* 0x000000191900780c */ /* 0x000fe20000f84270 */
[----:B------:R-:W1:Y:S03]  /*7170*/  SHFL.BFLY PT, R12, R35, 0x1, 0x1f ;  /* 0x0c201f00230c7f89 */ /* 0x000e6600000e0000 */
[----:B------:R-:W-:-:S04]  /*7180*/  ISETP.LT.OR P4, PT, R15, 0x1a, P4 ;  /* 0x0000001a0f00780c */ /* 0x000fc80002781670 */
[----:B------:R-:W-:Y:S02]  /*7190*/  FSEL R39, R26, -INF , !P4 ;  /* 0xff8000001a277808 */ /* 0x000fe40006000000 */
[----:B------:R-:W-:-:S04]  /*71a0*/  ISETP.GT.AND P4, PT, R25, 0x29, P1 ;  /* 0x000000291900780c */ /* 0x000fc80000f84270 */
[----:B------:R-:W-:Y:S02]  /*71b0*/  ISETP.LT.OR P4, PT, R15, 0x2a, P4 ;  /* 0x0000002a0f00780c */ /* 0x000fe40002781670 */
[----:B-1----:R-:W-:-:S04]  /*71c0*/  FMNMX.FTZ R12, R35, R12, !PT ;  /* 0x0000000c230c7209 */ /* 0x002fc80007810000 */
[C---:B------:R-:W-:Y:S01]  /*71d0*/  FSETP.NEU.FTZ.AND P6, PT, R12.reuse, -INF , PT ;  /* 0xff8000000c00780b */ /* 0x040fe20003fdd000 */
[----:B0-----:R-:W-:-:S05]  /*71e0*/  FMUL.FTZ R7, R12, R9 ;  /* 0x000000090c077220 */ /* 0x001fca0000410000 */
[----:B------:R-:W-:-:S05]  /*71f0*/  FSEL R7, R7, RZ, P6 ;  /* 0x000000ff07077208 */ /* 0x000fca0003000000 */
[-CC-:B------:R-:W-:Y:S01]  /*7200*/  FFMA.FTZ R26, R76, R9.reuse, -R7.reuse ;  /* 0x000000094c1a7223 */ /* 0x180fe20000010807 */
[----:B------:R-:W-:Y:S01]  /*7210*/  FSEL R76, R6, -INF , !P5 ;  /* 0xff800000064c7808 */ /* 0x000fe20006800000 */
[-CC-:B------:R-:W-:Y:S01]  /*7220*/  FFMA.FTZ R41, R78, R9.reuse, -R7.reuse ;  /* 0x000000094e297223 */ /* 0x180fe20000010807 */
[----:B------:R-:W-:Y:S01]  /*7230*/  FSEL R78, R34, -INF , !P4 ;  /* 0xff800000224e7808 */ /* 0x000fe20006000000 */
[--C-:B------:R-:W-:Y:S01]  /*7240*/  FFMA.FTZ R6, R80, R9, -R7.reuse ;  /* 0x0000000950067223 */ /* 0x100fe20000010807 */
[----:B------:R-:W-:Y:S01]  /*7250*/  FMNMX.FTZ R43, R76, R3, !PT ;  /* 0x000000034c2b7209 */ /* 0x000fe20007810000 */
[-CC-:B------:R-:W-:Y:S01]  /*7260*/  FFMA.FTZ R34, R84, R9.reuse, -R7.reuse ;  /* 0x0000000954227223 */ /* 0x180fe20000010807 */
[C---:B------:R-:W-:Y:S01]  /*7270*/  ISETP.GT.AND P5, PT, R25.reuse, 0x38, P1 ;  /* 0x000000381900780c */ /* 0x040fe20000fa4270 */
[--C-:B------:R-:W-:Y:S01]  /*7280*/  FFMA.FTZ R57, R136, R9, -R7.reuse ;  /* 0x0000000988397223 */ /* 0x100fe20000010807 */
[----:B------:R-:W-:Y:S01]  /*7290*/  FMNMX.FTZ R43, R70, R43, !PT ;  /* 0x0000002b462b7209 */ /* 0x000fe20007810000 */
[-CC-:B------:R-:W-:Y:S01]  /*72a0*/  FFMA.FTZ R132, R132, R9.reuse, -R7.reuse ;  /* 0x0000000984847223 */ /* 0x180fe20000010807 */
[----:B------:R-:W-:Y:S01]  /*72b0*/  FSEL R80, R38, -INF , !P2 ;  /* 0xff80000026507808 */ /* 0x000fe20005000000 */
[--C-:B------:R-:W-:Y:S01]  /*72c0*/  FFMA.FTZ R124, R124, R9, -R7.reuse ;  /* 0x000000097c7c7223 */ /* 0x100fe20000010807 */
[----:B------:R-:W-:Y:S01]  /*72d0*/  FMNMX.FTZ R10, R8, R43, !PT ;  /* 0x0000002b080a7209 */ /* 0x000fe20007810000 */
[-CC-:B------:R-:W-:Y:S01]  /*72e0*/  FFMA.FTZ R43, R82, R9.reuse, -R7.reuse ;  /* 0x00000009522b7223 */ /* 0x180fe20000010807 */
[----:B------:R-:W-:Y:S01]  /*72f0*/  ISETP.GT.AND P4, PT, R25, 0x39, P1 ;  /* 0x000000391900780c */ /* 0x000fe20000f84270 */
[-CC-:B------:R-:W-:Y:S01]  /*7300*/  FFMA.FTZ R35, R73, R9.reuse, -R7.reuse ;  /* 0x0000000949237223 */ /* 0x180fe20000010807 */
[----:B------:R-:W-:Y:S01]  /*7310*/  FMNMX.FTZ R45, R13, R10, !PT ;  /* 0x0000000a0d2d7209 */ /* 0x000fe20007810000 */
[--C-:B------:R-:W-:Y:S01]  /*7320*/  FFMA.FTZ R74, R74, R9, -R7.reuse ;  /* 0x000000094a4a7223 */ /* 0x100fe20000010807 */
[----:B------:R-:W-:Y:S01]  /*7330*/  ISETP.LT.OR P5, PT, R15, 0x39, P5 ;  /* 0x000000390f00780c */ /* 0x000fe20002fa1670 */
[----:B------:R-:W-:Y:S01]  /*7340*/  MUFU.EX2 R26, R26 ;  /* 0x0000001a001a7308 */ /* 0x000fe20000000800 */
[----:B------:R-:W-:Y:S01]  /*7350*/  FMNMX.FTZ R45, R14, R45, !PT ;  /* 0x0000002d0e2d7209 */ /* 0x000fe20007810000 */
[-CC-:B------:R-:W-:Y:S01]  /*7360*/  FFMA.FTZ R38, R122, R9.reuse, -R7.reuse ;  /* 0x000000097a267223 */ /* 0x180fe20000010807 */
[----:B------:R-:W-:Y:S01]  /*7370*/  ISETP.GT.AND P2, PT, R25, 0x40, P1 ;  /* 0x000000401900780c */ /* 0x000fe20000f44270 */
[--C-:B------:R-:W-:Y:S01]  /*7380*/  FFMA.FTZ R128, R128, R9, -R7.reuse ;  /* 0x0000000980807223 */ /* 0x100fe20000010807 */
[----:B------:R-:W-:Y:S01]  /*7390*/  FMNMX.FTZ R45, R20, R45, !PT ;  /* 0x0000002d142d7209 */ /* 0x000fe20007810000 */
[--C-:B------:R-:W-:Y:S01]  /*73a0*/  FFMA.FTZ R61, R144, R9, -R7.reuse ;  /* 0x00000009903d7223 */ /* 0x100fe20000010807 */
[----:B------:R-:W-:Y:S01]  /*73b0*/  FSEL R82, R42, -INF , !P5 ;  /* 0xff8000002a527808 */ /* 0x000fe20006800000 */
[----:B------:R-:W-:Y:S01]  /*73c0*/  MUFU.EX2 R35, R35 ;  /* 0x0000002300237308 */ /* 0x000fe20000000800 */
[----:B------:R-:W-:Y:S01]  /*73d0*/  FMNMX.FTZ R10, R24, R45, !PT ;  /* 0x0000002d180a7209 */ /* 0x000fe20007810000 */
[-CC-:B------:R-:W-:Y:S01]  /*73e0*/  FFMA.FTZ R45, R86, R9.reuse, -R7.reuse ;  /* 0x00000009562d7223 */ /* 0x180fe20000010807 */
[----:B------:R-:W-:Y:S01]  /*73f0*/  ISETP.LT.OR P4, PT, R15, 0x3a, P4 ;  /* 0x0000003a0f00780c */ /* 0x000fe20002781670 */
[-CC-:B------:R-:W-:Y:S01]  /*7400*/  FFMA.FTZ R42, R126, R9.reuse, -R7.reuse ;  /* 0x000000097e2a7223 */ /* 0x180fe20000010807 */
[----:B------:R-:W-:Y:S01]  /*7410*/  FMNMX.FTZ R47, R39, R10, !PT ;  /* 0x0000000a272f7209 */ /* 0x000fe20007810000 */
[--C-:B------:R-:W-:Y:S01]  /*7420*/  FFMA.FTZ R59, R148, R9, -R7.reuse ;  /* 0x00000009943b7223 */ /* 0x100fe20000010807 */
[----:B------:R-:W-:Y:S01]  /*7430*/  ISETP.LT.OR P2, PT, R15, 0x41, P2 ;  /* 0x000000410f00780c */ /* 0x000fe20001741670 */
[----:B------:R-:W-:Y:S01]  /*7440*/  MUFU.EX2 R74, R74 ;  /* 0x0000004a004a7308 */ /* 0x000fe20000000800 */
[----:B------:R-:W-:Y:S01]  /*7450*/  FMNMX.FTZ R47, R28, R47, !PT ;  /* 0x0000002f1c2f7209 */ /* 0x000fe20007810000 */
[-CC-:B------:R-:W-:Y:S01]  /*7460*/  FFMA.FTZ R126, R11, R9.reuse, -R7.reuse ;  /* 0x000000090b7e7223 */ /* 0x180fe20000010807 */
[----:B------:R-:W-:Y:S01]  /*7470*/  FSEL R84, R44, -INF , !P4 ;  /* 0xff8000002c547808 */ /* 0x000fe20006000000 */
[--C-:B------:R-:W-:Y:S01]  /*7480*/  FFMA.FTZ R44, R130, R9, -R7.reuse ;  /* 0x00000009822c7223 */ /* 0x100fe20000010807 */
[----:B------:R-:W-:Y:S01]  /*7490*/  FMNMX.FTZ R47, R30, R47, !PT ;  /* 0x0000002f1e2f7209 */ /* 0x000fe20007810000 */
[--C-:B------:R-:W-:Y:S01]  /*74a0*/  FFMA.FTZ R130, R150, R9, -R7.reuse ;  /* 0x0000000996827223 */ /* 0x100fe20000010807 */
[----:B------:R-:W-:Y:S01]  /*74b0*/  ISETP.GT.AND P5, PT, R25, 0x48, P1 ;  /* 0x000000481900780c */ /* 0x000fe20000fa4270 */
[----:B------:R-:W-:Y:S01]  /*74c0*/  MUFU.EX2 R41, R41 ;  /* 0x0000002900297308 */ /* 0x000fe20000000800 */
[----:B------:R-:W-:Y:S01]  /*74d0*/  FMNMX.FTZ R47, R32, R47, !PT ;  /* 0x0000002f202f7209 */ /* 0x000fe20007810000 */
[-CC-:B------:R-:W-:Y:S01]  /*74e0*/  FFMA.FTZ R11, R33, R9.reuse, -R7.reuse ;  /* 0x00000009210b7223 */ /* 0x180fe20000010807 */
[----:B------:R-:W-:Y:S01]  /*74f0*/  FSEL R46, R46, -INF , !P2 ;  /* 0xff8000002e2e7808 */ /* 0x000fe20005000000 */
[----:B------:R-:W-:Y:S01]  /*7500*/  FFMA.FTZ R122, R31, R9, -R7 ;  /* 0x000000091f7a7223 */ /* 0x000fe20000010807 */
[----:B------:R-:W-:-:S02]  /*7510*/  FMNMX.FTZ R49, R78, R47, !PT ;  /* 0x0000002f4e317209 */ /* 0x000fc40007810000 */
[----:B------:R-:W-:Y:S01]  /*7520*/  ISETP.GT.AND P4, PT, R25, 0x49, P1 ;  /* 0x000000491900780c */ /* 0x000fe20000f84270 */
[----:B------:R0:W-:Y:S01]  /*7530*/  MUFU.EX2 R47, R124 ;  /* 0x0000007c002f7308 */ /* 0x0001e20000000800 */
[----:B------:R-:W-:Y:S02]  /*7540*/  FMNMX.FTZ R49, R80, R49, !PT ;  /* 0x0000003150317209 */ /* 0x000fe40007810000 */
[----:B------:R-:W-:Y:S02]  /*7550*/  ISETP.LT.OR P5, PT, R15, 0x49, P5 ;  /* 0x000000490f00780c */ /* 0x000fe40002fa1670 */
[----:B------:R-:W-:Y:S02]  /*7560*/  FMNMX.FTZ R49, R40, R49, !PT ;  /* 0x0000003128317209 */ /* 0x000fe40007810000 */
[----:B------:R-:W-:Y:S01]  /*7570*/  FSEL R86, R48, -INF , !P3 ;  /* 0xff80000030567808 */ /* 0x000fe20005800000 */
[----:B------:R-:W-:Y:S01]  /*7580*/  MUFU.EX2 R6, R6 ;  /* 0x0000000600067308 */ /* 0x000fe20000000800 */
[----:B------:R-:W-:Y:S01]  /*7590*/  FMNMX.FTZ R49, R82, R49, !PT ;  /* 0x0000003152317209 */ /* 0x000fe20007810000 */
[-CC-:B0-----:R-:W-:Y:S01]  /*75a0*/  FFMA.FTZ R124, R72, R9.reuse, -R7.reuse ;  /* 0x00000009487c7223 */ /* 0x181fe20000010807 */
[----:B------:R-:W-:Y:S01]  /*75b0*/  ISETP.GT.AND P2, PT, R25, 0x50, P1 ;  /* 0x000000501900780c */ /* 0x000fe20000f44270 */
[--C-:B------:R-:W-:Y:S01]  /*75c0*/  FFMA.FTZ R48, R134, R9, -R7.reuse ;  /* 0x0000000986307223 */ /* 0x100fe20000010807 */
[----:B------:R-:W-:Y:S01]  /*75d0*/  FMNMX.FTZ R51, R84, R49, !PT ;  /* 0x0000003154337209 */ /* 0x000fe20007810000 */
[----:B------:R-:W-:Y:S01]  /*75e0*/  FFMA.FTZ R134, R142, R9, -R7 ;  /* 0x000000098e867223 */ /* 0x000fe20000010807 */
[----:B------:R-:W-:Y:S01]  /*75f0*/  FSEL R50, R50, -INF , !P5 ;  /* 0xff80000032327808 */ /* 0x000fe20006800000 */
[----:B------:R-:W-:Y:S01]  /*7600*/  MUFU.EX2 R43, R43 ;  /* 0x0000002b002b7308 */ /* 0x000fe20000000800 */
[----:B------:R-:W-:-:S02]  /*7610*/  FMNMX.FTZ R51, R46, R51, !PT ;  /* 0x000000332e337209 */ /* 0x000fc40007810000 */
[----:B------:R-:W-:Y:S02]  /*7620*/  ISETP.LT.OR P4, PT, R15, 0x4a, P4 ;  /* 0x0000004a0f00780c */ /* 0x000fe40002781670 */
[----:B------:R-:W-:Y:S02]  /*7630*/  FMNMX.FTZ R51, R86, R51, !PT ;  /* 0x0000003356337209 */ /* 0x000fe40007810000 */
[----:B------:R-:W-:Y:S01]  /*7640*/  ISETP.GT.AND P3, PT, R25, 0x51, P1 ;  /* 0x000000511900780c */ /* 0x000fe20000f64270 */
[----:B------:R-:W-:Y:S01]  /*7650*/  MUFU.EX2 R34, R34 ;  /* 0x0000002200227308 */ /* 0x000fe20000000800 */
[----:B------:R-:W-:Y:S02]  /*7660*/  ISETP.LT.OR P2, PT, R15, 0x51, P2 ;  /* 0x000000510f00780c */ /* 0x000fe40001741670 */
[----:B------:R-:W-:Y:S02]  /*7670*/  FSEL R52, R52, -INF , !P4 ;  /* 0xff80000034347808 */ /* 0x000fe40006000000 */
[----:B------:R-:W-:-:S02]  /*7680*/  FMNMX.FTZ R51, R50, R51, !PT ;  /* 0x0000003332337209 */ /* 0x000fc40007810000 */
[----:B------:R-:W-:Y:S01]  /*7690*/  ISETP.GT.AND P5, PT, R25, 0x58, P1 ;  /* 0x000000581900780c */ /* 0x000fe20000fa4270 */
[----:B------:R-:W-:Y:S01]  /*76a0*/  MUFU.EX2 R45, R45 ;  /* 0x0000002d002d7308 */ /* 0x000fe20000000800 */
[----:B------:R-:W-:Y:S02]  /*76b0*/  FSEL R54, R54, -INF , !P2 ;  /* 0xff80000036367808 */ /* 0x000fe40005000000 */
[----:B------:R-:W-:Y:S02]  /*76c0*/  ISETP.LT.OR P3, PT, R15, 0x52, P3 ;  /* 0x000000520f00780c */ /* 0x000fe40001f61670 */
[----:B------:R-:W-:Y:S02]  /*76d0*/  FMNMX.FTZ R53, R52, R51, !PT ;  /* 0x0000003334357209 */ /* 0x000fe40007810000 */
[----:B------:R-:W-:Y:S01]  /*76e0*/  ISETP.GT.AND P4, PT, R25, 0x59, P1 ;  /* 0x000000591900780c */ /* 0x000fe20000f84270 */
[----:B------:R0:W-:Y:S01]  /*76f0*/  MUFU.EX2 R51, R132 ;  /* 0x0000008400337308 */ /* 0x0001e20000000800 */
[----:B------:R-:W-:-:S02]  /*7700*/  ISETP.LT.OR P5, PT, R15, 0x59, P5 ;  /* 0x000000590f00780c */ /* 0x000fc40002fa1670 */
[----:B------:R-:W-:Y:S02]  /*7710*/  FSEL R56, R56, -INF , !P3 ;  /* 0xff80000038387808 */ /* 0x000fe40005800000 */
[----:B------:R-:W-:Y:S02]  /*7720*/  FMNMX.FTZ R53, R54, R53, !PT ;  /* 0x0000003536357209 */ /* 0x000fe40007810000 */
[----:B------:R-:W-:Y:S01]  /*7730*/  ISETP.GT.AND P2, PT, R25, 0x60, P1 ;  /* 0x000000601900780c */ /* 0x000fe20000f44270 */
[----:B------:R-:W-:Y:S01]  /*7740*/  MUFU.EX2 R38, R38 ;  /* 0x0000002600267308 */ /* 0x000fe20000000800 */
[----:B------:R-:W-:Y:S01]  /*7750*/  FSEL R58, R58, -INF , !P5 ;  /* 0xff8000003a3a7808 */ /* 0x000fe20006800000 */
[----:B0-----:R-:W-:Y:S01]  /*7760*/  FFMA.FTZ R132, R138, R9, -R7 ;  /* 0x000000098a847223 */ /* 0x001fe20000010807 */
[----:B------:R-:W-:Y:S02]  /*7770*/  ISETP.LT.OR P4, PT, R15, 0x5a, P4 ;  /* 0x0000005a0f00780c */ /* 0x000fe40002781670 */
[----:B------:R-:W-:-:S02]  /*7780*/  FMNMX.FTZ R53, R56, R53, !PT ;  /* 0x0000003538357209 */ /* 0x000fc40007810000 */
[----:B------:R-:W-:Y:S01]  /*7790*/  ISETP.GT.AND P3, PT, R25, 0x61, P1 ;  /* 0x000000611900780c */ /* 0x000fe20000f64270 */
[----:B------:R-:W-:Y:S01]  /*77a0*/  MUFU.EX2 R42, R42 ;  /* 0x0000002a002a7308 */ /* 0x000fe20000000800 */
[----:B------:R-:W-:Y:S02]  /*77b0*/  ISETP.LT.OR P2, PT, R15, 0x61, P2 ;  /* 0x000000610f00780c */ /* 0x000fe40001741670 */
[----:B------:R-:W-:Y:S02]  /*77c0*/  FSEL R60, R60, -INF , !P4 ;  /* 0xff8000003c3c7808 */ /* 0x000fe40006000000 */
[----:B------:R-:W-:Y:S02]  /*77d0*/  FMNMX.FTZ R53, R58, R53, !PT ;  /* 0x000000353a357209 */ /* 0x000fe40007810000 */
[----:B------:R-:W-:Y:S01]  /*77e0*/  ISETP.GT.AND P5, PT, R25, 0x68, P1 ;  /* 0x000000681900780c */ /* 0x000fe20000fa4270 */
[----:B------:R0:W-:Y:S01]  /*77f0*/  MUFU.EX2 R49, R128 ;  /* 0x0000008000317308 */ /* 0x0001e20000000800 */
[----:B------:R-:W-:-:S02]  /*7800*/  FSEL R62, R62, -INF , !P2 ;  /* 0xff8000003e3e7808 */ /* 0x000fc40005000000 */
[C---:B------:R-:W-:Y:S02]  /*7810*/  ISETP.LT.OR P3, PT, R15.reuse, 0x62, P3 ;  /* 0x000000620f00780c */ /* 0x040fe40001f61670 */
[----:B------:R-:W-:Y:S02]  /*7820*/  FMNMX.FTZ R55, R60, R53, !PT ;  /* 0x000000353c377209 */ /* 0x000fe40007810000 */
[----:B------:R-:W-:Y:S01]  /*7830*/  ISETP.LT.OR P5, PT, R15, 0x69, P5 ;  /* 0x000000690f00780c */ /* 0x000fe20002fa1670 */
[----:B------:R1:W-:Y:S01]  /*7840*/  MUFU.EX2 R53, R57 ;  /* 0x0000003900357308 */ /* 0x0003e20000000800 */
[----:B------:R-:W-:Y:S01]  /*7850*/  ISETP.GT.AND P4, PT, R25, 0x69, P1 ;  /* 0x000000691900780c */ /* 0x000fe20000f84270 */
[----:B0-----:R-:W-:Y:S01]  /*7860*/  FFMA.FTZ R128, R146, R9, -R7 ;  /* 0x0000000992807223 */ /* 0x001fe20000010807 */
[----:B------:R-:W-:Y:S02]  /*7870*/  FSEL R63, R63, -INF , !P3 ;  /* 0xff8000003f3f7808 */ /* 0x000fe40005800000 */
[----:B------:R-:W-:-:S02]  /*7880*/  FMNMX.FTZ R10, R62, R55, !PT ;  /* 0x000000373e0a7209 */ /* 0x000fc40007810000 */
[----:B------:R-:W-:Y:S01]  /*7890*/  FSEL R64, R64, -INF , !P5 ;  /* 0xff80000040407808 */ /* 0x000fe20006800000 */
[----:B------:R-:W-:Y:S01]  /*78a0*/  MUFU.EX2 R44, R44 ;  /* 0x0000002c002c7308 */ /* 0x000fe20000000800 */
[C---:B------:R-:W-:Y:S01]  /*78b0*/  ISETP.GT.AND P2, PT, R25.reuse, 0x70, P1 ;  /* 0x000000701900780c */ /* 0x040fe20000f44270 */
[-CC-:B-1----:R-:W-:Y:S01]  /*78c0*/  FFMA.FTZ R57, R120, R9.reuse, -R7.reuse ;  /* 0x0000000978397223 */ /* 0x182fe20000010807 */
[----:B------:R-:W-:Y:S01]  /*78d0*/  ISETP.GT.AND P3, PT, R25, 0x71, P1 ;  /* 0x000000711900780c */ /* 0x000fe20000f64270 */
[----:B------:R-:W-:Y:S01]  /*78e0*/  FFMA.FTZ R120, R27, R9, -R7 ;  /* 0x000000091b787223 */ /* 0x000fe20000010807 */
[C---:B------:R-:W-:Y:S02]  /*78f0*/  ISETP.GT.AND P5, PT, R25.reuse, 0x78, P1 ;  /* 0x000000781900780c */ /* 0x040fe40000fa4270 */
[----:B------:R-:W-:Y:S01]  /*7900*/  ISETP.GT.AND P1, PT, R25, 0x79, P1 ;  /* 0x000000791900780c */ /* 0x000fe20000f24270 */
[----:B------:R-:W-:Y:S01]  /*7910*/  MUFU.EX2 R48, R48 ;  /* 0x0000003000307308 */ /* 0x000fe20000000800 */
[----:B------:R-:W-:-:S02]  /*7920*/  ISETP.LT.OR P4, PT, R15, 0x6a, P4 ;  /* 0x0000006a0f00780c */ /* 0x000fc40002781670 */
[----:B------:R-:W-:Y:S01]  /*7930*/  FMNMX.FTZ R25, R63, R10, !PT ;  /* 0x0000000a3f197209 */ /* 0x000fe20007810000 */
[----:B------:R-:W-:Y:S01]  /*7940*/  FFMA.FTZ R10, R140, R9, -R7 ;  /* 0x000000098c0a7223 */ /* 0x000fe20000010807 */
[----:B------:R-:W-:Y:S02]  /*7950*/  ISETP.LT.OR P2, PT, R15, 0x71, P2 ;  /* 0x000000710f00780c */ /* 0x000fe40001741670 */
[----:B------:R-:W-:Y:S01]  /*7960*/  FSEL R136, R65, -INF , !P4 ;  /* 0xff80000041887808 */ /* 0x000fe20006000000 */
[----:B------:R-:W-:Y:S01]  /*7970*/  MUFU.EX2 R132, R132 ;  /* 0x0000008400847308 */ /* 0x000fe20000000800 */
[----:B------:R-:W-:Y:S02]  /*7980*/  FMNMX.FTZ R25, R64, R25, !PT ;  /* 0x0000001940197209 */ /* 0x000fe40007810000 */
[----:B------:R-:W-:Y:S02]  /*7990*/  ISETP.LT.OR P3, PT, R15, 0x72, P3 ;  /* 0x000000720f00780c */ /* 0x000fe40001f61670 */
[----:B------:R-:W-:-:S02]  /*79a0*/  FSEL R66, R66, -INF , !P2 ;  /* 0xff80000042427808 */ /* 0x000fc40005000000 */
[----:B------:R-:W-:Y:S01]  /*79b0*/  FMNMX.FTZ R55, R136, R25, !PT ;  /* 0x0000001988377209 */ /* 0x000fe20007810000 */
[----:B------:R-:W-:Y:S01]  /*79c0*/  MUFU.EX2 R134, R134 ;  /* 0x0000008600867308 */ /* 0x000fe20000000800 */
[----:B------:R-:W-:Y:S02]  /*79d0*/  ISETP.LT.OR P5, PT, R15, 0x79, P5 ;  /* 0x000000790f00780c */ /* 0x000fe40002fa1670 */
[----:B------:R-:W-:Y:S02]  /*79e0*/  FSEL R138, R67, -INF , !P3 ;  /* 0xff800000438a7808 */ /* 0x000fe40005800000 */
[----:B------:R-:W-:Y:S02]  /*79f0*/  FMNMX.FTZ R55, R66, R55, !PT ;  /* 0x0000003742377209 */ /* 0x000fe40007810000 */
[----:B------:R-:W-:Y:S01]  /*7a00*/  ISETP.LT.OR P1, PT, R15, 0x7a, P1 ;  /* 0x0000007a0f00780c */ /* 0x000fe20000f21670 */
[----:B------:R0:W-:Y:S01]  /*7a10*/  MUFU.EX2 R25, R10 ;  /* 0x0000000a00197308 */ /* 0x0001e20000000800 */
[----:B------:R-:W-:Y:S01]  /*7a20*/  FSEL R68, R68, -INF , !P5 ;  /* 0xff80000044447808 */ /* 0x000fe20006800000 */
[----:B------:R-:W-:Y:S01]  /*7a30*/  FFMA.FTZ R15, R21, R9, -R7 ;  /* 0x00000009150f7223 */ /* 0x000fe20000010807 */
[----:B------:R-:W-:-:S02]  /*7a40*/  FMNMX.FTZ R55, R138, R55, !PT ;  /* 0x000000378a377209 */ /* 0x000fc40007810000 */
[----:B------:R-:W-:Y:S02]  /*7a50*/  FSEL R140, R69, -INF , !P1 ;  /* 0xff800000458c7808 */ /* 0x000fe40004800000 */
[----:B------:R-:W-:Y:S01]  /*7a60*/  FMNMX.FTZ R55, R68, R55, !PT ;  /* 0x0000003744377209 */ /* 0x000fe20007810000 */
[----:B------:R-:W-:Y:S01]  /*7a70*/  MUFU.EX2 R61, R61 ;  /* 0x0000003d003d7308 */ /* 0x000fe20000000800 */
[----:B------:R-:W-:Y:S02]  /*7a80*/  FSEL R21, R12, RZ, P6 ;  /* 0x000000ff0c157208 */ /* 0x000fe40003000000 */
[----:B------:R-:W-:-:S03]  /*7a90*/  FMNMX.FTZ R55, R140, R55, !PT ;  /* 0x000000378c377209 */ /* 0x000fc60007810000 */
[----:B------:R-:W-:Y:S02]  /*7aa0*/  FADD.FTZ R4, -R21, R4 ;  /* 0x0000000415047221 */ /* 0x000fe40000010100 */
[----:B0-----:R-:W0:Y:S01]  /*7ab0*/  SHFL.BFLY PT, R10, R55, 0x2, 0x1f ;  /* 0x0c401f00370a7f89 */ /* 0x001e2200000e0000 */
[----:B------:R-:W-:Y:S01]  /*7ac0*/  MUFU.EX2 R128, R128 ;  /* 0x0000008000807308 */ /* 0x000fe20000000800 */
[----:B------:R-:W-:-:S07]  /*7ad0*/  FMUL.FTZ R4, R4, R9 ;  /* 0x0000000904047220 */ /* 0x000fce0000410000 */
[----:B------:R-:W1:Y:S08]  /*7ae0*/  MUFU.EX2 R4, R4 ;  /* 0x0000000400047308 */ /* 0x000e700000000800 */
[----:B------:R-:W-:Y:S01]  /*7af0*/  MUFU.EX2 R59, R59 ;  /* 0x0000003b003b7308 */ /* 0x000fe20000000800 */
[----:B0-----:R-:W-:-:S07]  /*7b00*/  FMNMX.FTZ R10, R55, R10, !PT ;  /* 0x0000000a370a7209 */ /* 0x001fce0007810000 */
[----:B------:R-:W-:Y:S01]  /*7b10*/  MUFU.EX2 R130, R130 ;  /* 0x0000008200827308 */ /* 0x000fe20000000800 */
[-CC-:B------:R-:W-:Y:S01]  /*7b20*/  FFMA.FTZ R55, R71, R9.reuse, -R7.reuse ;  /* 0x0000000947377223 */ /* 0x180fe20000010807 */
[----:B------:R-:W-:Y:S01]  /*7b30*/  FFMA.FTZ R7, R29, R9, -R7 ;  /* 0x000000091d077223 */ /* 0x000fe20000010807 */
[----:B------:R-:W0:Y:S05]  /*7b40*/  SHFL.BFLY PT, R65, R10, 0x1, 0x1f ;  /* 0x0c201f000a417f89 */ /* 0x000e2a00000e0000 */
[----:B------:R-:W-:Y:S08]  /*7b50*/  MUFU.EX2 R57, R57 ;  /* 0x0000003900397308 */ /* 0x000ff00000000800 */
[----:B------:R-:W-:Y:S08]  /*7b60*/  MUFU.EX2 R124, R124 ;  /* 0x0000007c007c7308 */ /* 0x000ff00000000800 */
[----:B------:R-:W-:Y:S01]  /*7b70*/  MUFU.EX2 R55, R55 ;  /* 0x0000003700377308 */ /* 0x000fe20000000800 */
[----:B0-----:R-:W-:-:S04]  /*7b80*/  FMNMX.FTZ R10, R10, R65, !PT ;  /* 0x000000410a0a7209 */ /* 0x001fc80007810000 */
[C---:B------:R-:W-:Y:S01]  /*7b90*/  FSETP.NEU.FTZ.AND P1, PT, R10.reuse, -INF , PT ;  /* 0xff8000000a00780b */ /* 0x040fe20003f3d000 */
[----:B------:R-:W-:Y:S02]  /*7ba0*/  FMUL.FTZ R21, R10, R9 ;  /* 0x000000090a157220 */ /* 0x000fe40000410000 */
[----:B------:R-:W-:Y:S03]  /*7bb0*/  MUFU.EX2 R126, R126 ;  /* 0x0000007e007e7308 */ /* 0x000fe60000000800 */
[----:B------:R-:W-:-:S05]  /*7bc0*/  FSEL R21, R21, RZ, P1 ;  /* 0x000000ff15157208 */ /* 0x000fca0000800000 */
[----:B------:R-:W-:Y:S01]  /*7bd0*/  MUFU.EX2 R15, R15 ;  /* 0x0000000f000f7308 */ /* 0x000fe20000000800 */
[-CC-:B------:R-:W-:Y:S01]  /*7be0*/  FFMA.FTZ R143, R32, R9.reuse, -R21.reuse ;  /* 0x00000009208f7223 */ /* 0x180fe20000010815 */
[----:B------:R-:W-:Y:S01]  /*7bf0*/  FSEL R32, R10, RZ, P1 ;  /* 0x000000ff0a207208 */ /* 0x000fe20000800000 */
[-CC-:B------:R-:W-:Y:S01]  /*7c00*/  FFMA.FTZ R72, R76, R9.reuse, -R21.reuse ;  /* 0x000000094c487223 */ /* 0x180fe20000010815 */
[-CC-:B------:R-:W-:Y:S01]  /*7c10*/  FFMA.FTZ R149, R70, R9.reuse, -R21.reuse ;  /* 0x0000000946957223 */ /* 0x180fe20000010815 */
[-CC-:B------:R-:W-:Y:S01]  /*7c20*/  FFMA.FTZ R151, R8, R9.reuse, -R21.reuse ;  /* 0x0000000908977223 */ /* 0x180fe20000010815 */
[-C--:B------:R-:W-:Y:S01]  /*7c30*/  FFMA.FTZ R8, R13, R9.reuse, -R21 ;  /* 0x000000090d087223 */ /* 0x080fe20000010815 */
[----:B------:R-:W-:Y:S01]  /*7c40*/  FADD.FTZ R32, -R32, R3 ;  /* 0x0000000320207221 */ /* 0x000fe20000010100 */
[-CC-:B------:R-:W-:Y:S01]  /*7c50*/  FFMA.FTZ R145, R14, R9.reuse, -R21.reuse ;  /* 0x000000090e917223 */ /* 0x180fe20000010815 */
[----:B------:R-:W-:Y:S01]  /*7c60*/  MUFU.EX2 R72, R72 ;  /* 0x0000004800487308 */ /* 0x000fe20000000800 */
[-C--:B------:R-:W-:Y:S01]  /*7c70*/  FFMA.FTZ R14, R20, R9.reuse, -R21 ;  /* 0x00000009140e7223 */ /* 0x080fe20000010815 */
[-C--:B------:R-:W-:Y:S01]  /*7c80*/  FMUL.FTZ R3, R32, R9.reuse ;  /* 0x0000000920037220 */ /* 0x080fe20000410000 */
[----:B-1----:R-:W-:Y:S01]  /*7c90*/  FFMA.FTZ R13, R4, R2, R35 ;  /* 0x00000002040d7223 */ /* 0x002fe20000010023 */
[-CC-:B------:R-:W-:Y:S01]  /*7ca0*/  FFMA.FTZ R147, R24, R9.reuse, -R21.reuse ;  /* 0x0000000918937223 */ /* 0x180fe20000010815 */
[-CC-:B------:R-:W-:Y:S01]  /*7cb0*/  FFMA.FTZ R20, R39, R9.reuse, -R21.reuse ;  /* 0x0000000927147223 */ /* 0x180fe20000010815 */
[-C--:B------:R-:W-:Y:S01]  /*7cc0*/  FFMA.FTZ R141, R28, R9.reuse, -R21 ;  /* 0x000000091c8d7223 */ /* 0x080fe20000010815 */
[----:B------:R-:W-:Y:S01]  /*7cd0*/  FADD.FTZ R13, R74, R13 ;  /* 0x0000000d4a0d7221 */ /* 0x000fe20000010000 */
[----:B------:R-:W0:Y:S01]  /*7ce0*/  MUFU.EX2 R3, R3 ;  /* 0x0000000300037308 */ /* 0x000e220000000800 */
[-CC-:B------:R-:W-:Y:S01]  /*7cf0*/  FFMA.FTZ R24, R30, R9.reuse, -R21.reuse ;  /* 0x000000091e187223 */ /* 0x180fe20000010815 */
[-C--:B------:R-:W-:Y:S01]  /*7d00*/  FFMA.FTZ R28, R78, R9.reuse, -R21 ;  /* 0x000000094e1c7223 */ /* 0x080fe20000010815 */
[----:B------:R-:W-:Y:S01]  /*7d10*/  FADD.FTZ R2, R26, R13 ;  /* 0x0000000d1a027221 */ /* 0x000fe20000010000 */
[-CC-:B------:R-:W-:Y:S01]  /*7d20*/  FFMA.FTZ R137, R80, R9.reuse, -R21.reuse ;  /* 0x0000000950897223 */ /* 0x180fe20000010815 */
[-CC-:B------:R-:W-:Y:S01]  /*7d30*/  FFMA.FTZ R30, R40, R9.reuse, -R21.reuse ;  /* 0x00000009281e7223 */ /* 0x180fe20000010815 */
[-CC-:B------:R-:W-:Y:S01]  /*7d40*/  FFMA.FTZ R139, R82, R9.reuse, -R21.reuse ;  /* 0x00000009528b7223 */ /* 0x180fe20000010815 */
[----:B------:R-:W-:Y:S01]  /*7d50*/  FADD.FTZ R27, R41, R2 ;  /* 0x00000002291b7221 */ /* 0x000fe20000010000 */
[----:B------:R-:W1:Y:S01]  /*7d60*/  MUFU.EX2 R149, R149 ;  /* 0x0000009500957308 */ /* 0x000e620000000800 */
[-CC-:B------:R-:W-:Y:S01]  /*7d70*/  FFMA.FTZ R32, R84, R9.reuse, -R21.reuse ;  /* 0x0000000954207223 */ /* 0x180fe20000010815 */
[-C--:B------:R-:W-:Y:S01]  /*7d80*/  FFMA.FTZ R133, R46, R9.reuse, -R21 ;  /* 0x000000092e857223 */ /* 0x080fe20000010815 */
[----:B------:R-:W-:Y:S01]  /*7d90*/  FADD.FTZ R2, R6, R27 ;  /* 0x0000001b06027221 */ /* 0x000fe20000010000 */
[-CC-:B------:R-:W-:Y:S01]  /*7da0*/  FFMA.FTZ R40, R86, R9.reuse, -R21.reuse ;  /* 0x0000000956287223 */ /* 0x180fe20000010815 */
[-CC-:B------:R-:W-:Y:S01]  /*7db0*/  FFMA.FTZ R135, R50, R9.reuse, -R21.reuse ;  /* 0x0000000932877223 */ /* 0x180fe20000010815 */
[-CC-:B------:R-:W-:Y:S01]  /*7dc0*/  FFMA.FTZ R46, R52, R9.reuse, -R21.reuse ;  /* 0x00000009342e7223 */ /* 0x180fe20000010815 */
[----:B------:R-:W-:Y:S01]  /*7dd0*/  FADD.FTZ R27, R43, R2 ;  /* 0x000000022b1b7221 */ /* 0x000fe20000010000 */
[----:B------:R-:W2:Y:S01]  /*7de0*/  MUFU.EX2 R151, R151 ;  /* 0x0000009700977308 */ /* 0x000ea20000000800 */
[----:B0-----:R-:W-:Y:S01]  /*7df0*/  FFMA.FTZ R0, R3, R0, R72 ;  /* 0x0000000003007223 */ /* 0x001fe20000010048 */
[-C--:B------:R-:W-:Y:S01]  /*7e00*/  FFMA.FTZ R129, R54, R9.reuse, -R21 ;  /* 0x0000000936817223 */ /* 0x080fe20000010815 */
[----:B------:R-:W-:Y:S01]  /*7e10*/  FADD.FTZ R2, R34, R27 ;  /* 0x0000001b22027221 */ /* 0x000fe20000010000 */
[-CC-:B------:R-:W-:Y:S01]  /*7e20*/  FFMA.FTZ R50, R56, R9.reuse, -R21.reuse ;  /* 0x0000000938327223 */ /* 0x180fe20000010815 */
[-CC-:B------:R-:W-:Y:S01]  /*7e30*/  FFMA.FTZ R131, R58, R9.reuse, -R21.reuse ;  /* 0x000000093a837223 */ /* 0x180fe20000010815 */
[-CC-:B------:R-:W-:Y:S01]  /*7e40*/  FFMA.FTZ R52, R60, R9.reuse, -R21.reuse ;  /* 0x000000093c347223 */ /* 0x180fe20000010815 */
[----:B------:R-:W-:Y:S01]  /*7e50*/  FADD.FTZ R27, R45, R2 ;  /* 0x000000022d1b7221 */ /* 0x000fe20000010000 */
[----:B------:R-:W0:Y:S01]  /*7e60*/  MUFU.EX2 R8, R8 ;  /* 0x0000000800087308 */ /* 0x000e220000000800 */
[----:B-1----:R-:W-:Y:S01]  /*7e70*/  FADD.FTZ R0, R149, R0 ;  /* 0x0000000095007221 */ /* 0x002fe20000010000 */
[-C--:B------:R-:W-:Y:S01]  /*7e80*/  FFMA.FTZ R125, R62, R9.reuse, -R21 ;  /* 0x000000093e7d7223 */ /* 0x080fe20000010815 */
[----:B------:R-:W-:Y:S01]  /*7e90*/  FADD.FTZ R2, R38, R27 ;  /* 0x0000001b26027221 */ /* 0x000fe20000010000 */
[-CC-:B------:R-:W-:Y:S01]  /*7ea0*/  FFMA.FTZ R54, R63, R9.reuse, -R21.reuse ;  /* 0x000000093f367223 */ /* 0x180fe20000010815 */
[-CC-:B------:R-:W-:Y:S01]  /*7eb0*/  FFMA.FTZ R127, R64, R9.reuse, -R21.reuse ;  /* 0x00000009407f7223 */ /* 0x180fe20000010815 */
[-CC-:B------:R-:W-:Y:S01]  /*7ec0*/  FFMA.FTZ R56, R136, R9.reuse, -R21.reuse ;  /* 0x0000000988387223 */ /* 0x180fe20000010815 */
[----:B------:R-:W-:Y:S01]  /*7ed0*/  FADD.FTZ R27, R47, R2 ;  /* 0x000000022f1b7221 */ /* 0x000fe20000010000 */
[----:B------:R-:W1:Y:S01]  /*7ee0*/  MUFU.EX2 R145, R145 ;  /* 0x0000009100917308 */ /* 0x000e620000000800 */
[----:B--2---:R-:W-:Y:S01]  /*7ef0*/  FADD.FTZ R13, R151, R0 ;  /* 0x00000000970d7221 */ /* 0x004fe20000010000 */
[-C--:B------:R-:W-:Y:S01]  /*7f00*/  FFMA.FTZ R121, R66, R9.reuse, -R21 ;  /* 0x0000000942797223 */ /* 0x080fe20000010815 */
[----:B------:R-:W-:Y:S01]  /*7f10*/  FADD.FTZ R2, R42, R27 ;  /* 0x0000001b2a027221 */ /* 0x000fe20000010000 */
[-CC-:B------:R-:W-:Y:S01]  /*7f20*/  FFMA.FTZ R58, R138, R9.reuse, -R21.reuse ;  /* 0x000000098a3a7223 */ /* 0x180fe20000010815 */
[-CC-:B------:R-:W-:Y:S01]  /*7f30*/  FFMA.FTZ R123, R68, R9.reuse, -R21.reuse ;  /* 0x00000009447b7223 */ /* 0x180fe20000010815 */
[----:B------:R-:W-:Y:S01]  /*7f40*/  FFMA.FTZ R60, R140, R9, -R21 ;  /* 0x000000098c3c7223 */ /* 0x000fe20000010815 */
[----:B------:R-:W-:Y:S01]  /*7f50*/  FADD.FTZ R27, R49, R2 ;  /* 0x00000002311b7221 */ /* 0x000fe20000010000 */
[----:B------:R-:W2:Y:S01]  /*7f60*/  MUFU.EX2 R14, R14 ;  /* 0x0000000e000e7308 */ /* 0x000ea20000000800 */
[----:B0-----:R-:W-:-:S02]  /*7f70*/  FADD.FTZ R0, R8, R13 ;  /* 0x0000000d08007221 */ /* 0x001fc40000010000 */
[----:B------:R-:W-:-:S04]  /*7f80*/  FADD.FTZ R2, R44, R27 ;  /* 0x0000001b2c027221 */ /* 0x000fc80000010000 */
[----:B------:R-:W-:Y:S01]  /*7f90*/  FADD.FTZ R27, R51, R2 ;  /* 0x00000002331b7221 */ /* 0x000fe20000010000 */
[----:B------:R-:W0:Y:S01]  /*7fa0*/  MUFU.EX2 R147, R147 ;  /* 0x0000009300937308 */ /* 0x000e220000000800 */
[----:B-1----:R-:W-:Y:S02]  /*7fb0*/  FADD.FTZ R13, R145, R0 ;  /* 0x00000000910d7221 */ /* 0x002fe40000010000 */
[----:B------:R-:W-:-:S04]  /*7fc0*/  FADD.FTZ R2, R48, R27 ;  /* 0x0000001b30027221 */ /* 0x000fc80000010000 */
[----:B------:R-:W-:Y:S01]  /*7fd0*/  FADD.FTZ R27, R53, R2 ;  /* 0x00000002351b7221 */ /* 0x000fe20000010000 */
[----:B------:R-:W1:Y:S01]  /*7fe0*/  MUFU.EX2 R20, R20 ;  /* 0x0000001400147308 */ /* 0x000e620000000800 */
[----:B--2---:R-:W-:Y:S02]  /*7ff0*/  FADD.FTZ R0, R14, R13 ;  /* 0x0000000d0e007221 */ /* 0x004fe40000010000 */
[----:B------:R-:W-:-:S04]  /*8000*/  FADD.FTZ R2, R132, R27 ;  /* 0x0000001b84027221 */ /* 0x000fc80000010000 */
[----:B------:R-:W-:Y:S01]  /*8010*/  FADD.FTZ R27, R25, R2 ;  /* 0x00000002191b7221 */ /* 0x000fe20000010000 */
[----:B------:R-:W2:Y:S01]  /*8020*/  MUFU.EX2 R141, R141 ;  /* 0x0000008d008d7308 */ /* 0x000ea20000000800 */
[----:B0-----:R-:W-:Y:S02]  /*8030*/  FADD.FTZ R13, R147, R0 ;  /* 0x00000000930d7221 */ /* 0x001fe40000010000 */
        /* <DEDUP_REMOVED lines=68> */
.L_x_974:
[----:B------:R-:W-:Y:S01]  /*8480*/  ULEA UR6, UR26, UR45, 0x3 ;  /* 0x0000002d1a067291 */ /* 0x000fe2000f8e183f */
[----:B------:R-:W-:Y:S01]  /*8490*/  ISETP.GT.AND P1, PT, R5, UR25, PT ;  /* 0x0000001905007c0c */ /* 0x000fe2000bf24270 */
[----:B------:R-:W-:Y:S01]  /*84a0*/  UMOV UR27, UR46 ;  /* 0x0000002e001b7c82 */ /* 0x000fe20008000000 */
[----:B------:R-:W-:Y:S01]  /*84b0*/  UMOV UR26, UR36 ;  /* 0x00000024001a7c82 */ /* 0x000fe20008000000 */
[----:B------:R-:W-:Y:S01]  /*84c0*/  UIADD3 UR6, UR6, 0x16860, URZ ;  /* 0x0001686006067890 */ /* 0x000fe2000fffe03f */
[-C--:B------:R-:W-:Y:S01]  /*84d0*/  FMUL.FTZ R88, R88, R4.reuse ;  /* 0x0000000458587220 */ /* 0x080fe20000410000 */
[-C--:B------:R-:W-:Y:S01]  /*84e0*/  FMUL.FTZ R89, R89, R4.reuse ;  /* 0x0000000459597220 */ /* 0x080fe20000410000 */
[-C--:B------:R-:W-:Y:S01]  /*84f0*/  FMUL.FTZ R92, R92, R4.reuse ;  /* 0x000000045c5c7220 */ /* 0x080fe20000410000 */
[----:B------:R-:W-:Y:S01]  /*8500*/  UPRMT UR6, UR43, 0x654, UR6 ;  /* 0x000006542b067896 */ /* 0x000fe20008000006 */
        /* <DEDUP_REMOVED lines=31> */
[----:B------:R-:W-:Y:S01]  /*8700*/  VIADD R5, R5, 0xffffffff ;  /* 0xffffffff05057836 */ /* 0x000fe20000000000 */
        /* <DEDUP_REMOVED lines=32> */
[----:B------:R-:W-:Y:S01]  /*8910*/  F2FP.F16.F32.PACK_AB R123, R60, R123 ;  /* 0x0000007b3c7b723e */ /* 0x000fe200000000ff */
[----:B------:R-:W-:Y:S06]  /*8920*/  @P1 BRA `(.L_x_975) ;  /* 0xffffffc800801947 */ /* 0x000fec000383ffff */
.L_x_956:
[----:B------:R-:W-:Y:S01]  /*8930*/  UISETP.NE.AND UP1, UPT, UR50, URZ, UPT ;  /* 0x0000003f3200728c */ /* 0x000fe2000bf25270 */
[----:B------:R-:W-:Y:S01]  /*8940*/  IADD3 R36, -R36, 0x1, RZ ;  /* 0x0000000124247810 */ /* 0x000fe20007ffe1ff */
[----:B------:R-:W-:Y:S02]  /*8950*/  UISETP.NE.AND UP0, UPT, UR49, URZ, UPT ;  /* 0x0000003f3100728c */ /* 0x000fe4000bf05270 */
[----:B------:R-:W-:Y:S02]  /*8960*/  UIADD3 UR10, UR38, 0xbf, URZ ;  /* 0x000000bf260a7890 */ /* 0x000fe4000fffe03f */
[----:B------:R-:W-:Y:S02]  /*8970*/  IMAD R3, R37, UR40, R36 ;  /* 0x0000002825037c24 */ /* 0x000fe4000f8e0224 */
[----:B------:R-:W-:-:S03]  /*8980*/  PLOP3.LUT P1, PT, PT, PT, UP0, 0x40, 0x0 ;  /* 0x000000000000781c */ /* 0x000fc60003f2e808 */
[----:B------:R-:W-:Y:S01]  /*8990*/  @UP1 ULDC UR6, c[0x0][0x44c] ;  /* 0x0001130000061ab9 */ /* 0x000fe20000000800 */
[----:B------:R-:W-:Y:S01]  /*89a0*/  @UP1 ULDC UR11, c[0x0][0x450] ;  /* 0x00011400000b1ab9 */ /* 0x000fe20000000800 */
[----:B------:R-:W-:-:S04]  /*89b0*/  UIMAD.WIDE.U32 UR6, UR10, UR6, URZ ;  /* 0x000000060a0672a5 */ /* 0x000fc8000f8e003f */
[----:B------:R-:W-:-:S06]  /*89c0*/  @UP1 USHF.R.U32.HI UR10, URZ, UR11, UR7 ;  /* 0x0000000b3f0a1299 */ /* 0x000fcc0008011607 */
[----:B------:R-:W-:-:S04]  /*89d0*/  VIADD R3, R3, UR10 ;  /* 0x0000000a03037c36 */ /* 0x000fc80008000000 */
[----:B------:R-:W-:Y:S01]  /*89e0*/  VIADD R4, R3, -UR22 ;  /* 0x8000001603047c36 */ /* 0x000fe20008000000 */
[----:B------:R-:W-:Y:S06]  /*89f0*/  @P1 BRA `(.L_x_976) ;  /* 0x0000000000441947 */ /* 0x000fec0003800000 */
[----:B------:R-:W-:-:S13]  /*8a00*/  ISETP.GT.AND P1, PT, R3, -0x1, PT ;  /* 0xffffffff0300780c */ /* 0x000fda0003f24270 */
[----:B------:R-:W-:Y:S05]  /*8a10*/  @P1 BRA `(.L_x_977) ;  /* 0x0000000000201947 */ /* 0x000fea0003800000 */
[----:B------:R-:W0:Y:S01]  /*8a20*/  LDC R8, c[0x0][0x9e4] ;  /* 0x00027900ff087b82 */ /* 0x000e220000000800 */
[----:B------:R-:W-:Y:S02]  /*8a30*/  LOP3.LUT R3, RZ, R3, RZ, 0x33, !PT ;  /* 0x00000003ff037212 */ /* 0x000fe400078e33ff */
[----:B0-----:R-:W-:-:S13]  /*8a40*/  ISETP.NE.AND P1, PT, R8, 0x1, PT ;  /* 0x000000010800780c */ /* 0x001fda0003f25270 */
[----:B------:R-:W0:Y:S02]  /*8a50*/  @P1 LDC.64 R6, c[0x0][0x9e8] ;  /* 0x00027a00ff061b82 */ /* 0x000e240000000a00 */
[----:B0-----:R-:W-:-:S05]  /*8a60*/  @P1 IMAD.HI.U32 R6, R3, R6, RZ ;  /* 0x0000000603061227 */ /* 0x001fca00078e00ff */
[----:B------:R-:W-:-:S04]  /*8a70*/  @P1 SHF.R.U32.HI R3, RZ, R7, R6 ;  /* 0x00000007ff031219 */ /* 0x000fc80000011606 */
[----:B------:R-:W-:Y:S01]  /*8a80*/  LOP3.LUT R3, RZ, R3, RZ, 0x33, !PT ;  /* 0x00000003ff037212 */ /* 0x000fe200078e33ff */
[----:B------:R-:W-:Y:S06]  /*8a90*/  BRA `(.L_x_978) ;  /* 0x0000000000147947 */ /* 0x000fec0003800000 */
.L_x_977:
[----:B------:R-:W0:Y:S02]  /*8aa0*/  LDC R8, c[0x0][0x9e4] ;  /* 0x00027900ff087b82 */ /* 0x000e240000000800 */
[----:B0-----:R-:W-:-:S13]  /*8ab0*/  ISETP.NE.AND P1, PT, R8, 0x1, PT ;  /* 0x000000010800780c */ /* 0x001fda0003f25270 */
[----:B------:R-:W0:Y:S02]  /*8ac0*/  @P1 LDC.64 R6, c[0x0][0x9e8] ;  /* 0x00027a00ff061b82 */ /* 0x000e240000000a00 */
[----:B0-----:R-:W-:-:S05]  /*8ad0*/  @P1 IMAD.HI.U32 R6, R3, R6, RZ ;  /* 0x0000000603061227 */ /* 0x001fca00078e00ff */
[----:B------:R-:W-:-:S07]  /*8ae0*/  @P1 SHF.R.U32.HI R3, RZ, R7, R6 ;  /* 0x00000007ff031219 */ /* 0x000fce0000011606 */
.L_x_978:
[----:B------:R-:W-:-:S05]  /*8af0*/  IMAD R3, R3, R8, RZ ;  /* 0x0000000803037224 */ /* 0x000fca00078e02ff */
[----:B------:R-:W-:-:S07]  /*8b00*/  VIMNMX R4, R4, R3, !PT ;  /* 0x0000000304047248 */ /* 0x000fce0007fe0100 */
.L_x_976:
[----:B------:R-:W-:-:S05]  /*8b10*/  VIADD R4, R4, 0x7f ;  /* 0x0000007f04047836 */ /* 0x000fca0000000000 */
[----:B------:R-:W-:-:S04]  /*8b20*/  SHF.R.S32.HI R3, RZ, 0x1f, R4 ;  /* 0x0000001fff037819 */ /* 0x000fc80000011404 */
[----:B------:R-:W-:-:S04]  /*8b30*/  LEA.HI R3, R3, R4, RZ, 0x7 ;  /* 0x0000000403037211 */ /* 0x000fc800078f38ff */
[----:B------:R-:W-:-:S04]  /*8b40*/  SHF.R.S32.HI R3, RZ, 0x7, R3 ;  /* 0x00000007ff037819 */ /* 0x000fc80000011403 */
[----:B------:R-:W-:-:S04]  /*8b50*/  VIMNMX R4, R3, UR42, !PT ;  /* 0x0000002a03047c48 */ /* 0x000fc8000ffe0100 */
[----:B------:R-:W-:-:S13]  /*8b60*/  ISETP.GE.AND P1, PT, R5, R4, PT ;  /* 0x000000040500720c */ /* 0x000fda0003f26270 */
[----:B------:R-:W-:Y:S05]  /*8b70*/  @!P1 BRA `(.L_x_979) ;  /* 0x0000002400489947 */ /* 0x000fea0003800000 */
[----:B------:R-:W-:Y:S01]  /*8b80*/  IMAD.MOV.U32 R6, RZ, RZ, R10 ;  /* 0x000000ffff067224 */ /* 0x000fe200078e000a */
[----:B------:R-:W-:Y:S01]  /*8b90*/  UMOV UR23, UR46 ;  /* 0x0000002e00177c82 */ /* 0x000fe20008000000 */
[----:B------:R-:W-:Y:S01]  /*8ba0*/  IMAD.MOV.U32 R3, RZ, RZ, R12 ;  /* 0x000000ffff037224 */ /* 0x000fe200078e000c */
[----:B------:R-:W-:Y:S01]  /*8bb0*/  UMOV UR22, UR36 ;  /* 0x0000002400167c82 */ /* 0x000fe20008000000 */
[----:B------:R-:W-:-:S05]  /*8bc0*/  ULDC UR21, c[0x0][0x9d8] ;  /* 0x0002760000157ab9 */ /* 0x000fca0000000800 */
.L_x_990:
[----:B------:R-:W-:Y:S01]  /*8bd0*/  ISETP.NE.AND P2, PT, RZ, UR44, PT ;  /* 0x0000002cff007c0c */ /* 0x000fe2000bf45270 */
[----:B------:R-:W-:-:S04]  /*8be0*/  UISETP.NE.AND UP0, UPT, UR22, 0x1, UPT ;  /* 0x000000011600788c */ /* 0x000fc8000bf05270 */
[----:B------:R-:W-:-:S04]  /*8bf0*/  USEL UR46, URZ, 0x1, UP0 ;  /* 0x000000013f2e7887 */ /* 0x000fc80008000000 */
[----:B------:R-:W-:-:S04]  /*8c00*/  ULOP3.LUT UR46, UR23, UR46, URZ, 0x3c, !UPT ;  /* 0x0000002e172e7292 */ /* 0x000fc8000f8e3c3f */
[----:B------:R-:W-:Y:S08]  /*8c10*/  @P2 BRA `(.L_x_980) ;  /* 0x0000000000382947 */ /* 0x000ff00003800000 */
[----:B------:R-:W-:Y:S05]  /*8c20*/  @!P0 BRA `(.L_x_981) ;  /* 0x0000000000048947 */ /* 0x000fea0003800000 */
[----:B------:R-:W-:Y:S01]  /*8c30*/  BPT.TRAP 0x1 ;  /* 0x000000040000795c */ /* 0x000fe20000300000 */
.L_x_981:
        /* <DEDUP_REMOVED lines=9> */
.L_x_982:
[----:B-1----:R-:W-:Y:S05]  /*8cd0*/  @P1 BRA `(.L_x_980) ;  /* 0x0000000000081947 */ /* 0x002fea0003800000 */
[----:B------:R-:W1:Y:S02]  /*8ce0*/  SYNCS.PHASECHK.TRANS64.TRYWAIT P1, [UR6+0x16830], R7 ;  /* 0x01683007ff0075a7 */ /* 0x000e640008020146 */
[----:B-1----:R-:W-:Y:S05]  /*8cf0*/  @!P1 BRA `(.L_x_983) ;  /* 0x000000c0007c9947 */ /* 0x002fea0003800000 */
.L_x_980:
        /* <DEDUP_REMOVED lines=28> */
.L_x_985:
[----:B------:R-:W-:Y:S01]  /*8ec0*/  ULEA UR6, UR22, UR45, 0x3 ;  /* 0x0000002d16067291 */ /* 0x000fe2000f8e183f */
[----:B------:R-:W-:-:S05]  /*8ed0*/  IMAD.U32 R7, RZ, RZ, UR23 ;  /* 0x00000017ff077e24 */ /* 0x000fca000f8e00ff */
[----:B------:R-:W-:-:S04]  /*8ee0*/  SHF.L.U32 R7, R7, 0x1f, RZ ;  /* 0x0000001f07077819 */ /* 0x000fc800000006ff */
[----:B------:R0:W1:Y:S01]  /*8ef0*/  SYNCS.PHASECHK.TRANS64.TRYWAIT P1, [UR6+0x16850], R7 ;  /* 0x01685007ff0075a7 */ /* 0x0000620008020146 */
[----:B------:R-:W-:Y:S05]  /*8f00*/  @!P0 BRA `(.L_x_986) ;  /* 0x0000000000048947 */ /* 0x000fea0003800000 */
[----:B------:R-:W-:Y:S01]  /*8f10*/  BPT.TRAP 0x1 ;  /* 0x000000040000795c */ /* 0x000fe20000300000 */
.L_x_986:
[----:B-1----:R-:W-:Y:S05]  /*8f20*/  @P1 BRA `(.L_x_984) ;  /* 0x0000000000081947 */ /* 0x002fea0003800000 */
[----:B------:R-:W1:Y:S02]  /*8f30*/  SYNCS.PHASECHK.TRANS64.TRYWAIT P1, [UR6+0x16850], R7 ;  /* 0x01685007ff0075a7 */ /* 0x000e640008020146 */
[----:B-1----:R-:W-:Y:S05]  /*8f40*/  @!P1 BRA `(.L_x_987) ;  /* 0x000000c000009947 */ /* 0x002fea0003800000 */
.L_x_984:
        /* <DEDUP_REMOVED lines=51> */
.L_x_988:
[----:B------:R-:W-:Y:S01]  /*9280*/  FMUL.FTZ R8, R24, UR21 ;  /* 0x0000001518087c20 */ /* 0x000fe20008410000 */
[----:B------:R-:W-:Y:S01]  /*9290*/  FMUL.FTZ R14, R25, UR21 ;  /* 0x00000015190e7c20 */ /* 0x000fe20008410000 */
[----:B0-----:R-:W-:Y:S01]  /*92a0*/  FMUL.FTZ R7, R26, UR21 ;  /* 0x000000151a077c20 */ /* 0x001fe20008410000 */
        /* <DEDUP_REMOVED lines=142> */
[----:B-1----:R-:W-:Y:S02]  /*9b90*/  FMNMX.FTZ R10, R150, R9, !PT ;  /* 0x00000009960a7209 */ /* 0x002fe40007810000 */
[----:B------:R-:W1:Y:S05]  /*9ba0*/  LDC R9, c[0x0][0x988] ;  /* 0x00026200ff097b82 */ /* 0x000e6a0000000800 */
[----:B------:R-:W3:Y:S01]  /*9bb0*/  MUFU.TANH R13, R13 ;  /* 0x0000000d000d7308 */ /* 0x000ee20000002400 */
[----:B--2---:R-:W-:-:S07]  /*9bc0*/  FMNMX.FTZ R11, R60, R11, !PT ;  /* 0x0000000b3c0b7209 */ /* 0x004fce0007810000 */
[----:B------:R-:W2:Y:S01]  /*9bd0*/  MUFU.TANH R15, R15 ;  /* 0x0000000f000f7308 */ /* 0x000ea20000002400 */
[----:B0-----:R-:W-:-:S07]  /*9be0*/  FMNMX.FTZ R11, R62, R11, !PT ;  /* 0x0000000b3e0b7209 */ /* 0x001fce0007810000 */
[----:B------:R-:W0:Y:S01]  /*9bf0*/  MUFU.TANH R64, R64 ;  /* 0x0000004000407308 */ /* 0x000e220000002400 */
[----:B---3--:R-:W-:-:S07]  /*9c00*/  FMNMX.FTZ R10, R13, R10, !PT ;  /* 0x0000000a0d0a7209 */ /* 0x008fce0007810000 */
        /* <DEDUP_REMOVED lines=41> */
[----:B---3--:R-:W-:-:S05]  /*9ea0*/  FMNMX.FTZ R35, R69, R10, !PT ;  /* 0x0000000a45237209 */ /* 0x008fca0007810000 */
[----:B------:R-:W3:Y:S01]  /*9eb0*/  SHFL.BFLY PT, R10, R35, 0x2, 0x1f ;  /* 0x0c401f00230a7f89 */ /* 0x000ee200000e0000 */
[----:B--2---:R-:W-:-:S04]  /*9ec0*/  FMNMX.FTZ R11, R84, R11, !PT ;  /* 0x0000000b540b7209 */ /* 0x004fc80007810000 */
[----:B0-----:R-:W-:-:S05]  /*9ed0*/  FMNMX.FTZ R11, R86, R11, !PT ;  /* 0x0000000b560b7209 */ /* 0x001fca0007810000 */
[----:B------:R-:W0:Y:S01]  /*9ee0*/  SHFL.BFLY PT, R12, R11, 0x2, 0x1f ;  /* 0x0c401f000b0c7f89 */ /* 0x000e2200000e0000 */
[----:B---3--:R-:W-:Y:S02]  /*9ef0*/  FMNMX.FTZ R37, R35, R10, !PT ;  /* 0x0000000a23257209 */ /* 0x008fe40007810000 */
[----:B0-----:R-:W-:-:S03]  /*9f00*/  FMNMX.FTZ R39, R11, R12, !PT ;  /* 0x0000000c0b277209 */ /* 0x001fc60007810000 */
[----:B------:R-:W0:Y:S04]  /*9f10*/  SHFL.BFLY PT, R12, R37, 0x1, 0x1f ;  /* 0x0c201f00250c7f89 */ /* 0x000e2800000e0000 */
[----:B------:R-:W2:Y:S01]  /*9f20*/  SHFL.BFLY PT, R10, R39, 0x1, 0x1f ;  /* 0x0c201f00270a7f89 */ /* 0x000ea200000e0000 */
[----:B0-----:R-:W-:Y:S02]  /*9f30*/  FMNMX.FTZ R12, R37, R12, !PT ;  /* 0x0000000c250c7209 */ /* 0x001fe40007810000 */
[----:B--2---:R-:W-:-:S03]  /*9f40*/  FMNMX.FTZ R10, R39, R10, !PT ;  /* 0x0000000a270a7209 */ /* 0x004fc60007810000 */
[C---:B-1----:R-:W-:Y:S01]  /*9f50*/  FMUL.FTZ R71, R12.reuse, R9 ;  /* 0x000000090c477220 */ /* 0x042fe20000410000 */
[----:B------:R-:W-:-:S03]  /*9f60*/  FADD.FTZ R3, -R12, R3 ;  /* 0x000000030c037221 */ /* 0x000fc60000010100 */
[-CC-:B------:R-:W-:Y:S01]  /*9f70*/  FFMA.FTZ R35, R32, R9.reuse, -R71.reuse ;  /* 0x0000000920237223 */ /* 0x180fe20000010847 */
[-CC-:B------:R-:W-:Y:S01]  /*9f80*/  FFMA.FTZ R32, R36, R9.reuse, -R71.reuse ;  /* 0x0000000924207223 */ /* 0x180fe20000010847 */
[-CC-:B------:R-:W-:Y:S01]  /*9f90*/  FFMA.FTZ R36, R25, R9.reuse, -R71.reuse ;  /* 0x0000000919247223 */ /* 0x180fe20000010847 */
[-CC-:B------:R-:W-:Y:S01]  /*9fa0*/  FFMA.FTZ R25, R29, R9.reuse, -R71.reuse ;  /* 0x000000091d197223 */ /* 0x180fe20000010847 */
[C---:B------:R-:W-:Y:S01]  /*9fb0*/  FADD.FTZ R6, -R10.reuse, R6 ;  /* 0x000000060a067221 */ /* 0x040fe20000010100 */
[-C--:B------:R-:W-:Y:S01]  /*9fc0*/  FMUL.FTZ R29, R10, R9.reuse ;  /* 0x000000090a1d7220 */ /* 0x080fe20000410000 */
[-CC-:B------:R-:W-:Y:S01]  /*9fd0*/  FFMA.FTZ R59, R26, R9.reuse, -R71.reuse ;  /* 0x000000091a3b7223 */ /* 0x180fe20000010847 */
[-C--:B------:R-:W-:Y:S01]  /*9fe0*/  FMUL.FTZ R41, R3, R9.reuse ;  /* 0x0000000903297220 */ /* 0x080fe20000410000 */
[-CC-:B------:R-:W-:Y:S01]  /*9ff0*/  FFMA.FTZ R39, R8, R9.reuse, -R71.reuse ;  /* 0x0000000908277223 */ /* 0x180fe20000010847 */
[-C--:B------:R-:W-:Y:S01]  /*a000*/  FFMA.FTZ R26, R40, R9.reuse, -R71 ;  /* 0x00000009281a7223 */ /* 0x080fe20000010847 */
[-C--:B------:R-:W-:Y:S01]  /*a010*/  FMUL.FTZ R3, R6, R9.reuse ;  /* 0x0000000906037220 */ /* 0x080fe20000410000 */
[-C--:B------:R-:W-:Y:S01]  /*a020*/  FFMA.FTZ R40, R7, R9.reuse, -R29 ;  /* 0x0000000907287223 */ /* 0x080fe2000001081d */
[-C--:B------:R-:W-:Y:S01]  /*a030*/  FFMA.FTZ R61, R14, R9.reuse, -R71 ;  /* 0x000000090e3d7223 */ /* 0x080fe20000010847 */
[-C--:B------:R-:W-:Y:S01]  /*a040*/  FFMA.FTZ R149, R20, R9.reuse, -R29 ;  /* 0x0000000914957223 */ /* 0x080fe2000001081d */
[----:B------:R-:W-:Y:S01]  /*a050*/  MUFU.EX2 R11, R41 ;  /* 0x00000029000b7308 */ /* 0x000fe20000000800 */
[-C--:B------:R-:W-:Y:S01]  /*a060*/  FFMA.FTZ R37, R24, R9.reuse, -R71 ;  /* 0x0000000918257223 */ /* 0x080fe20000010847 */
[-CC-:B------:R-:W-:Y:S01]  /*a070*/  FFMA.FTZ R151, R28, R9.reuse, -R29.reuse ;  /* 0x000000091c977223 */ /* 0x180fe2000001081d */
[-CC-:B------:R-:W-:Y:S01]  /*a080*/  FFMA.FTZ R20, R30, R9.reuse, -R29.reuse ;  /* 0x000000091e147223 */ /* 0x180fe2000001081d */
[-C--:B------:R-:W-:Y:S01]  /*a090*/  FFMA.FTZ R145, R34, R9.reuse, -R29 ;  /* 0x0000000922917223 */ /* 0x080fe2000001081d */
[-C--:B------:R-:W-:Y:S01]  /*a0a0*/  FFMA.FTZ R57, R120, R9.reuse, -R71 ;  /* 0x0000000978397223 */ /* 0x080fe20000010847 */
[-CC-:B------:R-:W-:Y:S01]  /*a0b0*/  FFMA.FTZ R28, R122, R9.reuse, -R29.reuse ;  /* 0x000000097a1c7223 */ /* 0x180fe2000001081d */
[-C--:B------:R-:W-:Y:S01]  /*a0c0*/  FFMA.FTZ R147, R38, R9.reuse, -R29 ;  /* 0x0000000926937223 */ /* 0x080fe2000001081d */
[----:B------:R-:W0:Y:S01]  /*a0d0*/  MUFU.EX2 R39, R39 ;  /* 0x0000002700277308 */ /* 0x000e220000000800 */
[-C--:B------:R-:W-:Y:S01]  /*a0e0*/  FFMA.FTZ R55, R124, R9.reuse, -R71 ;  /* 0x000000097c377223 */ /* 0x080fe20000010847 */
[-CC-:B------:R-:W-:Y:S01]  /*a0f0*/  FFMA.FTZ R30, R126, R9.reuse, -R29.reuse ;  /* 0x000000097e1e7223 */ /* 0x180fe2000001081d */
[-C--:B------:R-:W-:Y:S01]  /*a100*/  FFMA.FTZ R141, R42, R9.reuse, -R29 ;  /* 0x000000092a8d7223 */ /* 0x080fe2000001081d */
[-C--:B------:R-:W-:Y:S01]  /*a110*/  FFMA.FTZ R53, R128, R9.reuse, -R71 ;  /* 0x0000000980357223 */ /* 0x080fe20000010847 */
[-C--:B------:R-:W-:Y:S01]  /*a120*/  FFMA.FTZ R34, R130, R9.reuse, -R29 ;  /* 0x0000000982227223 */ /* 0x080fe2000001081d */
[-C--:B------:R-:W-:Y:S01]  /*a130*/  FFMA.FTZ R24, R44, R9.reuse, -R71 ;  /* 0x000000092c187223 */ /* 0x080fe20000010847 */
[-C--:B------:R-:W-:Y:S01]  /*a140*/  FFMA.FTZ R143, R46, R9.reuse, -R29 ;  /* 0x000000092e8f7223 */ /* 0x080fe2000001081d */
[----:B------:R-:W-:Y:S01]  /*a150*/  MUFU.EX2 R3, R3 ;  /* 0x0000000300037308 */ /* 0x000fe20000000800 */
[-CC-:B------:R-:W-:Y:S01]  /*a160*/  FFMA.FTZ R8, R31, R9.reuse, -R71.reuse ;  /* 0x000000091f087223 */ /* 0x180fe20000010847 */
[-C--:B------:R-:W-:Y:S01]  /*a170*/  FFMA.FTZ R51, R132, R9.reuse, -R71 ;  /* 0x0000000984337223 */ /* 0x080fe20000010847 */
[-C--:B------:R-:W-:Y:S01]  /*a180*/  FFMA.FTZ R38, R134, R9.reuse, -R29 ;  /* 0x0000000986267223 */ /* 0x080fe2000001081d */
[-C--:B------:R-:W-:Y:S01]  /*a190*/  FFMA.FTZ R136, R136, R9.reuse, -R71 ;  /* 0x0000000988887223 */ /* 0x080fe20000010847 */
[-C--:B------:R-:W-:Y:S01]  /*a1a0*/  FFMA.FTZ R137, R48, R9.reuse, -R29 ;  /* 0x0000000930897223 */ /* 0x080fe2000001081d */
[-C--:B------:R-:W-:Y:S01]  /*a1b0*/  FFMA.FTZ R49, R138, R9.reuse, -R71 ;  /* 0x000000098a317223 */ /* 0x080fe20000010847 */
[-C--:B------:R-:W-:Y:S01]  /*a1c0*/  FFMA.FTZ R42, R50, R9.reuse, -R29 ;  /* 0x00000009322a7223 */ /* 0x080fe2000001081d */
[----:B------:R-:W1:Y:S01]  /*a1d0*/  MUFU.EX2 R40, R40 ;  /* 0x0000002800287308 */ /* 0x000e620000000800 */
[----:B0-----:R-:W-:Y:S01]  /*a1e0*/  FFMA.FTZ R2, R11, R2, R39 ;  /* 0x000000020b027223 */ /* 0x001fe20000010027 */
[-C--:B------:R-:W-:Y:S01]  /*a1f0*/  FFMA.FTZ R138, R140, R9.reuse, -R71 ;  /* 0x000000098c8a7223 */ /* 0x080fe20000010847 */
[-C--:B------:R-:W-:Y:S01]  /*a200*/  FFMA.FTZ R139, R52, R9.reuse, -R29 ;  /* 0x00000009348b7223 */ /* 0x080fe2000001081d */
[-C--:B------:R-:W-:Y:S01]  /*a210*/  FFMA.FTZ R47, R142, R9.reuse, -R71 ;  /* 0x000000098e2f7223 */ /* 0x080fe20000010847 */
[-C--:B------:R-:W-:Y:S01]  /*a220*/  FFMA.FTZ R44, R54, R9.reuse, -R29 ;  /* 0x00000009362c7223 */ /* 0x080fe2000001081d */
[-C--:B------:R-:W-:Y:S01]  /*a230*/  FFMA.FTZ R132, R144, R9.reuse, -R71 ;  /* 0x0000000990847223 */ /* 0x080fe20000010847 */
[-C--:B------:R-:W-:Y:S01]  /*a240*/  FFMA.FTZ R133, R56, R9.reuse, -R29 ;  /* 0x0000000938857223 */ /* 0x080fe2000001081d */
[----:B------:R-:W0:Y:S01]  /*a250*/  MUFU.EX2 R61, R61 ;  /* 0x0000003d003d7308 */ /* 0x000e220000000800 */
[-C--:B------:R-:W-:Y:S01]  /*a260*/  FFMA.FTZ R45, R146, R9.reuse, -R71 ;  /* 0x00000009922d7223 */ /* 0x080fe20000010847 */
[-C--:B------:R-:W-:Y:S01]  /*a270*/  FFMA.FTZ R46, R58, R9.reuse, -R29 ;  /* 0x000000093a2e7223 */ /* 0x080fe2000001081d */
[-C--:B------:R-:W-:Y:S01]  /*a280*/  FFMA.FTZ R14, R148, R9.reuse, -R71 ;  /* 0x00000009940e7223 */ /* 0x080fe20000010847 */
[-C--:B------:R-:W-:Y:S01]  /*a290*/  FFMA.FTZ R135, R60, R9.reuse, -R29 ;  /* 0x000000093c877223 */ /* 0x080fe2000001081d */
[-C--:B------:R-:W-:Y:S01]  /*a2a0*/  FFMA.FTZ R43, R150, R9.reuse, -R71 ;  /* 0x00000009962b7223 */ /* 0x080fe20000010847 */
[-C--:B------:R-:W-:Y:S01]  /*a2b0*/  FFMA.FTZ R48, R62, R9.reuse, -R29 ;  /* 0x000000093e307223 */ /* 0x080fe2000001081d */
[-C--:B------:R-:W-:Y:S01]  /*a2c0*/  FFMA.FTZ R128, R13, R9.reuse, -R71 ;  /* 0x000000090d807223 */ /* 0x080fe20000010847 */
[----:B------:R-:W2:Y:S01]  /*a2d0*/  MUFU.EX2 R149, R149 ;  /* 0x0000009500957308 */ /* 0x000ea20000000800 */
[----:B-1----:R-:W-:Y:S01]  /*a2e0*/  FFMA.FTZ R0, R3, R0, R40 ;  /* 0x0000000003007223 */ /* 0x002fe20000010028 */
[-C--:B------:R-:W-:Y:S01]  /*a2f0*/  FFMA.FTZ R129, R64, R9.reuse, -R29 ;  /* 0x0000000940817223 */ /* 0x080fe2000001081d */
[-C--:B------:R-:W-:Y:S01]  /*a300*/  FFMA.FTZ R41, R15, R9.reuse, -R71 ;  /* 0x000000090f297223 */ /* 0x080fe20000010847 */
[-C--:B------:R-:W-:Y:S01]  /*a310*/  FFMA.FTZ R50, R66, R9.reuse, -R29 ;  /* 0x0000000942327223 */ /* 0x080fe2000001081d */
[-C--:B------:R-:W-:Y:S01]  /*a320*/  FFMA.FTZ R13, R21, R9.reuse, -R71 ;  /* 0x00000009150d7223 */ /* 0x080fe20000010847 */
[-CC-:B------:R-:W-:Y:S01]  /*a330*/  FFMA.FTZ R131, R68, R9.reuse, -R29.reuse ;  /* 0x0000000944837223 */ /* 0x180fe2000001081d */
[-C--:B------:R-:W-:Y:S01]  /*a340*/  FFMA.FTZ R52, R70, R9.reuse, -R29 ;  /* 0x0000000946347223 */ /* 0x080fe2000001081d */
[----:B------:R-:W1:Y:S01]  /*a350*/  MUFU.EX2 R37, R37 ;  /* 0x0000002500257308 */ /* 0x000e620000000800 */
[----:B0-----:R-:W-:Y:S01]  /*a360*/  FADD.FTZ R2, R61, R2 ;  /* 0x000000023d027221 */ /* 0x001fe20000010000 */
[-C--:B------:R-:W-:Y:S01]  /*a370*/  FFMA.FTZ R124, R27, R9.reuse, -R71 ;  /* 0x000000091b7c7223 */ /* 0x080fe20000010847 */
[-CC-:B------:R-:W-:Y:S01]  /*a380*/  FFMA.FTZ R125, R72, R9.reuse, -R29.reuse ;  /* 0x00000009487d7223 */ /* 0x180fe2000001081d */
[-CC-:B------:R-:W-:Y:S01]  /*a390*/  FFMA.FTZ R54, R74, R9.reuse, -R29.reuse ;  /* 0x000000094a367223 */ /* 0x180fe2000001081d */
[-C--:B------:R-:W-:Y:S01]  /*a3a0*/  FFMA.FTZ R127, R76, R9.reuse, -R29 ;  /* 0x000000094c7f7223 */ /* 0x080fe2000001081d */
[-C--:B------:R-:W-:Y:S01]  /*a3b0*/  FFMA.FTZ R21, R33, R9.reuse, -R71 ;  /* 0x0000000921157223 */ /* 0x080fe20000010847 */
[-C--:B------:R-:W-:Y:S01]  /*a3c0*/  FFMA.FTZ R56, R78, R9.reuse, -R29 ;  /* 0x000000094e387223 */ /* 0x080fe2000001081d */
[----:B------:R-:W0:Y:S01]  /*a3d0*/  MUFU.EX2 R151, R151 ;  /* 0x0000009700977308 */ /* 0x000e220000000800 */
[----:B--2---:R-:W-:Y:S01]  /*a3e0*/  FADD.FTZ R0, R149, R0 ;  /* 0x0000000095007221 */ /* 0x004fe20000010000 */
[-C--:B------:R-:W-:Y:S01]  /*a3f0*/  FFMA.FTZ R120, R63, R9.reuse, -R71 ;  /* 0x000000093f787223 */ /* 0x080fe20000010847 */
[-C--:B------:R-:W-:Y:S01]  /*a400*/  FFMA.FTZ R121, R80, R9.reuse, -R29 ;  /* 0x0000000950797223 */ /* 0x080fe2000001081d */
[-C--:B------:R-:W-:Y:S01]  /*a410*/  FFMA.FTZ R15, R65, R9.reuse, -R71 ;  /* 0x00000009410f7223 */ /* 0x080fe20000010847 */
[-C--:B------:R-:W-:Y:S01]  /*a420*/  FFMA.FTZ R58, R82, R9.reuse, -R29 ;  /* 0x00000009523a7223 */ /* 0x080fe2000001081d */
[-C--:B------:R-:W-:Y:S01]  /*a430*/  FFMA.FTZ R6, R67, R9.reuse, -R71 ;  /* 0x0000000943067223 */ /* 0x080fe20000010847 */
[-C--:B------:R-:W-:Y:S01]  /*a440*/  FFMA.FTZ R123, R84, R9.reuse, -R29 ;  /* 0x00000009547b7223 */ /* 0x080fe2000001081d */
[----:B------:R-:W2:Y:S01]  /*a450*/  MUFU.EX2 R59, R59 ;  /* 0x0000003b003b7308 */ /* 0x000ea20000000800 */
[----:B-1----:R-:W-:Y:S01]  /*a460*/  FADD.FTZ R2, R37, R2 ;  /* 0x0000000225027221 */ /* 0x002fe20000010000 */
[-C--:B------:R-:W-:Y:S01]  /*a470*/  FFMA.FTZ R27, R69, R9.reuse, -R71 ;  /* 0x00000009451b7223 */ /* 0x080fe20000010847 */
[----:B------:R-:W-:-:S05]  /*a480*/  FFMA.FTZ R60, R86, R9, -R29 ;  /* 0x00000009563c7223 */ /* 0x000fca000001081d */
        /* <DEDUP_REMOVED lines=118> */
.L_x_989:
[----:B------:R-:W-:Y:S01]  /*abf0*/  ULEA UR6, UR22, UR45, 0x3 ;  /* 0x0000002d16067291 */ /* 0x000fe2000f8e183f */
[----:B------:R-:W-:Y:S01]  /*ac00*/  ISETP.GT.AND P1, PT, R5, R4, PT ;  /* 0x000000040500720c */ /* 0x000fe20003f24270 */
[----:B------:R-:W-:Y:S01]  /*ac10*/  UMOV UR23, UR46 ;  /* 0x0000002e00177c82 */ /* 0x000fe20008000000 */
[----:B------:R-:W-:Y:S01]  /*ac20*/  UMOV UR22, UR36 ;  /* 0x0000002400167c82 */ /* 0x000fe20008000000 */
[----:B------:R-:W-:Y:S01]  /*ac30*/  UIADD3 UR6, UR6, 0x16860, URZ ;  /* 0x0001686006067890 */ /* 0x000fe2000fffe03f */
[----:B------:R-:W-:Y:S01]  /*ac40*/  F2FP.F16.F32.PACK_AB R122, R27, R6 ;  /* 0x000000061b7a723e */ /* 0x000fe200000000ff */
        /* <DEDUP_REMOVED lines=67> */
[----:B------:R-:W-:Y:S01]  /*b080*/  F2FP.F16.F32.PACK_AB R123, R60, R123 ;  /* 0x0000007b3c7b723e */ /* 0x000fe200000000ff */
[----:B------:R-:W-:Y:S06]  /*b090*/  @P1 BRA `(.L_x_990) ;  /* 0xffffffd800cc1947 */ /* 0x000fec000383ffff */
.L_x_979:
[----:B------:R-:W-:-:S13]  /*b0a0*/  ISETP.GE.AND P1, PT, R5, UR42, PT ;  /* 0x0000002a05007c0c */ /* 0x000fda000bf26270 */
[----:B------:R-:W-:Y:S05]  /*b0b0*/  @!P1 BRA `(.L_x_991) ;  /* 0x0000003400909947 */ /* 0x000fea0003800000 */
[----:B------:R-:W-:Y:S01]  /*b0c0*/  IMAD.MOV.U32 R4, RZ, RZ, R10 ;  /* 0x000000ffff047224 */ /* 0x000fe200078e000a */
[----:B------:R-:W-:Y:S01]  /*b0d0*/  UMOV UR27, UR46 ;  /* 0x0000002e001b7c82 */ /* 0x000fe20008000000 */
[----:B------:R-:W-:Y:S01]  /*b0e0*/  IMAD.MOV.U32 R3, RZ, RZ, R12 ;  /* 0x000000ffff037224 */ /* 0x000fe200078e000c */
[----:B------:R-:W-:Y:S01]  /*b0f0*/  UMOV UR26, UR36 ;  /* 0x00000024001a7c82 */ /* 0x000fe20008000000 */
[----:B------:R-:W-:Y:S01]  /*b100*/  ULDC UR21, c[0x0][0x9e4] ;  /* 0x0002790000157ab9 */ /* 0x000fe20000000800 */
[----:B------:R-:W-:Y:S01]  /*b110*/  ULDC UR24, c[0x0][0x9dc] ;  /* 0x0002770000187ab9 */ /* 0x000fe20000000800 */
[----:B------:R-:W-:Y:S01]  /*b120*/  ULDC UR23, c[0x0][0x288] ;  /* 0x0000a20000177ab9 */ /* 0x000fe20000000800 */
[----:B------:R-:W-:Y:S01]  /*b130*/  ULDC UR25, c[0x0][0x9d8] ;  /* 0x0002760000197ab9 */ /* 0x000fe20000000800 */
[----:B------:R-:W-:-:S05]  /*b140*/  ULDC UR22, c[0x0][0x9e0] ;  /* 0x0002780000167ab9 */ /* 0x000fca0000000800 */
.L_x_1010:
[----:B------:R-:W-:Y:S01]  /*b150*/  UIADD3 UR36, UR26, 0x1, URZ ;  /* 0x000000011a247890 */ /* 0x000fe2000fffe03f */
[----:B------:R-:W-:-:S03]  /*b160*/  ISETP.NE.AND P2, PT, RZ, UR44, PT ;  /* 0x0000002cff007c0c */ /* 0x000fc6000bf45270 */
[----:B------:R-:W-:-:S04]  /*b170*/  UISETP.NE.AND UP0, UPT, UR36, 0x2, UPT ;  /* 0x000000022400788c */ /* 0x000fc8000bf05270 */
[----:B------:R-:W-:Y:S02]  /*b180*/  USEL UR46, URZ, 0x1, UP0 ;  /* 0x000000013f2e7887 */ /* 0x000fe40008000000 */
[----:B------:R-:W-:Y:S02]  /*b190*/  USEL UR36, UR36, URZ, UP0 ;  /* 0x0000003f24247287 */ /* 0x000fe40008000000 */
[----:B------:R-:W-:Y:S02]  /*b1a0*/  ULOP3.LUT UR46, UR27, UR46, URZ, 0x3c, !UPT ;  /* 0x0000002e1b2e7292 */ /* 0x000fe4000f8e3c3f */
[----:B------:R-:W-:Y:S10]  /*b1b0*/  @P2 BRA `(.L_x_992) ;  /* 0x00000000002c2947 */ /* 0x000ff40003800000 */
[----:B------:R-:W-:Y:S05]  /*b1c0*/  @!P0 BRA `(.L_x_993) ;  /* 0x0000000000048947 */ /* 0x000fea0003800000 */
[----:B------:R-:W-:Y:S01]  /*b1d0*/  BPT.TRAP 0x1 ;  /* 0x000000040000795c */ /* 0x000fe20000300000 */
.L_x_993:
[----:B------:R-:W-:Y:S01]  /*b1e0*/  ULEA UR6, UR36, UR45, 0x3 ;  /* 0x0000002d24067291 */ /* 0x000fe2000f8e183f */
[----:B------:R-:W-:-:S05]  /*b1f0*/  IMAD.U32 R6, RZ, RZ, UR46 ;  /* 0x0000002eff067e24 */ /* 0x000fca000f8e00ff */
[----:B------:R-:W-:-:S04]  /*b200*/  SHF.L.U32 R6, R6, 0x1f, RZ ;  /* 0x0000001f06067819 */ /* 0x000fc800000006ff */
[----:B------:R0:W1:Y:S01]  /*b210*/  SYNCS.PHASECHK.TRANS64.TRYWAIT P1, [UR6+0x16830], R6 ;  /* 0x01683006ff0075a7 */ /* 0x0000620008020146 */
[----:B------:R-:W-:Y:S05]  /*b220*/  @!P0 BRA `(.L_x_994) ;  /* 0x0000000000048947 */ /* 0x000fea0003800000 */
[----:B------:R-:W-:Y:S01]  /*b230*/  BPT.TRAP 0x1 ;  /* 0x000000040000795c */ /* 0x000fe20000300000 */
.L_x_994:
[----:B-1----:R-:W-:Y:S05]  /*b240*/  @P1 BRA `(.L_x_992) ;  /* 0x0000000000081947 */ /* 0x002fea0003800000 */
[----:B------:R-:W1:Y:S02]  /*b250*/  SYNCS.PHASECHK.TRANS64.TRYWAIT P1, [UR6+0x16830], R6 ;  /* 0x01683006ff0075a7 */ /* 0x000e640008020146 */
[----:B-1----:R-:W-:Y:S05]  /*b260*/  @!P1 BRA `(.L_x_995) ;  /* 0x0000009c00509947 */ /* 0x002fea0003800000 */
.L_x_992:
[----:B01----:R-:W-:Y:S01]  /*b270*/  VIADD R6, R23, 0x8 ;  /* 0x0000000817067836 */ /* 0x003fe20000000000 */
[----:B------:R-:W-:Y:S01]  /*b280*/  ULEA UR18, UR36, UR20, 0xa ;  /* 0x0000001424127291 */ /* 0x000fe2000f8e503f */
[----:B------:R-:W-:Y:S01]  /*b290*/  UMOV UR19, 0x40000040 ;  /* 0x4000004000137882 */ /* 0x000fe20000000000 */
[----:B------:R-:W-:Y:S02]  /*b2a0*/  UMOV UR7, 0x40000040 ;  /* 0x4000004000077882 */ /* 0x000fe40000000000 */
[----:B------:R0:W-:Y:S01]  /*b2b0*/  BAR.SYNC.DEFER_BLOCKING R6, 0x100 ;  /* 0x000400060000751d */ /* 0x0001e20000010000 */
[----:B------:R-:W-:Y:S02]  /*b2c0*/  UIADD3 UR6, UR18, 0x2, URZ ;  /* 0x0000000212067890 */ /* 0x000fe4000fffe03f */
[----:B------:R-:W-:Y:S02]  /*b2d0*/  UIADD3 UR10, UR18, 0x4, URZ ;  /* 0x00000004120a7890 */ /* 0x000fe4000fffe03f */
[----:B------:R-:W-:Y:S01]  /*b2e0*/  UIADD3 UR14, UR18, 0x6, URZ ;  /* 0x00000006120e7890 */ /* 0x000fe2000fffe03f */
[----:B------:R-:W-:Y:S01]  /*b2f0*/  UMOV UR11, 0x40000040 ;  /* 0x40000040000b7882 */ /* 0x000fe20000000000 */
[----:B------:R-:W-:Y:S01]  /*b300*/  UMOV UR15, 0x40000040 ;  /* 0x40000040000f7882 */ /* 0x000fe20000000000 */
        /* <DEDUP_REMOVED lines=15> */
.L_x_997:
[----:B------:R-:W-:Y:S01]  /*b400*/  ULEA UR6, UR26, UR45, 0x3 ;  /* 0x0000002d1a067291 */ /* 0x000fe2000f8e183f */
[----:B------:R-:W-:-:S05]  /*b410*/  IMAD.U32 R6, RZ, RZ, UR27 ;  /* 0x0000001bff067e24 */ /* 0x000fca000f8e00ff */
[----:B------:R-:W-:-:S04]  /*b420*/  SHF.L.U32 R6, R6, 0x1f, RZ ;  /* 0x0000001f06067819 */ /* 0x000fc800000006ff */
[----:B------:R0:W1:Y:S01]  /*b430*/  SYNCS.PHASECHK.TRANS64.TRYWAIT P1, [UR6+0x16850], R6 ;  /* 0x01685006ff0075a7 */ /* 0x0000620008020146 */
[----:B------:R-:W-:Y:S05]  /*b440*/  @!P0 BRA `(.L_x_998) ;  /* 0x0000000000048947 */ /* 0x000fea0003800000 */
[----:B------:R-:W-:Y:S01]  /*b450*/  BPT.TRAP 0x1 ;  /* 0x000000040000795c */ /* 0x000fe20000300000 */
.L_x_998:
[----:B-1----:R-:W-:Y:S05]  /*b460*/  @P1 BRA `(.L_x_996) ;  /* 0x0000000000081947 */ /* 0x002fea0003800000 */
[----:B------:R-:W1:Y:S02]  /*b470*/  SYNCS.PHASECHK.TRANS64.TRYWAIT P1, [UR6+0x16850], R6 ;  /* 0x01685006ff0075a7 */ /* 0x000e640008020146 */
[----:B-1----:R-:W-:Y:S05]  /*b480*/  @!P1 BRA `(.L_x_999) ;  /* 0x0000009800e09947 */ /* 0x002fea0003800000 */
.L_x_996:
        /* <DEDUP_REMOVED lines=51> */
.L_x_1000:
[----:B------:R-:W-:Y:S01]  /*b7c0*/  UISETP.NE.AND UP1, UPT, UR50, URZ, UPT ;  /* 0x0000003f3200728c */ /* 0x000fe2000bf25270 */
[----:B------:R-:W-:Y:S01]  /*b7d0*/  FMUL.FTZ R8, R30, UR25 ;  /* 0x000000191e087c20 */ /* 0x000fe20008410000 */
[----:B------:R-:W-:Y:S01]  /*b7e0*/  FMUL.FTZ R30, R43, UR25 ;  /* 0x000000192b1e7c20 */ /* 0x000fe20008410000 */
[----:B------:R-:W-:Y:S01]  /*b7f0*/  FMUL.FTZ R43, R49, UR25 ;  /* 0x00000019312b7c20 */ /* 0x000fe20008410000 */
[----:B------:R-:W-:Y:S01]  /*b800*/  FMUL.FTZ R49, R56, UR25 ;  /* 0x0000001938317c20 */ /* 0x000fe20008410000 */
[----:B------:R-:W-:Y:S01]  /*b810*/  FMUL.FTZ R150, R76, UR25 ;  /* 0x000000194c967c20 */ /* 0x000fe20008410000 */
[----:B------:R-:W-:Y:S01]  /*b820*/  PLOP3.LUT P1, PT, PT, PT, UP1, 0x80, 0x0 ;  /* 0x000000000000781c */ /* 0x000fe20003f2f018 */
[----:B------:R-:W-:Y:S01]  /*b830*/  FMUL.FTZ R56, R70, UR25 ;  /* 0x0000001946387c20 */ /* 0x000fe20008410000 */
[----:B------:R-:W-:Y:S01]  /*b840*/  PLOP3.LUT P2, PT, PT, PT, UP1, 0x80, 0x0 ;  /* 0x000000000000781c */ /* 0x000fe20003f4f018 */
[----:B------:R-:W-:Y:S02]  /*b850*/  VIADD R76, R17, UR38 ;  /* 0x00000026114c7c36 */ /* 0x000fe40008000000 */
[----:B------:R-:W-:Y:S01]  /*b860*/  FMUL.FTZ R70, R73, UR25 ;  /* 0x0000001949467c20 */ /* 0x000fe20008410000 */
[----:B------:R-:W-:Y:S01]  /*b870*/  @UP1 ULDC UR7, c[0x0][0x44c] ;  /* 0x0001130000071ab9 */ /* 0x000fe20000000800 */
[----:B------:R-:W1:Y:S01]  /*b880*/  LDC R73, c[0x0][0x2f0] ;  /* 0x0000bc00ff497b82 */ /* 0x000e620000000800 */
[----:B0-----:R-:W-:Y:S01]  /*b890*/  FMUL.FTZ R6, R26, UR25 ;  /* 0x000000191a067c20 */ /* 0x001fe20008410000 */
[----:B------:R-:W-:Y:S01]  /*b8a0*/  FMUL.FTZ R26, R39, UR25 ;  /* 0x00000019271a7c20 */ /* 0x000fe20008410000 */
[----:B------:R-:W-:Y:S01]  /*b8b0*/  FMUL.FTZ R9, R24, UR25 ;  /* 0x0000001918097c20 */ /* 0x000fe20008410000 */
[----:B------:R-:W-:Y:S01]  /*b8c0*/  FMUL.FTZ R39, R45, UR25 ;  /* 0x000000192d277c20 */ /* 0x000fe20008410000 */
[----:B------:R-:W-:Y:S01]  /*b8d0*/  FMUL.FTZ R24, R38, UR25 ;  /* 0x0000001926187c20 */ /* 0x000fe20008410000 */
[----:B------:R-:W-:Y:S01]  /*b8e0*/  FMUL.FTZ R45, R52, UR25 ;  /* 0x00000019342d7c20 */ /* 0x000fe20008410000 */
[----:B------:R-:W-:Y:S01]  /*b8f0*/  @P1 IMAD.HI.U32 R12, R76, UR7, RZ ;  /* 0x000000074c0c1c27 */ /* 0x000fe2000f8e00ff */
[----:B------:R-:W-:-:S03]  /*b900*/  @UP1 ULDC UR7, c[0x0][0x450] ;  /* 0x0001140000071ab9 */ /* 0x000fc60000000800 */
[----:B------:R-:W-:Y:S01]  /*b910*/  FMUL.FTZ R38, R51, UR25 ;  /* 0x0000001933267c20 */ /* 0x000fe20008410000 */
[----:B------:R-:W-:Y:S01]  /*b920*/  FMUL.FTZ R52, R66, UR25 ;  /* 0x0000001942347c20 */ /* 0x000fe20008410000 */
[----:B------:R-:W-:Y:S01]  /*b930*/  ULEA UR6, UR36, UR45, 0x3 ;  /* 0x0000002d24067291 */ /* 0x000fe2000f8e183f */
[----:B------:R-:W-:Y:S01]  /*b940*/  @P2 SHF.R.U32.HI R76, RZ, UR7, R12 ;  /* 0x00000007ff4c2c19 */ /* 0x000fe2000801160c */
[----:B------:R-:W-:Y:S01]  /*b950*/  FMUL.FTZ R51, R57, UR25 ;  /* 0x0000001939337c20 */ /* 0x000fe20008410000 */
[----:B------:R-:W-:Y:S01]  /*b960*/  FMUL.FTZ R66, R68, UR25 ;  /* 0x0000001944427c20 */ /* 0x000fe20008410000 */
[----:B------:R-:W-:Y:S01]  /*b970*/  FMUL.FTZ R57, R71, UR25 ;  /* 0x0000001947397c20 */ /* 0x000fe20008410000 */
[----:B------:R-:W-:Y:S02]  /*b980*/  IMAD.SHL.U32 R68, R5, 0x80, RZ ;  /* 0x0000008005447824 */ /* 0x000fe400078e00ff */
        /* <DEDUP_REMOVED lines=53> */
[----:B------:R-:W2:Y:S01]  /*bce0*/  MUFU.TANH R9, R9 ;  /* 0x0000000900097308 */ /* 0x000ea20000002400 */
[----:B------:R-:W-:Y:S01]  /*bcf0*/  SYNCS.ARRIVE.TRANS64.RED.A1T0 RZ, [UR6], RZ ;  /* 0x000000ffffff79a7 */ /* 0x000fe20008100406 */
[----:B-1----:R-:W-:Y:S01]  /*bd00*/  IMAD R12, R73, UR40, R12 ;  /* 0x00000028490c7c24 */ /* 0x002fe2000f8e020c */
[----:B------:R-:W-:-:S03]  /*bd10*/  ULOP3.LUT UR6, URZ, UR24, URZ, 0x33, !UPT ;  /* 0x000000183f067292 */ /* 0x000fc6000f8e333f */
[----:B------:R-:W-:Y:S02]  /*bd20*/  VIADD R12, R12, -UR23 ;  /* 0x800000170c0c7c36 */ /* 0x000fe40008000000 */
[----:B------:R-:W1:Y:S02]  /*bd30*/  MUFU.TANH R11, R11 ;  /* 0x0000000b000b7308 */ /* 0x000e640000002400 */
[C---:B------:R-:W-:Y:S02]  /*bd40*/  VIADD R83, R12.reuse, UR22 ;  /* 0x000000160c537c36 */ /* 0x040fe40008000000 */
[----:B------:R-:W-:Y:S02]  /*bd50*/  VIADD R85, R12, UR6 ;  /* 0x000000060c557c36 */ /* 0x000fe40008000000 */
[--C-:B0-----:R-:W-:Y:S02]  /*bd60*/  IMAD.IADD R87, R83, 0x1, R72.reuse ;  /* 0x0000000153577824 */ /* 0x101fe400078e0248 */
[----:B------:R-:W0:Y:S01]  /*bd70*/  MUFU.TANH R6, R6 ;  /* 0x0000000600067308 */ /* 0x000e220000002400 */
[----:B------:R-:W-:-:S07]  /*bd80*/  IMAD.IADD R123, R85, 0x1, R72 ;  /* 0x00000001557b7824 */ /* 0x000fce00078e0248 */
        /* <DEDUP_REMOVED lines=64> */
[----:B------:R-:W-:-:S05]  /*c190*/  VIADD R125, R12, -UR23 ;  /* 0x800000170c7d7c36 */ /* 0x000fca0008000000 */
        /* <DEDUP_REMOVED lines=10> */
.L_x_1003:
[----:B------:R-:W-:-:S05]  /*c240*/  IMAD.U32 R72, RZ, RZ, UR21 ;  /* 0x00000015ff487e24 */ /* 0x000fca000f8e00ff */
[----:B------:R-:W-:-:S13]  /*c250*/  ISETP.NE.AND P1, PT, R72, 0x1, PT ;  /* 0x000000014800780c */ /* 0x000fda0003f25270 */
[----:B------:R-:W1:Y:S02]  /*c260*/  @P1 LDC.64 R12, c[0x0][0x9e8] ;  /* 0x00027a00ff0c1b82 */ /* 0x000e640000000a00 */
[----:B-1----:R-:W-:-:S05]  /*c270*/  @P1 IMAD.HI.U32 R12, R125, R12, RZ ;  /* 0x0000000c7d0c1227 */ /* 0x002fca00078e00ff */
[----:B------:R-:W-:-:S07]  /*c280*/  @P1 SHF.R.U32.HI R125, RZ, R13, R12 ;  /* 0x0000000dff7d1219 */ /* 0x000fce000001160c */
.L_x_1004:
[----:B------:R-:W-:Y:S05]  /*c290*/  BSYNC B0 ;  /* 0x0000000000007941 */ /* 0x000fea0003800000 */
.L_x_1002:
[----:B------:R-:W-:-:S04]  /*c2a0*/  IMAD R125, R125, R72, -R68 ;  /* 0x000000487d7d7224 */ /* 0x000fc800078e0a44 */
[----:B------:R-:W-:-:S05]  /*c2b0*/  IMAD R12, R16, -0x2, R125 ;  /* 0xfffffffe100c7824 */ /* 0x000fca00078e027d */
[----:B------:R-:W-:Y:S02]  /*c2c0*/  VIADDMNMX R87, R12, R72, R87, PT ;  /* 0x000000480c577246 */ /* 0x000fe40003800157 */
[----:B------:R-:W-:-:S07]  /*c2d0*/  VIMNMX R123, R123, R12, !PT ;  /* 0x0000000c7b7b7248 */ /* 0x000fce0007fe0100 */
.L_x_1001:
        /* <DEDUP_REMOVED lines=26> */
[----:B------:R-:W-:Y:S01]  /*c480*/  FSEL R78, R21, -INF , !P5 ;  /* 0xff800000154e7808 */ /* 0x000fe20006800000 */
[----:B------:R-:W-:Y:S01]  /*c490*/  IMAD.IADD R21, R85, 0x1, R12 ;  /* 0x0000000155157824 */ /* 0x000fe200078e020c */
        /* <DEDUP_REMOVED lines=36> */
[C---:B------:R-:W-:Y:S02]  /*c6e0*/  ISETP.GT.AND P2, PT, R123.reuse, 0x51, P1 ;  /* 0x000000517b00780c */ /* 0x040fe40000f44270 */
        /* <DEDUP_REMOVED lines=51> */
.L_x_1007:
[----:B------:R-:W-:-:S05]  /*ca20*/  IMAD.U32 R9, RZ, RZ, UR21 ;  /* 0x00000015ff097e24 */ /* 0x000fca000f8e00ff */
[----:B------:R-:W-:-:S13]  /*ca30*/  ISETP.NE.AND P2, PT, R9, 0x1, PT ;  /* 0x000000010900780c */ /* 0x000fda0003f45270 */
[----:B------:R-:W0:Y:S02]  /*ca40*/  @P2 LDC.64 R12, c[0x0][0x9e8] ;  /* 0x00027a00ff0c2b82 */ /* 0x000e240000000a00 */
[----:B0-----:R-:W-:-:S05]  /*ca50*/  @P2 IMAD.HI.U32 R12, R73, R12, RZ ;  /* 0x0000000c490c2227 */ /* 0x001fca00078e00ff */
[----:B------:R-:W-:-:S07]  /*ca60*/  @P2 SHF.R.U32.HI R73, RZ, R13, R12 ;  /* 0x0000000dff492219 */ /* 0x000fce000001160c */
.L_x_1008:
[----:B------:R-:W-:Y:S05]  /*ca70*/  BSYNC B0 ;  /* 0x0000000000007941 */ /* 0x000fea0003800000 */
.L_x_1006:
[----:B------:R-:W-:-:S04]  /*ca80*/  IMAD R73, R73, R9, -R68 ;  /* 0x0000000949497224 */ /* 0x000fc800078e0a44 */
[----:B------:R-:W-:-:S05]  /*ca90*/  IMAD R12, R16, -0x2, R73 ;  /* 0xfffffffe100c7824 */ /* 0x000fca00078e0249 */
[----:B------:R-:W-:Y:S02]  /*caa0*/  VIADDMNMX R11, R12, R9, R11, PT ;  /* 0x000000090c0b7246 */ /* 0x000fe4000380010b */
[----:B------:R-:W-:-:S07]  /*cab0*/  VIMNMX R21, R21, R12, !PT ;  /* 0x0000000c15157248 */ /* 0x000fce0007fe0100 */
.L_x_1005:
[----:B------:R-:W-:Y:S02]  /*cac0*/  FMNMX.FTZ R9, R72, R3, !PT ;  /* 0x0000000348097209 */ /* 0x000fe40007810000 */
[----:B------:R-:W-:Y:S02]  /*cad0*/  ISETP.GT.AND P5, PT, R21, 0x10, P1 ;  /* 0x000000101500780c */ /* 0x000fe40000fa4270 */
[----:B------:R-:W-:Y:S02]  /*cae0*/  FMNMX.FTZ R9, R74, R9, !PT ;  /* 0x000000094a097209 */ /* 0x000fe40007810000 */
[----:B------:R-:W-:Y:S02]  /*caf0*/  ISETP.LT.OR P5, PT, R11, 0x11, P5 ;  /* 0x000000110b00780c */ /* 0x000fe40002fa1670 */
[----:B------:R-:W-:Y:S02]  /*cb00*/  FMNMX.FTZ R9, R76, R9, !PT ;  /* 0x000000094c097209 */ /* 0x000fe40007810000 */
[----:B------:R-:W-:-:S02]  /*cb10*/  FSEL R14, R14, -INF , !P5 ;  /* 0xff8000000e0e7808 */ /* 0x000fc40006800000 */
[----:B------:R-:W-:Y:S02]  /*cb20*/  FMNMX.FTZ R9, R78, R9, !PT ;  /* 0x000000094e097209 */ /* 0x000fe40007810000 */
[----:B------:R-:W-:Y:S02]  /*cb30*/  ISETP.GT.AND P5, PT, R21, 0x20, P1 ;  /* 0x000000201500780c */ /* 0x000fe40000fa4270 */
[----:B------:R-:W-:Y:S02]  /*cb40*/  FMNMX.FTZ R9, R80, R9, !PT ;  /* 0x0000000950097209 */ /* 0x000fe40007810000 */
[----:B------:R-:W-:Y:S02]  /*cb50*/  ISETP.LT.OR P5, PT, R11, 0x21, P5 ;  /* 0x000000210b00780c */ /* 0x000fe40002fa1670 */
[----:B------:R-:W-:Y:S02]  /*cb60*/  FMNMX.FTZ R9, R82, R9, !PT ;  /* 0x0000000952097209 */ /* 0x000fe40007810000 */
[----:B------:R-:W-:-:S02]  /*cb70*/  FSEL R28, R28, -INF , !P5 ;  /* 0xff8000001c1c7808 */ /* 0x000fc40006800000 */
[----:B------:R-:W-:Y:S02]  /*cb80*/  FMNMX.FTZ R9, R84, R9, !PT ;  /* 0x0000000954097209 */ /* 0x000fe40007810000 */
[C---:B------:R-:W-:Y:S02]  /*cb90*/  ISETP.GT.AND P5, PT, R21.reuse, RZ, P1 ;  /* 0x000000ff1500720c */ /* 0x040fe40000fa4270 */
[----:B------:R-:W-:Y:S02]  /*cba0*/  FMNMX.FTZ R9, R86, R9, !PT ;  /* 0x0000000956097209 */ /* 0x000fe40007810000 */
[----:B------:R-:W-:Y:S02]  /*cbb0*/  ISETP.GT.AND P6, PT, R21, 0x1, P1 ;  /* 0x000000011500780c */ /* 0x000fe40000fc4270 */
[----:B------:R-:W-:Y:S02]  /*cbc0*/  FMNMX.FTZ R9, R122, R9, !PT ;  /* 0x000000097a097209 */ /* 0x000fe40007810000 */
[----:B------:R-:W-:-:S02]  /*cbd0*/  ISETP.LT.OR P5, PT, R11, 0x1, P5 ;  /* 0x000000010b00780c */ /* 0x000fc40002fa1670 */
        /* <DEDUP_REMOVED lines=13> */
[----:B------:R-:W-:Y:S02]  /*ccb0*/  FMNMX.FTZ R37, R39, R4, !PT ;  /* 0x0000000427257209 */ /* 0x000fe40007810000 */
[----:B------:R-:W-:Y:S02]  /*ccc0*/  FMNMX.FTZ R9, R138, R9, !PT ;  /* 0x000000098a097209 */ /* 0x000fe40007810000 */
[----:B------:R-:W-:Y:S02]  /*ccd0*/  ISETP.LT.OR P4, PT, R11, 0xa, P4 ;  /* 0x0000000a0b00780c */ /* 0x000fe40002781670 */
[----:B------:R-:W-:Y:S02]  /*cce0*/  FMNMX.FTZ R9, R140, R9, !PT ;  /* 0x000000098c097209 */ /* 0x000fe40007810000 */
[----:B------:R-:W-:-:S02]  /*ccf0*/  FSEL R8, R8, -INF , !P3 ;  /* 0xff80000008087808 */ /* 0x000fc40005800000 */
[----:B------:R-:W-:Y:S02]  /*cd00*/  FMNMX.FTZ R9, R142, R9, !PT ;  /* 0x000000098e097209 */ /* 0x000fe40007810000 */
[----:B------:R-:W-:Y:S02]  /*cd10*/  FMNMX.FTZ R37, R68, R37, !PT ;  /* 0x0000002544257209 */ /* 0x000fe40007810000 */
        /* <DEDUP_REMOVED lines=15> */
[----:B------:R-:W0:Y:S01]  /*ce10*/  LDC R9, c[0x0][0x988] ;  /* 0x00026200ff097b82 */ /* 0x000e220000000800 */
[----:B------:R-:W-:-:S02]  /*ce20*/  ISETP.GT.AND P3, PT, R21, 0x28, P1 ;  /* 0x000000281500780c */ /* 0x000fc40000f64270 */
[----:B------:R-:W-:Y:S02]  /*ce30*/  FMNMX.FTZ R12, R15, R12, !PT ;  /* 0x0000000c0f0c7209 */ /* 0x000fe40007810000 */
        /* <DEDUP_REMOVED lines=9> */
[----:B------:R-:W-:Y:S01]  /*ced0*/  ISETP.GT.AND P3, PT, R21, 0x31, P1 ;  /* 0x000000311500780c */ /* 0x000fe20000f64270 */
[----:B------:R-:W1:Y:S01]  /*cee0*/  SHFL.BFLY PT, R12, R13, 0x2, 0x1f ;  /* 0x0c401f000d0c7f89 */ /* 0x000e6200000e0000 */
[----:B------:R-:W-:-:S02]  /*cef0*/  ISETP.LT.OR P2, PT, R11, 0x31, P2 ;  /* 0x000000310b00780c */ /* 0x000fc40001741670 */
[----:B------:R-:W-:Y:S02]  /*cf00*/  ISETP.GT.AND P5, PT, R21, 0x38, P1 ;  /* 0x000000381500780c */ /* 0x000fe40000fa4270 */
[C---:B------:R-:W-:Y:S02]  /*cf10*/  ISETP.LT.OR P3, PT, R11.reuse, 0x32, P3 ;  /* 0x000000320b00780c */ /* 0x040fe40001f61670 */
[----:B------:R-:W-:Y:S02]  /*cf20*/  ISETP.LT.OR P5, PT, R11, 0x39, P5 ;  /* 0x000000390b00780c */ /* 0x000fe40002fa1670 */
[----:B------:R-:W-:Y:S02]  /*cf30*/  FSEL R38, R38, -INF , !P3 ;  /* 0xff80000026267808 */ /* 0x000fe40005800000 */
[----:B------:R-:W-:-:S04]  /*cf40*/  ISETP.GT.AND P3, PT, R21, 0x41, P1 ;  /* 0x000000411500780c */ /* 0x000fc80000f64270 */
[----:B------:R-:W-:Y:S02]  /*cf50*/  ISETP.LT.OR P3, PT, R11, 0x42, P3 ;  /* 0x000000420b00780c */ /* 0x000fe40001f61670 */
[----:B-1----:R-:W-:Y:S02]  /*cf60*/  FMNMX.FTZ R33, R13, R12, !PT ;  /* 0x0000000c0d217209 */ /* 0x002fe40007810000 */
[----:B------:R-:W-:Y:S02]  /*cf70*/  FSEL R13, R10, -INF , !P4 ;  /* 0xff8000000a0d7808 */ /* 0x000fe40006000000 */
[----:B------:R-:W-:Y:S01]  /*cf80*/  FMNMX.FTZ R10, R8, R37, !PT ;  /* 0x00000025080a7209 */ /* 0x000fe20007810000 */
[----:B------:R-:W1:Y:S01]  /*cf90*/  SHFL.BFLY PT, R12, R33, 0x1, 0x1f ;  /* 0x0c201f00210c7f89 */ /* 0x000e6200000e0000 */
[----:B------:R-:W-:Y:S02]  /*cfa0*/  ISETP.GT.AND P4, PT, R21, 0x19, P1 ;  /* 0x000000191500780c */ /* 0x000fe40000f84270 */
[----:B------:R-:W-:-:S02]  /*cfb0*/  FMNMX.FTZ R41, R13, R10, !PT ;  /* 0x0000000a0d297209 */ /* 0x000fc40007810000 */
[----:B------:R-:W-:Y:S02]  /*cfc0*/  ISETP.LT.OR P4, PT, R11, 0x1a, P4 ;  /* 0x0000001a0b00780c */ /* 0x000fe40002781670 */
[----:B------:R-:W-:-:S04]  /*cfd0*/  FMNMX.FTZ R41, R14, R41, !PT ;  /* 0x000000290e297209 */ /* 0x000fc80007810000 */
[----:B------:R-:W-:-:S04]  /*cfe0*/  FMNMX.FTZ R41, R20, R41, !PT ;  /* 0x0000002914297209 */ /* 0x000fc80007810000 */
[----:B------:R-:W-:Y:S02]  /*cff0*/  FMNMX.FTZ R41, R24, R41, !PT ;  /* 0x0000002918297209 */ /* 0x000fe40007810000 */
[----:B-1----:R-:W-:-:S04]  /*d000*/  FMNMX.FTZ R12, R33, R12, !PT ;  /* 0x0000000c210c7209 */ /* 0x002fc80007810000 */
[C---:B------:R-:W-:Y:S01]  /*d010*/  FSETP.NEU.FTZ.AND P6, PT, R12.reuse, -INF , PT ;  /* 0xff8000000c00780b */ /* 0x040fe20003fdd000 */
[----:B0-----:R-:W-:-:S05]  /*d020*/  FMUL.FTZ R7, R12, R9 ;  /* 0x000000090c077220 */ /* 0x001fca0000410000 */
[----:B------:R-:W-:-:S05]  /*d030*/  FSEL R7, R7, RZ, P6 ;  /* 0x000000ff07077208 */ /* 0x000fca0003000000 */
[-CC-:B------:R-:W-:Y:S01]  /*d040*/  FFMA.FTZ R33, R72, R9.reuse, -R7.reuse ;  /* 0x0000000948217223 */ /* 0x180fe20000010807 */
[-CC-:B------:R-:W-:Y:S01]  /*d050*/  FFMA.FTZ R72, R74, R9.reuse, -R7.reuse ;  /* 0x000000094a487223 */ /* 0x180fe20000010807 */
[----:B------:R-:W-:Y:S01]  /*d060*/  FSEL R74, R26, -INF , !P4 ;  /* 0xff8000001a4a7808 */ /* 0x000fe20006000000 */
[-CC-:B------:R-:W-:Y:S01]  /*d070*/  FFMA.FTZ R26, R76, R9.reuse, -R7.reuse ;  /* 0x000000094c1a7223 */ /* 0x180fe20000010807 */
[----:B------:R-:W-:Y:S01]  /*d080*/  ISETP.GT.AND P4, PT, R21, 0x29, P1 ;  /* 0x000000291500780c */ /* 0x000fe20000f84270 */
[--C-:B------:R-:W-:Y:S01]  /*d090*/  FFMA.FTZ R35, R78, R9, -R7.reuse ;  /* 0x000000094e237223 */ /* 0x100fe20000010807 */
[----:B------:R-:W-:Y:S01]  /*d0a0*/  FMNMX.FTZ R43, R74, R41, !PT ;  /* 0x000000294a2b7209 */ /* 0x000fe20007810000 */
[-CC-:B------:R-:W-:Y:S01]  /*d0b0*/  FFMA.FTZ R6, R80, R9.reuse, -R7.reuse ;  /* 0x0000000950067223 */ /* 0x180fe20000010807 */
[----:B------:R-:W-:Y:S01]  /*d0c0*/  ISETP.LT.OR P4, PT, R11, 0x2a, P4 ;  /* 0x0000002a0b00780c */ /* 0x000fe20002781670 */
[--C-:B------:R-:W-:Y:S01]  /*d0d0*/  FFMA.FTZ R37, R82, R9, -R7.reuse ;  /* 0x0000000952257223 */ /* 0x100fe20000010807 */
[----:B------:R-:W-:Y:S01]  /*d0e0*/  FMNMX.FTZ R43, R28, R43, !PT ;  /* 0x0000002b1c2b7209 */ /* 0x000fe20007810000 */
[-CC-:B------:R-:W-:Y:S01]  /*d0f0*/  FFMA.FTZ R86, R86, R9.reuse, -R7.reuse ;  /* 0x0000000956567223 */ /* 0x180fe20000010807 */
[----:B------:R-:W-:Y:S01]  /*d100*/  FSEL R76, R34, -INF , !P4 ;  /* 0xff800000224c7808 */ /* 0x000fe20006000000 */
[--C-:B------:R-:W-:Y:S01]  /*d110*/  FFMA.FTZ R34, R84, R9, -R7.reuse ;  /* 0x0000000954227223 */ /* 0x100fe20000010807 */
[----:B------:R-:W-:Y:S01]  /*d120*/  FMNMX.FTZ R43, R30, R43, !PT ;  /* 0x0000002b1e2b7209 */ /* 0x000fe20007810000 */
[----:B------:R-:W-:Y:S01]  /*d130*/  MUFU.EX2 R41, R86 ;  /* 0x0000005600297308 */ /* 0x000fe20000000800 */
[----:B------:R-:W-:Y:S01]  /*d140*/  FSEL R78, R36, -INF , !P2 ;  /* 0xff800000244e7808 */ /* 0x000fe20005000000 */
[--C-:B------:R-:W-:Y:S01]  /*d150*/  FFMA.FTZ R132, R132, R9, -R7.reuse ;  /* 0x0000000984847223 */ /* 0x100fe20000010807 */
[----:B------:R-:W-:Y:S01]  /*d160*/  FMNMX.FTZ R43, R32, R43, !PT ;  /* 0x0000002b202b7209 */ /* 0x000fe20007810000 */
[-CC-:B------:R-:W-:Y:S01]  /*d170*/  FFMA.FTZ R128, R128, R9.reuse, -R7.reuse ;  /* 0x0000000980807223 */ /* 0x180fe20000010807 */
[C---:B------:R-:W-:Y:S01]  /*d180*/  ISETP.GT.AND P4, PT, R21.reuse, 0x39, P1 ;  /* 0x000000391500780c */ /* 0x040fe20000f84270 */
[--C-:B------:R-:W-:Y:S01]  /*d190*/  FFMA.FTZ R124, R124, R9, -R7.reuse ;  /* 0x000000097c7c7223 */ /* 0x100fe20000010807 */
[----:B------:R-:W-:Y:S01]  /*d1a0*/  FMNMX.FTZ R45, R76, R43, !PT ;  /* 0x0000002b4c2d7209 */ /* 0x000fe20007810000 */
[--C-:B------:R-:W-:Y:S01]  /*d1b0*/  FFMA.FTZ R36, R122, R9, -R7.reuse ;  /* 0x000000097a247223 */ /* 0x100fe20000010807 */
[----:B------:R-:W-:Y:S01]  /*d1c0*/  ISETP.GT.AND P2, PT, R21, 0x40, P1 ;  /* 0x000000401500780c */ /* 0x000fe20000f44270 */
[----:B------:R0:W-:Y:S01]  /*d1d0*/  MUFU.EX2 R43, R124 ;  /* 0x0000007c002b7308 */ /* 0x0001e20000000800 */
[----:B------:R-:W-:Y:S01]  /*d1e0*/  FMNMX.FTZ R45, R78, R45, !PT ;  /* 0x0000002d4e2d7209 */ /* 0x000fe20007810000 */
[-CC-:B------:R-:W-:Y:S01]  /*d1f0*/  FFMA.FTZ R55, R64, R9.reuse, -R7.reuse ;  /* 0x0000000940377223 */ /* 0x180fe20000010807 */
[----:B------:R-:W-:Y:S01]  /*d200*/  FSEL R80, R40, -INF , !P5 ;  /* 0xff80000028507808 */ /* 0x000fe20006800000 */
[-CC-:B------:R-:W-:Y:S01]  /*d210*/  FFMA.FTZ R40, R126, R9.reuse, -R7.reuse ;  /* 0x000000097e287223 */ /* 0x180fe20000010807 */
[C---:B------:R-:W-:Y:S01]  /*d220*/  ISETP.LT.OR P4, PT, R11.reuse, 0x3a, P4 ;  /* 0x0000003a0b00780c */ /* 0x040fe20002781670 */
[--C-:B------:R-:W-:Y:S01]  /*d230*/  FFMA.FTZ R53, R146, R9, -R7.reuse ;  /* 0x0000000992357223 */ /* 0x100fe20000010807 */
[----:B------:R-:W-:Y:S01]  /*d240*/  FMNMX.FTZ R45, R38, R45, !PT ;  /* 0x0000002d262d7209 */ /* 0x000fe20007810000 */
[-CC-:B------:R-:W-:Y:S01]  /*d250*/  FFMA.FTZ R126, R150, R9.reuse, -R7.reuse ;  /* 0x00000009967e7223 */ /* 0x180fe20000010807 */
[----:B------:R-:W-:Y:S01]  /*d260*/  ISETP.LT.OR P2, PT, R11, 0x41, P2 ;  /* 0x000000410b00780c */ /* 0x000fe20001741670 */
[-CC-:B0-----:R-:W-:Y:S01]  /*d270*/  FFMA.FTZ R124, R148, R9.reuse, -R7.reuse ;  /* 0x00000009947c7223 */ /* 0x181fe20000010807 */
[----:B------:R-:W-:Y:S01]  /*d280*/  FSEL R82, R42, -INF , !P4 ;  /* 0xff8000002a527808 */ /* 0x000fe20006000000 */
[--C-:B------:R-:W-:Y:S01]  /*d290*/  FFMA.FTZ R42, R130, R9, -R7.reuse ;  /* 0x00000009822a7223 */ /* 0x100fe20000010807 */
[----:B------:R-:W-:Y:S01]  /*d2a0*/  FMNMX.FTZ R45, R80, R45, !PT ;  /* 0x0000002d502d7209 */ /* 0x000fe20007810000 */
[-CC-:B------:R-:W-:Y:S01]  /*d2b0*/  FFMA.FTZ R130, R66, R9.reuse, -R7.reuse ;  /* 0x0000000942827223 */ /* 0x180fe20000010807 */
[----:B------:R-:W-:Y:S01]  /*d2c0*/  ISETP.GT.AND P5, PT, R21, 0x48, P1 ;  /* 0x000000481500780c */ /* 0x000fe20000fa4270 */
[-CC-:B------:R-:W-:Y:S01]  /*d2d0*/  FFMA.FTZ R15, R15, R9.reuse, -R7.reuse ;  /* 0x000000090f0f7223 */ /* 0x180fe20000010807 */
[----:B------:R-:W-:Y:S01]  /*d2e0*/  FSEL R44, R44, -INF , !P2 ;  /* 0xff8000002c2c7808 */ /* 0x000fe20005000000 */
[----:B------:R-:W-:Y:S01]  /*d2f0*/  FFMA.FTZ R122, R29, R9, -R7 ;  /* 0x000000091d7a7223 */ /* 0x000fe20000010807 */
[----:B------:R-:W-:Y:S01]  /*d300*/  FMNMX.FTZ R47, R82, R45, !PT ;  /* 0x0000002d522f7209 */ /* 0x000fe20007810000 */
[----:B------:R-:W-:Y:S01]  /*d310*/  MUFU.EX2 R33, R33 ;  /* 0x0000002100217308 */ /* 0x000fe20000000800 */
[----:B------:R-:W-:-:S02]  /*d320*/  ISETP.GT.AND P4, PT, R21, 0x49, P1 ;  /* 0x000000491500780c */ /* 0x000fc40000f84270 */
[----:B------:R-:W-:Y:S02]  /*d330*/  ISETP.LT.OR P5, PT, R11, 0x49, P5 ;  /* 0x000000490b00780c */ /* 0x000fe40002fa1670 */
[----:B------:R-:W-:Y:S01]  /*d340*/  FSEL R84, R46, -INF , !P3 ;  /* 0xff8000002e547808 */ /* 0x000fe20005800000 */
[--C-:B------:R-:W-:Y:S01]  /*d350*/  FFMA.FTZ R46, R134, R9, -R7.reuse ;  /* 0x00000009862e7223 */ /* 0x100fe20000010807 */
[----:B------:R-:W-:Y:S01]  /*d360*/  FMNMX.FTZ R47, R44, R47, !PT ;  /* 0x0000002f2c2f7209 */ /* 0x000fe20007810000 */
[----:B------:R-:W-:Y:S01]  /*d370*/  FFMA.FTZ R134, R142, R9, -R7 ;  /* 0x000000098e867223 */ /* 0x000fe20000010807 */
[----:B------:R-:W-:Y:S01]  /*d380*/  ISETP.GT.AND P2, PT, R21, 0x50, P1 ;  /* 0x000000501500780c */ /* 0x000fe20000f44270 */
[----:B------:R0:W-:Y:S01]  /*d390*/  MUFU.EX2 R45, R128 ;  /* 0x00000080002d7308 */ /* 0x0001e20000000800 */
[----:B------:R-:W-:Y:S02]  /*d3a0*/  FSEL R48, R48, -INF , !P5 ;  /* 0xff80000030307808 */ /* 0x000fe40006800000 */
[----:B------:R-:W-:-:S02]  /*d3b0*/  ISETP.LT.OR P4, PT, R11, 0x4a, P4 ;  /* 0x0000004a0b00780c */ /* 0x000fc40002781670 */
[----:B------:R-:W-:Y:S02]  /*d3c0*/  FMNMX.FTZ R47, R84, R47, !PT ;  /* 0x0000002f542f7209 */ /* 0x000fe40007810000 */
[----:B------:R-:W-:Y:S01]  /*d3d0*/  ISETP.GT.AND P3, PT, R21, 0x51, P1 ;  /* 0x000000511500780c */ /* 0x000fe20000f64270 */
[----:B------:R-:W-:Y:S01]  /*d3e0*/  MUFU.EX2 R72, R72 ;  /* 0x0000004800487308 */ /* 0x000fe20000000800 */
[----:B------:R-:W-:Y:S01]  /*d3f0*/  ISETP.LT.OR P2, PT, R11, 0x51, P2 ;  /* 0x000000510b00780c */ /* 0x000fe20001741670 */
[-CC-:B0-----:R-:W-:Y:S01]  /*d400*/  FFMA.FTZ R128, R120, R9.reuse, -R7.reuse ;  /* 0x0000000978807223 */ /* 0x181fe20000010807 */
[----:B------:R-:W-:Y:S01]  /*d410*/  FSEL R50, R50, -INF , !P4 ;  /* 0xff80000032327808 */ /* 0x000fe20006000000 */
[----:B------:R-:W-:Y:S01]  /*d420*/  FFMA.FTZ R120, R27, R9, -R7 ;  /* 0x000000091b787223 */ /* 0x000fe20000010807 */
[----:B------:R-:W-:Y:S02]  /*d430*/  FMNMX.FTZ R47, R48, R47, !PT ;  /* 0x0000002f302f7209 */ /* 0x000fe40007810000 */
[----:B------:R-:W-:Y:S01]  /*d440*/  ISETP.GT.AND P5, PT, R21, 0x58, P1 ;  /* 0x000000581500780c */ /* 0x000fe20000fa4270 */
[----:B------:R-:W-:Y:S01]  /*d450*/  MUFU.EX2 R26, R26 ;  /* 0x0000001a001a7308 */ /* 0x000fe20000000800 */
[----:B------:R-:W-:-:S02]  /*d460*/  FSEL R52, R52, -INF , !P2 ;  /* 0xff80000034347808 */ /* 0x000fc40005000000 */
[----:B------:R-:W-:Y:S02]  /*d470*/  ISETP.LT.OR P3, PT, R11, 0x52, P3 ;  /* 0x000000520b00780c */ /* 0x000fe40001f61670 */
[----:B------:R-:W-:Y:S02]  /*d480*/  FMNMX.FTZ R49, R50, R47, !PT ;  /* 0x0000002f32317209 */ /* 0x000fe40007810000 */
[----:B------:R-:W-:Y:S01]  /*d490*/  ISETP.GT.AND P4, PT, R21, 0x59, P1 ;  /* 0x000000591500780c */ /* 0x000fe20000f84270 */
[----:B------:R0:W-:Y:S01]  /*d4a0*/  MUFU.EX2 R47, R132 ;  /* 0x00000084002f7308 */ /* 0x0001e20000000800 */
[----:B------:R-:W-:Y:S02]  /*d4b0*/  ISETP.LT.OR P5, PT, R11, 0x59, P5 ;  /* 0x000000590b00780c */ /* 0x000fe40002fa1670 */
[----:B------:R-:W-:Y:S02]  /*d4c0*/  FSEL R54, R54, -INF , !P3 ;  /* 0xff80000036367808 */ /* 0x000fe40005800000 */
[----:B------:R-:W-:-:S02]  /*d4d0*/  FMNMX.FTZ R49, R52, R49, !PT ;  /* 0x0000003134317209 */ /* 0x000fc40007810000 */
[----:B------:R-:W-:Y:S01]  /*d4e0*/  ISETP.GT.AND P2, PT, R21, 0x60, P1 ;  /* 0x000000601500780c */ /* 0x000fe20000f44270 */
[----:B------:R-:W-:Y:S01]  /*d4f0*/  MUFU.EX2 R35, R35 ;  /* 0x0000002300237308 */ /* 0x000fe20000000800 */
[----:B------:R-:W-:Y:S01]  /*d500*/  FSEL R86, R56, -INF , !P5 ;  /* 0xff80000038567808 */ /* 0x000fe20006800000 */
[----:B0-----:R-:W-:Y:S01]  /*d510*/  FFMA.FTZ R132, R138, R9, -R7 ;  /* 0x000000098a847223 */ /* 0x001fe20000010807 */
[----:B------:R-:W-:Y:S02]  /*d520*/  ISETP.LT.OR P4, PT, R11, 0x5a, P4 ;  /* 0x0000005a0b00780c */ /* 0x000fe40002781670 */
[----:B------:R-:W-:Y:S02]  /*d530*/  FMNMX.FTZ R49, R54, R49, !PT ;  /* 0x0000003136317209 */ /* 0x000fe40007810000 */
[----:B------:R-:W-:Y:S01]  /*d540*/  ISETP.GT.AND P3, PT, R21, 0x61, P1 ;  /* 0x000000611500780c */ /* 0x000fe20000f64270 */
[----:B------:R-:W-:Y:S01]  /*d550*/  MUFU.EX2 R6, R6 ;  /* 0x0000000600067308 */ /* 0x000fe20000000800 */
[----:B------:R-:W-:-:S02]  /*d560*/  ISETP.LT.OR P2, PT, R11, 0x61, P2 ;  /* 0x000000610b00780c */ /* 0x000fc40001741670 */
[----:B------:R-:W-:Y:S01]  /*d570*/  FSEL R65, R57, -INF , !P4 ;  /* 0xff80000039417808 */ /* 0x000fe20006000000 */
[--C-:B------:R-:W-:Y:S01]  /*d580*/  FFMA.FTZ R57, R144, R9, -R7.reuse ;  /* 0x0000000990397223 */ /* 0x100fe20000010807 */
[----:B------:R-:W-:Y:S01]  /*d590*/  FMNMX.FTZ R10, R86, R49, !PT ;  /* 0x00000031560a7209 */ /* 0x000fe20007810000 */
[----:B------:R-:W-:Y:S01]  /*d5a0*/  FFMA.FTZ R49, R136, R9, -R7 ;  /* 0x0000000988317223 */ /* 0x000fe20000010807 */
[----:B------:R-:W-:Y:S01]  /*d5b0*/  ISETP.GT.AND P5, PT, R21, 0x68, P1 ;  /* 0x000000681500780c */ /* 0x000fe20000fa4270 */
[----:B------:R-:W-:Y:S01]  /*d5c0*/  MUFU.EX2 R37, R37 ;  /* 0x0000002500257308 */ /* 0x000fe20000000800 */
[----:B------:R-:W-:Y:S02]  /*d5d0*/  FSEL R58, R58, -INF , !P2 ;  /* 0xff8000003a3a7808 */ /* 0x000fe40005000000 */
[----:B------:R-:W-:Y:S02]  /*d5e0*/  ISETP.LT.OR P3, PT, R11, 0x62, P3 ;  /* 0x000000620b00780c */ /* 0x000fe40001f61670 */
[----:B------:R-:W-:-:S02]  /*d5f0*/  FMNMX.FTZ R51, R65, R10, !PT ;  /* 0x0000000a41337209 */ /* 0x000fc40007810000 */
[----:B------:R-:W-:Y:S01]  /*d600*/  ISETP.LT.OR P5, PT, R11, 0x69, P5 ;  /* 0x000000690b00780c */ /* 0x000fe20002fa1670 */
[----:B------:R-:W-:Y:S01]  /*d610*/  MUFU.EX2 R34, R34 ;  /* 0x0000002200227308 */ /* 0x000fe20000000800 */
[----:B------:R-:W-:Y:S02]  /*d620*/  ISETP.GT.AND P4, PT, R21, 0x69, P1 ;  /* 0x000000691500780c */ /* 0x000fe40000f84270 */
[----:B------:R-:W-:Y:S02]  /*d630*/  FSEL R59, R59, -INF , !P3 ;  /* 0xff8000003b3b7808 */ /* 0x000fe40005800000 */
[----:B------:R-:W-:Y:S02]  /*d640*/  FMNMX.FTZ R10, R58, R51, !PT ;  /* 0x000000333a0a7209 */ /* 0x000fe40007810000 */
[----:B------:R-:W-:Y:S01]  /*d650*/  FSEL R60, R60, -INF , !P5 ;  /* 0xff8000003c3c7808 */ /* 0x000fe20006800000 */
[----:B------:R-:W-:Y:S01]  /*d660*/  MUFU.EX2 R36, R36 ;  /* 0x0000002400247308 */ /* 0x000fe20000000800 */
[----:B------:R-:W-:-:S02]  /*d670*/  ISETP.GT.AND P2, PT, R21, 0x70, P1 ;  /* 0x000000701500780c */ /* 0x000fc40000f44270 */
[C---:B------:R-:W-:Y:S02]  /*d680*/  ISETP.GT.AND P3, PT, R21.reuse, 0x71, P1 ;  /* 0x000000711500780c */ /* 0x040fe40000f64270 */
[C---:B------:R-:W-:Y:S02]  /*d690*/  ISETP.GT.AND P5, PT, R21.reuse, 0x78, P1 ;  /* 0x000000781500780c */ /* 0x040fe40000fa4270 */
[----:B------:R-:W-:Y:S01]  /*d6a0*/  ISETP.GT.AND P1, PT, R21, 0x79, P1 ;  /* 0x000000791500780c */ /* 0x000fe20000f24270 */
[----:B------:R-:W-:Y:S01]  /*d6b0*/  MUFU.EX2 R40, R40 ;  /* 0x0000002800287308 */ /* 0x000fe20000000800 */
[----:B------:R-:W-:Y:S02]  /*d6c0*/  ISETP.LT.OR P4, PT, R11, 0x6a, P4 ;  /* 0x0000006a0b00780c */ /* 0x000fe40002781670 */
[----:B------:R-:W-:Y:S01]  /*d6d0*/  FMNMX.FTZ R21, R59, R10, !PT ;  /* 0x0000000a3b157209 */ /* 0x000fe20007810000 */
[----:B------:R-:W-:Y:S01]  /*d6e0*/  FFMA.FTZ R10, R140, R9, -R7 ;  /* 0x000000098c0a7223 */ /* 0x000fe20000010807 */
[----:B------:R-:W-:-:S02]  /*d6f0*/  ISETP.LT.OR P2, PT, R11, 0x71, P2 ;  /* 0x000000710b00780c */ /* 0x000fc40001741670 */
[----:B------:R-:W-:Y:S01]  /*d700*/  FSEL R136, R61, -INF , !P4 ;  /* 0xff8000003d887808 */ /* 0x000fe20006000000 */
[----:B------:R-:W-:Y:S01]  /*d710*/  MUFU.EX2 R42, R42 ;  /* 0x0000002a002a7308 */ /* 0x000fe20000000800 */
[----:B------:R-:W-:Y:S02]  /*d720*/  FMNMX.FTZ R21, R60, R21, !PT ;  /* 0x000000153c157209 */ /* 0x000fe40007810000 */
[C---:B------:R-:W-:Y:S02]  /*d730*/  ISETP.LT.OR P3, PT, R11.reuse, 0x72, P3 ;  /* 0x000000720b00780c */ /* 0x040fe40001f61670 */
[----:B------:R-:W-:Y:S02]  /*d740*/  FSEL R62, R62, -INF , !P2 ;  /* 0xff8000003e3e7808 */ /* 0x000fe40005000000 */
[----:B------:R-:W-:Y:S01]  /*d750*/  FMNMX.FTZ R51, R136, R21, !PT ;  /* 0x0000001588337209 */ /* 0x000fe20007810000 */
[----:B------:R-:W-:Y:S01]  /*d760*/  MUFU.EX2 R46, R46 ;  /* 0x0000002e002e7308 */ /* 0x000fe20000000800 */
[----:B------:R-:W-:-:S02]  /*d770*/  ISETP.LT.OR P5, PT, R11, 0x79, P5 ;  /* 0x000000790b00780c */ /* 0x000fc40002fa1670 */
[----:B------:R-:W-:Y:S02]  /*d780*/  FSEL R138, R63, -INF , !P3 ;  /* 0xff8000003f8a7808 */ /* 0x000fe40005800000 */
[----:B------:R-:W-:Y:S02]  /*d790*/  FMNMX.FTZ R51, R62, R51, !PT ;  /* 0x000000333e337209 */ /* 0x000fe40007810000 */
[----:B------:R-:W-:Y:S01]  /*d7a0*/  ISETP.LT.OR P1, PT, R11, 0x7a, P1 ;  /* 0x0000007a0b00780c */ /* 0x000fe20000f21670 */
[----:B------:R0:W-:Y:S01]  /*d7b0*/  MUFU.EX2 R21, R10 ;  /* 0x0000000a00157308 */ /* 0x0001e20000000800 */
[----:B------:R-:W-:Y:S01]  /*d7c0*/  FSEL R140, R67, -INF , !P5 ;  /* 0xff800000438c7808 */ /* 0x000fe20006800000 */
[----:B------:R-:W-:Y:S01]  /*d7d0*/  FFMA.FTZ R11, R31, R9, -R7 ;  /* 0x000000091f0b7223 */ /* 0x000fe20000010807 */
[----:B------:R-:W-:Y:S02]  /*d7e0*/  FMNMX.FTZ R51, R138, R51, !PT ;  /* 0x000000338a337209 */ /* 0x000fe40007810000 */
[----:B------:R-:W-:-:S02]  /*d7f0*/  FSEL R142, R69, -INF , !P1 ;  /* 0xff800000458e7808 */ /* 0x000fc40004800000 */
[----:B------:R-:W-:Y:S01]  /*d800*/  FMNMX.FTZ R51, R140, R51, !PT ;  /* 0x000000338c337209 */ /* 0x000fe20007810000 */
[----:B------:R-:W-:Y:S01]  /*d810*/  MUFU.EX2 R49, R49 ;  /* 0x0000003100317308 */ /* 0x000fe20000000800 */
[----:B------:R-:W-:Y:S02]  /*d820*/  FSEL R56, R12, RZ, P6 ;  /* 0x000000ff0c387208 */ /* 0x000fe40003000000 */
[----:B------:R-:W-:-:S03]  /*d830*/  FMNMX.FTZ R51, R142, R51, !PT ;  /* 0x000000338e337209 */ /* 0x000fc60007810000 */
[----:B------:R-:W-:Y:S01]  /*d840*/  FADD.FTZ R56, -R56, R3 ;  /* 0x0000000338387221 */ /* 0x000fe20000010100 */
[-C--:B------:R-:W-:Y:S01]  /*d850*/  FFMA.FTZ R3, R25, R9.reuse, -R7 ;  /* 0x0000000919037223 */ /* 0x080fe20000010807 */
[----:B0-----:R-:W0:Y:S01]  /*d860*/  SHFL.BFLY PT, R10, R51, 0x2, 0x1f ;  /* 0x0c401f00330a7f89 */ /* 0x001e2200000e0000 */
[----:B------:R-:W-:Y:S01]  /*d870*/  MUFU.EX2 R132, R132 ;  /* 0x0000008400847308 */ /* 0x000fe20000000800 */
[----:B------:R-:W-:-:S07]  /*d880*/  FMUL.FTZ R56, R56, R9 ;  /* 0x0000000938387220 */ /* 0x000fce0000410000 */
[----:B------:R-:W1:Y:S08]  /*d890*/  MUFU.EX2 R56, R56 ;  /* 0x0000003800387308 */ /* 0x000e700000000800 */
[----:B------:R-:W-:Y:S01]  /*d8a0*/  MUFU.EX2 R134, R134 ;  /* 0x0000008600867308 */ /* 0x000fe20000000800 */
[----:B0-----:R-:W-:Y:S01]  /*d8b0*/  FMNMX.FTZ R10, R51, R10, !PT ;  /* 0x0000000a330a7209 */ /* 0x001fe20007810000 */
[----:B------:R-:W-:-:S06]  /*d8c0*/  FFMA.FTZ R51, R70, R9, -R7 ;  /* 0x0000000946337223 */ /* 0x000fcc0000010807 */
[----:B------:R-:W-:Y:S01]  /*d8d0*/  MUFU.EX2 R57, R57 ;  /* 0x0000003900397308 */ /* 0x000fe20000000800 */
[----:B------:R-:W0:Y:S07]  /*d8e0*/  SHFL.BFLY PT, R61, R10, 0x1, 0x1f ;  /* 0x0c201f000a3d7f89 */ /* 0x000e2e00000e0000 */
[----:B------:R-:W-:Y:S08]  /*d8f0*/  MUFU.EX2 R128, R128 ;  /* 0x0000008000807308 */ /* 0x000ff00000000800 */
[----:B------:R-:W-:Y:S08]  /*d900*/  MUFU.EX2 R55, R55 ;  /* 0x0000003700377308 */ /* 0x000ff00000000800 */
[----:B------:R-:W-:Y:S01]  /*d910*/  MUFU.EX2 R130, R130 ;  /* 0x0000008200827308 */ /* 0x000fe20000000800 */
[----:B0-----:R-:W-:-:S04]  /*d920*/  FMNMX.FTZ R10, R10, R61, !PT ;  /* 0x0000003d0a0a7209 */ /* 0x001fc80007810000 */
[C---:B------:R-:W-:Y:S01]  /*d930*/  FSETP.NEU.FTZ.AND P1, PT, R10.reuse, -INF , PT ;  /* 0xff8000000a00780b */ /* 0x040fe20003f3d000 */
[C---:B------:R-:W-:Y:S02]  /*d940*/  FMUL.FTZ R25, R10.reuse, R9 ;  /* 0x000000090a197220 */ /* 0x040fe40000410000 */
[----:B------:R-:W-:Y:S01]  /*d950*/  MUFU.EX2 R53, R53 ;  /* 0x0000003500357308 */ /* 0x000fe20000000800 */
[----:B------:R-:W-:Y:S02]  /*d960*/  FSEL R7, R10, RZ, P1 ;  /* 0x000000ff0a077208 */ /* 0x000fe40000800000 */
[----:B------:R-:W-:-:S03]  /*d970*/  FSEL R25, R25, RZ, P1 ;  /* 0x000000ff19197208 */ /* 0x000fc60000800000 */
[----:B------:R-:W-:Y:S02]  /*d980*/  FADD.FTZ R4, -R7, R4 ;  /* 0x0000000407047221 */ /* 0x000fe40000010100 */
[----:B------:R-:W-:Y:S01]  /*d990*/  MUFU.EX2 R124, R124 ;  /* 0x0000007c007c7308 */ /* 0x000fe20000000800 */
[-CC-:B------:R-:W-:Y:S01]  /*d9a0*/  FFMA.FTZ R64, R39, R9.reuse, -R25.reuse ;  /* 0x0000000927407223 */ /* 0x180fe20000010819 */
[-CC-:B------:R-:W-:Y:S01]  /*d9b0*/  FFMA.FTZ R149, R68, R9.reuse, -R25.reuse ;  /* 0x0000000944957223 */ /* 0x180fe20000010819 */
[-C--:B------:R-:W-:Y:S01]  /*d9c0*/  FMUL.FTZ R7, R4, R9.reuse ;  /* 0x0000000904077220 */ /* 0x080fe20000410000 */
[-CC-:B------:R-:W-:Y:S01]  /*d9d0*/  FFMA.FTZ R151, R8, R9.reuse, -R25.reuse ;  /* 0x0000000908977223 */ /* 0x180fe20000010819 */
[-CC-:B------:R-:W-:Y:S01]  /*d9e0*/  FFMA.FTZ R8, R13, R9.reuse, -R25.reuse ;  /* 0x000000090d087223 */ /* 0x180fe20000010819 */
[-CC-:B------:R-:W-:Y:S01]  /*d9f0*/  FFMA.FTZ R145, R14, R9.reuse, -R25.reuse ;  /* 0x000000090e917223 */ /* 0x180fe20000010819 */
[-C--:B------:R-:W-:Y:S01]  /*da00*/  FFMA.FTZ R14, R20, R9.reuse, -R25 ;  /* 0x00000009140e7223 */ /* 0x080fe20000010819 */
[----:B------:R-:W-:Y:S01]  /*da10*/  MUFU.EX2 R64, R64 ;  /* 0x0000004000407308 */ /* 0x000fe20000000800 */
[----:B-1----:R-:W-:Y:S01]  /*da20*/  FFMA.FTZ R13, R56, R2, R33 ;  /* 0x00000002380d7223 */ /* 0x002fe20000010021 */
[-CC-:B------:R-:W-:Y:S01]  /*da30*/  FFMA.FTZ R147, R24, R9.reuse, -R25.reuse ;  /* 0x0000000918937223 */ /* 0x180fe20000010819 */
[-CC-:B------:R-:W-:Y:S01]  /*da40*/  FFMA.FTZ R20, R74, R9.reuse, -R25.reuse ;  /* 0x000000094a147223 */ /* 0x180fe20000010819 */
[-C--:B------:R-:W-:Y:S01]  /*da50*/  FFMA.FTZ R141, R28, R9.reuse, -R25 ;  /* 0x000000091c8d7223 */ /* 0x080fe20000010819 */
[----:B------:R-:W-:Y:S01]  /*da60*/  FADD.FTZ R13, R72, R13 ;  /* 0x0000000d480d7221 */ /* 0x000fe20000010000 */
[-CC-:B------:R-:W-:Y:S01]  /*da70*/  FFMA.FTZ R24, R30, R9.reuse, -R25.reuse ;  /* 0x000000091e187223 */ /* 0x180fe20000010819 */
[-C--:B------:R-:W-:Y:S01]  /*da80*/  FFMA.FTZ R143, R32, R9.reuse, -R25 ;  /* 0x00000009208f7223 */ /* 0x080fe20000010819 */
[----:B------:R-:W0:Y:S01]  /*da90*/  MUFU.EX2 R7, R7 ;  /* 0x0000000700077308 */ /* 0x000e220000000800 */
[----:B------:R-:W-:Y:S01]  /*daa0*/  FADD.FTZ R2, R26, R13 ;  /* 0x0000000d1a027221 */ /* 0x000fe20000010000 */
[-CC-:B------:R-:W-:Y:S01]  /*dab0*/  FFMA.FTZ R28, R76, R9.reuse, -R25.reuse ;  /* 0x000000094c1c7223 */ /* 0x180fe20000010819 */
[-CC-:B------:R-:W-:Y:S01]  /*dac0*/  FFMA.FTZ R137, R78, R9.reuse, -R25.reuse ;  /* 0x000000094e897223 */ /* 0x180fe20000010819 */
[-CC-:B------:R-:W-:Y:S01]  /*dad0*/  FFMA.FTZ R30, R38, R9.reuse, -R25.reuse ;  /* 0x00000009261e7223 */ /* 0x180fe20000010819 */
[----:B------:R-:W-:Y:S01]  /*dae0*/  FADD.FTZ R27, R35, R2 ;  /* 0x00000002231b7221 */ /* 0x000fe20000010000 */
[-CC-:B------:R-:W-:Y:S01]  /*daf0*/  FFMA.FTZ R139, R80, R9.reuse, -R25.reuse ;  /* 0x00000009508b7223 */ /* 0x180fe20000010819 */
[-C--:B------:R-:W-:Y:S01]  /*db00*/  FFMA.FTZ R4, R82, R9.reuse, -R25 ;  /* 0x0000000952047223 */ /* 0x080fe20000010819 */
[----:B------:R-:W1:Y:S01]  /*db10*/  MUFU.EX2 R149, R149 ;  /* 0x0000009500957308 */ /* 0x000e620000000800 */
[----:B------:R-:W-:Y:S01]  /*db20*/  FADD.FTZ R2, R6, R27 ;  /* 0x0000001b06027221 */ /* 0x000fe20000010000 */
[-CC-:B------:R-:W-:Y:S01]  /*db30*/  FFMA.FTZ R133, R44, R9.reuse, -R25.reuse ;  /* 0x000000092c857223 */ /* 0x180fe20000010819 */
[-CC-:B------:R-:W-:Y:S01]  /*db40*/  FFMA.FTZ R32, R84, R9.reuse, -R25.reuse ;  /* 0x0000000954207223 */ /* 0x180fe20000010819 */
[-CC-:B------:R-:W-:Y:S01]  /*db50*/  FFMA.FTZ R135, R48, R9.reuse, -R25.reuse ;  /* 0x0000000930877223 */ /* 0x180fe20000010819 */
[----:B------:R-:W-:Y:S01]  /*db60*/  FADD.FTZ R27, R37, R2 ;  /* 0x00000002251b7221 */ /* 0x000fe20000010000 */
[-CC-:B------:R-:W-:Y:S01]  /*db70*/  FFMA.FTZ R38, R50, R9.reuse, -R25.reuse ;  /* 0x0000000932267223 */ /* 0x180fe20000010819 */
[-C--:B------:R-:W-:Y:S01]  /*db80*/  FFMA.FTZ R129, R52, R9.reuse, -R25 ;  /* 0x0000000934817223 */ /* 0x080fe20000010819 */
[----:B------:R-:W2:Y:S01]  /*db90*/  MUFU.EX2 R151, R151 ;  /* 0x0000009700977308 */ /* 0x000ea20000000800 */
[----:B0-----:R-:W-:Y:S01]  /*dba0*/  FFMA.FTZ R0, R7, R0, R64 ;  /* 0x0000000007007223 */ /* 0x001fe20000010040 */
[----:B------:R-:W-:Y:S01]  /*dbb0*/  FADD.FTZ R2, R34, R27 ;  /* 0x0000001b22027221 */ /* 0x000fe20000010000 */
[-CC-:B------:R-:W-:Y:S01]  /*dbc0*/  FFMA.FTZ R44, R54, R9.reuse, -R25.reuse ;  /* 0x00000009362c7223 */ /* 0x180fe20000010819 */
[-CC-:B------:R-:W-:Y:S01]  /*dbd0*/  FFMA.FTZ R131, R86, R9.reuse, -R25.reuse ;  /* 0x0000000956837223 */ /* 0x180fe20000010819 */
[-CC-:B------:R-:W-:Y:S01]  /*dbe0*/  FFMA.FTZ R48, R65, R9.reuse, -R25.reuse ;  /* 0x0000000941307223 */ /* 0x180fe20000010819 */
[----:B------:R-:W-:Y:S01]  /*dbf0*/  FADD.FTZ R27, R41, R2 ;  /* 0x00000002291b7221 */ /* 0x000fe20000010000 */
[-C--:B------:R-:W-:Y:S01]  /*dc00*/  FFMA.FTZ R125, R58, R9.reuse, -R25 ;  /* 0x000000093a7d7223 */ /* 0x080fe20000010819 */
[----:B------:R-:W0:Y:S01]  /*dc10*/  MUFU.EX2 R8, R8 ;  /* 0x0000000800087308 */ /* 0x000e220000000800 */
[----:B-1----:R-:W-:Y:S01]  /*dc20*/  FADD.FTZ R0, R149, R0 ;  /* 0x0000000095007221 */ /* 0x002fe20000010000 */
[----:B------:R-:W-:Y:S01]  /*dc30*/  FADD.FTZ R2, R36, R27 ;  /* 0x0000001b24027221 */ /* 0x000fe20000010000 */
[-CC-:B------:R-:W-:Y:S01]  /*dc40*/  FFMA.FTZ R50, R59, R9.reuse, -R25.reuse ;  /* 0x000000093b327223 */ /* 0x180fe20000010819 */
[-CC-:B------:R-:W-:Y:S01]  /*dc50*/  FFMA.FTZ R127, R60, R9.reuse, -R25.reuse ;  /* 0x000000093c7f7223 */ /* 0x180fe20000010819 */
[-CC-:B------:R-:W-:Y:S01]  /*dc60*/  FFMA.FTZ R52, R136, R9.reuse, -R25.reuse ;  /* 0x0000000988347223 */ /* 0x180fe20000010819 */
[----:B------:R-:W-:Y:S01]  /*dc70*/  FADD.FTZ R27, R43, R2 ;  /* 0x000000022b1b7221 */ /* 0x000fe20000010000 */
[-C--:B------:R-:W-:Y:S01]  /*dc80*/  FFMA.FTZ R121, R62, R9.reuse, -R25 ;  /* 0x000000093e797223 */ /* 0x080fe20000010819 */
[----:B------:R-:W1:Y:S01]  /*dc90*/  MUFU.EX2 R145, R145 ;  /* 0x0000009100917308 */ /* 0x000e620000000800 */
[----:B--2---:R-:W-:Y:S01]  /*dca0*/  FADD.FTZ R13, R151, R0 ;  /* 0x00000000970d7221 */ /* 0x004fe20000010000 */
[----:B------:R-:W-:Y:S01]  /*dcb0*/  FADD.FTZ R2, R40, R27 ;  /* 0x0000001b28027221 */ /* 0x000fe20000010000 */
[-CC-:B------:R-:W-:Y:S01]  /*dcc0*/  FFMA.FTZ R54, R138, R9.reuse, -R25.reuse ;  /* 0x000000098a367223 */ /* 0x180fe20000010819 */
[-CC-:B------:R-:W-:Y:S01]  /*dcd0*/  FFMA.FTZ R123, R140, R9.reuse, -R25.reuse ;  /* 0x000000098c7b7223 */ /* 0x180fe20000010819 */
[----:B------:R-:W-:Y:S01]  /*dce0*/  FFMA.FTZ R58, R142, R9, -R25 ;  /* 0x000000098e3a7223 */ /* 0x000fe20000010819 */
[----:B------:R-:W-:-:S02]  /*dcf0*/  FADD.FTZ R27, R45, R2 ;  /* 0x000000022d1b7221 */ /* 0x000fc40000010000 */
[----:B------:R-:W2:Y:S01]  /*dd00*/  MUFU.EX2 R14, R14 ;  /* 0x0000000e000e7308 */ /* 0x000ea20000000800 */
[----:B0-----:R-:W-:Y:S01]  /*dd10*/  FADD.FTZ R0, R8, R13 ;  /* 0x0000000d08007221 */ /* 0x001fe20000010000 */
[----:B------:R-:W-:-:S04]  /*dd20*/  FADD.FTZ R2, R42, R27 ;  /* 0x0000001b2a027221 */ /* 0x000fc80000010000 */
[----:B------:R-:W-:Y:S02]  /*dd30*/  FADD.FTZ R27, R47, R2 ;  /* 0x000000022f1b7221 */ /* 0x000fe40000010000 */
[----:B------:R-:W0:Y:S01]  /*dd40*/  MUFU.EX2 R147, R147 ;  /* 0x0000009300937308 */ /* 0x000e220000000800 */
[----:B-1----:R-:W-:Y:S01]  /*dd50*/  FADD.FTZ R13, R145, R0 ;  /* 0x00000000910d7221 */ /* 0x002fe20000010000 */
[----:B------:R-:W-:-:S04]  /*dd60*/  FADD.FTZ R2, R46, R27 ;  /* 0x0000001b2e027221 */ /* 0x000fc80000010000 */
[----:B------:R-:W-:Y:S02]  /*dd70*/  FADD.FTZ R27, R49, R2 ;  /* 0x00000002311b7221 */ /* 0x000fe40000010000 */
[----:B------:R-:W1:Y:S01]  /*dd80*/  MUFU.EX2 R20, R20 ;  /* 0x0000001400147308 */ /* 0x000e620000000800 */
[----:B--2---:R-:W-:Y:S01]  /*dd90*/  FADD.FTZ R0, R14, R13 ;  /* 0x0000000d0e007221 */ /* 0x004fe20000010000 */
[----:B------:R-:W-:-:S04]  /*dda0*/  FADD.FTZ R2, R132, R27 ;  /* 0x0000001b84027221 */ /* 0x000fc80000010000 */
[----:B------:R-:W-:Y:S02]  /*ddb0*/  FADD.FTZ R27, R21, R2 ;  /* 0x00000002151b7221 */ /* 0x000fe40000010000 */
        /* <DEDUP_REMOVED lines=14> */
[----:B------:R-:W-:-:S06]  /*dea0*/  FADD.FTZ R2, R124, R27 ;  /* 0x0000001b7c027221 */ /* 0x000fcc0000010000 */
        /* <DEDUP_REMOVED lines=58> */
.L_x_1009:
[----:B------:R-:W-:Y:S01]  /*e250*/  ULEA UR6, UR26, UR45, 0x3 ;  /* 0x0000002d1a067291 */ /* 0x000fe2000f8e183f */
[----:B------:R-:W-:Y:S01]  /*e260*/  ISETP.GT.AND P1, PT, R5, UR42, PT ;  /* 0x0000002a05007c0c */ /* 0x000fe2000bf24270 */
[----:B------:R-:W-:Y:S01]  /*e270*/  UMOV UR27, UR46 ;  /* 0x0000002e001b7c82 */ /* 0x000fe20008000000 */
[----:B------:R-:W-:Y:S01]  /*e280*/  UMOV UR26, UR36 ;  /* 0x00000024001a7c82 */ /* 0x000fe20008000000 */
[----:B------:R-:W-:Y:S01]  /*e290*/  UIADD3 UR6, UR6, 0x16860, URZ ;  /* 0x0001686006067890 */ /* 0x000fe2000fffe03f */
[----:B------:R-:W-:Y:S01]  /*e2a0*/  F2FP.F16.F32.PACK_AB R139, R4, R139 ;  /* 0x0000008b048b723e */ /* 0x000fe200000000ff */
[----:B------:R-:W-:Y:S01]  /*e2b0*/  FMUL.FTZ R88, R88, R56 ;  /* 0x0000003858587220 */ /* 0x000fe20000410000 */
[----:B------:R-:W-:Y:S01]  /*e2c0*/  F2FP.F16.F32.PACK_AB R122, R3, R122 ;  /* 0x0000007a037a723e */ /* 0x000fe200000000ff */
[----:B------:R-:W-:Y:S01]  /*e2d0*/  UPRMT UR6, UR43, 0x654, UR6 ;  /* 0x000006542b067896 */ /* 0x000fe20008000006 */
        /* <DEDUP_REMOVED lines=8> */
[----:B------:R-:W-:Y:S01]  /*e360*/  SYNCS.ARRIVE.TRANS64.RED.A1T0 RZ, [UR6], RZ ;  /* 0x000000ffffff79a7 */ /* 0x000fe20008100406 */
        /* <DEDUP_REMOVED lines=51> */
[-C--:B------:R-:W-:Y:S01]  /*e6a0*/  FMUL.FTZ R115, R115, R7.reuse ;  /* 0x0000000773737220 */ /* 0x080fe20000410000 */
[-C--:B------:R-:W-:Y:S01]  /*e6b0*/  FMUL.FTZ R118, R118, R7.reuse ;  /* 0x0000000776767220 */ /* 0x080fe20000410000 */
[----:B------:R-:W-:Y:S01]  /*e6c0*/  FMUL.FTZ R119, R119, R7 ;  /* 0x0000000777777220 */ /* 0x000fe20000410000 */
[----:B------:R-:W-:-:S02]  /*e6d0*/  IMAD.MOV.U32 R4, RZ, RZ, R10 ;  /* 0x000000ffff047224 */ /* 0x000fc400078e000a */
[----:B------:R-:W-:Y:S01]  /*e6e0*/  IMAD.MOV.U32 R3, RZ, RZ, R12 ;  /* 0x000000ffff037224 */ /* 0x000fe200078e000c */
[----:B------:R-:W-:Y:S06]  /*e6f0*/  @P1 BRA `(.L_x_1010) ;  /* 0xffffffc800941947 */ /* 0x000fec000383ffff */
.L_x_991:
[----:B------:R-:W-:Y:S06]  /*e700*/  BAR.ARV 0x8, 0x200 ;  /* 0x0208000000007b1d */ /* 0x000fec0000002000 */
[----:B------:R-:W-:Y:S05]  /*e710*/  @!P0 BRA `(.L_x_1011) ;  /* 0x0000000000048947 */ /* 0x000fea0003800000 */
[----:B------:R-:W-:Y:S01]  /*e720*/  BPT.TRAP 0x1 ;  /* 0x000000040000795c */ /* 0x000fe20000300000 */
.L_x_1011:
[----:B------:R-:W-:Y:S01]  /*e730*/  ULEA UR5, UR36, UR45, 0x3 ;  /* 0x0000002d24057291 */ /* 0x000fe2000f8e183f */
[----:B------:R-:W-:-:S05]  /*e740*/  IMAD.U32 R3, RZ, RZ, UR46 ;  /* 0x0000002eff037e24 */ /* 0x000fca000f8e00ff */
[----:B------:R-:W-:-:S04]  /*e750*/  SHF.L.U32 R3, R3, 0x1f, RZ ;  /* 0x0000001f03037819 */ /* 0x000fc800000006ff */
[----:B------:R0:W1:Y:S01]  /*e760*/  SYNCS.PHASECHK.TRANS64.TRYWAIT P1, [UR5+0x16850], R3 ;  /* 0x01685003ff0075a7 */ /* 0x0000620008020145 */
[----:B------:R-:W-:Y:S05]  /*e770*/  @!P0 BRA `(.L_x_1012) ;  /* 0x0000000000048947 */ /* 0x000fea0003800000 */
[----:B------:R-:W-:Y:S01]  /*e780*/  BPT.TRAP 0x1 ;  /* 0x000000040000795c */ /* 0x000fe20000300000 */
.L_x_1012:
[----:B-1----:R-:W-:Y:S05]  /*e790*/  @P1 BRA `(.L_x_1013) ;  /* 0x0000000000081947 */ /* 0x002fea0003800000 */
[----:B------:R-:W1:Y:S02]  /*e7a0*/  SYNCS.PHASECHK.TRANS64.TRYWAIT P1, [UR5+0x16850], R3 ;  /* 0x01685003ff0075a7 */ /* 0x000e640008020145 */
[----:B-1----:R-:W-:Y:S05]  /*e7b0*/  @!P1 BRA `(.L_x_1014) ;  /* 0x00000068002c9947 */ /* 0x002fea0003800000 */
.L_x_1013:
[----:B------:R-:W-:Y:S01]  /*e7c0*/  UIADD3 UR45, UR45, 0x400, URZ ;  /* 0x000004002d2d7890 */ /* 0x000fe2000fffe03f */
[----:B------:R-:W-:Y:S01]  /*e7d0*/  WARPGROUP.ARRIVE ;  /* 0x00000000000079c5 */ /* 0x000fe20000000000 */
[----:B------:R-:W-:Y:S01]  /*e7e0*/  UMOV UR7, 0x40000040 ;  /* 0x4000004000077882 */ /* 0x000fe20000000000 */
[----:B01----:R-:W0:Y:S01]  /*e7f0*/  SHFL.BFLY PT, R3, R2, 0x2, 0x1f ;  /* 0x0c401f0002037f89 */ /* 0x003e2200000e0000 */
[----:B------:R-:W-:Y:S01]  /*e800*/  USHF.R.U32.HI UR45, URZ, 0x4, UR45 ;  /* 0x000000043f2d7899 */ /* 0x000fe2000801162d */
[----:B------:R-:W-:Y:S01]  /*e810*/  CS2R R26, SRZ ;  /* 0x00000000001a7805 */ /* 0x000fe2000001ff00 */
[----:B------:R-:W-:Y:S01]  /*e820*/  IMAD.MOV.U32 R30, RZ, RZ, -0x800000 ;  /* 0xff800000ff1e7424 */ /* 0x000fe200078e00ff */
[----:B------:R-:W1:Y:S01]  /*e830*/  SHFL.BFLY PT, R5, R0, 0x2, 0x1f ;  /* 0x0c401f0000057f89 */ /* 0x000e6200000e0000 */
[----:B------:R-:W-:-:S04]  /*e840*/  ULOP3.LUT UR4, UR45, 0x3fff, URZ, 0xc0, !UPT ;  /* 0x00003fff2d047892 */ /* 0x000fc8000f8ec03f */
[----:B------:R-:W-:-:S07]  /*e850*/  ULEA UR4, UR36, UR4, 0xa ;  /* 0x0000000424047291 */ /* 0x000fce000f8e503f */
[----:B------:R-:W-:Y:S02]  /*e860*/  UMOV UR6, UR4 ;  /* 0x0000000400067c82 */ /* 0x000fe40008000000 */
[----:B------:R-:W-:Y:S01]  /*e870*/  HGMMA.64x64x16.F32 R88, R148, gdesc[UR4].tnspB, R88, gsb0 ;  /* 0x40e0000494587df0 */ /* 0x000fe20008000858 */
[----:B------:R-:W-:Y:S01]  /*e880*/  UIADD3 UR6, UR4, 0x80, URZ ;  /* 0x0000008004067890 */ /* 0x000fe2000fffe03f */
[----:B------:R-:W-:Y:S01]  /*e890*/  UMOV UR7, 0x40000040 ;  /* 0x4000004000077882 */ /* 0x000fe20000000000 */
[----:B0-----:R-:W-:Y:S01]  /*e8a0*/  FADD.FTZ R3, R3, R2 ;  /* 0x0000000203037221 */ /* 0x001fe20000010000 */
[----:B-1----:R-:W-:-:S04]  /*e8b0*/  FADD.FTZ R5, R5, R0 ;  /* 0x0000000005057221 */ /* 0x002fc80000010000 */
[----:B------:R-:W0:Y:S01]  /*e8c0*/  SHFL.BFLY PT, R4, R3, 0x1, 0x1f ;  /* 0x0c201f0003047f89 */ /* 0x000e2200000e0000 */
[----:B------:R-:W-:-:S03]  /*e8d0*/  IMAD.MOV.U32 R0, RZ, RZ, -0x800000 ;  /* 0xff800000ff007424 */ /* 0x000fc600078e00ff */
[----:B------:R-:W1:Y:S01]  /*e8e0*/  SHFL.BFLY PT, R6, R5, 0x1, 0x1f ;  /* 0x0c201f0005067f89 */ /* 0x000e6200000e0000 */
[----:B0-----:R-:W-:Y:S01]  /*e8f0*/  FADD.FTZ R7, R3, R4 ;  /* 0x0000000403077221 */ /* 0x001fe20000010000 */
[----:B-1----:R-:W-:-:S04]  /*e900*/  FADD.FTZ R6, R5, R6 ;  /* 0x0000000605067221 */ /* 0x002fc80000010000 */
[----:B------:R-:W-:Y:S02]  /*e910*/  FSETP.NE.FTZ.AND P1, PT, R7, RZ, PT ;  /* 0x000000ff0700720b */ /* 0x000fe40003f35000 */
[----:B------:R-:W-:-:S11]  /*e920*/  FSETP.NE.FTZ.AND P2, PT, R6, RZ, PT ;  /* 0x000000ff0600720b */ /* 0x000fd60003f55000 */
[----:B------:R-:W0:Y:S01]  /*e930*/  @P1 MUFU.LG2 R2, R7 ;  /* 0x0000000700021308 */ /* 0x000e220000000c00 */
[C---:B------:R-:W-:Y:S01]  /*e940*/  @P1 FMUL.FTZ R3, R9.reuse, 0.69314718246459960938 ;  /* 0x3f31721809031820 */ /* 0x040fe20000410000 */
[----:B------:R-:W-:-:S06]  /*e950*/  @P2 FMUL.FTZ R8, R9, 0.69314718246459960938 ;  /* 0x3f31721809082820 */ /* 0x000fcc0000410000 */
        /* <DEDUP_REMOVED lines=44> */
.L_x_1015:
        /* <DEDUP_REMOVED lines=30> */
[----:B------:R-:W-:Y:S01]  /*ee00*/  USEL UR4, URZ, 0x1, UP0 ;  /* 0x000000013f047887 */ /* 0x000fe20008000000 */
[-C--:B------:R-:W-:Y:S01]  /*ee10*/  FMUL.FTZ R110, R110, R27.reuse ;  /* 0x0000001b6e6e7220 */ /* 0x080fe20000410000 */
[-C--:B------:R-:W-:Y:S01]  /*ee20*/  FMUL.FTZ R15, R111, R27.reuse ;  /* 0x0000001b6f0f7220 */ /* 0x080fe20000410000 */
[-C--:B------:R-:W-:Y:S01]  /*ee30*/  FMUL.FTZ R114, R114, R27.reuse ;  /* 0x0000001b72727220 */ /* 0x080fe20000410000 */
[-C--:B------:R-:W-:Y:S01]  /*ee40*/  FMUL.FTZ R25, R115, R27.reuse ;  /* 0x0000001b73197220 */ /* 0x080fe20000410000 */
[-C--:B------:R-:W-:Y:S01]  /*ee50*/  FMUL.FTZ R118, R118, R27.reuse ;  /* 0x0000001b76767220 */ /* 0x080fe20000410000 */
[----:B------:R-:W-:Y:S01]  /*ee60*/  FMUL.FTZ R26, R117, R26 ;  /* 0x0000001a751a7220 */ /* 0x000fe20000410000 */
[----:B------:R-:W-:Y:S01]  /*ee70*/  PLOP3.LUT P0, PT, PT, PT, PT, 0x8, 0x0 ;  /* 0x000000000000781c */ /* 0x000fe20003f0e170 */
[----:B------:R-:W-:Y:S01]  /*ee80*/  FMUL.FTZ R27, R119, R27 ;  /* 0x0000001b771b7220 */ /* 0x000fe20000410000 */
[----:B------:R-:W-:-:S02]  /*ee90*/  UIADD3 UR47, UR47, 0x1, URZ ;  /* 0x000000012f2f7890 */ /* 0x000fc4000fffe03f */
[----:B------:R-:W-:Y:S02]  /*eea0*/  USEL UR36, UR36, URZ, UP0 ;  /* 0x0000003f24247287 */ /* 0x000fe40008000000 */
[----:B------:R-:W-:-:S12]  /*eeb0*/  ULOP3.LUT UR46, UR46, UR4, URZ, 0x3c, !UPT ;  /* 0x000000042e2e7292 */ /* 0x000fd8000f8e3c3f */
.L_x_937:
[----:B------:R-:W0:Y:S01]  /*eec0*/  S2R R2, SR_CgaCtaId ;  /* 0x0000000000027919 */ /* 0x000e220000008800 */
[----:B------:R-:W-:Y:S01]  /*eed0*/  MOV R31, 0x400 ;  /* 0x00000400001f7802 */ /* 0x000fe20000000f00 */
[----:B------:R-:W-:Y:S01]  /*eee0*/  BSSY B0, `(.L_x_1016) ;  /* 0x0000144000007945 */ /* 0x000fe20003800000 */
[----:B------:R-:W-:Y:S02]  /*eef0*/  BAR.SYNC.DEFER_BLOCKING 0x5, 0x200 ;  /* 0x0148000000007b1d */ /* 0x000fe40000010000 */
[----:B0-----:R-:W-:-:S05]  /*ef00*/  LEA R31, R2, R31, 0x18 ;  /* 0x0000001f021f7211 */ /* 0x001fca00078ec0ff */
[----:B------:R-:W0:Y:S02]  /*ef10*/  LDS R2, [R31+0x168d0] ;  /* 0x0168d0001f027984 */ /* 0x000e240000000800 */
[----:B0-----:R-:W-:Y:S01]  /*ef20*/  R2UR UR4, R2 ;  /* 0x00000000020472ca */ /* 0x001fe200000e0000 */
[----:B------:R-:W-:Y:S06]  /*ef30*/  BAR.ARV 0x4, 0x200 ;  /* 0x0108000000007b1d */ /* 0x000fec0000002000 */
[----:B------:R-:W-:Y:S08]  /*ef40*/  @P0 BRA `(.L_x_1017) ;  /* 0x0000000c00180947 */ /* 0x000ff00003800000 */
[----:B------:R-:W0:Y:S01]  /*ef50*/  S2R R4, SR_SWINHI ;  /* 0x0000000000047919 */ /* 0x000e220000002f00 */
[----:B------:R-:W1:Y:S01]  /*ef60*/  LDC R32, c[0x0][0xbe8] ;  /* 0x0002fa00ff207b82 */ /* 0x000e620000000800 */
[----:B------:R-:W-:Y:S01]  /*ef70*/  IMAD R5, R152, 0x40, R22 ;  /* 0x0000004098057824 */ /* 0x000fe200078e0216 */
[----:B------:R-:W-:Y:S01]  /*ef80*/  USHF.R.S32.HI UR12, URZ, 0x1f, UR41 ;  /* 0x0000001f3f0c7899 */ /* 0x000fe20008011429 */
[----:B------:R-:W-:Y:S01]  /*ef90*/  VIADD R45, R17, UR38 ;  /* 0x00000026112d7c36 */ /* 0x000fe20008000000 */
[----:B------:R-:W-:Y:S01]  /*efa0*/  ULDC.64 UR8, c[0x0][0xb90] ;  /* 0x0002e40000087ab9 */ /* 0x000fe20000000a00 */
[----:B------:R-:W-:Y:S01]  /*efb0*/  USHF.R.S32.HI UR13, URZ, 0x1f, UR39 ;  /* 0x0000001f3f0d7899 */ /* 0x000fe20008011427 */
[----:B------:R-:W-:Y:S01]  /*efc0*/  F2FP.F16.F32.PACK_AB R12, R12, R41 ;  /* 0x000000290c0c723e */ /* 0x000fe200000000ff */
[----:B------:R-:W-:Y:S01]  /*efd0*/  UIMAD UR5, UR12, UR8, URZ ;  /* 0x000000080c0572a4 */ /* 0x000fe2000f8e023f */
[----:B------:R-:W-:Y:S01]  /*efe0*/  F2FP.F16.F32.PACK_AB R13, R13, R106 ;  /* 0x0000006a0d0d723e */ /* 0x000fe200000000ff */
[----:B------:R-:W-:Y:S01]  /*eff0*/  UIMAD.WIDE.U32 UR6, UR41, UR8, URZ ;  /* 0x00000008290672a5 */ /* 0x000fe2000f8e003f */
[----:B------:R-:W-:Y:S01]  /*f000*/  F2FP.F16.F32.PACK_AB R14, R14, R35 ;  /* 0x000000230e0e723e */ /* 0x000fe200000000ff */
[----:B------:R-:W-:Y:S01]  /*f010*/  UIMAD UR5, UR41, UR9, UR5 ;  /* 0x00000009290572a4 */ /* 0x000fe2000f8e0205 */
[----:B------:R-:W-:Y:S01]  /*f020*/  F2FP.F16.F32.PACK_AB R15, R15, R110 ;  /* 0x0000006e0f0f723e */ /* 0x000fe200000000ff */
[----:B------:R-:W-:Y:S01]  /*f030*/  ULDC.64 UR10, c[0x0][0xb98] ;  /* 0x0002e600000a7ab9 */ /* 0x000fe20000000a00 */
[----:B------:R-:W-:Y:S01]  /*f040*/  F2FP.F16.F32.PACK_AB R24, R24, R29 ;  /* 0x0000001d1818723e */ /* 0x000fe200000000ff */
[----:B------:R-:W-:Y:S01]  /*f050*/  UIMAD UR8, UR13, UR10, URZ ;  /* 0x0000000a0d0872a4 */ /* 0x000fe2000f8e023f */
[----:B------:R-:W-:Y:S01]  /*f060*/  F2FP.F16.F32.PACK_AB R25, R25, R114 ;  /* 0x000000721919723e */ /* 0x000fe200000000ff */
[----:B------:R-:W-:Y:S01]  /*f070*/  UIADD3 UR7, UR7, UR5, URZ ;  /* 0x0000000507077290 */ /* 0x000fe2000fffe03f */
[----:B------:R-:W-:Y:S01]  /*f080*/  F2FP.F16.F32.PACK_AB R26, R26, R21 ;  /* 0x000000151a1a723e */ /* 0x000fe200000000ff */
[----:B------:R-:W-:Y:S01]  /*f090*/  UIMAD UR8, UR39, UR11, UR8 ;  /* 0x0000000b270872a4 */ /* 0x000fe2000f8e0208 */
[----:B------:R-:W-:Y:S01]  /*f0a0*/  F2FP.F16.F32.PACK_AB R27, R27, R118 ;  /* 0x000000761b1b723e */ /* 0x000fe200000000ff */
[----:B------:R-:W-:Y:S01]  /*f0b0*/  UIMAD.WIDE.U32 UR6, UR39, UR10, UR6 ;  /* 0x0000000a270672a5 */ /* 0x000fe2000f8e0006 */
[----:B------:R-:W-:Y:S01]  /*f0c0*/  ULDC UR5, c[0x0][0xa88] ;  /* 0x0002a20000057ab9 */ /* 0x000fe20000000800 */
[----:B------:R-:W-:Y:S01]  /*f0d0*/  BAR.SYNC.DEFER_BLOCKING 0x1, 0x180 ;  /* 0x0046000000007b1d */ /* 0x000fe20000010000 */
[----:B-1----:R-:W-:-:S05]  /*f0e0*/  ISETP.NE.AND P1, PT, R32, 0x1, PT ;  /* 0x000000012000780c */ /* 0x002fca0003f25270 */
[----:B------:R-:W-:Y:S01]  /*f0f0*/  ULDC.64 UR10, c[0x0][0xaf0] ;  /* 0x0002bc00000a7ab9 */ /* 0x000fe20000000a00 */
[----:B------:R-:W-:Y:S02]  /*f100*/  MOV R2, R31 ;  /* 0x0000001f00027202 */ /* 0x000fe40000000f00 */
[----:B0-----:R-:W-:-:S03]  /*f110*/  MOV R3, R4 ;  /* 0x0000000400037202 */ /* 0x001fc60000000f00 */
[--C-:B------:R-:W-:Y:S02]  /*f120*/  IMAD.WIDE R10, R156, 0x2, R2.reuse ;  /* 0x000000029c0a7825 */ /* 0x100fe400078e0202 */
[----:B------:R-:W0:Y:S02]  /*f130*/  @P1 LDC R20, c[0x0][0xbec] ;  /* 0x0002fb00ff141b82 */ /* 0x000e240000000800 */
[----:B------:R-:W-:Y:S01]  /*f140*/  IMAD.WIDE R2, R5, 0x2, R2 ;  /* 0x0000000205027825 */ /* 0x000fe200078e0202 */
[C---:B------:R-:W-:Y:S02]  /*f150*/  LOP3.LUT R4, R10.reuse, 0x380, RZ, 0xc0, !PT ;  /* 0x000003800a047812 */ /* 0x040fe400078ec0ff */
[----:B------:R-:W-:Y:S02]  /*f160*/  IADD3 R39, P0, R10, 0x60, RZ ;  /* 0x000000600a277810 */ /* 0x000fe40007f1e0ff */
[----:B------:R-:W-:Y:S01]  /*f170*/  SHF.R.U64 R5, R4, 0x3, RZ ;  /* 0x0000000304057819 */ /* 0x000fe200000012ff */
[----:B------:R-:W1:Y:S01]  /*f180*/  @P1 LDC R43, c[0x0][0xbf0] ;  /* 0x0002fc00ff2b1b82 */ /* 0x000e620000000800 */
[----:B------:R-:W-:Y:S01]  /*f190*/  LOP3.LUT R4, R39, 0x380, RZ, 0xc0, !PT ;  /* 0x0000038027047812 */ /* 0x000fe200078ec0ff */
[----:B------:R-:W-:Y:S01]  /*f1a0*/  IMAD.X R9, RZ, RZ, R11, P0 ;  /* 0x000000ffff097224 */ /* 0x000fe200000e060b */
[----:B------:R-:W-:-:S02]  /*f1b0*/  IADD3 R37, P2, R10, 0x40, RZ ;  /* 0x000000400a257810 */ /* 0x000fc40007f5e0ff */
[----:B------:R-:W-:Y:S02]  /*f1c0*/  SHF.R.U64 R4, R4, 0x3, RZ ;  /* 0x0000000304047819 */ /* 0x000fe400000012ff */
[----:B------:R-:W-:Y:S01]  /*f1d0*/  IADD3 R33, P3, R10, 0x20, RZ ;  /* 0x000000200a217810 */ /* 0x000fe20007f7e0ff */
[--C-:B------:R-:W-:Y:S01]  /*f1e0*/  IMAD.X R7, RZ, RZ, R11.reuse, P2 ;  /* 0x000000ffff077224 */ /* 0x100fe200010e060b */
[----:B------:R-:W-:Y:S02]  /*f1f0*/  LOP3.LUT R6, R37, 0x380, RZ, 0xc0, !PT ;  /* 0x0000038025067812 */ /* 0x000fe400078ec0ff */
[----:B------:R-:W-:Y:S02]  /*f200*/  LOP3.LUT R8, R4, R39, RZ, 0x3c, !PT ;  /* 0x0000002704087212 */ /* 0x000fe400078e3cff */
[----:B------:R-:W-:Y:S01]  /*f210*/  LOP3.LUT R10, R5, R10, RZ, 0x3c, !PT ;  /* 0x0000000a050a7212 */ /* 0x000fe200078e3cff */
[----:B------:R-:W-:Y:S01]  /*f220*/  IMAD.X R5, RZ, RZ, R11, P3 ;  /* 0x000000ffff057224 */ /* 0x000fe200018e060b */
[----:B------:R-:W-:Y:S01]  /*f230*/  LOP3.LUT R4, R33, 0x380, RZ, 0xc0, !PT ;  /* 0x0000038021047812 */ /* 0x000fe200078ec0ff */
[----:B0-----:R-:W-:Y:S01]  /*f240*/  @P1 IMAD.HI.U32 R20, R45, R20, RZ ;  /* 0x000000142d141227 */ /* 0x001fe200078e00ff */
[----:B------:R-:W-:-:S02]  /*f250*/  SHF.R.U64 R6, R6, 0x3, RZ ;  /* 0x0000000306067819 */ /* 0x000fc400000012ff */
[----:B------:R-:W-:Y:S02]  /*f260*/  IADD3 R39, P3, R2, 0x1800, RZ ;  /* 0x0000180002277810 */ /* 0x000fe40007f7e0ff */
[----:B------:R-:W-:Y:S02]  /*f270*/  SHF.R.U64 R4, R4, 0x3, RZ ;  /* 0x0000000304047819 */ /* 0x000fe400000012ff */
[----:B------:R-:W-:Y:S01]  /*f280*/  LOP3.LUT R6, R6, R37, RZ, 0x3c, !PT ;  /* 0x0000002506067212 */ /* 0x000fe200078e3cff */
[----:B------:R-:W-:Y:S01]  /*f290*/  IMAD.X R29, RZ, RZ, R3, P3 ;  /* 0x000000ffff1d7224 */ /* 0x000fe200018e0603 */
[----:B------:R-:W-:Y:S02]  /*f2a0*/  LOP3.LUT R28, R39, 0x380, RZ, 0xc0, !PT ;  /* 0x00000380271c7812 */ /* 0x000fe400078ec0ff */
[----:B------:R-:W-:Y:S02]  /*f2b0*/  IADD3 R37, P2, R2, 0x3000, RZ ;  /* 0x0000300002257810 */ /* 0x000fe40007f5e0ff */
[----:B------:R-:W-:Y:S01]  /*f2c0*/  LOP3.LUT R4, R4, R33, RZ, 0x3c, !PT ;  /* 0x0000002104047212 */ /* 0x000fe200078e3cff */
[----:B------:R-:W-:Y:S01]  /*f2d0*/  IMAD.MOV.U32 R33, RZ, RZ, R45 ;  /* 0x000000ffff217224 */ /* 0x000fe200078e002d */
[----:B------:R-:W-:Y:S01]  /*f2e0*/  SHF.R.U64 R28, R28, 0x3, RZ ;  /* 0x000000031c1c7819 */ /* 0x000fe200000012ff */
[----:B------:R-:W-:Y:S01]  /*f2f0*/  IMAD.X R21, RZ, RZ, R3, P2 ;  /* 0x000000ffff157224 */ /* 0x000fe200010e0603 */
[----:B------:R-:W-:-:S02]  /*f300*/  LOP3.LUT R36, R37, 0x380, RZ, 0xc0, !PT ;  /* 0x0000038025247812 */ /* 0x000fc400078ec0ff */
[----:B-1----:R-:W-:Y:S02]  /*f310*/  @P1 SHF.R.U32.HI R33, RZ, R43, R20 ;  /* 0x0000002bff211219 */ /* 0x002fe40000011614 */
[----:B------:R-:W-:Y:S02]  /*f320*/  LOP3.LUT R28, R28, R39, RZ, 0x3c, !PT ;  /* 0x000000271c1c7212 */ /* 0x000fe400078e3cff */
[----:B------:R-:W-:Y:S01]  /*f330*/  SHF.R.U64 R20, R36, 0x3, RZ ;  /* 0x0000000324147819 */ /* 0x000fe200000012ff */
[----:B------:R-:W-:Y:S01]  /*f340*/  IMAD.MOV R39, RZ, RZ, -R33 ;  /* 0x000000ffff277224 */ /* 0x000fe200078e0a21 */
[----:B------:R-:W-:Y:S01]  /*f350*/  MOV R44, R10 ;  /* 0x0000000a002c7202 */ /* 0x000fe20000000f00 */
[----:B------:R-:W-:Y:S01]  /*f360*/  IMAD.U32 R36, RZ, RZ, UR8 ;  /* 0x00000008ff247e24 */ /* 0x000fe2000f8e00ff */
[----:B------:R-:W-:Y:S01]  /*f370*/  LOP3.LUT R20, R20, R37, RZ, 0x3c, !PT ;  /* 0x0000002514147212 */ /* 0x000fe200078e3cff */
[----:B------:R-:W-:Y:S01]  /*f380*/  IMAD R37, R32, R39, R45 ;  /* 0x0000002720257224 */ /* 0x000fe200078e022d */
[----:B------:R-:W-:Y:S01]  /*f390*/  SHF.R.S32.HI R11, RZ, 0x1f, R33 ;  /* 0x0000001fff0b7819 */ /* 0x000fe20000011421 */
[----:B------:R-:W-:Y:S01]  /*f3a0*/  ULDC.64 UR8, c[0x0][0xae8] ;  /* 0x0002ba0000087ab9 */ /* 0x000fe20000000a00 */
[----:B------:R-:W-:-:S02]  /*f3b0*/  IADD3 R10, P0, R33, UR6, RZ ;  /* 0x00000006210a7c10 */ /* 0x000fc4000ff1e0ff */
[----:B------:R-:W-:Y:S02]  /*f3c0*/  SHF.R.S32.HI R33, RZ, 0x1f, R37 ;  /* 0x0000001fff217819 */ /* 0x000fe40000011425 */
[----:B------:R-:W-:Y:S01]  /*f3d0*/  IADD3.X R11, R11, UR7, R36, P0, !PT ;  /* 0x000000070b0b7c10 */ /* 0x000fe200087fe424 */
[----:B------:R-:W-:Y:S01]  /*f3e0*/  ULDC.64 UR6, c[0x0][0xb88] ;  /* 0x0002e20000067ab9 */ /* 0x000fe20000000a00 */
[----:B------:R-:W-:Y:S01]  /*f3f0*/  MOV R40, R8 ;  /* 0x0000000800287202 */ /* 0x000fe20000000f00 */
[----:B------:R-:W-:Y:S01]  /*f400*/  IMAD R8, R33, UR6, RZ ;  /* 0x0000000621087c24 */ /* 0x000fe2000f8e02ff */
[----:B------:R-:W-:Y:S01]  /*f410*/  MOV R42, R6 ;  /* 0x00000006002a7202 */ /* 0x000fe20000000f00 */
[----:B------:R-:W-:Y:S01]  /*f420*/  IMAD.WIDE.U32 R6, R37, UR6, R10 ;  /* 0x0000000625067c25 */ /* 0x000fe2000f8e000a */
[----:B------:R-:W-:Y:S02]  /*f430*/  LOP3.LUT P0, RZ, R153, 0x3, RZ, 0xc0, !PT ;  /* 0x0000000399ff7812 */ /* 0x000fe4000780c0ff */
[----:B------:R-:W-:Y:S01]  /*f440*/  MOV R43, R4 ;  /* 0x00000004002b7202 */ /* 0x000fe20000000f00 */
[----:B------:R-:W-:Y:S01]  /*f450*/  IMAD R37, R37, UR7, R8 ;  /* 0x0000000725257c24 */ /* 0x000fe2000f8e0208 */
[----:B------:R-:W-:Y:S01]  /*f460*/  ULDC.64 UR6, c[0x0][0xb50] ;  /* 0x0002d40000067ab9 */ /* 0x000fe20000000a00 */
[----:B------:R-:W-:Y:S01]  /*f470*/  VIADD R10, R155, UR38 ;  /* 0x000000269b0a7c36 */ /* 0x000fe20008000000 */
[----:B------:R-:W-:Y:S01]  /*f480*/  LEA R45, P5, R6, UR6, 0x2 ;  /* 0x00000006062d7c11 */ /* 0x000fe2000f8a10ff */
[----:B------:R-:W-:Y:S01]  /*f490*/  IMAD R33, R32, UR5, RZ ;  /* 0x0000000520217c24 */ /* 0x000fe2000f8e02ff */
[----:B------:R-:W-:Y:S01]  /*f4a0*/  F2FP.F16.F32.PACK_AB R4, R89, R34 ;  /* 0x000000225904723e */ /* 0x000fe200000000ff */
[----:B------:R-:W-:Y:S01]  /*f4b0*/  IMAD.IADD R7, R7, 0x1, R37 ;  /* 0x0000000107077824 */ /* 0x000fe200078e0225 */
[----:B------:R-:W-:Y:S01]  /*f4c0*/  F2FP.F16.F32.PACK_AB R5, R91, R90 ;  /* 0x0000005a5b05723e */ /* 0x000fe200000000ff */
[C---:B------:R-:W-:Y:S01]  /*f4d0*/  VIADD R8, R10.reuse, 0x8 ;  /* 0x000000080a087836 */ /* 0x040fe20000000000 */
[----:B------:R-:W-:Y:S01]  /*f4e0*/  ISETP.GE.OR P4, PT, R10, R33, P0 ;  /* 0x000000210a00720c */ /* 0x000fe20000786670 */
[----:B------:R-:W-:Y:S01]  /*f4f0*/  SHFL.IDX PT, R36, R45, RZ, 0x1c1f ;  /* 0x001c1fff2d247589 */ /* 0x000fe200000e0000 */
[----:B------:R-:W-:-:S02]  /*f500*/  LEA.HI.X R46, R6, UR7, R7, 0x2, P5 ;  /* 0x00000007062e7c11 */ /* 0x000fc4000a8f1407 */
[----:B------:R-:W-:Y:S01]  /*f510*/  ISETP.GE.OR P0, PT, R8, R33, P0 ;  /* 0x000000210800720c */ /* 0x000fe20000706670 */
[----:B------:R-:W-:Y:S01]  /*f520*/  SHFL.IDX PT, R38, R45, 0x1, 0x1c1f ;  /* 0x003c1f002d267f89 */ /* 0x000fe200000e0000 */
[----:B------:R-:W-:Y:S02]  /*f530*/  F2FP.F16.F32.PACK_AB R6, R93, R92 ;  /* 0x0000005c5d06723e */ /* 0x000fe400000000ff */
[----:B------:R-:W-:Y:S01]  /*f540*/  F2FP.F16.F32.PACK_AB R7, R95, R94 ;  /* 0x0000005e5f07723e */ /* 0x000fe200000000ff */
[----:B------:R-:W0:Y:S01]  /*f550*/  SHFL.IDX PT, R37, R46, RZ, 0x1c1f ;  /* 0x001c1fff2e257589 */ /* 0x000e2200000e0000 */
[----:B------:R-:W-:Y:S02]  /*f560*/  F2FP.F16.F32.PACK_AB R8, R97, R96 ;  /* 0x000000606108723e */ /* 0x000fe400000000ff */
[----:B------:R-:W-:Y:S01]  /*f570*/  F2FP.F16.F32.PACK_AB R9, R99, R98 ;  /* 0x000000626309723e */ /* 0x000fe200000000ff */
[----:B------:R-:W-:Y:S01]  /*f580*/  STSM.16.M88.4 [R44], R4 ;  /* 0x000000042c007844 */ /* 0x000fe20000000200 */
[----:B------:R-:W-:-:S02]  /*f590*/  F2FP.F16.F32.PACK_AB R10, R101, R100 ;  /* 0x00000064650a723e */ /* 0x000fc400000000ff */
[----:B------:R-:W-:Y:S01]  /*f5a0*/  F2FP.F16.F32.PACK_AB R11, R103, R102 ;  /* 0x00000066670b723e */ /* 0x000fe200000000ff */
[----:B------:R-:W1:Y:S01]  /*f5b0*/  SHFL.IDX PT, R39, R46, 0x1, 0x1c1f ;  /* 0x003c1f002e277f89 */ /* 0x000e6200000e0000 */
[----:B------:R-:W-:-:S03]  /*f5c0*/  LOP3.LUT R35, R2, 0x380, RZ, 0xc0, !PT ;  /* 0x0000038002237812 */ /* 0x000fc600078ec0ff */
[----:B------:R2:W-:Y:S01]  /*f5d0*/  STSM.16.M88.4 [R43], R8 ;  /* 0x000000082b007844 */ /* 0x0005e20000000200 */
[----:B------:R-:W-:-:S03]  /*f5e0*/  SHF.R.U64 R35, R35, 0x3, RZ ;  /* 0x0000000323237819 */ /* 0x000fc600000012ff */
[----:B------:R-:W-:Y:S01]  /*f5f0*/  STSM.16.M88.4 [R42], R12 ;  /* 0x0000000c2a007844 */ /* 0x000fe20000000200 */
[----:B------:R-:W-:Y:S01]  /*f600*/  LOP3.LUT R34, R35, R2, RZ, 0x3c, !PT ;  /* 0x0000000223227212 */ /* 0x000fe200078e3cff */
[----:B------:R-:W-:Y:S02]  /*f610*/  IMAD.MOV.U32 R35, RZ, RZ, R3 ;  /* 0x000000ffff237224 */ /* 0x000fe400078e0003 */
[----:B------:R-:W-:Y:S01]  /*f620*/  STSM.16.M88.4 [R40], R24 ;  /* 0x0000001828007844 */ /* 0x000fe20000000200 */
[----:B------:R-:W-:Y:S06]  /*f630*/  BAR.SYNC.DEFER_BLOCKING 0x1, 0x180 ;  /* 0x0046000000007b1d */ /* 0x000fec0000010000 */
[----:B0-----:R0:W-:Y:S04]  /*f640*/  @!P4 ST.E desc[UR52][R36.64], R30 ;  /* 0x0000001e2400c985 */ /* 0x0011e8000c101934 */
[----:B-1----:R1:W-:Y:S04]  /*f650*/  @!P0 ST.E desc[UR52][R38.64], R0 ;  /* 0x0000000026008985 */ /* 0x0023e8000c101934 */
[----:B------:R-:W3:Y:S04]  /*f660*/  LD.E.128 R4, desc[UR52][R34.64] ;  /* 0x0000003422047980 */ /* 0x000ee8000c101d00 */
[----:B--2---:R-:W2:Y:S01]  /*f670*/  LD.E.128 R8, desc[UR52][R28.64] ;  /* 0x000000341c087980 */ /* 0x004ea2000c101d00 */
[----:B0-----:R-:W0:Y:S03]  /*f680*/  @P1 LDC R37, c[0x0][0xbf0] ;  /* 0x0002fc00ff251b82 */ /* 0x001e260000000800 */
[----:B------:R4:W2:Y:S01]  /*f690*/  LD.E.128 R12, desc[UR52][R20.64] ;  /* 0x00000034140c7980 */ /* 0x0008a2000c101d00 */
[----:B------:R-:W-:Y:S01]  /*f6a0*/  IADD3 R27, P0, R2, 0x4800, RZ ;  /* 0x00004800021b7810 */ /* 0x000fe20007f1e0ff */
[----:B-1----:R-:W-:Y:S01]  /*f6b0*/  IMAD R0, R18, 0x30, R152 ;  /* 0x0000003012007824 */ /* 0x002fe200078e0298 */
[----:B------:R-:W-:-:S02]  /*f6c0*/  UIMAD UR5, UR12, UR8, URZ ;  /* 0x000000080c0572a4 */ /* 0x000fc4000f8e023f */
[----:B------:R-:W-:Y:S01]  /*f6d0*/  UIMAD.WIDE.U32 UR6, UR41, UR8, URZ ;  /* 0x00000008290672a5 */ /* 0x000fe2000f8e003f */
[----:B------:R-:W-:Y:S01]  /*f6e0*/  IMAD.X R25, RZ, RZ, R3, P0 ;  /* 0x000000ffff197224 */ /* 0x000fe200000e0603 */
[----:B------:R-:W-:Y:S01]  /*f6f0*/  LOP3.LUT R2, R27, 0x380, RZ, 0xc0, !PT ;  /* 0x000003801b027812 */ /* 0x000fe200078ec0ff */
[----:B------:R-:W1:Y:S01]  /*f700*/  @P1 LDC R3, c[0x0][0xbec] ;  /* 0x0002fb00ff031b82 */ /* 0x000e620000000800 */
[----:B----4-:R-:W-:Y:S01]  /*f710*/  VIADD R20, R0, UR38 ;  /* 0x0000002600147c36 */ /* 0x010fe20008000000 */
[----:B------:R-:W-:Y:S01]  /*f720*/  UIMAD UR5, UR41, UR9, UR5 ;  /* 0x00000009290572a4 */ /* 0x000fe2000f8e0205 */
[----:B------:R-:W-:Y:S01]  /*f730*/  SHF.R.U64 R2, R2, 0x3, RZ ;  /* 0x0000000302027819 */ /* 0x000fe200000012ff */
[----:B------:R-:W-:Y:S02]  /*f740*/  UIMAD UR8, UR13, UR10, URZ ;  /* 0x0000000a0d0872a4 */ /* 0x000fe4000f8e023f */
[----:B------:R-:W-:Y:S01]  /*f750*/  UIADD3 UR7, UR7, UR5, URZ ;  /* 0x0000000507077290 */ /* 0x000fe2000fffe03f */
[----:B------:R-:W-:Y:S01]  /*f760*/  IMAD.MOV.U32 R21, RZ, RZ, R20 ;  /* 0x000000ffff157224 */ /* 0x000fe200078e0014 */
[----:B------:R-:W-:Y:S01]  /*f770*/  UIMAD UR5, UR39, UR11, UR8 ;  /* 0x0000000b270572a4 */ /* 0x000fe2000f8e0208 */
[----:B------:R-:W-:Y:S01]  /*f780*/  LOP3.LUT R24, R2, R27, RZ, 0x3c, !PT ;  /* 0x0000001b02187212 */ /* 0x000fe200078e3cff */
[----:B------:R-:W-:Y:S01]  /*f790*/  UIMAD.WIDE.U32 UR6, UR39, UR10, UR6 ;  /* 0x0000000a270672a5 */ /* 0x000fe2000f8e0006 */
[----:B------:R-:W-:Y:S01]  /*f7a0*/  ULDC.64 UR8, c[0x0][0xae0] ;  /* 0x0002b80000087ab9 */ /* 0x000fe20000000a00 */
[----:B-1----:R-:W-:-:S03]  /*f7b0*/  @P1 IMAD.HI.U32 R0, R20, R3, RZ ;  /* 0x0000000314001227 */ /* 0x002fc600078e00ff */
[----:B------:R-:W5:Y:S01]  /*f7c0*/  LD.E.128 R24, desc[UR52][R24.64] ;  /* 0x0000003418187980 */ /* 0x000f62000c101d00 */
[----:B------:R-:W-:Y:S02]  /*f7d0*/  UIADD3 UR5, UR7, UR5, URZ ;  /* 0x0000000507057290 */ /* 0x000fe4000fffe03f */
[----:B------:R-:W-:Y:S01]  /*f7e0*/  IMAD.U32 R3, RZ, RZ, UR7 ;  /* 0x00000007ff037e24 */ /* 0x000fe2000f8e00ff */
[----:B0-----:R-:W-:Y:S01]  /*f7f0*/  @P1 SHF.R.U32.HI R21, RZ, R37, R0 ;  /* 0x00000025ff151219 */ /* 0x001fe20000011600 */
[----:B------:R-:W-:Y:S01]  /*f800*/  IMAD.U32 R2, RZ, RZ, UR6 ;  /* 0x00000006ff027e24 */ /* 0x000fe2000f8e00ff */
[----:B------:R-:W-:Y:S01]  /*f810*/  ULDC.64 UR6, c[0x0][0xad8] ;  /* 0x0002b60000067ab9 */ /* 0x000fe20000000a00 */
[----:B------:R-:W-:Y:S01]  /*f820*/  IMAD.U32 R3, RZ, RZ, UR5 ;  /* 0x00000005ff037e24 */ /* 0x000fe2000f8e00ff */
[--C-:B------:R-:W-:Y:S01]  /*f830*/  SHF.R.S32.HI R0, RZ, 0x1f, R21.reuse ;  /* 0x0000001fff007819 */ /* 0x100fe20000011415 */
[----:B------:R-:W-:Y:S01]  /*f840*/  IMAD.MOV R29, RZ, RZ, -R21 ;  /* 0x000000ffff1d7224 */ /* 0x000fe200078e0a15 */
[----:B------:R-:W-:Y:S01]  /*f850*/  ULDC UR5, c[0x0][0xac8] ;  /* 0x0002b20000057ab9 */ /* 0x000fe20000000800 */
[----:B------:R-:W-:Y:S01]  /*f860*/  IMAD.WIDE.U32 R2, R21, UR8, R2 ;  /* 0x0000000815027c25 */ /* 0x000fe2000f8e0002 */
[----:B------:R-:W-:Y:S01]  /*f870*/  @!PT LDS RZ, [RZ] ;  /* 0x00000000fffff984 */ /* 0x000fe20000000800 */
[----:B------:R-:W-:Y:S01]  /*f880*/  @!PT LDS RZ, [RZ] ;  /* 0x00000000fffff984 */ /* 0x000fe20000000800 */
[----:B------:R-:W-:Y:S01]  /*f890*/  @!PT LDS RZ, [RZ] ;  /* 0x00000000fffff984 */ /* 0x000fe20000000800 */
[----:B------:R-:W-:Y:S01]  /*f8a0*/  @!PT LDS RZ, [RZ] ;  /* 0x00000000fffff984 */ /* 0x000fe20000000800 */
[----:B------:R0:W-:Y:S06]  /*f8b0*/  MEMBAR.ALL.CTA ;  /* 0x0000000000007992 */ /* 0x0001ec0000008000 */
[----:B0-----:R-:W0:Y:S01]  /*f8c0*/  FENCE.VIEW.ASYNC.S ;  /* 0x00000000000073c6 */ /* 0x001e220000000000 */
[----:B------:R-:W-:-:S02]  /*f8d0*/  IMAD R0, R0, UR8, RZ ;  /* 0x0000000800007c24 */ /* 0x000fc4000f8e02ff */
[----:B------:R-:W-:Y:S02]  /*f8e0*/  IMAD R29, R32, R29, R20 ;  /* 0x0000001d201d7224 */ /* 0x000fe400078e0214 */
[----:B------:R-:W-:Y:S02]  /*f8f0*/  IMAD R35, R21, UR9, R0 ;  /* 0x0000000915237c24 */ /* 0x000fe4000f8e0200 */
[----:B------:R-:W-:Y:S01]  /*f900*/  VIADD R34, R152, UR38 ;  /* 0x0000002698227c36 */ /* 0x000fe20008000000 */
[----:B------:R-:W-:Y:S01]  /*f910*/  SHF.R.S32.HI R0, RZ, 0x1f, R29 ;  /* 0x0000001fff007819 */ /* 0x000fe2000001141d */
[----:B------:R-:W-:Y:S02]  /*f920*/  IMAD.IADD R3, R3, 0x1, R35 ;  /* 0x0000000103037824 */ /* 0x000fe400078e0223 */
[----:B------:R-:W-:Y:S02]  /*f930*/  VIADD R31, R31, 0x16820 ;  /* 0x000168201f1f7836 */ /* 0x000fe40000000000 */
[----:B------:R-:W-:-:S02]  /*f940*/  IMAD R0, R0, UR6, RZ ;  /* 0x0000000600007c24 */ /* 0x000fc4000f8e02ff */
[----:B------:R-:W-:Y:S01]  /*f950*/  IMAD.WIDE.U32 R2, R29, UR6, R2 ;  /* 0x000000061d027c25 */ /* 0x000fe2000f8e0002 */
[----:B------:R-:W-:-:S03]  /*f960*/  PRMT R31, RZ, 0x654, R31 ;  /* 0x00000654ff1f7816 */ /* 0x000fc6000000001f */
[----:B------:R-:W-:Y:S01]  /*f970*/  IMAD R21, R29, UR7, R0 ;  /* 0x000000071d157c24 */ /* 0x000fe2000f8e0200 */
[----:B------:R-:W-:Y:S01]  /*f980*/  ULDC.64 UR6, c[0x0][0xa80] ;  /* 0x0002a00000067ab9 */ /* 0x000fe20000000a00 */
[----:B------:R-:W-:Y:S01]  /*f990*/  VIADD R0, R34, 0x30 ;  /* 0x0000003022007836 */ /* 0x000fe20000000000 */
[C---:B------:R-:W-:Y:S01]  /*f9a0*/  LEA R30, P0, R2.reuse, UR6, 0x1 ;  /* 0x00000006021e7c11 */ /* 0x040fe2000f8008ff */
[----:B------:R-:W-:Y:S01]  /*f9b0*/  IMAD.IADD R3, R3, 0x1, R21 ;  /* 0x0000000103037824 */ /* 0x000fe200078e0215 */
[----:B0-----:R0:W-:Y:S03]  /*f9c0*/  SYNCS.ARRIVE.TRANS64.RED.A1T0 RZ, [R31+URZ], RZ ;  /* 0x000000ff1fff79a7 */ /* 0x0011e6000810043f */
[----:B------:R-:W1:Y:S01]  /*f9d0*/  SHFL.IDX PT, R21, R30, RZ, 0x181f ;  /* 0x00181fff1e157589 */ /* 0x000e6200000e0000 */
[----:B------:R-:W-:Y:S01]  /*f9e0*/  LEA.HI.X R32, R2, UR7, R3, 0x1, P0 ;  /* 0x0000000702207c11 */ /* 0x000fe200080f0c03 */
[----:B------:R-:W-:Y:S01]  /*f9f0*/  VIADD R2, R34, 0x60 ;  /* 0x0000006022027836 */ /* 0x000fe20000000000 */
[----:B------:R-:W-:Y:S01]  /*fa00*/  ISETP.GE.AND P0, PT, R22, UR5, PT ;  /* 0x0000000516007c0c */ /* 0x000fe2000bf06270 */
[----:B------:R-:W4:Y:S03]  /*fa10*/  SHFL.IDX PT, R35, R30, 0x1, 0x181f ;  /* 0x00381f001e237f89 */ /* 0x000f2600000e0000 */
[-C--:B------:R-:W-:Y:S01]  /*fa20*/  ISETP.GE.OR P1, PT, R34, R33.reuse, P0 ;  /* 0x000000212200720c */ /* 0x080fe20000726670 */
[----:B------:R-:W4:Y:S01]  /*fa30*/  SHFL.IDX PT, R37, R30, 0x2, 0x181f ;  /* 0x00581f001e257f89 */ /* 0x000f2200000e0000 */
[-C--:B------:R-:W-:Y:S01]  /*fa40*/  ISETP.GE.OR P2, PT, R0, R33.reuse, P0 ;  /* 0x000000210000720c */ /* 0x080fe20000746670 */
[----:B------:R-:W-:Y:S01]  /*fa50*/  VIADD R0, R34, 0x90 ;  /* 0x0000009022007836 */ /* 0x000fe20000000000 */
[-C--:B------:R-:W-:Y:S01]  /*fa60*/  ISETP.GE.OR P3, PT, R2, R33.reuse, P0 ;  /* 0x000000210200720c */ /* 0x080fe20000766670 */
[----:B------:R-:W4:Y:S03]  /*fa70*/  SHFL.IDX PT, R3, R32, RZ, 0x181f ;  /* 0x00181fff20037589 */ /* 0x000f2600000e0000 */
[----:B------:R-:W-:Y:S01]  /*fa80*/  ISETP.GE.OR P0, PT, R0, R33, P0 ;  /* 0x000000210000720c */ /* 0x000fe20000706670 */
[----:B------:R-:W4:Y:S04]  /*fa90*/  SHFL.IDX PT, R29, R32, 0x1, 0x181f ;  /* 0x00381f00201d7f89 */ /* 0x000f2800000e0000 */
[----:B------:R-:W4:Y:S01]  /*faa0*/  SHFL.IDX PT, R36, R32, 0x2, 0x181f ;  /* 0x00581f0020247f89 */ /* 0x000f2200000e0000 */
[----:B-1----:R-:W-:-:S03]  /*fab0*/  @!P1 LEA R2, P4, R22, R21, 0x1 ;  /* 0x0000001516029211 */ /* 0x002fc600078808ff */
[----:B0-----:R0:W1:Y:S01]  /*fac0*/  SHFL.IDX PT, R31, R30, 0x3, 0x181f ;  /* 0x00781f001e1f7f89 */ /* 0x00106200000e0000 */
[----:B----4-:R-:W-:-:S03]  /*fad0*/  @!P2 LEA R20, P5, R22, R35, 0x1 ;  /* 0x000000231614a211 */ /* 0x010fc600078a08ff */
[----:B------:R-:W4:Y:S01]  /*fae0*/  SHFL.IDX PT, R32, R32, 0x3, 0x181f ;  /* 0x00781f0020207f89 */ /* 0x000f2200000e0000 */
[C---:B------:R-:W-:Y:S02]  /*faf0*/  @!P3 LEA R28, P6, R22.reuse, R37, 0x1 ;  /* 0x00000025161cb211 */ /* 0x040fe400078c08ff */
[C-C-:B------:R-:W-:Y:S02]  /*fb00*/  @!P1 LEA.HI.X R3, R22.reuse, R3, R157.reuse, 0x1, P4 ;  /* 0x0000000316039211 */ /* 0x140fe400020f0c9d */
[C-C-:B------:R-:W-:Y:S02]  /*fb10*/  @!P2 LEA.HI.X R21, R22.reuse, R29, R157.reuse, 0x1, P5 ;  /* 0x0000001d1615a211 */ /* 0x140fe400028f0c9d */
[----:B------:R-:W-:Y:S01]  /*fb20*/  @!P3 LEA.HI.X R29, R22, R36, R157, 0x1, P6 ;  /* 0x00000024161db211 */ /* 0x000fe200030f0c9d */
[----:B---3--:R0:W-:Y:S04]  /*fb30*/  @!P1 ST.E.128 desc[UR52][R2.64], R4 ;  /* 0x0000000402009985 */ /* 0x0081e8000c101d34 */
[----:B--2---:R0:W-:Y:S04]  /*fb40*/  @!P2 ST.E.128 desc[UR52][R20.64], R8 ;  /* 0x000000081400a985 */ /* 0x0041e8000c101d34 */
[----:B------:R0:W-:Y:S01]  /*fb50*/  @!P3 ST.E.128 desc[UR52][R28.64], R12 ;  /* 0x0000000c1c00b985 */ /* 0x0001e2000c101d34 */
[----:B-1--4-:R-:W-:Y:S05]  /*fb60*/  @P0 BRA `(.L_x_1018) ;  /* 0x0000000400ec0947 */ /* 0x012fea0003800000 */
[----:B0-----:R-:W-:-:S04]  /*fb70*/  LEA R2, P0, R22, R31, 0x1 ;  /* 0x0000001f16027211 */ /* 0x001fc800078008ff */
[----:B------:R-:W-:-:S05]  /*fb80*/  LEA.HI.X R3, R22, R32, R157, 0x1, P0 ;  /* 0x0000002016037211 */ /* 0x000fca00000f0c9d */
[----:B-----5:R2:W-:Y:S01]  /*fb90*/  ST.E.128 desc[UR52][R2.64], R24 ;  /* 0x0000001802007985 */ /* 0x0205e2000c101d34 */
[----:B------:R-:W-:Y:S05]  /*fba0*/  BRA `(.L_x_1018) ;  /* 0x0000000400dc7947 */ /* 0x000fea0003800000 */
.L_x_1017:
[----:B------:R-:W0:Y:S01]  /*fbb0*/  LDC R10, c[0x0][0xbe8] ;  /* 0x0002fa00ff0a7b82 */ /* 0x000e220000000800 */
[----:B------:R-:W1:Y:S01]  /*fbc0*/  S2R R0, SR_TID.X ;  /* 0x0000000000007919 */ /* 0x000e620000002100 */
[----:B------:R-:W-:Y:S01]  /*fbd0*/  USHF.R.S32.HI UR8, URZ, 0x1f, UR41 ;  /* 0x0000001f3f087899 */ /* 0x000fe20008011429 */
[----:B------:R-:W-:Y:S01]  /*fbe0*/  BSSY B1, `(.L_x_1019) ;  /* 0x0000031000017945 */ /* 0x000fe20003800000 */
[----:B------:R-:W-:Y:S01]  /*fbf0*/  USHF.R.S32.HI UR9, URZ, 0x1f, UR39 ;  /* 0x0000001f3f097899 */ /* 0x000fe20008011427 */
[----:B------:R-:W-:Y:S01]  /*fc00*/  IMAD R6, R18, 0x30, R152 ;  /* 0x0000003012067824 */ /* 0x000fe200078e0298 */
[----:B0-----:R-:W-:Y:S01]  /*fc10*/  ISETP.NE.AND P1, PT, R10, 0x1, PT ;  /* 0x000000010a00780c */ /* 0x001fe20003f25270 */
[----:B-1----:R-:W-:-:S12]  /*fc20*/  VIADD R0, R0, 0xffffff80 ;  /* 0xffffff8000007836 */ /* 0x002fd80000000000 */
[----:B------:R-:W0:Y:S01]  /*fc30*/  @P1 LDC R9, c[0x0][0xbec] ;  /* 0x0002fb00ff091b82 */ /* 0x000e220000000800 */
[----:B------:R-:W-:-:S07]  /*fc40*/  ISETP.GE.AND P0, PT, R0, 0xc0, PT ;  /* 0x000000c00000780c */ /* 0x000fce0003f06270 */
[----:B------:R-:W1:Y:S06]  /*fc50*/  @P1 LDC R11, c[0x0][0xbf0] ;  /* 0x0002fc00ff0b1b82 */ /* 0x000e6c0000000800 */
[----:B------:R-:W-:Y:S05]  /*fc60*/  @P0 BRA `(.L_x_1020) ;  /* 0x0000000000a00947 */ /* 0x000fea0003800000 */
[----:B------:R-:W2:Y:S01]  /*fc70*/  S2R R0, SR_TID.X ;  /* 0x0000000000007919 */ /* 0x000ea20000002100 */
[----:B------:R-:W3:Y:S01]  /*fc80*/  LDC R3, c[0x0][0xbe8] ;  /* 0x0002fa00ff037b82 */ /* 0x000ee20000000800 */
[----:B------:R-:W-:Y:S01]  /*fc90*/  IMAD.U32 R4, RZ, RZ, UR38 ;  /* 0x00000026ff047e24 */ /* 0x000fe2000f8e00ff */
[----:B------:R-:W-:Y:S02]  /*fca0*/  ULDC UR5, c[0x0][0xa88] ;  /* 0x0002a20000057ab9 */ /* 0x000fe40000000800 */
[----:B---3--:R-:W-:Y:S02]  /*fcb0*/  IMAD R5, R3, UR5, RZ ;  /* 0x0000000503057c24 */ /* 0x008fe4000f8e02ff */
[----:B--2---:R-:W-:-:S04]  /*fcc0*/  IADD3 R4, R4, -0x80, R0 ;  /* 0xffffff8004047810 */ /* 0x004fc80007ffe000 */
[----:B------:R-:W-:-:S13]  /*fcd0*/  ISETP.GE.AND P0, PT, R4, R5, PT ;  /* 0x000000050400720c */ /* 0x000fda0003f06270 */
[----:B------:R-:W-:Y:S05]  /*fce0*/  @P0 BRA `(.L_x_1020) ;  /* 0x0000000000800947 */ /* 0x000fea0003800000 */
[----:B------:R-:W-:Y:S01]  /*fcf0*/  ISETP.NE.AND P0, PT, R3, 0x1, PT ;  /* 0x000000010300780c */ /* 0x000fe20003f05270 */
[----:B------:R-:W-:Y:S01]  /*fd00*/  ULDC.64 UR10, c[0x0][0xb90] ;  /* 0x0002e400000a7ab9 */ /* 0x000fe20000000a00 */
[----:B------:R-:W-:Y:S01]  /*fd10*/  IMAD.MOV.U32 R2, RZ, RZ, R4 ;  /* 0x000000ffff027224 */ /* 0x000fe200078e0004 */
[----:B------:R-:W-:Y:S02]  /*fd20*/  UIMAD UR5, UR8, UR10, URZ ;  /* 0x0000000a080572a4 */ /* 0x000fe4000f8e023f */
[----:B------:R-:W-:Y:S02]  /*fd30*/  UIMAD.WIDE.U32 UR6, UR41, UR10, URZ ;  /* 0x0000000a290672a5 */ /* 0x000fe4000f8e003f */
[----:B------:R-:W-:-:S03]  /*fd40*/  UIMAD UR5, UR41, UR11, UR5 ;  /* 0x0000000b290572a4 */ /* 0x000fc6000f8e0205 */
[----:B------:R-:W-:Y:S01]  /*fd50*/  ULDC.64 UR10, c[0x0][0xb98] ;  /* 0x0002e600000a7ab9 */ /* 0x000fe20000000a00 */
[----:B------:R-:W-:Y:S02]  /*fd60*/  UIADD3 UR7, UR7, UR5, URZ ;  /* 0x0000000507077290 */ /* 0x000fe4000fffe03f */
[----:B------:R-:W2:Y:S01]  /*fd70*/  @P0 LDC R5, c[0x0][0xbec] ;  /* 0x0002fb00ff050b82 */ /* 0x000ea20000000800 */
[----:B------:R-:W-:Y:S02]  /*fd80*/  UIMAD UR5, UR9, UR10, URZ ;  /* 0x0000000a090572a4 */ /* 0x000fe4000f8e023f */
[----:B------:R-:W-:Y:S02]  /*fd90*/  UIMAD.WIDE.U32 UR6, UR39, UR10, UR6 ;  /* 0x0000000a270672a5 */ /* 0x000fe4000f8e0006 */
[----:B------:R-:W-:-:S03]  /*fda0*/  UIMAD UR5, UR39, UR11, UR5 ;  /* 0x0000000b270572a4 */ /* 0x000fc6000f8e0205 */
[----:B------:R-:W3:Y:S01]  /*fdb0*/  @P0 LDC R7, c[0x0][0xbf0] ;  /* 0x0002fc00ff070b82 */ /* 0x000ee20000000800 */
[----:B------:R-:W-:Y:S01]  /*fdc0*/  ULDC.64 UR10, c[0x0][0xb88] ;  /* 0x0002e200000a7ab9 */ /* 0x000fe20000000a00 */
[----:B--2---:R-:W-:-:S05]  /*fdd0*/  @P0 IMAD.HI.U32 R0, R4, R5, RZ ;  /* 0x0000000504000227 */ /* 0x004fca00078e00ff */
[----:B---3--:R-:W-:-:S05]  /*fde0*/  @P0 SHF.R.U32.HI R2, RZ, R7, R0 ;  /* 0x00000007ff020219 */ /* 0x008fca0000011600 */
[----:B------:R-:W-:-:S04]  /*fdf0*/  IMAD.MOV R5, RZ, RZ, -R2 ;  /* 0x000000ffff057224 */ /* 0x000fc800078e0a02 */
[----:B------:R-:W-:Y:S01]  /*fe00*/  IMAD R5, R3, R5, R4 ;  /* 0x0000000503057224 */ /* 0x000fe200078e0204 */
[----:B------:R-:W-:Y:S01]  /*fe10*/  SHF.R.S32.HI R3, RZ, 0x1f, R2 ;  /* 0x0000001fff037819 */ /* 0x000fe20000011402 */
[----:B------:R-:W-:Y:S01]  /*fe20*/  IMAD.U32 R4, RZ, RZ, UR5 ;  /* 0x00000005ff047e24 */ /* 0x000fe2000f8e00ff */
        /* <DEDUP_REMOVED lines=9> */
[----:B------:R-:W-:Y:S01]  /*fec0*/  LEA.HI.X R5, R2, UR7, R3, 0x2, P0 ;  /* 0x0000000702057c11 */ /* 0x000fe200080f1403 */
[----:B------:R-:W-:-:S05]  /*fed0*/  IMAD.MOV.U32 R3, RZ, RZ, -0x800000 ;  /* 0xff800000ff037424 */ /* 0x000fca00078e00ff */
[----:B------:R2:W-:Y:S02]  /*fee0*/  STG.E desc[UR52][R4.64], R3 ;  /* 0x0000000304007986 */ /* 0x0005e4000c101934 */
.L_x_1020:
[----:B------:R-:W-:Y:S05]  /*fef0*/  BSYNC B1 ;  /* 0x0000000000017941 */ /* 0x000fea0003800000 */
.L_x_1019:
[----:B------:R-:W-:Y:S01]  /*ff00*/  ULDC.64 UR10, c[0x0][0xae8] ;  /* 0x0002ba00000a7ab9 */ /* 0x000fe20000000a00 */
[----:B------:R-:W-:Y:S01]  /*ff10*/  VIADD R6, R6, UR38 ;  /* 0x0000002606067c36 */ /* 0x000fe20008000000 */
[----:B------:R-:W-:Y:S02]  /*ff20*/  UIMAD UR5, UR8, UR10, URZ ;  /* 0x0000000a080572a4 */ /* 0x000fe4000f8e023f */
[----:B------:R-:W-:Y:S01]  /*ff30*/  UIMAD.WIDE.U32 UR6, UR41, UR10, URZ ;  /* 0x0000000a290672a5 */ /* 0x000fe2000f8e003f */
[----:B0-----:R-:W-:Y:S01]  /*ff40*/  @P1 IMAD.HI.U32 R0, R6, R9, RZ ;  /* 0x0000000906001227 */ /* 0x001fe200078e00ff */
[----:B------:R-:W-:-:S03]  /*ff50*/  UIMAD UR5, UR41, UR11, UR5 ;  /* 0x0000000b290572a4 */ /* 0x000fc6000f8e0205 */
[----:B------:R-:W-:Y:S01]  /*ff60*/  ULDC.64 UR10, c[0x0][0xaf0] ;  /* 0x0002bc00000a7ab9 */ /* 0x000fe20000000a00 */
[----:B------:R-:W-:Y:S01]  /*ff70*/  UIADD3 UR7, UR7, UR5, URZ ;  /* 0x0000000507077290 */ /* 0x000fe2000fffe03f */
[----:B--2---:R-:W-:Y:S01]  /*ff80*/  IMAD.MOV.U32 R5, RZ, RZ, R6 ;  /* 0x000000ffff057224 */ /* 0x004fe200078e0006 */
        /* <DEDUP_REMOVED lines=8> */
[----:B------:R-:W-:Y:S02]  /*10010*/  IMAD.U32 R3, RZ, RZ, UR7 ;  /* 0x00000007ff037e24 */ /* 0x000fe4000f8e00ff */
[----:B------:R-:W-:Y:S02]  /*10020*/  IMAD R7, R10, R7, R6 ;  /* 0x000000070a077224 */ /* 0x000fe400078e0206 */
[----:B------:R-:W-:Y:S02]  /*10030*/  IMAD R0, R0, UR8, RZ ;  /* 0x0000000800007c24 */ /* 0x000fe4000f8e02ff */
[----:B------:R-:W-:Y:S01]  /*10040*/  IMAD.U32 R2, RZ, RZ, UR6 ;  /* 0x00000006ff027e24 */ /* 0x000fe2000f8e00ff */
[----:B------:R-:W-:Y:S01]  /*10050*/  ULDC.64 UR6, c[0x0][0xad8] ;  /* 0x0002b60000067ab9 */ /* 0x000fe20000000a00 */
[----:B------:R-:W-:Y:S01]  /*10060*/  IMAD.U32 R3, RZ, RZ, UR5 ;  /* 0x00000005ff037e24 */ /* 0x000fe2000f8e00ff */
[----:B------:R-:W-:Y:S01]  /*10070*/  ULDC UR5, c[0x0][0xac8] ;  /* 0x0002b20000057ab9 */ /* 0x000fe20000000800 */
[C---:B------:R-:W-:Y:S01]  /*10080*/  IMAD R9, R5.reuse, UR9, R0 ;  /* 0x0000000905097c24 */ /* 0x040fe2000f8e0200 */
[----:B------:R-:W-:Y:S01]  /*10090*/  SHF.R.S32.HI R0, RZ, 0x1f, R7 ;  /* 0x0000001fff007819 */ /* 0x000fe20000011407 */
        /* <DEDUP_REMOVED lines=8> */
[----:B------:R-:W-:Y:S01]  /*10120*/  ULDC UR6, c[0x0][0xa88] ;  /* 0x0002a20000067ab9 */ /* 0x000fe20000000800 */
[----:B------:R-:W-:Y:S02]  /*10130*/  VIADD R6, R152, UR38 ;  /* 0x0000002698067c36 */ /* 0x000fe40008000000 */
[----:B------:R-:W-:Y:S01]  /*10140*/  LEA.HI.X R12, R2, UR7, R3, 0x1, P0 ;  /* 0x00000007020c7c11 */ /* 0x000fe200080f0c03 */
[----:B------:R-:W0:Y:S01]  /*10150*/  SHFL.IDX PT, R7, R8, 0x1, 0x181f ;  /* 0x00381f0008077f89 */ /* 0x000e2200000e0000 */
[----:B------:R-:W-:Y:S01]  /*10160*/  IMAD R15, R10, UR6, RZ ;  /* 0x000000060a0f7c24 */ /* 0x000fe2000f8e02ff */
[----:B------:R-:W-:Y:S01]  /*10170*/  ISETP.GE.AND P0, PT, R22, UR5, PT ;  /* 0x0000000516007c0c */ /* 0x000fe2000bf06270 */
[C---:B------:R-:W-:Y:S01]  /*10180*/  VIADD R4, R6.reuse, 0x30 ;  /* 0x0000003006047836 */ /* 0x040fe20000000000 */
[----:B------:R-:W1:Y:S01]  /*10190*/  SHFL.IDX PT, R3, R8, RZ, 0x181f ;  /* 0x00181fff08037589 */ /* 0x000e6200000e0000 */
[C---:B------:R-:W-:Y:S01]  /*101a0*/  VIADD R2, R6.reuse, 0x60 ;  /* 0x0000006006027836 */ /* 0x040fe20000000000 */
[CC--:B------:R-:W-:Y:S01]  /*101b0*/  ISETP.GE.OR P3, PT, R6.reuse, R15.reuse, P0 ;  /* 0x0000000f0600720c */ /* 0x0c0fe20000766670 */
[----:B------:R-:W-:Y:S01]  /*101c0*/  VIADD R6, R6, 0x90 ;  /* 0x0000009006067836 */ /* 0x000fe20000000000 */
[----:B------:R-:W2:Y:S01]  /*101d0*/  SHFL.IDX PT, R11, R8, 0x2, 0x181f ;  /* 0x00581f00080b7f89 */ /* 0x000ea200000e0000 */
[----:B------:R-:W-:-:S02]  /*101e0*/  ISETP.GE.OR P2, PT, R4, R15, P0 ;  /* 0x0000000f0400720c */ /* 0x000fc40000746670 */
[-C--:B------:R-:W-:Y:S01]  /*101f0*/  ISETP.GE.OR P1, PT, R2, R15.reuse, P0 ;  /* 0x0000000f0200720c */ /* 0x080fe20000726670 */
[----:B------:R-:W3:Y:S01]  /*10200*/  SHFL.IDX PT, R0, R12, RZ, 0x181f ;  /* 0x00181fff0c007589 */ /* 0x000ee200000e0000 */
[----:B------:R-:W-:-:S03]  /*10210*/  ISETP.GE.OR P0, PT, R6, R15, P0 ;  /* 0x0000000f0600720c */ /* 0x000fc60000706670 */
[----:B------:R-:W4:Y:S04]  /*10220*/  SHFL.IDX PT, R13, R8, 0x3, 0x181f ;  /* 0x00781f00080d7f89 */ /* 0x000f2800000e0000 */
[----:B------:R-:W5:Y:S04]  /*10230*/  SHFL.IDX PT, R5, R12, 0x1, 0x181f ;  /* 0x00381f000c057f89 */ /* 0x000f6800000e0000 */
[----:B------:R-:W5:Y:S01]  /*10240*/  SHFL.IDX PT, R9, R12, 0x2, 0x181f ;  /* 0x00581f000c097f89 */ /* 0x000f6200000e0000 */
[----:B0-----:R-:W-:-:S03]  /*10250*/  @!P2 LEA R4, P5, R22, R7, 0x1 ;  /* 0x000000071604a211 */ /* 0x001fc600078a08ff */
[----:B------:R-:W0:Y:S01]  /*10260*/  SHFL.IDX PT, R10, R12, 0x3, 0x181f ;  /* 0x00781f000c0a7f89 */ /* 0x000e2200000e0000 */
[C---:B-1----:R-:W-:Y:S02]  /*10270*/  @!P3 LEA R2, P6, R22.reuse, R3, 0x1 ;  /* 0x000000031602b211 */ /* 0x042fe400078c08ff */
[C---:B--2---:R-:W-:Y:S02]  /*10280*/  @!P1 LEA R6, P4, R22.reuse, R11, 0x1 ;  /* 0x0000000b16069211 */ /* 0x044fe400078808ff */
[C---:B---3--:R-:W-:Y:S02]  /*10290*/  @!P3 LEA.HI.X R3, R22.reuse, R0, R157, 0x1, P6 ;  /* 0x000000001603b211 */ /* 0x048fe400030f0c9d */
[----:B----4-:R-:W-:-:S03]  /*102a0*/  @!P0 LEA R8, P6, R22, R13, 0x1 ;  /* 0x0000000d16088211 */ /* 0x010fc600078c08ff */
[----:B------:R1:W-:Y:S01]  /*102b0*/  @!P3 ST.E.128 desc[UR52][R2.64], RZ ;  /* 0x000000ff0200b985 */ /* 0x0003e2000c101d34 */
[C-C-:B-----5:R-:W-:Y:S02]  /*102c0*/  @!P2 LEA.HI.X R5, R22.reuse, R5, R157.reuse, 0x1, P5 ;  /* 0x000000051605a211 */ /* 0x160fe400028f0c9d */
[----:B------:R-:W-:-:S03]  /*102d0*/  @!P1 LEA.HI.X R7, R22, R9, R157, 0x1, P4 ;  /* 0x0000000916079211 */ /* 0x000fc600020f0c9d */
[----:B------:R1:W-:Y:S01]  /*102e0*/  @!P2 ST.E.128 desc[UR52][R4.64], RZ ;  /* 0x000000ff0400a985 */ /* 0x0003e2000c101d34 */
[----:B0-----:R-:W-:-:S03]  /*102f0*/  @!P0 LEA.HI.X R9, R22, R10, R157, 0x1, P6 ;  /* 0x0000000a16098211 */ /* 0x001fc600030f0c9d */
[----:B------:R1:W-:Y:S04]  /*10300*/  @!P1 ST.E.128 desc[UR52][R6.64], RZ ;  /* 0x000000ff06009985 */ /* 0x0003e8000c101d34 */
[----:B------:R1:W-:Y:S02]  /*10310*/  @!P0 ST.E.128 desc[UR52][R8.64], RZ ;  /* 0x000000ff08008985 */ /* 0x0003e4000c101d34 */
.L_x_1018:
[----:B------:R-:W-:Y:S05]  /*10320*/  BSYNC B0 ;  /* 0x0000000000007941 */ /* 0x000fea0003800000 */
.L_x_1016:
[----:B------:R-:W-:Y:S02]  /*10330*/  ULDC UR5, c[0x0][0xc38] ;  /* 0x00030e0000057ab9 */ /* 0x000fe40000000800 */
[----:B------:R-:W-:-:S06]  /*10340*/  UISETP.GE.AND UP0, UPT, UR4, UR5, UPT ;  /* 0x000000050400728c */ /* 0x000fcc000bf06270 */
[----:B------:R-:W-:-:S13]  /*10350*/  PLOP3.LUT P0, PT, PT, PT, UP0, 0x80, 0x0 ;  /* 0x000000000000781c */ /* 0x000fda0003f0f008 */
[----:B------:R-:W-:Y:S05]  /*10360*/  @!P0 BRA `(.L_x_1021) ;  /* 0xffffff0800508947 */ /* 0x000fea000383ffff */
[----:B------:R-:W-:Y:S05]  /*10370*/  EXIT ;  /* 0x000000000000794d */ /* 0x000fea0003800000 */
.L_x_927:
[----:B------:R-:W-:-:S08]  /*10380*/  NOP ;  /* 0x0000000000007918 */ /* 0x000fd00000000000 */
[----:B------:R-:W0:-:S00]  /*10390*/  USETMAXREG.DEALLOC.CTAPOOL 0x20 ;  /* 0x00000020000079c8 */ /* 0x000e0000080e0500 */
[----:B0-----:R-:W-:-:S06]  /*103a0*/  LOP3.LUT R0, R0, 0x3, RZ, 0xc0, !PT ;  /* 0x0000000300007812 */ /* 0x001fcc00078ec0ff */
[----:B------:R-:W0:Y:S01]  /*103b0*/  S2UR UR10, SR_CTAID.X ;  /* 0x00000000000a79c3 */ /* 0x000e220000002500 */
[----:B------:R-:W-:Y:S01]  /*103c0*/  LOP3.LUT R19, R19, 0xffffffdf, RZ, 0xc0, !PT ;  /* 0xffffffdf13137812 */ /* 0x000fe200078ec0ff */
[----:B------:R-:W-:Y:S01]  /*103d0*/  STL [R1+0x10], RZ ;  /* 0x000010ff01007387 */ /* 0x000fe20000100800 */
[----:B------:R-:W-:Y:S02]  /*103e0*/  IMAD.MOV.U32 R23, RZ, RZ, RZ ;  /* 0x000000ffff177224 */ /* 0x000fe400078e00ff */
[----:B------:R-:W-:Y:S01]  /*103f0*/  IMAD.MOV.U32 R26, RZ, RZ, 0x1 ;  /* 0x00000001ff1a7424 */ /* 0x000fe200078e00ff */
[----:B------:R2:W3:Y:S02]  /*10400*/  SHFL.IDX PT, R2, R0, RZ, 0x1f ;  /* 0x00001fff00027589 */ /* 0x0004e400000e0000 */
[----:B--2---:R-:W0:Y:S01]  /*10410*/  LDC R0, c[0x0][0xc38] ;  /* 0x00030e00ff007b82 */ /* 0x004e220000000800 */
[----:B---3--:R-:W-:-:S13]  /*10420*/  ISETP.NE.AND P0, PT, R2, RZ, PT ;  /* 0x000000ff0200720c */ /* 0x008fda0003f05270 */
[----:B------:R-:W-:Y:S01]  /*10430*/  @P0 LOP3.LUT R19, R19, 0x20, RZ, 0xfc, !PT ;  /* 0x0000002013130812 */ /* 0x000fe200078efcff */
[----:B------:R-:W-:Y:S06]  /*10440*/  @P0 BAR.ARV 0x4, 0x200 ;  /* 0x0108000000000b1d */ /* 0x000fec0000002000 */
[----:B0-----:R-:W-:-:S13]  /*10450*/  ISETP.LE.AND P0, PT, R0, UR10, PT ;  /* 0x0000000a00007c0c */ /* 0x001fda000bf03270 */
[----:B------:R-:W-:Y:S05]  /*10460*/  @P0 BRA `(.L_x_1022) ;  /* 0x00000044005c0947 */ /* 0x000fea0003800000 */
[----:B------:R-:W0:Y:S01]  /*10470*/  S2R R7, SR_TID.X ;  /* 0x0000000000077919 */ /* 0x000e220000002100 */
[----:B-1----:R-:W1:Y:S01]  /*10480*/  S2UR UR8, SR_CgaCtaId ;  /* 0x00000000000879c3 */ /* 0x002e620000008800 */
[----:B------:R-:W-:Y:S01]  /*10490*/  ULDC.64 UR4, c[0x0][0x418] ;  /* 0x0001060000047ab9 */ /* 0x000fe20000000a00 */
[----:B------:R-:W-:Y:S01]  /*104a0*/  ULDC.64 UR6, c[0x0][0x2f0] ;  /* 0x0000bc0000067ab9 */ /* 0x000fe20000000a00 */
[----:B------:R-:W-:Y:S01]  /*104b0*/  UISETP.NE.U32.AND UP0, UPT, UR4, URZ, UPT ;  /* 0x0000003f0400728c */ /* 0x000fe2000bf05070 */
[----:B------:R-:W-:Y:S01]  /*104c0*/  LOP3.LUT R19, R19, 0xfffffffe, RZ, 0xc0, !PT ;  /* 0xfffffffe13137812 */ /* 0x000fe200078ec0ff */
[----:B------:R-:W-:Y:S01]  /*104d0*/  ULDC UR9, c[0x0][0x2b8] ;  /* 0x0000ae0000097ab9 */ /* 0x000fe20000000800 */
[----:B------:R-:W-:Y:S01]  /*104e0*/  ULDC UR4, c[0x0][0x424] ;  /* 0x0001090000047ab9 */ /* 0x000fe20000000800 */
[----:B------:R-:W-:Y:S01]  /*104f0*/  UISETP.NE.AND.EX UP0, UPT, UR5, URZ, UPT, UP0 ;  /* 0x0000003f0500728c */ /* 0x000fe2000bf05300 */
[----:B------:R-:W-:Y:S01]  /*10500*/  IMAD.MOV.U32 R26, RZ, RZ, 0x1 ;  /* 0x00000001ff1a7424 */ /* 0x000fe200078e00ff */
[----:B------:R-:W-:Y:S01]  /*10510*/  ULDC UR39, c[0x0][0x288] ;  /* 0x0000a20000277ab9 */ /* 0x000fe20000000800 */
[----:B------:R-:W-:Y:S01]  /*10520*/  UMOV UR5, 0x400 ;  /* 0x0000040000057882 */ /* 0x000fe20000000000 */
[----:B------:R-:W-:Y:S01]  /*10530*/  USEL UR4, UR4, 0x1, UP0 ;  /* 0x0000000104047887 */ /* 0x000fe20008000000 */
[----:B------:R-:W-:Y:S01]  /*10540*/  IMAD.MOV.U32 R23, RZ, RZ, RZ ;  /* 0x000000ffff177224 */ /* 0x000fe200078e00ff */
[----:B------:R-:W-:Y:S01]  /*10550*/  ULDC UR38, c[0x0][0x448] ;  /* 0x0001120000267ab9 */ /* 0x000fe20000000800 */
[----:B------:R-:W-:-:S02]  /*10560*/  ULOP3.LUT UR46, UR37, 0x2, URZ, 0xfc, !UPT ;  /* 0x00000002252e7892 */ /* 0x000fc4000f8efc3f */
[----:B------:R-:W-:Y:S02]  /*10570*/  UIMAD UR36, UR4, UR6, URZ ;  /* 0x00000006042472a4 */ /* 0x000fe4000f8e023f */
[----:B------:R-:W-:Y:S02]  /*10580*/  UIMAD UR38, UR38, UR39, URZ ;  /* 0x00000027262672a4 */ /* 0x000fe4000f8e023f */
[----:B------:R-:W-:Y:S02]  /*10590*/  UIADD3 UR4, UR36, 0x7f, URZ ;  /* 0x0000007f24047890 */ /* 0x000fe4000fffe03f */
[----:B------:R-:W-:Y:S02]  /*105a0*/  UIADD3 UR47, UR36, 0x1, -UR39 ;  /* 0x00000001242f7890 */ /* 0x000fe4000fffe827 */
[----:B-1----:R-:W-:Y:S02]  /*105b0*/  ULEA UR8, UR8, UR5, 0x18 ;  /* 0x0000000508087291 */ /* 0x002fe4000f8ec03f */
[----:B------:R-:W-:-:S02]  /*105c0*/  USHF.R.S32.HI UR5, URZ, 0x1f, UR4 ;  /* 0x0000001f3f057899 */ /* 0x000fc40008011404 */
[----:B------:R-:W-:Y:S02]  /*105d0*/  UIADD3 UR39, UR36, -UR39, URZ ;  /* 0x8000002724277290 */ /* 0x000fe4000fffe03f */
[----:B------:R-:W-:Y:S01]  /*105e0*/  IMAD.U32 R16, RZ, RZ, UR8 ;  /* 0x00000008ff107e24 */ /* 0x000fe2000f8e00ff */
[C---:B0-----:R-:W-:Y:S01]  /*105f0*/  LOP3.LUT R6, R7.reuse, 0x7f, RZ, 0xc0, !PT ;  /* 0x0000007f07067812 */ /* 0x041fe200078ec0ff */
[----:B------:R-:W-:Y:S01]  /*10600*/  IMAD.SHL.U32 R0, R7, 0x8, RZ ;  /* 0x0000000807007824 */ /* 0x000fe200078e00ff */
[----:B------:R-:W-:Y:S01]  /*10610*/  ULEA.HI UR5, UR5, UR4, URZ, 0x7 ;  /* 0x0000000405057291 */ /* 0x000fe2000f8f383f */
[----:B------:R-:W-:-:S03]  /*10620*/  ULDC UR48, c[0x0][0xc] ;  /* 0x0000030000307ab9 */ /* 0x000fc60000000800 */
[C---:B------:R-:W-:Y:S01]  /*10630*/  LOP3.LUT R2, R0.reuse, 0x1f8, RZ, 0xc0, !PT ;  /* 0x000001f800027812 */ /* 0x040fe200078ec0ff */
[----:B------:R-:W-:Y:S01]  /*10640*/  USHF.R.S32.HI UR40, URZ, 0x7, UR5 ;  /* 0x000000073f287899 */ /* 0x000fe20008011405 */
[----:B------:R-:W-:Y:S02]  /*10650*/  LOP3.LUT R5, R0, 0x38, RZ, 0xc0, !PT ;  /* 0x0000003800057812 */ /* 0x000fe400078ec0ff */
[----:B------:R-:W-:Y:S01]  /*10660*/  LOP3.LUT R3, R2, 0x38, R7, 0x78, !PT ;  /* 0x0000003802037812 */ /* 0x000fe200078e7807 */
[----:B------:R-:W-:Y:S01]  /*10670*/  IMAD.U32 R2, RZ, RZ, UR10 ;  /* 0x0000000aff027e24 */ /* 0x000fe2000f8e00ff */
[----:B------:R-:W-:Y:S02]  /*10680*/  ISETP.GE.AND P1, PT, R5, UR7, PT ;  /* 0x0000000705007c0c */ /* 0x000fe4000bf26270 */
[----:B------:R-:W-:Y:S01]  /*10690*/  LOP3.LUT R4, R3, 0x200, R0, 0xf8, !PT ;  /* 0x0000020003047812 */ /* 0x000fe200078ef800 */
[----:B------:R-:W-:Y:S01]  /*106a0*/  IMAD.SHL.U32 R0, R7, 0x10, RZ ;  /* 0x0000001007007824 */ /* 0x000fe200078e00ff */
[----:B------:R0:W-:Y:S01]  /*106b0*/  STL [R1+0xc], R2 ;  /* 0x00000c0201007387 */ /* 0x0001e20000100800 */
[----:B------:R-:W-:-:S03]  /*106c0*/  ISETP.GE.AND P0, PT, R5, UR7, PT ;  /* 0x0000000705007c0c */ /* 0x000fc6000bf06270 */
[----:B------:R-:W-:Y:S01]  /*106d0*/  LOP3.LUT R0, R0, 0x70, RZ, 0xc0, !PT ;  /* 0x0000007000007812 */ /* 0x000fe200078ec0ff */
[----:B------:R1:W-:Y:S04]  /*106e0*/  STL [R1+0x10], RZ ;  /* 0x000010ff01007387 */ /* 0x0003e80000100800 */
[----:B------:R-:W-:Y:S02]  /*106f0*/  @P1 LOP3.LUT R19, R19, 0x1, RZ, 0xfc, !PT ;  /* 0x0000000113131812 */ /* 0x000fe400078efcff */
[----:B0-----:R-:W-:Y:S02]  /*10700*/  SHF.R.U32.HI R2, RZ, 0x3, R6 ;  /* 0x00000003ff027819 */ /* 0x001fe40000011606 */
[----:B------:R-:W-:Y:S02]  /*10710*/  LOP3.LUT R19, R19, 0xfffffffd, RZ, 0xc0, !PT ;  /* 0xfffffffd13137812 */ /* 0x000fe400078ec0ff */
[----:B------:R-:W-:Y:S01]  /*10720*/  LOP3.LUT R2, R2, R0, RZ, 0xfc, !PT ;  /* 0x0000000002027212 */ /* 0x000fe200078efcff */
[----:B------:R-:W-:Y:S01]  /*10730*/  IMAD R0, R4, 0x2, R16 ;  /* 0x0000000204007824 */ /* 0x000fe200078e0210 */
[----:B------:R-:W-:-:S02]  /*10740*/  @P0 LOP3.LUT R19, R19, 0x2, RZ, 0xfc, !PT ;  /* 0x0000000213130812 */ /* 0x000fc400078efcff */
[----:B------:R-:W-:Y:S02]  /*10750*/  ISETP.GE.AND P0, PT, R5, UR9, PT ;  /* 0x0000000905007c0c */ /* 0x000fe4000bf06270 */
[----:B------:R1:W-:Y:S01]  /*10760*/  STL [R1+0x8], R0 ;  /* 0x0000080001007387 */ /* 0x0003e20000100800 */
[----:B------:R-:W-:-:S10]  /*10770*/  LOP3.LUT R19, R19, 0xffffffef, RZ, 0xc0, !PT ;  /* 0xffffffef13137812 */ /* 0x000fd400078ec0ff */
[----:B-1----:R-:W-:-:S07]  /*10780*/  @P0 LOP3.LUT R19, R19, 0x10, RZ, 0xfc, !PT ;  /* 0x0000001013130812 */ /* 0x002fce00078efcff */
.L_x_1077:
[----:B--2---:R-:W2:Y:S01]  /*10790*/  LDL R0, [R1+0xc] ;  /* 0x00000c0001007983 */ /* 0x004ea20000100800 */
[----:B------:R-:W-:Y:S02]  /*107a0*/  ULDC UR7, c[0x0][0xc60] ;  /* 0x0003180000077ab9 */ /* 0x000fe40000000800 */
[----:B------:R-:W-:-:S11]  /*107b0*/  UISETP.NE.AND UP0, UPT, UR7, 0x1, UPT ;  /* 0x000000010700788c */ /* 0x000fd6000bf05270 */
[----:B------:R-:W-:Y:S01]  /*107c0*/  @UP0 ULDC UR4, c[0x0][0xc64] ;  /* 0x0003190000040ab9 */ /* 0x000fe20000000800 */
[----:B------:R-:W-:Y:S01]  /*107d0*/  @UP0 ULDC UR8, c[0x0][0xc68] ;  /* 0x00031a0000080ab9 */ /* 0x000fe20000000800 */
[C---:B--2---:R-:W-:Y:S02]  /*107e0*/  R2UR UR41, R0.reuse ;  /* 0x00000000002972ca */ /* 0x044fe400000e0000 */
[----:B------:R-:W-:-:S11]  /*107f0*/  R2UR UR6, R0 ;  /* 0x00000000000672ca */ /* 0x000fd600000e0000 */
[----:B------:R-:W-:-:S04]  /*10800*/  UIMAD.WIDE.U32 UR4, UR41, UR4, URZ ;  /* 0x00000004290472a5 */ /* 0x000fc8000f8e003f */
[----:B------:R-:W-:-:S03]  /*10810*/  @UP0 USHF.R.U32.HI UR41, URZ, UR8, UR5 ;  /* 0x000000083f290299 */ /* 0x000fc60008011605 */
[----:B------:R-:W-:Y:S02]  /*10820*/  ULDC UR4, c[0x0][0xc78] ;  /* 0x00031e0000047ab9 */ /* 0x000fe40000000800 */
[----:B------:R-:W-:Y:S02]  /*10830*/  UISETP.GE.AND UP0, UPT, UR41, UR4, UPT ;  /* 0x000000042900728c */ /* 0x000fe4000bf06270 */
[----:B------:R-:W-:-:S04]  /*10840*/  UIADD3 UR4, -UR41, URZ, URZ ;  /* 0x0000003f29047290 */ /* 0x000fc8000fffe13f */
[----:B------:R-:W-:Y:S01]  /*10850*/  PLOP3.LUT P0, PT, PT, PT, UP0, 0x80, 0x0 ;  /* 0x000000000000781c */ /* 0x000fe20003f0f008 */
[----:B------:R-:W-:-:S12]  /*10860*/  UIMAD UR7, UR7, UR4, UR6 ;  /* 0x00000004070772a4 */ /* 0x000fd8000f8e0206 */
[----:B0--3--:R-:W-:Y:S05]  /*10870*/  @!P0 BRA `(.L_x_1023) ;  /* 0x0000000000208947 */ /* 0x009fea0003800000 */
        /* <DEDUP_REMOVED lines=8> */
.L_x_1023:
[----:B------:R-:W-:Y:S01]  /*10900*/  ULDC UR8, c[0x0][0xc54] ;  /* 0x0003150000087ab9 */ /* 0x000fe20000000800 */
[----:B------:R-:W-:Y:S01]  /*10910*/  UMOV UR6, UR7 ;  /* 0x0000000700067c82 */ /* 0x000fe20008000000 */
[----:B------:R-:W-:-:S11]  /*10920*/  UISETP.NE.AND UP0, UPT, UR8, 0x1, UPT ;  /* 0x000000010800788c */ /* 0x000fd6000bf05270 */
[----:B------:R-:W-:Y:S02]  /*10930*/  @UP0 ULDC.64 UR10, c[0x0][0xc58] ;  /* 0x00031600000a0ab9 */ /* 0x000fe40000000a00 */
[----:B------:R-:W-:-:S04]  /*10940*/  UIMAD.WIDE.U32 UR4, UR7, UR10, URZ ;  /* 0x0000000a070472a5 */ /* 0x000fc8000f8e003f */
[----:B------:R-:W-:-:S04]  /*10950*/  @UP0 USHF.R.U32.HI UR6, URZ, UR11, UR5 ;  /* 0x0000000b3f060299 */ /* 0x000fc80008011605 */
[----:B------:R-:W-:-:S12]  /*10960*/  UIMAD UR4, UR6, UR8, URZ ;  /* 0x00000008060472a4 */ /* 0x000fd8000f8e023f */
.L_x_1024:
[----:B------:R-:W-:Y:S01]  /*10970*/  ULDC UR5, c[0x0][0xc48] ;  /* 0x0003120000057ab9 */ /* 0x000fe20000000800 */
[----:B------:R-:W-:Y:S01]  /*10980*/  ULDC.64 UR8, c[0x0][0xa28] ;  /* 0x00028a0000087ab9 */ /* 0x000fe20000000a00 */
[----:B------:R-:W-:Y:S01]  /*10990*/  UISETP.NE.AND UP1, UPT, UR5, 0x1, UPT ;  /* 0x000000010500788c */ /* 0x000fe2000bf25270 */
[----:B------:R-:W-:Y:S01]  /*109a0*/  IMAD.MOV.U32 R18, RZ, RZ, RZ ;  /* 0x000000ffff127224 */ /* 0x000fe200078e00ff */
[----:B------:R-:W-:Y:S02]  /*109b0*/  UIADD3 UR4, UR7, -UR4, URZ ;  /* 0x8000000407047290 */ /* 0x000fe4000fffe03f */
[----:B------:R-:W-:Y:S01]  /*109c0*/  UISETP.NE.U32.AND UP0, UPT, UR8, URZ, UPT ;  /* 0x0000003f0800728c */ /* 0x000fe2000bf05070 */
[----:B------:R-:W-:Y:S02]  /*109d0*/  ULDC UR5, c[0x0][0xc54] ;  /* 0x0003150000057ab9 */ /* 0x000fe40000000800 */
[----:B------:R-:W-:Y:S02]  /*109e0*/  UIMAD UR41, UR41, UR5, UR4 ;  /* 0x00000005292972a4 */ /* 0x000fe4000f8e0204 */
[----:B------:R-:W-:-:S02]  /*109f0*/  UISETP.NE.AND.EX UP0, UPT, UR9, URZ, UPT, UP0 ;  /* 0x0000003f0900728c */ /* 0x000fc4000bf05300 */
[----:B------:R-:W-:Y:S01]  /*10a00*/  @UP1 ULDC UR4, c[0x0][0xc4c] ;  /* 0x0003130000041ab9 */ /* 0x000fe20000000800 */
[----:B------:R-:W-:Y:S01]  /*10a10*/  @UP1 ULDC UR7, c[0x0][0xc50] ;  /* 0x0003140000071ab9 */ /* 0x000fe20000000800 */
[----:B------:R-:W-:Y:S02]  /*10a20*/  UIMAD.WIDE.U32 UR4, UR41, UR4, URZ ;  /* 0x00000004290472a5 */ /* 0x000fe4000f8e003f */
[----:B------:R-:W-:Y:S01]  /*10a30*/  UMOV UR42, UR41 ;  /* 0x00000029002a7c82 */ /* 0x000fe20008000000 */
[----:B------:R-:W-:Y:S01]  /*10a40*/  PLOP3.LUT P0, PT, PT, PT, UP0, 0x80, 0x0 ;  /* 0x000000000000781c */ /* 0x000fe20003f0f008 */
[----:B------:R-:W-:-:S03]  /*10a50*/  @UP1 USHF.R.U32.HI UR42, URZ, UR7, UR5 ;  /* 0x000000073f2a1299 */ /* 0x000fc60008011605 */
[----:B------:R-:W-:Y:S02]  /*10a60*/  @UP0 ULDC.64 UR4, c[0x0][0xa28] ;  /* 0x00028a0000040ab9 */ /* 0x000fe40000000a00 */
[----:B------:R-:W-:-:S06]  /*10a70*/  @UP0 UIMAD.WIDE UR4, UR42, 0x4, UR4 ;  /* 0x000000042a0408a5 */ /* 0x000fcc000f8e0204 */
[----:B------:R-:W-:Y:S01]  /*10a80*/  IMAD.U32 R2, RZ, RZ, UR4 ;  /* 0x00000004ff027e24 */ /* 0x000fe2000f8e00ff */
[----:B------:R-:W-:Y:S01]  /*10a90*/  ULOP3.LUT UR6, URZ, UR6, URZ, 0x33, !UPT ;  /* 0x000000063f067292 */ /* 0x000fe2000f8e333f */
[----:B------:R-:W-:Y:S01]  /*10aa0*/  IMAD.U32 R3, RZ, RZ, UR5 ;  /* 0x00000005ff037e24 */ /* 0x000fe2000f8e00ff */
[----:B------:R-:W-:Y:S01]  /*10ab0*/  ULDC UR5, c[0x0][0x448] ;  /* 0x0001120000057ab9 */ /* 0x000fe20000000800 */
[----:B------:R-:W-:-:S03]  /*10ac0*/  ULDC UR4, c[0x0][0xc3c] ;  /* 0x00030f0000047ab9 */ /* 0x000fc60000000800 */
[----:B------:R-:W2:Y:S01]  /*10ad0*/  @P0 LDG.E R18, desc[UR52][R2.64] ;  /* 0x0000003402120981 */ /* 0x000ea2000c1e1900 */
[----:B------:R-:W-:Y:S02]  /*10ae0*/  UISETP.NE.AND UP2, UPT, UR5, 0x1, UPT ;  /* 0x000000010500788c */ /* 0x000fe4000bf45270 */
[----:B------:R-:W-:Y:S02]  /*10af0*/  UIADD3 UR6, UR6, UR4, URZ ;  /* 0x0000000406067290 */ /* 0x000fe4000fffe03f */
[----:B------:R-:W-:Y:S02]  /*10b00*/  UP2UR UR49, UPR, URZ, 0x4 ;  /* 0x000000043f317883 */ /* 0x000fe40008000000 */
[----:B------:R-:W-:Y:S01]  /*10b10*/  UIMAD UR43, UR6, 0xc0, URZ ;  /* 0x000000c0062b78a4 */ /* 0x000fe2000f8e023f */
[----:B------:R-:W-:Y:S02]  /*10b20*/  ULDC.64 UR4, c[0x0][0x9e0] ;  /* 0x0002780000047ab9 */ /* 0x000fe40000000a00 */
[----:B------:R-:W-:-:S02]  /*10b30*/  UISETP.GE.AND UP0, UPT, UR5, 0x1, UPT ;  /* 0x000000010500788c */ /* 0x000fc4000bf06270 */
[----:B------:R-:W-:Y:S01]  /*10b40*/  UIADD3 UR8, UR43, 0xbf, URZ ;  /* 0x000000bf2b087890 */ /* 0x000fe2000fffe03f */
[----:B------:R-:W-:Y:S01]  /*10b50*/  @UP2 ULDC UR6, c[0x0][0x44c] ;  /* 0x0001130000062ab9 */ /* 0x000fe20000000800 */
[----:B------:R-:W-:Y:S02]  /*10b60*/  @UP2 ULDC UR9, c[0x0][0x450] ;  /* 0x0001140000092ab9 */ /* 0x000fe40000000800 */
[----:B------:R-:W-:Y:S01]  /*10b70*/  UIMAD.WIDE.U32 UR6, UR8, UR6, URZ ;  /* 0x00000006080672a5 */ /* 0x000fe2000f8e003f */
[----:B------:R-:W-:-:S03]  /*10b80*/  PLOP3.LUT P1, PT, PT, PT, UP0, 0x80, 0x0 ;  /* 0x000000000000781c */ /* 0x000fc60003f2f008 */
[----:B------:R-:W-:-:S04]  /*10b90*/  @UP2 USHF.R.U32.HI UR8, URZ, UR9, UR7 ;  /* 0x000000093f082299 */ /* 0x000fc80008011607 */
[----:B------:R-:W-:-:S04]  /*10ba0*/  UIADD3 UR6, UR47, UR8, URZ ;  /* 0x000000082f067290 */ /* 0x000fc8000fffe03f */
[----:B------:R-:W-:Y:S01]  /*10bb0*/  UIADD3 UR4, UR6, UR4, URZ ;  /* 0x0000000406047290 */ /* 0x000fe2000fffe03f */
[----:B--2---:R0:W-:Y:S01]  /*10bc0*/  STL [R1+0x4], R18 ;  /* 0x0000041201007387 */ /* 0x0041e20000100800 */
[----:B------:R-:W-:Y:S10]  /*10bd0*/  @!P1 BRA `(.L_x_1025) ;  /* 0x0000000000449947 */ /* 0x000ff40003800000 */
        /* <DEDUP_REMOVED lines=10> */
.L_x_1026:
[----:B------:R-:W-:-:S11]  /*10c80*/  UISETP.NE.AND UP0, UPT, UR5, 0x1, UPT ;  /* 0x000000010500788c */ /* 0x000fd6000bf05270 */
[----:B------:R-:W-:Y:S02]  /*10c90*/  @UP0 ULDC.64 UR10, c[0x0][0x9e8] ;  /* 0x00027a00000a0ab9 */ /* 0x000fe40000000a00 */
[----:B------:R-:W-:-:S04]  /*10ca0*/  UIMAD.WIDE.U32 UR6, UR8, UR10, URZ ;  /* 0x0000000a080672a5 */ /* 0x000fc8000f8e003f */
[----:B------:R-:W-:-:S12]  /*10cb0*/  @UP0 USHF.R.U32.HI UR8, URZ, UR11, UR7 ;  /* 0x0000000b3f080299 */ /* 0x000fd80008011607 */
.L_x_1027:
[----:B------:R-:W-:-:S04]  /*10cc0*/  UIMAD UR8, UR8, UR5, UR5 ;  /* 0x00000005080872a4 */ /* 0x000fc8000f8e0205 */
[----:B------:R-:W-:-:S04]  /*10cd0*/  UISETP.LT.AND UP0, UPT, UR4, UR8, UPT ;  /* 0x000000080400728c */ /* 0x000fc8000bf01270 */
[----:B------:R-:W-:-:S12]  /*10ce0*/  USEL UR4, UR4, UR8, UP0 ;  /* 0x0000000804047287 */ /* 0x000fd80008000000 */
.L_x_1025:
[----:B------:R-:W-:Y:S02]  /*10cf0*/  UISETP.NE.AND UP0, UPT, UR49, URZ, UPT ;  /* 0x0000003f3100728c */ /* 0x000fe4000bf05270 */
[----:B------:R-:W-:-:S04]  /*10d00*/  UIADD3 UR4, UR4, 0x7f, URZ ;  /* 0x0000007f04047890 */ /* 0x000fc8000fffe03f */
[----:B------:R-:W-:-:S04]  /*10d10*/  USHF.R.S32.HI UR8, URZ, 0x1f, UR4 ;  /* 0x0000001f3f087899 */ /* 0x000fc80008011404 */
[----:B------:R-:W-:Y:S01]  /*10d20*/  ULEA.HI UR8, UR8, UR4, URZ, 0x7 ;  /* 0x0000000408087291 */ /* 0x000fe2000f8f383f */
[----:B------:R-:W-:Y:S01]  /*10d30*/  @UP0 ULDC UR6, c[0x0][0x44c] ;  /* 0x0001130000060ab9 */ /* 0x000fe20000000800 */
[----:B------:R-:W-:Y:S01]  /*10d40*/  @UP0 ULDC UR9, c[0x0][0x450] ;  /* 0x0001140000090ab9 */ /* 0x000fe20000000800 */
[----:B------:R-:W-:Y:S02]  /*10d50*/  UIMAD.WIDE.U32 UR6, UR43, UR6, URZ ;  /* 0x000000062b0672a5 */ /* 0x000fe4000f8e003f */
[----:B------:R-:W-:Y:S01]  /*10d60*/  UMOV UR4, UR43 ;  /* 0x0000002b00047c82 */ /* 0x000fe20008000000 */
[----:B------:R-:W-:Y:S02]  /*10d70*/  USHF.R.S32.HI UR8, URZ, 0x7, UR8 ;  /* 0x000000073f087899 */ /* 0x000fe40008011408 */
[----:B------:R-:W-:Y:S02]  /*10d80*/  @UP0 USHF.R.U32.HI UR4, URZ, UR9, UR7 ;  /* 0x000000093f040299 */ /* 0x000fe40008011607 */
[----:B------:R-:W-:-:S02]  /*10d90*/  UISETP.LT.AND UP0, UPT, UR40, UR8, UPT ;  /* 0x000000082800728c */ /* 0x000fc4000bf01270 */
[----:B------:R-:W-:Y:S01]  /*10da0*/  UIADD3 UR4, UR39, UR4, URZ ;  /* 0x0000000427047290 */ /* 0x000fe2000fffe03f */
[----:B------:R-:W-:Y:S01]  /*10db0*/  ULDC UR6, c[0x0][0x9dc] ;  /* 0x0002770000067ab9 */ /* 0x000fe20000000800 */
[----:B------:R-:W-:Y:S02]  /*10dc0*/  USEL UR44, UR40, UR8, UP0 ;  /* 0x00000008282c7287 */ /* 0x000fe40008000000 */
[----:B------:R-:W-:Y:S01]  /*10dd0*/  UIADD3 UR8, UR4, -UR6, URZ ;  /* 0x8000000604087290 */ /* 0x000fe2000fffe03f */
[----:B------:R-:W-:Y:S11]  /*10de0*/  @!P1 BRA `(.L_x_1028) ;  /* 0x0000000000449947 */ /* 0x000ff60003800000 */
        /* <DEDUP_REMOVED lines=10> */
.L_x_1029:
[----:B------:R-:W-:-:S11]  /*10e90*/  UISETP.NE.AND UP0, UPT, UR5, 0x1, UPT ;  /* 0x000000010500788c */ /* 0x000fd6000bf05270 */
[----:B------:R-:W-:Y:S02]  /*10ea0*/  @UP0 ULDC.64 UR10, c[0x0][0x9e8] ;  /* 0x00027a00000a0ab9 */ /* 0x000fe40000000a00 */
[----:B------:R-:W-:-:S04]  /*10eb0*/  UIMAD.WIDE.U32 UR6, UR4, UR10, URZ ;  /* 0x0000000a040672a5 */ /* 0x000fc8000f8e003f */
[----:B------:R-:W-:-:S12]  /*10ec0*/  @UP0 USHF.R.U32.HI UR4, URZ, UR11, UR7 ;  /* 0x0000000b3f040299 */ /* 0x000fd80008011607 */
.L_x_1030:
[----:B------:R-:W-:-:S04]  /*10ed0*/  UIMAD UR4, UR4, UR5, URZ ;  /* 0x00000005040472a4 */ /* 0x000fc8000f8e023f */
[----:B------:R-:W-:-:S04]  /*10ee0*/  UISETP.LT.AND UP0, UPT, UR8, UR4, UPT ;  /* 0x000000040800728c */ /* 0x000fc8000bf01270 */
[----:B------:R-:W-:-:S12]  /*10ef0*/  USEL UR8, UR8, UR4, !UP0 ;  /* 0x0000000408087287 */ /* 0x000fd8000c000000 */
.L_x_1028:
[----:B------:R-:W-:Y:S01]  /*10f00*/  USHF.R.S32.HI UR4, URZ, 0x1f, UR8 ;  /* 0x0000001f3f047899 */ /* 0x000fe20008011408 */
[----:B------:R-:W-:Y:S03]  /*10f10*/  BSSY B7, `(.L_x_1031) ;  /* 0x0000390000077945 */ /* 0x000fe60003800000 */
[----:B------:R-:W-:-:S04]  /*10f20*/  ULEA.HI UR4, UR4, UR8, URZ, 0x7 ;  /* 0x0000000804047291 */ /* 0x000fc8000f8f383f */
[----:B------:R-:W-:-:S04]  /*10f30*/  USHF.R.S32.HI UR4, URZ, 0x7, UR4 ;  /* 0x000000073f047899 */ /* 0x000fc80008011404 */
[----:B------:R-:W-:-:S04]  /*10f40*/  UISETP.LT.AND UP0, UPT, URZ, UR4, UPT ;  /* 0x000000043f00728c */ /* 0x000fc8000bf01270 */
[----:B------:R-:W-:-:S04]  /*10f50*/  USEL UR45, URZ, UR4, !UP0 ;  /* 0x000000043f2d7287 */ /* 0x000fc8000c000000 */
[----:B------:R-:W-:-:S06]  /*10f60*/  UISETP.GT.AND UP0, UPT, UR44, UR45, UPT ;  /* 0x0000002d2c00728c */ /* 0x000fcc000bf04270 */
[----:B------:R-:W-:-:S13]  /*10f70*/  PLOP3.LUT P0, PT, PT, PT, UP0, 0x80, 0x0 ;  /* 0x000000000000781c */ /* 0x000fda0003f0f008 */
[----:B------:R-:W-:Y:S05]  /*10f80*/  @P0 BRA `(.L_x_1032) ;  /* 0x0000000000480947 */ /* 0x000fea0003800000 */
[----:B------:R-:W1:Y:S02]  /*10f90*/  S2R R0, SR_TID.X ;  /* 0x0000000000007919 */ /* 0x000e640000002100 */
[----:B-1----:R-:W-:-:S04]  /*10fa0*/  LOP3.LUT R0, R0, 0x7f, RZ, 0xc0, !PT ;  /* 0x0000007f00007812 */ /* 0x002fc800078ec0ff */
[----:B------:R-:W-:-:S13]  /*10fb0*/  ISETP.NE.AND P1, PT, R0, RZ, PT ;  /* 0x000000ff0000720c */ /* 0x000fda0003f25270 */
[----:B------:R-:W-:Y:S05]  /*10fc0*/  @P1 BRA `(.L_x_1033) ;  /* 0x0000003800101947 */ /* 0x000fea0003800000 */
[----:B------:R-:W1:Y:S01]  /*10fd0*/  S2R R7, SR_LANEID ;  /* 0x0000000000077919 */ /* 0x000e620000000000 */
[----:B------:R-:W-:Y:S01]  /*10fe0*/  VOTEU.ANY UR4, UPT, PT ;  /* 0x0000000000047886 */ /* 0x000fe200038e0100 */
[----:B------:R-:W2:Y:S01]  /*10ff0*/  LDC.64 R2, c[0x0][0xc80] ;  /* 0x00032000ff027b82 */ /* 0x000ea20000000a00 */
[----:B------:R-:W1:Y:S08]  /*11000*/  FLO.U32 R0, UR4 ;  /* 0x0000000400007d00 */ /* 0x000e7000080e0000 */
[----:B------:R-:W2:Y:S01]  /*11010*/  POPC R5, UR4 ;  /* 0x0000000400057d09 */ /* 0x000ea20008000000 */
[----:B-1----:R-:W-:-:S13]  /*11020*/  ISETP.EQ.U32.AND P0, PT, R0, R7, PT ;  /* 0x000000070000720c */ /* 0x002fda0003f02070 */
[----:B--2---:R-:W2:Y:S01]  /*11030*/  @P0 ATOMG.E.ADD.STRONG.GPU PT, R3, desc[UR52][R2.64], R5 ;  /* 0x00000005020309a8 */ /* 0x004ea200081ee1f4 */
[----:B------:R-:W1:Y:S02]  /*11040*/  S2R R4, SR_LTMASK ;  /* 0x0000000000047919 */ /* 0x000e640000003900 */
[----:B-1----:R-:W-:-:S04]  /*11050*/  LOP3.LUT R4, R4, UR4, RZ, 0xc0, !PT ;  /* 0x0000000404047c12 */ /* 0x002fc8000f8ec0ff */
[----:B------:R-:W1:Y:S01]  /*11060*/  POPC R7, R4 ;  /* 0x0000000400077309 */ /* 0x000e620000000000 */
[----:B--2---:R-:W1:Y:S02]  /*11070*/  SHFL.IDX PT, R0, R3, R0, 0x1f ;  /* 0x00001f0003007589 */ /* 0x004e6400000e0000 */
[----:B-1----:R-:W-:-:S05]  /*11080*/  IADD3 R0, R0, UR48, R7 ;  /* 0x0000003000007c10 */ /* 0x002fca000fffe007 */
[----:B------:R1:W-:Y:S01]  /*11090*/  STL [R1+0xc], R0 ;  /* 0x00000c0001007387 */ /* 0x0003e20000100800 */
[----:B------:R-:W-:Y:S05]  /*110a0*/  BRA `(.L_x_1033) ;  /* 0x0000003400d87947 */ /* 0x000fea0003800000 */
.L_x_1032:
        /* <DEDUP_REMOVED lines=8> */
[----:B------:R-:W-:Y:S02]  /*11130*/  IMAD.U32 R4, RZ, RZ, UR6 ;  /* 0x00000006ff047e24 */ /* 0x000fe4000f8e00ff */
[----:B------:R-:W1:Y:S01]  /*11140*/  LDC.64 R2, c[0x4][R2] ;  /* 0x0100000002027b82 */ /* 0x000e620000000a00 */
[----:B------:R-:W-:Y:S02]  /*11150*/  IMAD.U32 R5, RZ, RZ, UR7 ;  /* 0x00000007ff057e24 */ /* 0x000fe4000f8e00ff */
[----:B------:R-:W-:Y:S02]  /*11160*/  IMAD.U32 R6, RZ, RZ, UR8 ;  /* 0x00000008ff067e24 */ /* 0x000fe4000f8e00ff */
[----:B------:R-:W-:-:S02]  /*11170*/  IMAD.U32 R7, RZ, RZ, UR9 ;  /* 0x00000009ff077e24 */ /* 0x000fc4000f8e00ff */
[----:B------:R-:W-:Y:S02]  /*11180*/  IMAD.U32 R10, RZ, RZ, UR4 ;  /* 0x00000004ff0a7e24 */ /* 0x000fe4000f8e00ff */
[----:B------:R-:W-:Y:S02]  /*11190*/  IMAD.U32 R11, RZ, RZ, UR5 ;  /* 0x00000005ff0b7e24 */ /* 0x000fe4000f8e00ff */
[----:B------:R-:W-:Y:S02]  /*111a0*/  IMAD.MOV.U32 R8, RZ, RZ, 0x70 ;  /* 0x00000070ff087424 */ /* 0x000fe400078e00ff */
[----:B------:R-:W-:Y:S02]  /*111b0*/  IMAD.MOV.U32 R12, RZ, RZ, 0x1 ;  /* 0x00000001ff0c7424 */ /* 0x000fe400078e00ff */
[----:B------:R-:W-:-:S07]  /*111c0*/  IMAD.MOV.U32 R13, RZ, RZ, RZ ;  /* 0x000000ffff0d7224 */ /* 0x000fce00078e00ff */
[----:B------:R-:W-:-:S07]  /*111d0*/  LEPC R20, `(.L_x_1035) ;  /* 0x000000001014794e */ /* 0x000fce0000000000 */
[----:B01----:R-:W-:Y:S05]  /*111e0*/  CALL.ABS.NOINC R2 ;  /* 0x0000000002007343 */ /* 0x003fea0003c00000 */
.L_x_1035:
[----:B------:R-:W-:Y:S05]  /*111f0*/  BSYNC B6 ;  /* 0x0000000000067941 */ /* 0x000fea0003800000 */
.L_x_1034:
        /* <DEDUP_REMOVED lines=8> */
[----:B------:R1:W2:Y:S01]  /*11280*/  LDC.64 R2, c[0x4][R17] ;  /* 0x0100000011027b82 */ /* 0x0002a20000000a00 */
[----:B------:R-:W-:Y:S02]  /*11290*/  IMAD.U32 R4, RZ, RZ, UR6 ;  /* 0x00000006ff047e24 */ /* 0x000fe4000f8e00ff */
[----:B------:R-:W-:Y:S02]  /*112a0*/  IMAD.U32 R5, RZ, RZ, UR7 ;  /* 0x00000007ff057e24 */ /* 0x000fe4000f8e00ff */
[----:B------:R-:W-:Y:S02]  /*112b0*/  IMAD.U32 R6, RZ, RZ, UR8 ;  /* 0x00000008ff067e24 */ /* 0x000fe4000f8e00ff */
[----:B------:R-:W-:-:S02]  /*112c0*/  IMAD.U32 R7, RZ, RZ, UR9 ;  /* 0x00000009ff077e24 */ /* 0x000fc4000f8e00ff */
[----:B------:R-:W-:Y:S02]  /*112d0*/  IMAD.U32 R10, RZ, RZ, UR4 ;  /* 0x00000004ff0a7e24 */ /* 0x000fe4000f8e00ff */
[----:B------:R-:W-:Y:S02]  /*112e0*/  IMAD.U32 R11, RZ, RZ, UR5 ;  /* 0x00000005ff0b7e24 */ /* 0x000fe4000f8e00ff */
[----:B------:R-:W-:Y:S02]  /*112f0*/  IMAD.MOV.U32 R8, RZ, RZ, 0x70 ;  /* 0x00000070ff087424 */ /* 0x000fe400078e00ff */
[----:B------:R-:W-:Y:S02]  /*11300*/  IMAD.MOV.U32 R12, RZ, RZ, 0x1 ;  /* 0x00000001ff0c7424 */ /* 0x000fe400078e00ff */
[----:B-1----:R-:W-:-:S07]  /*11310*/  IMAD.MOV.U32 R13, RZ, RZ, RZ ;  /* 0x000000ffff0d7224 */ /* 0x002fce00078e00ff */
[----:B------:R-:W-:-:S07]  /*11320*/  LEPC R20, `(.L_x_1038) ;  /* 0x000000001014794e */ /* 0x000fce0000000000 */
[----:B0-2---:R-:W-:Y:S05]  /*11330*/  CALL.ABS.NOINC R2 ;  /* 0x0000000002007343 */ /* 0x005fea0003c00000 */
.L_x_1038:
[----:B------:R0:W1:Y:S01]  /*11340*/  LDC.64 R2, c[0x4][R17] ;  /* 0x0100000011027b82 */ /* 0x0000620000000a00 */
[----:B------:R-:W-:Y:S01]  /*11350*/  ULDC.64 UR6, c[0x4][0x88] ;  /* 0x0100220000067ab9 */ /* 0x000fe20000000a00 */
[----:B------:R-:W-:Y:S01]  /*11360*/  ULDC.64 UR8, c[0x4][0x90] ;  /* 0x0100240000087ab9 */ /* 0x000fe20000000a00 */
[----:B------:R-:W-:Y:S01]  /*11370*/  ULDC.64 UR4, c[0x4][0x18] ;  /* 0x0100060000047ab9 */ /* 0x000fe20000000a00 */
        /* <DEDUP_REMOVED lines=8> */
[----:B0-----:R-:W-:-:S07]  /*11400*/  IMAD.MOV.U32 R13, RZ, RZ, RZ ;  /* 0x000000ffff0d7224 */ /* 0x001fce00078e00ff */
[----:B------:R-:W-:-:S07]  /*11410*/  LEPC R20, `(.L_x_1037) ;  /* 0x000000001014794e */ /* 0x000fce0000000000 */
[----:B-1----:R-:W-:Y:S05]  /*11420*/  CALL.ABS.NOINC R2 ;  /* 0x0000000002007343 */ /* 0x002fea0003c00000 */
.L_x_1037:
[----:B------:R-:W-:Y:S05]  /*11430*/  BSYNC B6 ;  /* 0x0000000000067941 */ /* 0x000fea0003800000 */
.L_x_1036:
[----:B------:R-:W-:Y:S01]  /*11440*/  ULDC.64 UR4, c[0x0][0x9f8] ;  /* 0x00027e0000047ab9 */ /* 0x000fe20000000a00 */
[----:B------:R-:W-:Y:S01]  /*11450*/  IMAD.U32 R29, RZ, RZ, UR42 ;  /* 0x0000002aff1d7e24 */ /* 0x000fe2000f8e00ff */
[----:B------:R-:W-:Y:S01]  /*11460*/  UISETP.NE.U32.AND UP0, UPT, UR4, URZ, UPT ;  /* 0x0000003f0400728c */ /* 0x000fe2000bf05070 */
[----:B------:R-:W1:Y:S03]  /*11470*/  LDC R10, c[0x0][0x430] ;  /* 0x00010c00ff0a7b82 */ /* 0x000e660000000800 */
[----:B------:R-:W-:-:S06]  /*11480*/  UISETP.NE.AND.EX UP0, UPT, UR5, URZ, UPT, UP0 ;  /* 0x0000003f0500728c */ /* 0x000fcc000bf05300 */
[----:B------:R-:W-:-:S05]  /*11490*/  PLOP3.LUT P0, PT, PT, PT, UP0, 0x80, 0x0 ;  /* 0x000000000000781c */ /* 0x000fca0003f0f008 */
[----:B------:R-:W-:Y:S02]  /*114a0*/  @UP0 ULDC.64 UR4, c[0x0][0x9f8] ;  /* 0x00027e0000040ab9 */ /* 0x000fe40000000a00 */
[----:B------:R-:W-:-:S06]  /*114b0*/  @UP0 UIMAD.WIDE UR4, UR42, 0x4, UR4 ;  /* 0x000000042a0408a5 */ /* 0x000fcc000f8e0204 */
[----:B------:R-:W-:Y:S01]  /*114c0*/  IMAD.U32 R2, RZ, RZ, UR4 ;  /* 0x00000004ff027e24 */ /* 0x000fe2000f8e00ff */
[----:B------:R-:W-:Y:S01]  /*114d0*/  ULDC UR4, c[0x0][0xc48] ;  /* 0x0003120000047ab9 */ /* 0x000fe20000000800 */
[----:B------:R-:W-:-:S05]  /*114e0*/  IMAD.U32 R3, RZ, RZ, UR5 ;  /* 0x00000005ff037e24 */ /* 0x000fca000f8e00ff */
[----:B------:R2:W5:Y:S01]  /*114f0*/  @P0 LDG.E R29, desc[UR52][R2.64] ;  /* 0x00000034021d0981 */ /* 0x000562000c1e1900 */
[----:B------:R-:W-:Y:S01]  /*11500*/  UMOV UR5, 0xffffffff ;  /* 0xffffffff00057882 */ /* 0x000fe20000000000 */
[----:B------:R-:W-:Y:S02]  /*11510*/  IMAD.U32 R22, RZ, RZ, UR4 ;  /* 0x00000004ff167e24 */ /* 0x000fe4000f8e00ff */
[----:B------:R-:W-:Y:S05]  /*11520*/  BRA.DIV UR5, `(.L_x_1039) ;  /* 0x0000003a05e87947 */ /* 0x000fea000b800000 */
.L_x_1093:
[----:B--2---:R-:W2:Y:S01]  /*11530*/  S2R R2, SR_TID.X ;  /* 0x0000000000027919 */ /* 0x004ea20000002100 */
[----:B------:R-:W-:Y:S01]  /*11540*/  UIADD3 UR4, UR44, -0x1, URZ ;  /* 0xffffffff2c047890 */ /* 0x000fe2000fffe03f */
[----:B-1----:R-:W-:Y:S01]  /*11550*/  ISETP.NE.AND P1, PT, R10, 0x1, PT ;  /* 0x000000010a00780c */ /* 0x002fe20003f25270 */
[----:B------:R-:W1:Y:S01]  /*11560*/  S2R R0, SR_TID.X ;  /* 0x0000000000007919 */ /* 0x000e620000002100 */
[----:B-----5:R-:W-:-:S03]  /*11570*/  SHF.R.S32.HI R6, RZ, 0x1f, R29 ;  /* 0x0000001fff067819 */ /* 0x020fc6000001141d */
[----:B------:R-:W-:Y:S01]  /*11580*/  IMAD.U32 R8, RZ, RZ, UR4 ;  /* 0x00000004ff087e24 */ /* 0x000fe2000f8e00ff */
[----:B------:R-:W-:Y:S01]  /*11590*/  LOP3.LUT R19, R19, 0xfffffff7, RZ, 0xc0, !PT ;  /* 0xfffffff713137812 */ /* 0x000fe200078ec0ff */
[----:B------:R3:W-:Y:S02]  /*115a0*/  STL [R1], R6 ;  /* 0x0000000601007387 */ /* 0x0007e40000100800 */
[----:B------:R-:W-:-:S04]  /*115b0*/  IMAD.SHL.U32 R8, R8, 0x80, RZ ;  /* 0x0000008008087824 */ /* 0x000fc800078e00ff */
[----:B------:R-:W4:Y:S01]  /*115c0*/  @P1 LDC R3, c[0x0][0x434] ;  /* 0x00010d00ff031b82 */ /* 0x000f220000000800 */
[----:B------:R-:W-:-:S07]  /*115d0*/  @P1 LOP3.LUT R19, R19, 0x8, RZ, 0xfc, !PT ;  /* 0x0000000813131812 */ /* 0x000fce00078efcff */
[----:B------:R-:W0:Y:S01]  /*115e0*/  @P1 LDC R9, c[0x0][0x438] ;  /* 0x00010e00ff091b82 */ /* 0x000e220000000800 */
[----:B--2---:R-:W-:Y:S01]  /*115f0*/  IMAD.SHL.U32 R2, R2, 0x10, RZ ;  /* 0x0000001002027824 */ /* 0x004fe200078e00ff */
[----:B-1----:R-:W-:-:S04]  /*11600*/  LOP3.LUT R0, R0, 0x7f, RZ, 0xc0, !PT ;  /* 0x0000007f00007812 */ /* 0x002fc800078ec0ff */
[----:B------:R-:W-:Y:S02]  /*11610*/  LOP3.LUT R2, R2, 0x70, RZ, 0xc0, !PT ;  /* 0x0000007002027812 */ /* 0x000fe400078ec0ff */
[----:B------:R-:W-:-:S04]  /*11620*/  SHF.R.U32.HI R0, RZ, 0x3, R0 ;  /* 0x00000003ff007819 */ /* 0x000fc80000011600 */
[----:B------:R-:W-:-:S04]  /*11630*/  LOP3.LUT R0, R8, R0, R2, 0xfe, !PT ;  /* 0x0000000008007212 */ /* 0x000fc800078efe02 */
[C---:B------:R-:W-:Y:S01]  /*11640*/  ISETP.GE.AND P0, PT, R0.reuse, UR36, PT ;  /* 0x0000002400007c0c */ /* 0x040fe2000bf06270 */
[----:B------:R-:W-:-:S04]  /*11650*/  IMAD.IADD R0, R0, 0x1, R18 ;  /* 0x0000000100007824 */ /* 0x000fc800078e0212 */
[----:B----4-:R-:W-:-:S04]  /*11660*/  @P1 IMAD.HI.U32 R2, R0, R3, RZ ;  /* 0x0000000300021227 */ /* 0x010fc800078e00ff */
[----:B------:R-:W-:Y:S01]  /*11670*/  IMAD.MOV.U32 R7, RZ, RZ, R0 ;  /* 0x000000ffff077224 */ /* 0x000fe200078e0000 */
[----:B0-----:R-:W-:Y:S01]  /*11680*/  @P1 SHF.R.U32.HI R7, RZ, R9, R2 ;  /* 0x00000009ff071219 */ /* 0x001fe20000011602 */
[----:B------:R-:W-:Y:S02]  /*11690*/  IMAD R3, RZ, RZ, -UR42 ;  /* 0x8000002aff037e24 */ /* 0x000fe4000f8e02ff */
[----:B------:R-:W3:Y:S02]  /*116a0*/  @!P0 LDC.64 R4, c[0x0][0x428] ;  /* 0x00010a00ff048b82 */ /* 0x000ee40000000a00 */
[----:B------:R-:W-:Y:S01]  /*116b0*/  IMAD R22, R22, R3, UR41 ;  /* 0x0000002916167e24 */ /* 0x000fe2000f8e0203 */
[--C-:B------:R-:W-:Y:S01]  /*116c0*/  @!P0 SHF.R.S32.HI R3, RZ, 0x1f, R7.reuse ;  /* 0x0000001fff038819 */ /* 0x100fe20000011407 */
[----:B------:R-:W-:Y:S02]  /*116d0*/  @!P0 IMAD.MOV.U32 R2, RZ, RZ, R7 ;  /* 0x000000ffff028224 */ /* 0x000fe400078e0007 */
[----:B---3--:R-:W-:-:S02]  /*116e0*/  @!P0 IMAD R6, R6, R4, RZ ;  /* 0x0000000406068224 */ /* 0x008fc400078e02ff */
[----:B------:R-:W-:-:S04]  /*116f0*/  @!P0 IMAD.WIDE.U32 R2, R29, R4, R2 ;  /* 0x000000041d028225 */ /* 0x000fc800078e0002 */
[----:B------:R-:W-:Y:S02]  /*11700*/  @!P0 IMAD R6, R29, R5, R6 ;  /* 0x000000051d068224 */ /* 0x000fe400078e0206 */
[----:B------:R-:W0:Y:S01]  /*11710*/  @!P0 LDC.64 R4, c[0x0][0x418] ;  /* 0x00010600ff048b82 */ /* 0x000e220000000a00 */
[----:B------:R-:W-:Y:S02]  /*11720*/  IMAD.U32 R9, RZ, RZ, UR46 ;  /* 0x0000002eff097e24 */ /* 0x000fe4000f8e00ff */
[----:B------:R-:W-:-:S03]  /*11730*/  @!P0 IMAD.IADD R6, R3, 0x1, R6 ;  /* 0x0000000103068824 */ /* 0x000fc600078e0206 */
[----:B------:R-:W-:Y:S01]  /*11740*/  ISETP.NE.AND P2, PT, R9, 0x3, PT ;  /* 0x000000030900780c */ /* 0x000fe20003f45270 */
[----:B------:R-:W-:Y:S01]  /*11750*/  IMAD.MOV R3, RZ, RZ, -R7 ;  /* 0x000000ffff037224 */ /* 0x000fe200078e0a07 */
[----:B------:R-:W-:Y:S01]  /*11760*/  LOP3.LUT R19, R19, 0xfffffffb, RZ, 0xc0, !PT ;  /* 0xfffffffb13137812 */ /* 0x000fe200078ec0ff */
[----:B------:R-:W-:Y:S01]  /*11770*/  IMAD.U32 R24, RZ, RZ, UR4 ;  /* 0x00000004ff187e24 */ /* 0x000fe2000f8e00ff */
[----:B------:R-:W-:Y:S02]  /*11780*/  SHF.R.S32.HI R28, RZ, 0x1f, R22 ;  /* 0x0000001fff1c7819 */ /* 0x000fe40000011416 */
[----:B0-----:R-:W-:-:S04]  /*11790*/  @!P0 LEA R4, P1, R2, R4, 0x2 ;  /* 0x0000000402048211 */ /* 0x001fc800078210ff */
[----:B------:R-:W-:Y:S01]  /*117a0*/  @!P0 LEA.HI.X R5, R2, R5, R6, 0x2, P1 ;  /* 0x0000000502058211 */ /* 0x000fe200008f1406 */
[----:B------:R-:W-:Y:S02]  /*117b0*/  IMAD.MOV.U32 R6, RZ, RZ, RZ ;  /* 0x000000ffff067224 */ /* 0x000fe400078e00ff */
[----:B------:R-:W-:-:S04]  /*117c0*/  @P2 LOP3.LUT R19, R19, 0x4, RZ, 0xfc, !PT ;  /* 0x0000000413132812 */ /* 0x000fc800078efcff */
[----:B------:R0:W5:Y:S02]  /*117d0*/  @!P0 LDG.E R6, desc[UR52][R4.64] ;  /* 0x0000003404068981 */ /* 0x000164000c1e1900 */
[----:B0-----:R-:W-:Y:S01]  /*117e0*/  IMAD R5, R10, R3, R0 ;  /* 0x000000030a057224 */ /* 0x001fe200078e0200 */
[----:B------:R-:W-:Y:S06]  /*117f0*/  @!P2 BRA `(.L_x_1040) ;  /* 0x000000000004a947 */ /* 0x000fec0003800000 */
[----:B------:R-:W-:Y:S01]  /*11800*/  BPT.TRAP 0x1 ;  /* 0x000000040000795c */ /* 0x000fe20000300000 */
.L_x_1040:
[----:B------:R-:W-:Y:S01]  /*11810*/  SHF.R.S32.HI R4, RZ, 0x1f, R5 ;  /* 0x0000001fff047819 */ /* 0x000fe20000011405 */
[----:B------:R-:W-:Y:S01]  /*11820*/  ULDC.64 UR4, c[0x0][0x328] ;  /* 0x0000ca0000047ab9 */ /* 0x000fe20000000a00 */
[----:B------:R-:W-:Y:S01]  /*11830*/  BSSY B0, `(.L_x_1041) ;  /* 0x0000017000007945 */ /* 0x000fe20003800000 */
[----:B------:R-:W-:-:S04]  /*11840*/  IMAD.WIDE.U32 R2, R5, UR4, RZ ;  /* 0x0000000405027c25 */ /* 0x000fc8000f8e00ff */
[----:B------:R-:W-:-:S04]  /*11850*/  IMAD R0, R4, UR4, RZ ;  /* 0x0000000404007c24 */ /* 0x000fc8000f8e02ff */
[----:B------:R-:W-:Y:S01]  /*11860*/  IMAD R7, R5, UR5, R0 ;  /* 0x0000000505077c24 */ /* 0x000fe2000f8e0200 */
[----:B------:R-:W-:-:S03]  /*11870*/  ULDC.64 UR4, c[0x0][0x338] ;  /* 0x0000ce0000047ab9 */ /* 0x000fc60000000a00 */
[----:B------:R-:W-:Y:S01]  /*11880*/  IMAD.IADD R3, R3, 0x1, R7 ;  /* 0x0000000103037824 */ /* 0x000fe200078e0207 */
[----:B-----5:R-:W-:Y:S01]  /*11890*/  SHF.R.S32.HI R7, RZ, 0x1f, R6 ;  /* 0x0000001fff077819 */ /* 0x020fe20000011406 */
[----:B------:R-:W-:-:S04]  /*118a0*/  IMAD.WIDE.U32 R2, R6, UR4, R2 ;  /* 0x0000000406027c25 */ /* 0x000fc8000f8e0002 */
[----:B------:R-:W-:-:S04]  /*118b0*/  IMAD R0, R7, UR4, RZ ;  /* 0x0000000407007c24 */ /* 0x000fc8000f8e02ff */
        /* <DEDUP_REMOVED lines=14> */
.L_x_1094:
[----:B------:R-:W-:Y:S05]  /*119a0*/  BSYNC B0 ;  /* 0x0000000000007941 */ /* 0x000fea0003800000 */
.L_x_1041:
[----:B------:R-:W1:Y:S01]  /*119b0*/  S2R R9, SR_TID.X ;  /* 0x0000000000097919 */ /* 0x000e620000002100 */
[----:B------:R-:W-:Y:S01]  /*119c0*/  ULDC.64 UR4, c[0x0][0x300] ;  /* 0x0000c00000047ab9 */ /* 0x000fe20000000a00 */
[----:B------:R-:W-:Y:S01]  /*119d0*/  LOP3.LUT P2, RZ, R19, 0x1, RZ, 0xc0, !PT ;  /* 0x0000000113ff7812 */ /* 0x000fe2000784c0ff */
[----:B------:R-:W-:Y:S02]  /*119e0*/  IMAD R4, R4, UR4, RZ ;  /* 0x0000000404047c24 */ /* 0x000fe4000f8e02ff */
        /* <DEDUP_REMOVED lines=8> */
[----:B------:R-:W-:Y:S02]  /*11a70*/  IMAD.IADD R3, R3, 0x1, R7 ;  /* 0x0000000103037824 */ /* 0x000fe400078e0207 */
[----:B------:R-:W-:Y:S02]  /*11a80*/  IMAD R5, R28, UR4, RZ ;  /* 0x000000041c057c24 */ /* 0x000fe4000f8e02ff */
[----:B------:R-:W-:-:S04]  /*11a90*/  IMAD.WIDE.U32 R2, R22, UR4, R2 ;  /* 0x0000000416027c25 */ /* 0x000fc8000f8e0002 */
[----:B------:R-:W-:Y:S01]  /*11aa0*/  IMAD R4, R22, UR5, R5 ;  /* 0x0000000516047c24 */ /* 0x000fe2000f8e0205 */
[----:B------:R-:W-:Y:S01]  /*11ab0*/  ULDC.64 UR4, c[0x0][0x2e8] ;  /* 0x0000ba0000047ab9 */ /* 0x000fe20000000a00 */
[----:B-1----:R-:W-:Y:S02]  /*11ac0*/  LOP3.LUT R9, R9, 0x7f, RZ, 0xc0, !PT ;  /* 0x0000007f09097812 */ /* 0x002fe400078ec0ff */
[----:B------:R-:W-:Y:S01]  /*11ad0*/  IMAD.IADD R5, R3, 0x1, R4 ;  /* 0x0000000103057824 */ /* 0x000fe200078e0204 */
[C---:B------:R-:W-:Y:S01]  /*11ae0*/  LEA R4, P0, R2.reuse, UR4, 0x1 ;  /* 0x0000000402047c11 */ /* 0x040fe2000f8008ff */
[----:B------:R-:W-:Y:S01]  /*11af0*/  UMOV UR4, 0xffffffff ;  /* 0xffffffff00047882 */ /* 0x000fe20000000000 */
[----:B------:R-:W-:Y:S02]  /*11b00*/  SHF.R.U32.HI R10, RZ, 0x3, R9 ;  /* 0x00000003ff0a7819 */ /* 0x000fe40000011609 */
[----:B------:R-:W0:Y:S01]  /*11b10*/  S2R R9, SR_TID.X ;  /* 0x0000000000097919 */ /* 0x000e220000002100 */
[----:B------:R-:W-:-:S02]  /*11b20*/  LEA.HI.X R5, R2, UR5, R5, 0x1, P0 ;  /* 0x0000000502057c11 */ /* 0x000fc400080f0c05 */
[----:B------:R-:W-:-:S04]  /*11b30*/  IADD3 R7, -R10, UR36, -R8 ;  /* 0x000000240a077c10 */ /* 0x000fc8000fffe908 */
[----:B------:R-:W-:Y:S01]  /*11b40*/  ISETP.GE.AND P0, PT, R7, 0x1, PT ;  /* 0x000000010700780c */ /* 0x000fe20003f06270 */
[C---:B0-----:R-:W-:Y:S02]  /*11b50*/  IMAD.SHL.U32 R10, R9.reuse, 0x8, RZ ;  /* 0x00000008090a7824 */ /* 0x041fe400078e00ff */
[----:B------:R-:W-:-:S03]  /*11b60*/  IMAD.SHL.U32 R11, R9, 0x8, RZ ;  /* 0x00000008090b7824 */ /* 0x000fc600078e00ff */
[----:B------:R-:W-:-:S04]  /*11b70*/  LOP3.LUT R10, R10, 0x1f8, RZ, 0xc0, !PT ;  /* 0x000001f80a0a7812 */ /* 0x000fc800078ec0ff */
[----:B------:R-:W-:Y:S01]  /*11b80*/  LOP3.LUT R10, R10, 0x38, R9, 0x78, !PT ;  /* 0x000000380a0a7812 */ /* 0x000fe200078e7809 */
[----:B------:R-:W-:-:S03]  /*11b90*/  IMAD.SHL.U32 R9, R9, 0x8, RZ ;  /* 0x0000000809097824 */ /* 0x000fc600078e00ff */
[----:B------:R-:W-:Y:S02]  /*11ba0*/  LOP3.LUT R10, R10, 0x200, R11, 0xf8, !PT ;  /* 0x000002000a0a7812 */ /* 0x000fe400078ef80b */
[----:B------:R-:W-:-:S03]  /*11bb0*/  LOP3.LUT R9, R9, 0x38, RZ, 0xc0, !PT ;  /* 0x0000003809097812 */ /* 0x000fc600078ec0ff */
[----:B------:R-:W-:Y:S01]  /*11bc0*/  IMAD R6, R23, 0x2000, R10 ;  /* 0x0000200017067824 */ /* 0x000fe200078e020a */
[----:B------:R-:W-:Y:S06]  /*11bd0*/  BRA.DIV UR4, `(.L_x_1043) ;  /* 0x00000036047c7947 */ /* 0x000fec000b800000 */
[----:B------:R-:W0:Y:S01]  /*11be0*/  SHFL.IDX PT, R3, R4, RZ, 0x181f ;  /* 0x00181fff04037589 */ /* 0x000e2200000e0000 */
[----:B------:R-:W-:-:S03]  /*11bf0*/  @P0 IMAD R8, R6, 0x2, R16 ;  /* 0x0000000206080824 */ /* 0x000fc600078e0210 */
[----:B------:R-:W1:Y:S04]  /*11c00*/  SHFL.IDX PT, R2, R5, RZ, 0x181f ;  /* 0x00181fff05027589 */ /* 0x000e6800000e0000 */
[----:B------:R-:W-:Y:S01]  /*11c10*/  SHFL.IDX PT, R14, R4, 0x7, 0x181f ;  /* 0x00f81f00040e7f89 */ /* 0x000fe200000e0000 */
[----:B0-----:R-:W-:-:S05]  /*11c20*/  @P0 LEA R3, P1, R9, R3, 0x1 ;  /* 0x0000000309030211 */ /* 0x001fca00078208ff */
[----:B-1----:R-:W-:Y:S01]  /*11c30*/  @P0 IMAD.X R2, RZ, RZ, R2, P1 ;  /* 0x000000ffff020224 */ /* 0x002fe200008e0602 */
[----:B------:R-:W-:-:S04]  /*11c40*/  ISETP.GE.AND P1, PT, R7, 0x11, PT ;  /* 0x000000110700780c */ /* 0x000fc80003f26270 */
[----:B------:R-:W-:-:S04]  /*11c50*/  @P0 LOP3.LUT R3, R3, R2, RZ, 0x3c, !PT ;  /* 0x0000000203030212 */ /* 0x000fc800078e3cff */
[----:B------:R-:W-:-:S04]  /*11c60*/  @P0 LOP3.LUT R2, R3, R2, RZ, 0x3c, !PT ;  /* 0x0000000203020212 */ /* 0x000fc800078e3cff */
[----:B------:R-:W-:-:S05]  /*11c70*/  @P0 LOP3.LUT R3, R3, R2, RZ, 0x3c, !PT ;  /* 0x0000000203030212 */ /* 0x000fca00078e3cff */
        /* <DEDUP_REMOVED lines=61> */
.L_x_1112:
[----:B------:R-:W-:-:S13]  /*12050*/  ISETP.GE.AND P0, PT, R7, 0x71, PT ;  /* 0x000000710700780c */ /* 0x000fda0003f06270 */
[----:B0-----:R-:W-:-:S05]  /*12060*/  @P0 LEA R2, P1, R9, R14, 0x1 ;  /* 0x0000000e09020211 */ /* 0x001fca00078208ff */
[----:B------:R-:W-:Y:S02]  /*12070*/  @P0 IMAD.X R3, RZ, RZ, R5, P1 ;  /* 0x000000ffff030224 */ /* 0x000fe400008e0605 */
[----:B------:R-:W-:-:S05]  /*12080*/  @P0 IMAD R5, R6, 0x2, R16 ;  /* 0x0000000206050824 */ /* 0x000fca00078e0210 */
[----:B------:R-:W-:Y:S01]  /*12090*/  @!PT LDS RZ, [RZ] ;  /* 0x00000000fffff984 */ /* 0x000fe20000000800 */
[----:B------:R-:W-:Y:S01]  /*120a0*/  @!PT LDS RZ, [RZ] ;  /* 0x00000000fffff984 */ /* 0x000fe20000000800 */
[----:B------:R-:W-:Y:S01]  /*120b0*/  @!PT LDS RZ, [RZ] ;  /* 0x00000000fffff984 */ /* 0x000fe20000000800 */
[----:B------:R0:W-:Y:S01]  /*120c0*/  @P0 LDGSTS.E.BYPASS.LTC128B.128 [R5+0x11c00], desc[UR52][R2.64], !P2 ;  /* 0x11c0000002050fae */ /* 0x0001e2000d101d74 */
[----:B------:R-:W-:Y:S01]  /*120d0*/  PLOP3.LUT P0, PT, PT, PT, PT, 0x80, 0x0 ;  /* 0x000000000000781c */ /* 0x000fe20003f0f070 */
[----:B------:R-:W-:-:S12]  /*120e0*/  NOP ;  /* 0x0000000000007918 */ /* 0x000fd80000000000 */
.L_x_1044:
        /* <DEDUP_REMOVED lines=11> */
.L_x_1045:
[----:B------:R0:W-:Y:S02]  /*121a0*/  SYNCS.ARRIVE.TRANS64.A1T0 RZ, [R0+URZ+0x16830], RZ ;  /* 0x016830ff00ff79a7 */ /* 0x0001e4000810003f */
[----:B------:R-:W-:Y:S05]  /*121b0*/  WARPSYNC.ALL ;  /* 0x0000000000007948 */ /* 0x000fea0003800000 */
[----:B------:R-:W-:Y:S01]  /*121c0*/  BSSY B6, `(.L_x_1046) ;  /* 0x0000015000067945 */ /* 0x000fe20003800000 */
[----:B0-----:R-:W-:Y:S01]  /*121d0*/  VIADD R0, R16, 0x8400 ;  /* 0x0000840010007836 */ /* 0x001fe20000000000 */
[----:B------:R-:W-:Y:S04]  /*121e0*/  BAR.SYNC.DEFER_BLOCKING 0x8, 0x200 ;  /* 0x0208000000007b1d */ /* 0x000fe80000010000 */
[----:B------:R-:W-:-:S13]  /*121f0*/  LOP3.LUT P0, RZ, R0, 0x3ff, RZ, 0xc0, !PT ;  /* 0x000003ff00ff7812 */ /* 0x000fda000780c0ff */
[----:B------:R-:W-:Y:S05]  /*12200*/  @!P0 BRA `(.L_x_1047) ;  /* 0x0000000000408947 */ /* 0x000fea0003800000 */
[----:B------:R-:W-:Y:S01]  /*12210*/  MOV R2, 0x0 ;  /* 0x0000000000027802 */ /* 0x000fe20000000f00 */
[----:B------:R-:W-:Y:S01]  /*12220*/  ULDC.64 UR6, c[0x4][0x88] ;  /* 0x0100220000067ab9 */ /* 0x000fe20000000a00 */
[----:B------:R-:W-:Y:S01]  /*12230*/  ULDC.64 UR8, c[0x4][0x90] ;  /* 0x0100240000087ab9 */ /* 0x000fe20000000a00 */
[----:B------:R-:W-:Y:S01]  /*12240*/  ULDC.64 UR4, c[0x4][0x20] ;  /* 0x0100080000047ab9 */ /* 0x000fe20000000a00 */
[----:B------:R-:W-:Y:S02]  /*12250*/  IMAD.U32 R4, RZ, RZ, UR6 ;  /* 0x00000006ff047e24 */ /* 0x000fe4000f8e00ff */
[----:B------:R-:W0:Y:S01]  /*12260*/  LDC.64 R2, c[0x4][R2] ;  /* 0x0100000002027b82 */ /* 0x000e220000000a00 */
        /* <DEDUP_REMOVED lines=9> */
[----:B0-----:R-:W-:Y:S05]  /*12300*/  CALL.ABS.NOINC R2 ;  /* 0x0000000002007343 */ /* 0x001fea0003c00000 */
.L_x_1047:
[----:B------:R-:W-:Y:S05]  /*12310*/  BSYNC B6 ;  /* 0x0000000000067941 */ /* 0x000fea0003800000 */
.L_x_1046:
[----:B------:R0:W5:Y:S01]  /*12320*/  LDL R9, [R1+0x8] ;  /* 0x0000080001097983 */ /* 0x0001620000100800 */
[----:B------:R-:W-:Y:S01]  /*12330*/  UISETP.NE.AND UP0, UPT, UR49, URZ, UPT ;  /* 0x0000003f3100728c */ /* 0x000fe2000bf05270 */
[----:B------:R-:W-:Y:S01]  /*12340*/  R2UR UR7, R28 ;  /* 0x000000001c0772ca */ /* 0x000fe200000e0000 */
[----:B------:R-:W-:Y:S01]  /*12350*/  ULDC.64 UR8, c[0x0][0x2d8] ;  /* 0x0000b60000087ab9 */ /* 0x000fe20000000a00 */
[----:B------:R-:W1:Y:S01]  /*12360*/  S2R R20, SR_TID.X ;  /* 0x0000000000147919 */ /* 0x000e620000002100 */
[C---:B------:R-:W-:Y:S02]  /*12370*/  R2UR UR10, R22.reuse ;  /* 0x00000000160a72ca */ /* 0x040fe400000e0000 */
[----:B------:R-:W-:Y:S01]  /*12380*/  R2UR UR4, R22 ;  /* 0x00000000160472ca */ /* 0x000fe200000e0000 */
[----:B------:R-:W2:Y:S01]  /*12390*/  S2R R2, SR_TID.X ;  /* 0x0000000000027919 */ /* 0x000ea20000002100 */
[----:B------:R-:W-:Y:S01]  /*123a0*/  PLOP3.LUT P0, PT, PT, PT, UP0, 0x80, 0x0 ;  /* 0x000000000000781c */ /* 0x000fe20003f0f008 */
[----:B------:R-:W-:Y:S01]  /*123b0*/  USHF.R.S32.HI UR6, URZ, 0x1f, UR42 ;  /* 0x0000001f3f067899 */ /* 0x000fe2000801142a */
[----:B------:R-:W-:Y:S01]  /*123c0*/  LOP3.LUT P5, RZ, R19, 0x10, RZ, 0xc0, !PT ;  /* 0x0000001013ff7812 */ /* 0x000fe200078ac0ff */
[----:B------:R-:W-:Y:S01]  /*123d0*/  @UP0 ULDC UR5, c[0x0][0x44c] ;  /* 0x0001130000050ab9 */ /* 0x000fe20000000800 */
[----:B------:R-:W-:Y:S01]  /*123e0*/  ULDC UR12, c[0x0][0x448] ;  /* 0x00011200000c7ab9 */ /* 0x000fe20000000800 */
[----:B------:R-:W-:Y:S01]  /*123f0*/  @UP0 ULDC UR13, c[0x0][0x44c] ;  /* 0x00011300000d0ab9 */ /* 0x000fe20000000800 */
[----:B------:R-:W-:Y:S01]  /*12400*/  UIMAD UR7, UR7, UR8, URZ ;  /* 0x00000008070772a4 */ /* 0x000fe2000f8e023f */
[----:B-1----:R-:W-:Y:S01]  /*12410*/  IMAD.SHL.U32 R20, R20, 0x10, RZ ;  /* 0x0000001014147824 */ /* 0x002fe200078e00ff */
[----:B--2---:R-:W-:-:S04]  /*12420*/  LOP3.LUT R2, R2, 0x7f, RZ, 0xc0, !PT ;  /* 0x0000007f02027812 */ /* 0x004fc800078ec0ff */
[----:B------:R-:W-:Y:S02]  /*12430*/  LOP3.LUT R20, R20, 0x70, RZ, 0xc0, !PT ;  /* 0x0000007014147812 */ /* 0x000fe400078ec0ff */
[----:B------:R-:W-:-:S04]  /*12440*/  SHF.R.U32.HI R2, RZ, 0x3, R2 ;  /* 0x00000003ff027819 */ /* 0x000fc80000011602 */
[----:B------:R-:W-:-:S05]  /*12450*/  LOP3.LUT R2, R2, R20, RZ, 0xfc, !PT ;  /* 0x0000001402027212 */ /* 0x000fca00078efcff */
[----:B------:R-:W-:-:S04]  /*12460*/  VIADD R6, R2, UR43 ;  /* 0x0000002b02067c36 */ /* 0x000fc80008000000 */
[----:B------:R-:W-:Y:S01]  /*12470*/  @P0 IMAD.HI.U32 R0, R6, UR5, RZ ;  /* 0x0000000506000c27 */ /* 0x000fe2000f8e00ff */
[----:B------:R-:W-:Y:S01]  /*12480*/  PLOP3.LUT P0, PT, PT, PT, UP0, 0x80, 0x0 ;  /* 0x000000000000781c */ /* 0x000fe20003f0f008 */
[----:B------:R-:W-:Y:S02]  /*12490*/  UIMAD UR7, UR10, UR9, UR7 ;  /* 0x000000090a0772a4 */ /* 0x000fe4000f8e0207 */
[----:B------:R-:W-:Y:S01]  /*124a0*/  UIMAD.WIDE.U32 UR4, UR4, UR8, URZ ;  /* 0x00000008040472a5 */ /* 0x000fe2000f8e003f */
[----:B------:R-:W-:Y:S01]  /*124b0*/  IMAD.MOV.U32 R2, RZ, RZ, R6 ;  /* 0x000000ffff027224 */ /* 0x000fe200078e0006 */
[----:B------:R-:W-:Y:S01]  /*124c0*/  ULDC.64 UR10, c[0x0][0x280] ;  /* 0x0000a000000a7ab9 */ /* 0x000fe20000000a00 */
[----:B------:R-:W-:Y:S01]  /*124d0*/  ULDC.64 UR8, c[0x0][0x2e0] ;  /* 0x0000b80000087ab9 */ /* 0x000fe20000000a00 */
[----:B------:R-:W-:-:S03]  /*124e0*/  UIADD3 UR5, UR5, UR7, URZ ;  /* 0x0000000705057290 */ /* 0x000fc6000fffe03f */
[----:B------:R-:W-:Y:S01]  /*124f0*/  @UP0 ULDC UR7, c[0x0][0x450] ;  /* 0x0001140000070ab9 */ /* 0x000fe20000000800 */
[----:B------:R-:W-:Y:S02]  /*12500*/  UIMAD UR6, UR6, UR8, URZ ;  /* 0x00000008060672a4 */ /* 0x000fe4000f8e023f */
[----:B------:R-:W-:Y:S01]  /*12510*/  @P0 SHF.R.U32.HI R2, RZ, UR7, R0 ;  /* 0x00000007ff020c19 */ /* 0x000fe20008011600 */
[----:B------:R-:W-:Y:S02]  /*12520*/  UIMAD.WIDE.U32 UR4, UR42, UR8, UR4 ;  /* 0x000000082a0472a5 */ /* 0x000fe4000f8e0004 */
[----:B------:R-:W-:Y:S01]  /*12530*/  UIMAD UR6, UR42, UR9, UR6 ;  /* 0x000000092a0672a4 */ /* 0x000fe2000f8e0206 */
[----:B------:R-:W-:Y:S02]  /*12540*/  SHF.R.S32.HI R0, RZ, 0x1f, R2 ;  /* 0x0000001fff007819 */ /* 0x000fe40000011402 */
[----:B------:R-:W-:Y:S01]  /*12550*/  ULDC.64 UR8, c[0x0][0x2d0] ;  /* 0x0000b40000087ab9 */ /* 0x000fe20000000a00 */
[----:B------:R-:W-:Y:S01]  /*12560*/  UIADD3 UR5, UR5, UR6, URZ ;  /* 0x0000000605057290 */ /* 0x000fe2000fffe03f */
[----:B------:R-:W-:-:S02]  /*12570*/  IMAD.U32 R5, RZ, RZ, UR8 ;  /* 0x00000008ff057e24 */ /* 0x000fc4000f8e00ff */
[----:B------:R-:W-:Y:S01]  /*12580*/  IMAD R3, R0, UR8, RZ ;  /* 0x0000000800037c24 */ /* 0x000fe2000f8e02ff */
[----:B------:R-:W-:Y:S01]  /*12590*/  ULDC.64 UR6, c[0x0][0x2c8] ;  /* 0x0000b20000067ab9 */ /* 0x000fe20000000a00 */
[----:B------:R-:W-:Y:S02]  /*125a0*/  IMAD.MOV R0, RZ, RZ, -R2 ;  /* 0x000000ffff007224 */ /* 0x000fe400078e0a02 */
[C---:B------:R-:W-:Y:S02]  /*125b0*/  IMAD R4, R2.reuse, UR9, R3 ;  /* 0x0000000902047c24 */ /* 0x040fe4000f8e0203 */
[----:B------:R-:W-:-:S04]  /*125c0*/  IMAD.WIDE.U32 R2, R2, R5, UR4 ;  /* 0x0000000402027e25 */ /* 0x000fc8000f8e0005 */
[----:B------:R-:W-:Y:S02]  /*125d0*/  IMAD R0, R0, UR12, R6 ;  /* 0x0000000c00007c24 */ /* 0x000fe4000f8e0206 */
[----:B------:R-:W-:-:S03]  /*125e0*/  IMAD.IADD R3, R3, 0x1, R4 ;  /* 0x0000000103037824 */ /* 0x000fc600078e0204 */
[----:B------:R-:W-:Y:S01]  /*125f0*/  SHF.R.S32.HI R4, RZ, 0x1f, R0 ;  /* 0x0000001fff047819 */ /* 0x000fe20000011400 */
[----:B------:R-:W-:-:S04]  /*12600*/  IMAD.WIDE.U32 R2, R0, UR6, R2 ;  /* 0x0000000600027c25 */ /* 0x000fc8000f8e0002 */
[----:B------:R-:W-:-:S04]  /*12610*/  IMAD R4, R4, UR6, RZ ;  /* 0x0000000604047c24 */ /* 0x000fc8000f8e02ff */
[----:B------:R-:W-:Y:S01]  /*12620*/  IMAD R7, R0, UR7, R4 ;  /* 0x0000000700077c24 */ /* 0x000fe2000f8e0204 */
[----:B------:R-:W-:-:S03]  /*12630*/  LEA R0, P0, R2, UR10, 0x1 ;  /* 0x0000000a02007c11 */ /* 0x000fc6000f8008ff */
[----:B------:R-:W-:-:S05]  /*12640*/  IMAD.IADD R4, R3, 0x1, R7 ;  /* 0x0000000103047824 */ /* 0x000fca00078e0207 */
[----:B------:R-:W-:Y:S02]  /*12650*/  LEA.HI.X R4, R2, UR11, R4, 0x1, P0 ;  /* 0x0000000b02047c11 */ /* 0x000fe400080f0c04 */
[----:B------:R-:W-:Y:S01]  /*12660*/  PLOP3.LUT P0, PT, PT, PT, UP0, 0x80, 0x0 ;  /* 0x000000000000781c */ /* 0x000fe20003f0f008 */
[----:B------:R-:W-:-:S12]  /*12670*/  VIADD R6, R6, 0x80 ;  /* 0x0000008006067836 */ /* 0x000fd80000000000 */
[----:B------:R-:W-:Y:S01]  /*12680*/  @P0 IMAD.HI.U32 R3, R6, UR13, RZ ;  /* 0x0000000d06030c27 */ /* 0x000fe2000f8e00ff */
[----:B------:R-:W-:Y:S01]  /*12690*/  PLOP3.LUT P0, PT, PT, PT, UP0, 0x80, 0x0 ;  /* 0x000000000000781c */ /* 0x000fe20003f0f008 */
[----:B------:R-:W-:Y:S02]  /*126a0*/  @UP0 ULDC UR13, c[0x0][0x450] ;  /* 0x00011400000d0ab9 */ /* 0x000fe40000000800 */
[----:B------:R-:W-:Y:S01]  /*126b0*/  IMAD.MOV.U32 R2, RZ, RZ, R6 ;  /* 0x000000ffff027224 */ /* 0x000fe200078e0006 */
[----:B------:R-:W1:Y:S09]  /*126c0*/  S2R R21, SR_TID.X ;  /* 0x0000000000157919 */ /* 0x000e720000002100 */
[----:B------:R-:W-:-:S05]  /*126d0*/  @P0 SHF.R.U32.HI R2, RZ, UR13, R3 ;  /* 0x0000000dff020c19 */ /* 0x000fca0008011603 */
[----:B------:R-:W-:-:S04]  /*126e0*/  IMAD.MOV R3, RZ, RZ, -R2 ;  /* 0x000000ffff037224 */ /* 0x000fc800078e0a02 */
[----:B------:R-:W-:Y:S01]  /*126f0*/  IMAD R6, R3, UR12, R6 ;  /* 0x0000000c03067c24 */ /* 0x000fe2000f8e0206 */
[----:B------:R-:W-:-:S05]  /*12700*/  SHF.R.S32.HI R3, RZ, 0x1f, R2 ;  /* 0x0000001fff037819 */ /* 0x000fca0000011402 */
[----:B------:R-:W-:-:S04]  /*12710*/  IMAD R3, R3, UR8, RZ ;  /* 0x0000000803037c24 */ /* 0x000fc8000f8e02ff */
[C---:B------:R-:W-:Y:S02]  /*12720*/  IMAD R7, R2.reuse, UR9, R3 ;  /* 0x0000000902077c24 */ /* 0x040fe4000f8e0203 */
[----:B------:R-:W-:Y:S01]  /*12730*/  IMAD.WIDE.U32 R2, R2, R5, UR4 ;  /* 0x0000000402027e25 */ /* 0x000fe2000f8e0005 */
[----:B------:R-:W-:-:S03]  /*12740*/  SHF.R.S32.HI R5, RZ, 0x1f, R6 ;  /* 0x0000001fff057819 */ /* 0x000fc60000011406 */
[----:B------:R-:W-:Y:S02]  /*12750*/  IMAD.IADD R3, R3, 0x1, R7 ;  /* 0x0000000103037824 */ /* 0x000fe400078e0207 */
[----:B------:R-:W-:Y:S02]  /*12760*/  IMAD R5, R5, UR6, RZ ;  /* 0x0000000605057c24 */ /* 0x000fe4000f8e02ff */
[----:B------:R-:W-:-:S04]  /*12770*/  IMAD.WIDE.U32 R2, R6, UR6, R2 ;  /* 0x0000000606027c25 */ /* 0x000fc8000f8e0002 */
[----:B------:R-:W-:Y:S01]  /*12780*/  IMAD R5, R6, UR7, R5 ;  /* 0x0000000706057c24 */ /* 0x000fe2000f8e0205 */
[----:B------:R-:W-:-:S03]  /*12790*/  UMOV UR4, 0xffffffff ;  /* 0xffffffff00047882 */ /* 0x000fc60000000000 */
[----:B------:R-:W-:Y:S01]  /*127a0*/  IMAD.IADD R7, R3, 0x1, R5 ;  /* 0x0000000103077824 */ /* 0x000fe200078e0205 */
[C---:B------:R-:W-:Y:S01]  /*127b0*/  LEA R5, P0, R2.reuse, UR10, 0x1 ;  /* 0x0000000a02057c11 */ /* 0x040fe2000f8008ff */
[C---:B-1----:R-:W-:Y:S01]  /*127c0*/  IMAD.SHL.U32 R10, R21.reuse, 0x8, RZ ;  /* 0x00000008150a7824 */ /* 0x042fe200078e00ff */
[----:B------:R-:W-:Y:S02]  /*127d0*/  LOP3.LUT R20, R21, 0x7f, RZ, 0xc0, !PT ;  /* 0x0000007f15147812 */ /* 0x000fe400078ec0ff */
[----:B------:R-:W-:Y:S02]  /*127e0*/  LEA.HI.X R7, R2, UR11, R7, 0x1, P0 ;  /* 0x0000000b02077c11 */ /* 0x000fe400080f0c07 */
[----:B------:R-:W-:Y:S02]  /*127f0*/  LOP3.LUT R10, R10, 0x38, RZ, 0xc0, !PT ;  /* 0x000000380a0a7812 */ /* 0x000fe400078ec0ff */
[----:B------:R-:W-:Y:S01]  /*12800*/  SHF.R.U32.HI R20, RZ, 0x3, R20 ;  /* 0x00000003ff147819 */ /* 0x000fe20000011614 */
[----:B0-----:R-:W-:Y:S06]  /*12810*/  BRA.DIV UR4, `(.L_x_1048) ;  /* 0x0000003604187947 */ /* 0x001fec000b800000 */
[----:B------:R-:W0:Y:S01]  /*12820*/  SHFL.IDX PT, R3, R0, RZ, 0x181f ;  /* 0x00181fff00037589 */ /* 0x000e2200000e0000 */
[----:B------:R-:W-:-:S03]  /*12830*/  VIADD R6, R20, UR43 ;  /* 0x0000002b14067c36 */ /* 0x000fc60008000000 */
[----:B------:R-:W1:Y:S01]  /*12840*/  SHFL.IDX PT, R2, R4, RZ, 0x181f ;  /* 0x00181fff04027589 */ /* 0x000e6200000e0000 */
[C---:B------:R-:W-:Y:S01]  /*12850*/  VIADD R8, R6.reuse, 0x80 ;  /* 0x0000008006087836 */ /* 0x040fe20000000000 */
[----:B------:R-:W-:Y:S02]  /*12860*/  ISETP.GE.AND P1, PT, R6, UR38, PT ;  /* 0x0000002606007c0c */ /* 0x000fe4000bf26270 */
[----:B------:R-:W-:Y:S11]  /*12870*/  SHFL.IDX PT, R14, R5, RZ, 0x181f ;  /* 0x00181fff050e7589 */ /* 0x000ff600000e0000 */
[----:B0-----:R-:W-:-:S05]  /*12880*/  @!P1 LEA R3, P0, R10, R3, 0x1 ;  /* 0x000000030a039211 */ /* 0x001fca00078008ff */
[----:B-1----:R-:W-:-:S05]  /*12890*/  @!P1 IMAD.X R2, RZ, RZ, R2, P0 ;  /* 0x000000ffff029224 */ /* 0x002fca00000e0602 */
[----:B------:R-:W-:-:S04]  /*128a0*/  @!P1 LOP3.LUT R3, R3, R2, RZ, 0x3c, !PT ;  /* 0x0000000203039212 */ /* 0x000fc800078e3cff */
[----:B------:R-:W-:-:S04]  /*128b0*/  @!P1 LOP3.LUT R2, R3, R2, RZ, 0x3c, !PT ;  /* 0x0000000203029212 */ /* 0x000fc800078e3cff */
[----:B------:R-:W-:-:S05]  /*128c0*/  @!P1 LOP3.LUT R3, R3, R2, RZ, 0x3c, !PT ;  /* 0x0000000203039212 */ /* 0x000fca00078e3cff */
[----:B-----5:R0:W-:Y:S02]  /*128d0*/  @!P1 LDGSTS.E.BYPASS.LTC128B.128 [R9+0x8400], desc[UR52][R2.64], !P5 ;  /* 0x0840000002099fae */ /* 0x0201e4000e901d74 */
[----:B0-----:R-:W-:Y:S02]  /*128e0*/  VIADD R2, R6, 0x10 ;  /* 0x0000001006027836 */ /* 0x001fe40000000000 */
[----:B------:R-:W0:Y:S03]  /*128f0*/  SHFL.IDX PT, R3, R0, 0x1, 0x181f ;  /* 0x00381f0000037f89 */ /* 0x000e2600000e0000 */
[----:B------:R-:W-:Y:S02]  /*12900*/  ISETP.GE.AND P1, PT, R2, UR38, PT ;  /* 0x0000002602007c0c */ /* 0x000fe4000bf26270 */
        /* <DEDUP_REMOVED lines=49> */
[----:B------:R-:W-:Y:S01]  /*12c20*/  ISETP.GE.AND P1, PT, R2, UR38, PT ;  /* 0x0000002602007c0c */ /* 0x000fe2000bf26270 */
[----:B------:R-:W-:Y:S04]  /*12c30*/  SHFL.IDX PT, R0, R0, 0x7, 0x181f ;  /* 0x00f81f0000007f89 */ /* 0x000fe800000e0000 */
[----:B------:R-:W1:Y:S04]  /*12c40*/  SHFL.IDX PT, R2, R4, 0x6, 0x181f ;  /* 0x00d81f0004027f89 */ /* 0x000e6800000e0000 */
[----:B------:R-:W2:Y:S04]  /*12c50*/  SHFL.IDX PT, R4, R4, 0x7, 0x181f ;  /* 0x00f81f0004047f89 */ /* 0x000ea800000e0000 */
[----:B0-----:R-:W-:-:S05]  /*12c60*/  @!P1 LEA R3, P0, R10, R3, 0x1 ;  /* 0x000000030a039211 */ /* 0x001fca00078008ff */
[----:B-1----:R-:W-:-:S05]  /*12c70*/  @!P1 IMAD.X R2, RZ, RZ, R2, P0 ;  /* 0x000000ffff029224 */ /* 0x002fca00000e0602 */
[----:B------:R-:W-:-:S04]  /*12c80*/  @!P1 LOP3.LUT R3, R3, R2, RZ, 0x3c, !PT ;  /* 0x0000000203039212 */ /* 0x000fc800078e3cff */
[----:B------:R-:W-:-:S04]  /*12c90*/  @!P1 LOP3.LUT R2, R3, R2, RZ, 0x3c, !PT ;  /* 0x0000000203029212 */ /* 0x000fc800078e3cff */
[----:B------:R-:W-:-:S05]  /*12ca0*/  @!P1 LOP3.LUT R3, R3, R2, RZ, 0x3c, !PT ;  /* 0x0000000203039212 */ /* 0x000fca00078e3cff */
[----:B------:R0:W-:Y:S02]  /*12cb0*/  @!P1 LDGSTS.E.BYPASS.LTC128B.128 [R9+0xb400], desc[UR52][R2.64], !P5 ;  /* 0x0b40000002099fae */ /* 0x0001e4000e901d74 */
[----:B0-----:R-:W-:-:S05]  /*12cc0*/  VIADD R2, R6, 0x70 ;  /* 0x0000007006027836 */ /* 0x001fca0000000000 */
[----:B------:R-:W-:-:S13]  /*12cd0*/  ISETP.GE.AND P1, PT, R2, UR38, PT ;  /* 0x0000002602007c0c */ /* 0x000fda000bf26270 */
[----:B------:R-:W-:Y:S02]  /*12ce0*/  @!P1 LEA R2, P0, R10, R0, 0x1 ;  /* 0x000000000a029211 */ /* 0x000fe400078008ff */
[----:B------:R-:W0:Y:S03]  /*12cf0*/  SHFL.IDX PT, R0, R7, RZ, 0x181f ;  /* 0x00181fff07007589 */ /* 0x000e2600000e0000 */
[----:B--2---:R-:W-:-:S05]  /*12d00*/  @!P1 IMAD.X R3, RZ, RZ, R4, P0 ;  /* 0x000000ffff039224 */ /* 0x004fca00000e0604 */
[----:B------:R1:W-:Y:S01]  /*12d10*/  @!P1 LDGSTS.E.BYPASS.LTC128B.128 [R9+0xbc00], desc[UR52][R2.64], !P5 ;  /* 0x0bc0000002099fae */ /* 0x0003e2000e901d74 */
[----:B------:R-:W-:-:S13]  /*12d20*/  ISETP.GE.AND P1, PT, R8, UR38, PT ;  /* 0x0000002608007c0c */ /* 0x000fda000bf26270 */
[----:B-1----:R-:W-:Y:S02]  /*12d30*/  @!P1 LEA R2, P0, R10, R14, 0x1 ;  /* 0x0000000e0a029211 */ /* 0x002fe400078008ff */
[----:B------:R-:W-:Y:S03]  /*12d40*/  SHFL.IDX PT, R14, R5, 0x3, 0x181f ;  /* 0x00781f00050e7f89 */ /* 0x000fe600000e0000 */
[----:B0-----:R-:W-:Y:S02]  /*12d50*/  @!P1 IMAD.X R3, RZ, RZ, R0, P0 ;  /* 0x000000ffff039224 */ /* 0x001fe400000e0600 */
[----:B------:R-:W-:Y:S04]  /*12d60*/  SHFL.IDX PT, R0, R7, 0x1, 0x181f ;  /* 0x00381f0007007f89 */ /* 0x000fe800000e0000 */
[----:B------:R0:W-:Y:S04]  /*12d70*/  @!P1 LDGSTS.E.BYPASS.LTC128B.128 [R9+0xc400], desc[UR52][R2.64], !P5 ;  /* 0x0c40000002099fae */ /* 0x0001e8000e901d74 */
[----:B0-----:R-:W0:Y:S01]  /*12d80*/  SHFL.IDX PT, R2, R5, 0x1, 0x181f ;  /* 0x00381f0005027f89 */ /* 0x001e2200000e0000 */
[----:B------:R-:W-:-:S05]  /*12d90*/  VIADD R3, R6, 0x90 ;  /* 0x0000009006037836 */ /* 0x000fca0000000000 */
[----:B------:R-:W-:-:S13]  /*12da0*/  ISETP.GE.AND P1, PT, R3, UR38, PT ;  /* 0x0000002603007c0c */ /* 0x000fda000bf26270 */
[----:B0-----:R-:W-:-:S05]  /*12db0*/  @!P1 LEA R2, P0, R10, R2, 0x1 ;  /* 0x000000020a029211 */ /* 0x001fca00078008ff */
[----:B------:R-:W-:Y:S02]  /*12dc0*/  @!P1 IMAD.X R3, RZ, RZ, R0, P0 ;  /* 0x000000ffff039224 */ /* 0x000fe400000e0600 */
[----:B------:R-:W-:Y:S04]  /*12dd0*/  SHFL.IDX PT, R0, R7, 0x2, 0x181f ;  /* 0x00581f0007007f89 */ /* 0x000fe800000e0000 */
[----:B------:R0:W-:Y:S04]  /*12de0*/  @!P1 LDGSTS.E.BYPASS.LTC128B.128 [R9+0xcc00], desc[UR52][R2.64], !P5 ;  /* 0x0cc0000002099fae */ /* 0x0001e8000e901d74 */
[----:B------:R-:W-:Y:S04]  /*12df0*/  SHFL.IDX PT, R7, R7, 0x3, 0x181f ;  /* 0x00781f0007077f89 */ /* 0x000fe800000e0000 */
[----:B0-----:R-:W0:Y:S01]  /*12e00*/  SHFL.IDX PT, R2, R5, 0x2, 0x181f ;  /* 0x00581f0005027f89 */ /* 0x001e2200000e0000 */
[----:B------:R-:W-:-:S05]  /*12e10*/  VIADD R3, R6, 0xa0 ;  /* 0x000000a006037836 */ /* 0x000fca0000000000 */
[----:B------:R-:W-:-:S13]  /*12e20*/  ISETP.GE.AND P1, PT, R3, UR38, PT ;  /* 0x0000002603007c0c */ /* 0x000fda000bf26270 */
[----:B0-----:R-:W-:-:S05]  /*12e30*/  @!P1 LEA R2, P0, R10, R2, 0x1 ;  /* 0x000000020a029211 */ /* 0x001fca00078008ff */
[----:B------:R-:W-:-:S05]  /*12e40*/  @!P1 IMAD.X R3, RZ, RZ, R0, P0 ;  /* 0x000000ffff039224 */ /* 0x000fca00000e0600 */
[----:B------:R0:W-:Y:S03]  /*12e50*/  @!P1 LDGSTS.E.BYPASS.LTC128B.128 [R9+0xd400], desc[UR52][R2.64], !P5 ;  /* 0x0d40000002099fae */ /* 0x0001e6000e901d74 */
.L_x_1137:
[----:B------:R-:W-:-:S05]  /*12e60*/  VIADD R6, R6, 0xb0 ;  /* 0x000000b006067836 */ /* 0x000fca0000000000 */
[----:B------:R-:W-:-:S13]  /*12e70*/  ISETP.GE.AND P0, PT, R6, UR38, PT ;  /* 0x0000002606007c0c */ /* 0x000fda000bf06270 */
[----:B0-----:R-:W-:-:S05]  /*12e80*/  @!P0 LEA R2, P1, R10, R14, 0x1 ;  /* 0x0000000e0a028211 */ /* 0x001fca00078208ff */
[----:B------:R-:W-:-:S05]  /*12e90*/  @!P0 IMAD.X R3, RZ, RZ, R7, P1 ;  /* 0x000000ffff038224 */ /* 0x000fca00008e0607 */
[----:B------:R-:W-:Y:S01]  /*12ea0*/  @!PT LDS RZ, [RZ] ;  /* 0x00000000fffff984 */ /* 0x000fe20000000800 */
[----:B------:R-:W-:Y:S01]  /*12eb0*/  @!PT LDS RZ, [RZ] ;  /* 0x00000000fffff984 */ /* 0x000fe20000000800 */
[----:B------:R-:W-:Y:S01]  /*12ec0*/  @!PT LDS RZ, [RZ] ;  /* 0x00000000fffff984 */ /* 0x000fe20000000800 */
[----:B------:R0:W-:Y:S01]  /*12ed0*/  @!P0 LDGSTS.E.BYPASS.LTC128B.128 [R9+0xdc00], desc[UR52][R2.64], !P5 ;  /* 0x0dc0000002098fae */ /* 0x0001e2000e901d74 */
[----:B------:R-:W-:Y:S01]  /*12ee0*/  PLOP3.LUT P0, PT, PT, PT, PT, 0x80, 0x0 ;  /* 0x000000000000781c */ /* 0x000fe20003f0f070 */
[----:B------:R-:W-:-:S12]  /*12ef0*/  NOP ;  /* 0x0000000000007918 */ /* 0x000fd80000000000 */
.L_x_1049:
        /* <DEDUP_REMOVED lines=10> */
[----:B------:R-:W-:-:S05]  /*12fa0*/  LOP3.LUT R0, R0, 0xfffffffe, RZ, 0xc0, !PT ;  /* 0xfffffffe00007812 */ /* 0x000fca00078ec0ff */
[----:B------:R-:W-:-:S05]  /*12fb0*/  IMAD.IADD R0, R2, 0x1, -R0 ;  /* 0x0000000102007824 */ /* 0x000fca00078e0a00 */
[----:B------:R-:W-:Y:S01]  /*12fc0*/  SHF.L.U32 R3, R0, 0x1f, RZ ;  /* 0x0000001f00037819 */ /* 0x000fe200000006ff */
[----:B------:R-:W-:Y:S01]  /*12fd0*/  NOP ;  /* 0x0000000000007918 */ /* 0x000fe20000000000 */
[----:B------:R0:W-:Y:S01]  /*12fe0*/  SYNCS.ARRIVE.TRANS64.A1T0 RZ, [R16+URZ+0x16800], RZ ;  /* 0x016800ff10ff79a7 */ /* 0x0001e2000810003f */
[----:B------:R-:W-:Y:S01]  /*12ff0*/  BSSY B0, `(.L_x_1050) ;  /* 0x0000003000007945 */ /* 0x000fe20003800000 */
[----:B------:R-:W1:Y:S03]  /*13000*/  SYNCS.PHASECHK.TRANS64.TRYWAIT P0, [R16+URZ+0x16820], R3 ;  /* 0x01682003100075a7 */ /* 0x000e66000800017f */
[----:B01----:R-:W-:Y:S05]  /*13010*/  @!P0 BRA `(.L_x_1051) ;  /* 0x0000003800e08947 */ /* 0x003fea0003800000 */
.L_x_1138:
[----:B------:R-:W-:Y:S05]  /*13020*/  BSYNC B0 ;  /* 0x0000000000007941 */ /* 0x000fea0003800000 */
.L_x_1050:
[----:B------:R-:W-:-:S04]  /*13030*/  UIADD3 UR4, UR44, -0x2, URZ ;  /* 0xfffffffe2c047890 */ /* 0x000fc8000fffe03f */
[----:B------:R-:W-:-:S06]  /*13040*/  UISETP.GE.AND UP0, UPT, UR4, UR45, UPT ;  /* 0x0000002d0400728c */ /* 0x000fcc000bf06270 */
[----:B------:R-:W-:-:S13]  /*13050*/  PLOP3.LUT P0, PT, PT, PT, UP0, 0x80, 0x0 ;  /* 0x000000000000781c */ /* 0x000fda0003f0f008 */
[----:B------:R-:W-:Y:S05]  /*13060*/  @!P0 BRA `(.L_x_1052) ;  /* 0x00000010000c8947 */ /* 0x000fea0003800000 */
[----:B------:R-:W-:Y:S01]  /*13070*/  BSSY B0, `(.L_x_1052) ;  /* 0x0000102000007945 */ /* 0x000fe20003800000 */
[----:B------:R-:W-:Y:S02]  /*13080*/  IMAD.MOV.U32 R6, RZ, RZ, R23 ;  /* 0x000000ffff067224 */ /* 0x000fe400078e0017 */
[----:B------:R-:W-:Y:S02]  /*13090*/  IMAD.MOV.U32 R20, RZ, RZ, R26 ;  /* 0x000000ffff147224 */ /* 0x000fe400078e001a */
[----:B------:R-:W-:Y:S02]  /*130a0*/  IMAD.MOV.U32 R27, RZ, RZ, R24 ;  /* 0x000000ffff1b7224 */ /* 0x000fe400078e0018 */
[----:B------:R-:W-:-:S07]  /*130b0*/  IMAD.U32 R7, RZ, RZ, UR4 ;  /* 0x00000004ff077e24 */ /* 0x000fce000f8e00ff */
.L_x_1065:
[----:B------:R-:W2:Y:S01]  /*130c0*/  LDL R8, [R1+0x4] ;  /* 0x0000040001087983 */ /* 0x000ea20000100800 */
[----:B0-----:R-:W0:Y:S03]  /*130d0*/  LDC R3, c[0x0][0x430] ;  /* 0x00010c00ff037b82 */ /* 0x001e260000000800 */
[----:B------:R-:W3:Y:S01]  /*130e0*/  LDL R4, [R1] ;  /* 0x0000000001047983 */ /* 0x000ee20000100800 */
[----:B------:R-:W1:Y:S01]  /*130f0*/  S2R R2, SR_TID.X ;  /* 0x0000000000027919 */ /* 0x000e620000002100 */
[----:B0-----:R-:W-:Y:S02]  /*13100*/  ISETP.NE.AND P0, PT, R3, 0x1, PT ;  /* 0x000000010300780c */ /* 0x001fe40003f05270 */
[C---:B-1----:R-:W-:Y:S01]  /*13110*/  LOP3.LUT R0, R2.reuse, 0x7f, RZ, 0xc0, !PT ;  /* 0x0000007f02007812 */ /* 0x042fe200078ec0ff */
[----:B------:R-:W-:-:S10]  /*13120*/  IMAD.SHL.U32 R5, R2, 0x10, RZ ;  /* 0x0000001002057824 */ /* 0x000fd400078e00ff */
[----:B------:R-:W0:Y:S01]  /*13130*/  @P0 LDC R2, c[0x0][0x434] ;  /* 0x00010d00ff020b82 */ /* 0x000e220000000800 */
[----:B------:R-:W-:-:S07]  /*13140*/  SHF.R.U32.HI R3, RZ, 0x3, R0 ;  /* 0x00000003ff037819 */ /* 0x000fce0000011600 */
[----:B------:R-:W1:Y:S01]  /*13150*/  @P0 LDC R0, c[0x0][0x438] ;  /* 0x00010e00ff000b82 */ /* 0x000e620000000800 */
[----:B------:R-:W-:Y:S01]  /*13160*/  IMAD R3, R7, 0x80, R3 ;  /* 0x0000008007037824 */ /* 0x000fe200078e0203 */
        /* <DEDUP_REMOVED lines=12> */
[C---:B------:R-:W-:Y:S02]  /*13230*/  IMAD R4, R29.reuse, UR5, R4 ;  /* 0x000000051d047c24 */ /* 0x040fe4000f8e0204 */
[----:B------:R-:W-:Y:S01]  /*13240*/  IMAD.WIDE.U32 R2, R29, UR4, R2 ;  /* 0x000000041d027c25 */ /* 0x000fe2000f8e0002 */
[----:B------:R-:W-:-:S03]  /*13250*/  ULDC.64 UR4, c[0x0][0x418] ;  /* 0x0001060000047ab9 */ /* 0x000fc60000000a00 */
[----:B------:R-:W-:Y:S01]  /*13260*/  IMAD.IADD R3, R4, 0x1, R3 ;  /* 0x0000000104037824 */ /* 0x000fe200078e0203 */
        /* <DEDUP_REMOVED lines=14> */
.L_x_1053:
[----:B------:R-:W-:Y:S01]  /*13350*/  IMAD R5, R23, 0x8, R16 ;  /* 0x0000000817057824 */ /* 0x000fe200078e0210 */
[----:B------:R-:W-:Y:S01]  /*13360*/  SHF.L.U32 R2, R26, 0x1f, RZ ;  /* 0x0000001f1a027819 */ /* 0x000fe200000006ff */
[----:B------:R-:W-:Y:S03]  /*13370*/  BSSY B1, `(.L_x_1054) ;  /* 0x0000003000017945 */ /* 0x000fe60003800000 */
[----:B------:R-:W0:Y:S02]  /*13380*/  SYNCS.PHASECHK.TRANS64.TRYWAIT P0, [R5+URZ+0x16840], R2 ;  /* 0x01684002050075a7 */ /* 0x000e24000800017f */
[----:B0-----:R-:W-:Y:S05]  /*13390*/  @!P0 BRA `(.L_x_1055) ;  /* 0x0000003800148947 */ /* 0x001fea0003800000 */
.L_x_1139:
[----:B------:R-:W-:Y:S05]  /*133a0*/  BSYNC B1 ;  /* 0x0000000000017941 */ /* 0x000fea0003800000 */
.L_x_1054:
[----:B------:R-:W1:Y:S01]  /*133b0*/  S2R R12, SR_TID.X ;  /* 0x00000000000c7919 */ /* 0x000e620000002100 */
[----:B------:R-:W-:Y:S01]  /*133c0*/  SHF.R.S32.HI R21, RZ, 0x1f, R0 ;  /* 0x0000001fff157819 */ /* 0x000fe20000011400 */
[----:B------:R-:W-:Y:S01]  /*133d0*/  ULDC.64 UR4, c[0x0][0x300] ;  /* 0x0000c00000047ab9 */ /* 0x000fe20000000a00 */
[----:B------:R-:W-:Y:S01]  /*133e0*/  LOP3.LUT P1, RZ, R19, 0x1, RZ, 0xc0, !PT ;  /* 0x0000000113ff7812 */ /* 0x000fe2000782c0ff */
[----:B0-----:R-:W-:-:S04]  /*133f0*/  IMAD.WIDE.U32 R2, R0, UR4, RZ ;  /* 0x0000000400027c25 */ /* 0x001fc8000f8e00ff */
        /* <DEDUP_REMOVED lines=10> */
[----:B-1----:R-:W-:Y:S02]  /*134a0*/  IMAD.SHL.U32 R9, R12, 0x8, RZ ;  /* 0x000000080c097824 */ /* 0x002fe400078e00ff */
[C---:B------:R-:W-:Y:S02]  /*134b0*/  IMAD R7, R22.reuse, UR5, R7 ;  /* 0x0000000516077c24 */ /* 0x040fe4000f8e0207 */
[----:B------:R-:W-:Y:S01]  /*134c0*/  IMAD.WIDE.U32 R2, R22, UR4, R2 ;  /* 0x0000000416027c25 */ /* 0x000fe2000f8e0002 */
[----:B------:R-:W-:Y:S01]  /*134d0*/  LOP3.LUT R9, R9, 0x1f8, RZ, 0xc0, !PT ;  /* 0x000001f809097812 */ /* 0x000fe200078ec0ff */
[----:B------:R-:W-:-:S02]  /*134e0*/  ULDC.64 UR4, c[0x0][0x2e8] ;  /* 0x0000ba0000047ab9 */ /* 0x000fc40000000a00 */
[----:B------:R-:W-:Y:S01]  /*134f0*/  IMAD.SHL.U32 R11, R12, 0x8, RZ ;  /* 0x000000080c0b7824 */ /* 0x000fe200078e00ff */
[----:B------:R-:W-:Y:S01]  /*13500*/  LOP3.LUT R9, R9, 0x38, R12, 0x78, !PT ;  /* 0x0000003809097812 */ /* 0x000fe200078e780c */
[----:B------:R-:W-:Y:S01]  /*13510*/  IMAD.IADD R7, R7, 0x1, R3 ;  /* 0x0000000107077824 */ /* 0x000fe200078e0203 */
[C---:B------:R-:W-:Y:S01]  /*13520*/  LEA R8, P0, R2.reuse, UR4, 0x1 ;  /* 0x0000000402087c11 */ /* 0x040fe2000f8008ff */
[----:B------:R-:W-:Y:S01]  /*13530*/  UMOV UR4, 0xffffffff ;  /* 0xffffffff00047882 */ /* 0x000fe20000000000 */
[----:B------:R-:W-:Y:S02]  /*13540*/  LOP3.LUT R9, R9, 0x200, R11, 0xf8, !PT ;  /* 0x0000020009097812 */ /* 0x000fe400078ef80b */
[----:B------:R-:W-:-:S03]  /*13550*/  LEA.HI.X R10, R2, UR5, R7, 0x1, P0 ;  /* 0x00000005020a7c11 */ /* 0x000fc600080f0c07 */
[----:B------:R-:W-:Y:S01]  /*13560*/  IMAD R9, R23, 0x2000, R9 ;  /* 0x0000200017097824 */ /* 0x000fe200078e0209 */
        /* <DEDUP_REMOVED lines=44> */
.L_x_1157:
        /* <DEDUP_REMOVED lines=8> */
.L_x_1057:
        /* <DEDUP_REMOVED lines=11> */
.L_x_1058:
[----:B------:R1:W-:Y:S01]  /*13960*/  SYNCS.ARRIVE.TRANS64.A1T0 RZ, [R5+URZ+0x16830], RZ ;  /* 0x016830ff05ff79a7 */ /* 0x0003e2000810003f */
[----:B------:R-:W-:Y:S05]  /*13970*/  @!P2 BRA `(.L_x_1059) ;  /* 0x000000000004a947 */ /* 0x000fea0003800000 */
[----:B------:R-:W-:Y:S01]  /*13980*/  BPT.TRAP 0x1 ;  /* 0x000000040000795c */ /* 0x000fe20000300000 */
.L_x_1059:
[----:B------:R-:W-:Y:S01]  /*13990*/  SHF.L.U32 R2, R20, 0x1f, RZ ;  /* 0x0000001f14027819 */ /* 0x000fe200000006ff */
[----:B-1----:R-:W-:Y:S01]  /*139a0*/  IMAD R5, R6, 0x8, R16 ;  /* 0x0000000806057824 */ /* 0x002fe200078e0210 */
[----:B------:R-:W-:Y:S03]  /*139b0*/  BSSY B1, `(.L_x_1060) ;  /* 0x0000003000017945 */ /* 0x000fe60003800000 */
[----:B------:R-:W1:Y:S02]  /*139c0*/  SYNCS.PHASECHK.TRANS64.TRYWAIT P0, [R5+URZ+0x16860], R2 ;  /* 0x01686002050075a7 */ /* 0x000e64000800017f */
[----:B-1----:R-:W-:Y:S05]  /*139d0*/  @!P0 BRA `(.L_x_1061) ;  /* 0x0000003800d48947 */ /* 0x002fea0003800000 */
.L_x_1158:
[----:B------:R-:W-:Y:S05]  /*139e0*/  BSYNC B1 ;  /* 0x0000000000017941 */ /* 0x000fea0003800000 */
.L_x_1060:
[----:B------:R-:W0:Y:S01]  /*139f0*/  S2R R3, SR_TID.X ;  /* 0x0000000000037919 */ /* 0x000e220000002100 */
[----:B-1----:R-:W-:Y:S01]  /*13a00*/  IMAD.MOV.U32 R2, RZ, RZ, -0x80 ;  /* 0xffffff80ff027424 */ /* 0x002fe200078e00ff */
[----:B------:R-:W-:Y:S01]  /*13a10*/  UMOV UR4, 0xffffffff ;  /* 0xffffffff00047882 */ /* 0x000fe20000000000 */
[----:B------:R-:W-:Y:S02]  /*13a20*/  LOP3.LUT P1, RZ, R19, 0x2, RZ, 0xc0, !PT ;  /* 0x0000000213ff7812 */ /* 0x000fe4000782c0ff */
[----:B------:R-:W-:Y:S02]  /*13a30*/  IMAD R2, R27, R2, UR36 ;  /* 0x000000241b027e24 */ /* 0x000fe4000f8e0202 */
[C---:B0-----:R-:W-:Y:S02]  /*13a40*/  IMAD.SHL.U32 R8, R3.reuse, 0x8, RZ ;  /* 0x0000000803087824 */ /* 0x041fe400078e00ff */
[----:B------:R-:W-:-:S03]  /*13a50*/  IMAD.SHL.U32 R9, R3, 0x8, RZ ;  /* 0x0000000803097824 */ /* 0x000fc600078e00ff */
[----:B------:R-:W-:-:S04]  /*13a60*/  LOP3.LUT R8, R8, 0x1f8, RZ, 0xc0, !PT ;  /* 0x000001f808087812 */ /* 0x000fc800078ec0ff */
[----:B------:R-:W-:Y:S02]  /*13a70*/  LOP3.LUT R8, R8, 0x38, R3, 0x78, !PT ;  /* 0x0000003808087812 */ /* 0x000fe400078e7803 */
[----:B------:R-:W-:Y:S02]  /*13a80*/  LOP3.LUT R3, R3, 0x7f, RZ, 0xc0, !PT ;  /* 0x0000007f03037812 */ /* 0x000fe400078ec0ff */
[----:B------:R-:W-:Y:S02]  /*13a90*/  LOP3.LUT R8, R8, 0x200, R9, 0xf8, !PT ;  /* 0x0000020008087812 */ /* 0x000fe400078ef809 */
[----:B------:R-:W-:-:S03]  /*13aa0*/  SHF.R.U32.HI R3, RZ, 0x3, R3 ;  /* 0x00000003ff037819 */ /* 0x000fc60000011603 */
[----:B------:R-:W-:Y:S02]  /*13ab0*/  IMAD R6, R6, 0x2000, R8 ;  /* 0x0000200006067824 */ /* 0x000fe400078e0208 */
[----:B------:R-:W-:Y:S01]  /*13ac0*/  IMAD.IADD R8, R2, 0x1, -R3 ;  /* 0x0000000102087824 */ /* 0x000fe200078e0a03 */
[----:B------:R-:W-:Y:S06]  /*13ad0*/  BRA.DIV UR4, `(.L_x_1062) ;  /* 0x0000003a04a87947 */ /* 0x000fec000b800000 */
[----:B------:R-:W0:Y:S01]  /*13ae0*/  SHFL.IDX PT, R2, R17, RZ, 0x181f ;  /* 0x00181fff11027589 */ /* 0x000e2200000e0000 */
[----:B------:R-:W-:-:S03]  /*13af0*/  IMAD R6, R6, 0x2, R16 ;  /* 0x0000000206067824 */ /* 0x000fc600078e0210 */
[----:B------:R-:W1:Y:S01]  /*13b00*/  SHFL.IDX PT, R3, R18, RZ, 0x181f ;  /* 0x00181fff12037589 */ /* 0x000e6200000e0000 */
[----:B0-----:R-:W-:-:S05]  /*13b10*/  IADD3 R2, P0, R2, R7, RZ ;  /* 0x0000000702027210 */ /* 0x001fca0007f1e0ff */
[----:B-1----:R-:W-:Y:S01]  /*13b20*/  IMAD.X R3, RZ, RZ, R3, P0 ;  /* 0x000000ffff037224 */ /* 0x002fe200000e0603 */
[----:B------:R-:W-:-:S13]  /*13b30*/  ISETP.LT.OR P0, PT, R8, 0x1, P1 ;  /* 0x000000010800780c */ /* 0x000fda0000f01670 */
[----:B------:R-:W-:Y:S01]  /*13b40*/  @!PT LDS RZ, [RZ] ;  /* 0x00000000fffff984 */ /* 0x000fe20000000800 */
[----:B------:R0:W-:Y:S04]  /*13b50*/  LDGSTS.E.BYPASS.LTC128B.128 [R6+0x400], desc[UR52][R2.64], !P0 ;  /* 0x0040000002067fae */ /* 0x0001e8000c101d74 */
[----:B0-----:R-:W0:Y:S04]  /*13b60*/  SHFL.IDX PT, R2, R17, 0x1, 0x181f ;  /* 0x00381f0011027f89 */ /* 0x001e2800000e0000 */
[----:B------:R-:W1:Y:S01]  /*13b70*/  SHFL.IDX PT, R3, R18, 0x1, 0x181f ;  /* 0x00381f0012037f89 */ /* 0x000e6200000e0000 */
[----:B0-----:R-:W-:-:S05]  /*13b80*/  IADD3 R2, P0, R2, R7, RZ ;  /* 0x0000000702027210 */ /* 0x001fca0007f1e0ff */
[----:B-1----:R-:W-:Y:S01]  /*13b90*/  IMAD.X R3, RZ, RZ, R3, P0 ;  /* 0x000000ffff037224 */ /* 0x002fe200000e0603 */
[----:B------:R-:W-:-:S13]  /*13ba0*/  ISETP.LT.OR P0, PT, R8, 0x11, P1 ;  /* 0x000000110800780c */ /* 0x000fda0000f01670 */
        /* <DEDUP_REMOVED lines=26> */
[----:B------:R-:W1:Y:S04]  /*13d50*/  SHFL.IDX PT, R3, R18, 0x6, 0x181f ;  /* 0x00d81f0012037f89 */ /* 0x000e6800000e0000 */
[----:B------:R-:W2:Y:S01]  /*13d60*/  SHFL.IDX PT, R18, R18, 0x7, 0x181f ;  /* 0x00f81f0012127f89 */ /* 0x000ea200000e0000 */
[----:B0-----:R-:W-:-:S05]  /*13d70*/  IADD3 R2, P0, R2, R7, RZ ;  /* 0x0000000702027210 */ /* 0x001fca0007f1e0ff */
[----:B-1----:R-:W-:Y:S01]  /*13d80*/  IMAD.X R3, RZ, RZ, R3, P0 ;  /* 0x000000ffff037224 */ /* 0x002fe200000e0603 */
[----:B------:R-:W-:-:S13]  /*13d90*/  ISETP.LT.OR P0, PT, R8, 0x61, P1 ;  /* 0x000000610800780c */ /* 0x000fda0000f01670 */
[----:B------:R0:W-:Y:S04]  /*13da0*/  LDGSTS.E.BYPASS.LTC128B.128 [R6+0x3400], desc[UR52][R2.64], !P0 ;  /* 0x0340000002067fae */ /* 0x0001e8000c101d74 */
[----:B0-2---:R0:W1:Y:S02]  /*13db0*/  SHFL.IDX PT, R2, R17, 0x7, 0x181f ;  /* 0x00f81f0011027f89 */ /* 0x00506400000e0000 */
.L_x_1176:
[----:B-1----:R-:W-:Y:S01]  /*13dc0*/  IADD3 R2, P0, R2, R7, RZ ;  /* 0x0000000702027210 */ /* 0x002fe20007f1e0ff */
[----:B------:R-:W-:Y:S02]  /*13dd0*/  ULDC.64 UR4, c[0x0][0x328] ;  /* 0x0000ca0000047ab9 */ /* 0x000fe40000000a00 */
[----:B------:R-:W-:Y:S02]  /*13de0*/  IMAD R21, R21, UR4, RZ ;  /* 0x0000000415157c24 */ /* 0x000fe4000f8e02ff */
[----:B------:R-:W-:Y:S01]  /*13df0*/  IMAD.X R3, RZ, RZ, R18, P0 ;  /* 0x000000ffff037224 */ /* 0x000fe200000e0612 */
[----:B------:R-:W-:Y:S01]  /*13e00*/  ISETP.LT.OR P0, PT, R8, 0x71, P1 ;  /* 0x000000710800780c */ /* 0x000fe20000f01670 */
[----:B------:R-:W-:-:S12]  /*13e10*/  IMAD R21, R0, UR5, R21 ;  /* 0x0000000500157c24 */ /* 0x000fd8000f8e0215 */
[----:B------:R-:W-:Y:S01]  /*13e20*/  @!PT LDS RZ, [RZ] ;  /* 0x00000000fffff984 */ /* 0x000fe20000000800 */
[----:B------:R-:W-:Y:S01]  /*13e30*/  @!PT LDS RZ, [RZ] ;  /* 0x00000000fffff984 */ /* 0x000fe20000000800 */
[----:B------:R-:W-:Y:S01]  /*13e40*/  @!PT LDS RZ, [RZ] ;  /* 0x00000000fffff984 */ /* 0x000fe20000000800 */
[----:B------:R1:W-:Y:S02]  /*13e50*/  LDGSTS.E.BYPASS.LTC128B.128 [R6+0x3c00], desc[UR52][R2.64], !P0 ;  /* 0x03c0000002067fae */ /* 0x0003e4000c101d74 */
[----:B-1----:R-:W-:Y:S01]  /*13e60*/  IMAD.WIDE.U32 R2, R0, UR4, RZ ;  /* 0x0000000400027c25 */ /* 0x002fe2000f8e00ff */
[----:B------:R-:W-:Y:S01]  /*13e70*/  ULDC.64 UR4, c[0x0][0x338] ;  /* 0x0000ce0000047ab9 */ /* 0x000fe20000000a00 */
[----:B------:R-:W-:Y:S02]  /*13e80*/  NOP ;  /* 0x0000000000007918 */ /* 0x000fe40000000000 */
        /* <DEDUP_REMOVED lines=10> */
[----:B0-----:R-:W-:Y:S01]  /*13f30*/  LEA R17, P0, R2, UR4, 0x1 ;  /* 0x0000000402117c11 */ /* 0x001fe2000f8008ff */
[----:B------:R-:W-:-:S05]  /*13f40*/  IMAD.IADD R3, R7, 0x1, R3 ;  /* 0x0000000107037824 */ /* 0x000fca00078e0203 */
[----:B------:R-:W-:Y:S02]  /*13f50*/  LEA.HI.X R18, R2, UR5, R3, 0x1, P0 ;  /* 0x0000000502127c11 */ /* 0x000fe400080f0c03 */
[----:B------:R-:W-:-:S13]  /*13f60*/  PLOP3.LUT P0, PT, PT, PT, PT, 0x80, 0x0 ;  /* 0x000000000000781c */ /* 0x000fda0003f0f070 */
.L_x_1063:
        /* <DEDUP_REMOVED lines=11> */
.L_x_1064:
[C---:B------:R-:W-:Y:S01]  /*14020*/  ISETP.GT.AND P0, PT, R24.reuse, UR45, PT ;  /* 0x0000002d18007c0c */ /* 0x040fe2000bf04270 */
[----:B------:R1:W-:Y:S01]  /*14030*/  SYNCS.ARRIVE.TRANS64.A1T0 RZ, [R5+URZ+0x16850], RZ ;  /* 0x016850ff05ff79a7 */ /* 0x0003e2000810003f */
[----:B------:R-:W-:Y:S02]  /*14040*/  VIADD R7, R24, 0xffffffff ;  /* 0xffffffff18077836 */ /* 0x000fe40000000000 */
[----:B------:R-:W-:Y:S02]  /*14050*/  IMAD.MOV.U32 R6, RZ, RZ, R23 ;  /* 0x000000ffff067224 */ /* 0x000fe400078e0017 */
[----:B------:R-:W-:Y:S02]  /*14060*/  IMAD.MOV.U32 R20, RZ, RZ, R26 ;  /* 0x000000ffff147224 */ /* 0x000fe400078e001a */
[----:B------:R-:W-:-:S05]  /*14070*/  IMAD.MOV.U32 R27, RZ, RZ, R24 ;  /* 0x000000ffff1b7224 */ /* 0x000fca00078e0018 */
[----:B-1----:R-:W-:Y:S05]  /*14080*/  @P0 BRA `(.L_x_1065) ;  /* 0xfffffff0000c0947 */ /* 0x002fea000383ffff */
[----:B------:R-:W-:Y:S05]  /*14090*/  BSYNC B0 ;  /* 0x0000000000007941 */ /* 0x000fea0003800000 */
.L_x_1052:
        /* <DEDUP_REMOVED lines=16> */
[----:B0-----:R-:W-:-:S05]  /*141a0*/  IADD3 R0, R0, UR48, R7 ;  /* 0x0000003000007c10 */ /* 0x001fca000fffe007 */
[----:B------:R1:W-:Y:S02]  /*141b0*/  STL [R1+0xc], R0 ;  /* 0x00000c0001007387 */ /* 0x0003e40000100800 */
.L_x_1067:
[----:B------:R-:W-:Y:S05]  /*141c0*/  BSYNC B0 ;  /* 0x0000000000007941 */ /* 0x000fea0003800000 */
.L_x_1066:
[----:B-1----:R-:W-:-:S05]  /*141d0*/  IMAD.U32 R0, RZ, RZ, UR46 ;  /* 0x0000002eff007e24 */ /* 0x002fca000f8e00ff */
[----:B------:R-:W-:-:S13]  /*141e0*/  ISETP.NE.AND P0, PT, R0, 0x3, PT ;  /* 0x000000030000780c */ /* 0x000fda0003f05270 */
[----:B------:R-:W-:Y:S05]  /*141f0*/  @!P0 BRA `(.L_x_1068) ;  /* 0x0000000000048947 */ /* 0x000fea0003800000 */
[----:B------:R-:W-:Y:S01]  /*14200*/  BPT.TRAP 0x1 ;  /* 0x000000040000795c */ /* 0x000fe20000300000 */
.L_x_1068:
[----:B------:R-:W-:Y:S01]  /*14210*/  IMAD R4, R23, 0x8, R16 ;  /* 0x0000000817047824 */ /* 0x000fe200078e0210 */
[----:B0-----:R-:W-:Y:S01]  /*14220*/  SHF.L.U32 R3, R26, 0x1f, RZ ;  /* 0x0000001f1a037819 */ /* 0x001fe200000006ff */
[----:B------:R-:W-:Y:S03]  /*14230*/  BSSY B0, `(.L_x_1069) ;  /* 0x0000003000007945 */ /* 0x000fe60003800000 */
[----:B------:R-:W0:Y:S02]  /*14240*/  SYNCS.PHASECHK.TRANS64.TRYWAIT P0, [R4+URZ+0x16860], R3 ;  /* 0x01686003040075a7 */ /* 0x000e24000800017f */
[----:B0-----:R-:W-:Y:S05]  /*14250*/  @!P0 BRA `(.L_x_1070) ;  /* 0x0000003c00108947 */ /* 0x001fea0003800000 */
.L_x_1177:
[----:B------:R-:W-:Y:S05]  /*14260*/  BSYNC B0 ;  /* 0x0000000000007941 */ /* 0x000fea0003800000 */
.L_x_1069:
[----:B------:R-:W1:Y:S01]  /*14270*/  S2R R7, SR_TID.X ;  /* 0x0000000000077919 */ /* 0x000e620000002100 */
[----:B------:R-:W-:Y:S01]  /*14280*/  IMAD.MOV.U32 R5, RZ, RZ, -0x80 ;  /* 0xffffff80ff057424 */ /* 0x000fe200078e00ff */
[----:B------:R-:W-:Y:S01]  /*14290*/  UMOV UR4, 0xffffffff ;  /* 0xffffffff00047882 */ /* 0x000fe20000000000 */
[----:B------:R-:W-:Y:S02]  /*142a0*/  LOP3.LUT P2, RZ, R19, 0x2, RZ, 0xc0, !PT ;  /* 0x0000000213ff7812 */ /* 0x000fe4000784c0ff */
[----:B------:R-:W-:Y:S02]  /*142b0*/  IMAD R5, R24, R5, UR36 ;  /* 0x0000002418057e24 */ /* 0x000fe4000f8e0205 */
[C---:B-1----:R-:W-:Y:S01]  /*142c0*/  IMAD.SHL.U32 R0, R7.reuse, 0x8, RZ ;  /* 0x0000000807007824 */ /* 0x042fe200078e00ff */
[C---:B------:R-:W-:Y:S01]  /*142d0*/  LOP3.LUT R6, R7.reuse, 0x7f, RZ, 0xc0, !PT ;  /* 0x0000007f07067812 */ /* 0x040fe200078ec0ff */
[----:B------:R-:W-:-:S03]  /*142e0*/  IMAD.SHL.U32 R2, R7, 0x8, RZ ;  /* 0x0000000807027824 */ /* 0x000fc600078e00ff */
[----:B------:R-:W-:Y:S02]  /*142f0*/  LOP3.LUT R0, R0, 0x1f8, RZ, 0xc0, !PT ;  /* 0x000001f800007812 */ /* 0x000fe400078ec0ff */
[----:B------:R-:W-:Y:S02]  /*14300*/  SHF.R.U32.HI R6, RZ, 0x3, R6 ;  /* 0x00000003ff067819 */ /* 0x000fe40000011606 */
[----:B------:R-:W-:-:S03]  /*14310*/  LOP3.LUT R0, R0, 0x38, R7, 0x78, !PT ;  /* 0x0000003800007812 */ /* 0x000fc600078e7807 */
[----:B------:R-:W-:Y:S01]  /*14320*/  IMAD.IADD R5, R5, 0x1, -R6 ;  /* 0x0000000105057824 */ /* 0x000fe200078e0a06 */
[----:B------:R-:W-:-:S05]  /*14330*/  LOP3.LUT R0, R0, 0x200, R2, 0xf8, !PT ;  /* 0x0000020000007812 */ /* 0x000fca00078ef802 */
[----:B------:R-:W-:Y:S01]  /*14340*/  IMAD R0, R23, 0x2000, R0 ;  /* 0x0000200017007824 */ /* 0x000fe200078e0200 */
[----:B------:R-:W-:Y:S06]  /*14350*/  BRA.DIV UR4, `(.L_x_1071) ;  /* 0x0000003a04e47947 */ /* 0x000fec000b800000 */
[----:B------:R-:W1:Y:S01]  /*14360*/  S2R R2, SR_TID.X ;  /* 0x0000000000027919 */ /* 0x000e620000002100 */
[----:B------:R-:W-:Y:S01]  /*14370*/  IMAD R0, R0, 0x2, R16 ;  /* 0x0000000200007824 */ /* 0x000fe200078e0210 */
[----:B------:R-:W2:Y:S04]  /*14380*/  SHFL.IDX PT, R14, R17, RZ, 0x181f ;  /* 0x00181fff110e7589 */ /* 0x000ea800000e0000 */
[----:B0-----:R-:W0:Y:S04]  /*14390*/  SHFL.IDX PT, R3, R18, RZ, 0x181f ;  /* 0x00181fff12037589 */ /* 0x001e2800000e0000 */
[----:B------:R-:W-:Y:S04]  /*143a0*/  SHFL.IDX PT, R7, R18, 0x1, 0x181f ;  /* 0x00381f0012077f89 */ /* 0x000fe800000e0000 */
[----:B------:R-:W-:Y:S04]  /*143b0*/  SHFL.IDX PT, R9, R17, 0x2, 0x181f ;  /* 0x00581f0011097f89 */ /* 0x000fe800000e0000 */
[----:B------:R-:W-:Y:S01]  /*143c0*/  SHFL.IDX PT, R8, R18, 0x2, 0x181f ;  /* 0x00581f0012087f89 */ /* 0x000fe200000e0000 */
[----:B-1----:R-:W-:-:S05]  /*143d0*/  IMAD.SHL.U32 R2, R2, 0x8, RZ ;  /* 0x0000000802027824 */ /* 0x002fca00078e00ff */
[----:B------:R-:W-:-:S05]  /*143e0*/  LOP3.LUT R2, R2, 0x38, RZ, 0xc0, !PT ;  /* 0x0000003802027812 */ /* 0x000fca00078ec0ff */
[----:B------:R-:W-:-:S05]  /*143f0*/  IMAD.SHL.U32 R6, R2, 0x2, RZ ;  /* 0x0000000202067824 */ /* 0x000fca00078e00ff */
[----:B--2---:R-:W-:Y:S02]  /*14400*/  IADD3 R2, P0, R14, R6, RZ ;  /* 0x000000060e027210 */ /* 0x004fe40007f1e0ff */
[----:B------:R-:W1:Y:S03]  /*14410*/  SHFL.IDX PT, R14, R17, 0x1, 0x181f ;  /* 0x00381f00110e7f89 */ /* 0x000e6600000e0000 */
[----:B0-----:R-:W-:Y:S01]  /*14420*/  IMAD.X R3, RZ, RZ, R3, P0 ;  /* 0x000000ffff037224 */ /* 0x001fe200000e0603 */
[----:B------:R-:W-:-:S13]  /*14430*/  ISETP.LT.OR P0, PT, R5, 0x1, P2 ;  /* 0x000000010500780c */ /* 0x000fda0001701670 */
[----:B------:R1:W-:Y:S02]  /*14440*/  LDGSTS.E.BYPASS.LTC128B.128 [R0+0x400], desc[UR52][R2.64], !P0 ;  /* 0x0040000002007fae */ /* 0x0003e4000c101d74 */
[----:B-1----:R-:W-:Y:S02]  /*14450*/  IADD3 R2, P0, R14, R6, RZ ;  /* 0x000000060e027210 */ /* 0x002fe40007f1e0ff */
[----:B------:R-:W0:Y:S03]  /*14460*/  SHFL.IDX PT, R14, R17, 0x3, 0x181f ;  /* 0x00781f00110e7f89 */ /* 0x000e2600000e0000 */
[----:B------:R-:W-:Y:S01]  /*14470*/  IMAD.X R3, RZ, RZ, R7, P0 ;  /* 0x000000ffff037224 */ /* 0x000fe200000e0607 */
[----:B------:R-:W-:Y:S01]  /*14480*/  ISETP.LT.OR P0, PT, R5, 0x11, P2 ;  /* 0x000000110500780c */ /* 0x000fe20001701670 */
[----:B------:R-:W1:-:S12]  /*14490*/  SHFL.IDX PT, R7, R18, 0x3, 0x181f ;  /* 0x00781f0012077f89 */ /* 0x000e5800000e0000 */
[----:B------:R2:W-:Y:S02]  /*144a0*/  LDGSTS.E.BYPASS.LTC128B.128 [R0+0xc00], desc[UR52][R2.64], !P0 ;  /* 0x00c0000002007fae */ /* 0x0005e4000c101d74 */
[----:B--2---:R-:W-:Y:S02]  /*144b0*/  IADD3 R2, P0, R9, R6, RZ ;  /* 0x0000000609027210 */ /* 0x004fe40007f1e0ff */
[----:B------:R-:W2:Y:S03]  /*144c0*/  SHFL.IDX PT, R9, R17, 0x4, 0x181f ;  /* 0x00981f0011097f89 */ /* 0x000ea600000e0000 */
[----:B------:R-:W-:Y:S01]  /*144d0*/  IMAD.X R3, RZ, RZ, R8, P0 ;  /* 0x000000ffff037224 */ /* 0x000fe200000e0608 */
[----:B------:R-:W-:Y:S01]  /*144e0*/  ISETP.LT.OR P0, PT, R5, 0x21, P2 ;  /* 0x000000210500780c */ /* 0x000fe20001701670 */
[----:B------:R-:W3:-:S12]  /*144f0*/  SHFL.IDX PT, R8, R18, 0x4, 0x181f ;  /* 0x00981f0012087f89 */ /* 0x000ed800000e0000 */
[----:B------:R0:W-:Y:S02]  /*14500*/  LDGSTS.E.BYPASS.LTC128B.128 [R0+0x1400], desc[UR52][R2.64], !P0 ;  /* 0x0140000002007fae */ /* 0x0001e4000c101d74 */
[----:B0-----:R-:W-:Y:S02]  /*14510*/  IADD3 R2, P0, R14, R6, RZ ;  /* 0x000000060e027210 */ /* 0x001fe40007f1e0ff */
[----:B------:R-:W0:Y:S03]  /*14520*/  SHFL.IDX PT, R14, R17, 0x5, 0x181f ;  /* 0x00b81f00110e7f89 */ /* 0x000e2600000e0000 */
[----:B-1----:R-:W-:Y:S01]  /*14530*/  IMAD.X R3, RZ, RZ, R7, P0 ;  /* 0x000000ffff037224 */ /* 0x002fe200000e0607 */
[----:B------:R-:W-:Y:S01]  /*14540*/  ISETP.LT.OR P0, PT, R5, 0x31, P2 ;  /* 0x000000310500780c */ /* 0x000fe20001701670 */
[----:B------:R-:W1:-:S12]  /*14550*/  SHFL.IDX PT, R7, R18, 0x5, 0x181f ;  /* 0x00b81f0012077f89 */ /* 0x000e5800000e0000 */
[----:B------:R2:W-:Y:S02]  /*14560*/  LDGSTS.E.BYPASS.LTC128B.128 [R0+0x1c00], desc[UR52][R2.64], !P0 ;  /* 0x01c0000002007fae */ /* 0x0005e4000c101d74 */
[----:B--2---:R-:W-:Y:S02]  /*14570*/  IADD3 R2, P0, R9, R6, RZ ;  /* 0x0000000609027210 */ /* 0x004fe40007f1e0ff */
[----:B------:R-:W2:Y:S03]  /*14580*/  SHFL.IDX PT, R9, R17, 0x6, 0x181f ;  /* 0x00d81f0011097f89 */ /* 0x000ea600000e0000 */
[----:B---3--:R-:W-:Y:S01]  /*14590*/  IMAD.X R3, RZ, RZ, R8, P0 ;  /* 0x000000ffff037224 */ /* 0x008fe200000e0608 */
[----:B------:R-:W-:Y:S01]  /*145a0*/  ISETP.LT.OR P0, PT, R5, 0x41, P2 ;  /* 0x000000410500780c */ /* 0x000fe20001701670 */
[----:B------:R-:W3:-:S12]  /*145b0*/  SHFL.IDX PT, R8, R18, 0x6, 0x181f ;  /* 0x00d81f0012087f89 */ /* 0x000ed800000e0000 */
[----:B------:R0:W-:Y:S02]  /*145c0*/  LDGSTS.E.BYPASS.LTC128B.128 [R0+0x2400], desc[UR52][R2.64], !P0 ;  /* 0x0240000002007fae */ /* 0x0001e4000c101d74 */
[----:B0-----:R-:W-:Y:S02]  /*145d0*/  IADD3 R2, P0, R14, R6, RZ ;  /* 0x000000060e027210 */ /* 0x001fe40007f1e0ff */
[----:B------:R0:W4:Y:S03]  /*145e0*/  SHFL.IDX PT, R14, R17, 0x7, 0x181f ;  /* 0x00f81f00110e7f89 */ /* 0x00012600000e0000 */
[----:B-1----:R-:W-:Y:S01]  /*145f0*/  IMAD.X R3, RZ, RZ, R7, P0 ;  /* 0x000000ffff037224 */ /* 0x002fe200000e0607 */
[----:B------:R-:W-:Y:S01]  /*14600*/  ISETP.LT.OR P0, PT, R5, 0x51, P2 ;  /* 0x000000510500780c */ /* 0x000fe20001701670 */
[----:B------:R0:W1:-:S12]  /*14610*/  SHFL.IDX PT, R7, R18, 0x7, 0x181f ;  /* 0x00f81f0012077f89 */ /* 0x00005800000e0000 */
[----:B------:R2:W-:Y:S02]  /*14620*/  LDGSTS.E.BYPASS.LTC128B.128 [R0+0x2c00], desc[UR52][R2.64], !P0 ;  /* 0x02c0000002007fae */ /* 0x0005e4000c101d74 */
[----:B--2---:R-:W-:-:S05]  /*14630*/  IADD3 R2, P0, R9, R6, RZ ;  /* 0x0000000609027210 */ /* 0x004fca0007f1e0ff */
[----:B---3--:R-:W-:Y:S01]  /*14640*/  IMAD.X R3, RZ, RZ, R8, P0 ;  /* 0x000000ffff037224 */ /* 0x008fe200000e0608 */
[----:B------:R-:W-:-:S13]  /*14650*/  ISETP.LT.OR P0, PT, R5, 0x61, P2 ;  /* 0x000000610500780c */ /* 0x000fda0001701670 */
[----:B-1--4-:R0:W-:Y:S02]  /*14660*/  LDGSTS.E.BYPASS.LTC128B.128 [R0+0x3400], desc[UR52][R2.64], !P0 ;  /* 0x0340000002007fae */ /* 0x0121e4000c101d74 */
.L_x_1195:
[----:B0-----:R-:W-:-:S05]  /*14670*/  IADD3 R2, P0, R14, R6, RZ ;  /* 0x000000060e027210 */ /* 0x001fca0007f1e0ff */
[----:B------:R-:W-:Y:S01]  /*14680*/  IMAD.X R3, RZ, RZ, R7, P0 ;  /* 0x000000ffff037224 */ /* 0x000fe200000e0607 */
[----:B------:R-:W-:-:S13]  /*14690*/  ISETP.LT.OR P0, PT, R5, 0x71, P2 ;  /* 0x000000710500780c */ /* 0x000fda0001701670 */
[----:B------:R-:W-:Y:S01]  /*146a0*/  @!PT LDS RZ, [RZ] ;  /* 0x00000000fffff984 */ /* 0x000fe20000000800 */
[----:B------:R-:W-:Y:S01]  /*146b0*/  @!PT LDS RZ, [RZ] ;  /* 0x00000000fffff984 */ /* 0x000fe20000000800 */
[----:B------:R-:W-:Y:S01]  /*146c0*/  @!PT LDS RZ, [RZ] ;  /* 0x00000000fffff984 */ /* 0x000fe20000000800 */
[----:B------:R0:W-:Y:S01]  /*146d0*/  LDGSTS.E.BYPASS.LTC128B.128 [R0+0x3c00], desc[UR52][R2.64], !P0 ;  /* 0x03c0000002007fae */ /* 0x0001e2000c101d74 */
[----:B------:R-:W-:Y:S01]  /*146e0*/  PLOP3.LUT P0, PT, PT, PT, PT, 0x80, 0x0 ;  /* 0x000000000000781c */ /* 0x000fe20003f0f070 */
[----:B------:R-:W-:-:S12]  /*146f0*/  NOP ;  /* 0x0000000000007918 */ /* 0x000fd80000000000 */
.L_x_1072:
        /* <DEDUP_REMOVED lines=11> */
.L_x_1073:
[----:B------:R2:W-:Y:S01]  /*147b0*/  SYNCS.ARRIVE.TRANS64.A1T0 RZ, [R4+URZ+0x16850], RZ ;  /* 0x016850ff04ff79a7 */ /* 0x0005e2000810003f */
[----:B------:R-:W-:-:S05]  /*147c0*/  VIADD R23, R23, 0x1 ;  /* 0x0000000117177836 */ /* 0x000fca0000000000 */
[----:B------:R-:W-:-:S04]  /*147d0*/  ISETP.NE.AND P0, PT, R23, 0x2, PT ;  /* 0x000000021700780c */ /* 0x000fc80003f05270 */
[----:B------:R-:W-:Y:S02]  /*147e0*/  SEL R3, RZ, 0x1, P0 ;  /* 0x00000001ff037807 */ /* 0x000fe40000000000 */
[----:B------:R-:W-:Y:S02]  /*147f0*/  SEL R23, R23, RZ, P0 ;  /* 0x000000ff17177207 */ /* 0x000fe40000000000 */
[----:B--2---:R-:W-:-:S07]  /*14800*/  LOP3.LUT R26, R26, R3, RZ, 0x3c, !PT ;  /* 0x000000031a1a7212 */ /* 0x004fce00078e3cff */
.L_x_1033:
[----:B------:R-:W-:Y:S05]  /*14810*/  BSYNC B7 ;  /* 0x0000000000077941 */ /* 0x000fea0003800000 */
.L_x_1031:
[----:B------:R2:W5:Y:S01]  /*14820*/  LDL R2, [R1+0xc] ;  /* 0x00000c0001027983 */ /* 0x0005620000100800 */
[----:B------:R-:W-:-:S13]  /*14830*/  LOP3.LUT P0, RZ, R19, 0x20, RZ, 0xc0, !PT ;  /* 0x0000002013ff7812 */ /* 0x000fda000780c0ff */
[----:B--2---:R-:W-:Y:S05]  /*14840*/  @!P0 BRA `(.L_x_1074) ;  /* 0x0000000000288947 */ /* 0x004fea0003800000 */
[----:B------:R-:W-:Y:S05]  /*14850*/  WARPSYNC.ALL ;  /* 0x0000000000007948 */ /* 0x000fea0003800000 */
[----:B------:R-:W2:Y:S08]  /*14860*/  S2UR UR5, SR_CgaCtaId ;  /* 0x00000000000579c3 */ /* 0x000eb00000008800 */
[----:B------:R-:W-:Y:S06]  /*14870*/  BAR.SYNC.DEFER_BLOCKING 0x5, 0x200 ;  /* 0x0148000000007b1d */ /* 0x000fec0000010000 */
[----:B------:R-:W-:-:S02]  /*14880*/  UMOV UR4, 0x400 ;  /* 0x0000040000047882 */ /* 0x000fc40000000000 */
[----:B--2---:R-:W-:-:S06]  /*14890*/  ULEA UR4, UR5, UR4, 0x18 ;  /* 0x0000000405047291 */ /* 0x004fcc000f8ec03f */
[----:B------:R-:W-:-:S05]  /*148a0*/  IMAD.U32 R16, RZ, RZ, UR4 ;  /* 0x00000004ff107e24 */ /* 0x000fca000f8e00ff */
[----:B-----5:R-:W2:Y:S04]  /*148b0*/  LDS R2, [R16+0x168d0] ;  /* 0x0168d00010027984 */ /* 0x020ea80000000800 */
[----:B--2---:R3:W-:Y:S01]  /*148c0*/  STL [R1+0xc], R2 ;  /* 0x00000c0201007387 */ /* 0x0047e20000100800 */
[----:B------:R-:W-:Y:S06]  /*148d0*/  BAR.ARV 0x4, 0x200 ;  /* 0x0108000000007b1d */ /* 0x000fec0000002000 */
[----:B------:R-:W-:Y:S05]  /*148e0*/  BRA `(.L_x_1075) ;  /* 0x00000000002c7947 */ /* 0x000fea0003800000 */
.L_x_1074:
[----:B------:R-:W-:-:S03]  /*148f0*/  UMOV UR4, 0xffffffff ;  /* 0xffffffff00047882 */ /* 0x000fc60000000000 */
[----:B------:R-:W-:Y:S05]  /*14900*/  BRA.DIV UR4, `(.L_x_1076) ;  /* 0x0000003e04bc7947 */ /* 0x000fea000b800000 */
[----:B-----5:R2:W3:Y:S02]  /*14910*/  SHFL.IDX PT, R14, R2, RZ, 0x1f ;  /* 0x00001fff020e7589 */ /* 0x0204e400000e0000 */
.L_x_1198:
[----:B------:R-:W4:Y:S01]  /*14920*/  @!P1 S2R R3, SR_CgaCtaId ;  /* 0x0000000000039919 */ /* 0x000f220000008800 */
[----:B------:R-:W-:Y:S05]  /*14930*/  WARPSYNC.ALL ;  /* 0x0000000000007948 */ /* 0x000fea0003800000 */
[----:B------:R-:W-:Y:S01]  /*14940*/  BAR.SYNC.DEFER_BLOCKING 0x4, 0x200 ;  /* 0x0108000000007b1d */ /* 0x000fe20000010000 */
[----:B-1----:R-:W-:-:S05]  /*14950*/  @!P1 MOV R0, 0x400 ;  /* 0x0000040000009802 */ /* 0x002fca0000000f00 */
[----:B---3--:R1:W-:Y:S01]  /*14960*/  STL [R1+0xc], R14 ;  /* 0x00000c0e01007387 */ /* 0x0083e20000100800 */
[----:B----4-:R-:W-:-:S05]  /*14970*/  @!P1 LEA R16, R3, R0, 0x18 ;  /* 0x0000000003109211 */ /* 0x010fca00078ec0ff */
[----:B------:R1:W-:Y:S01]  /*14980*/  @!P1 STS [R16+0x168d0], R2 ;  /* 0x0168d00210009388 */ /* 0x0003e20000000800 */
[----:B------:R-:W-:Y:S06]  /*14990*/  BAR.ARV 0x5, 0x200 ;  /* 0x0148000000007b1d */ /* 0x000fec0000002000 */
.L_x_1075:
[----:B-1----:R-:W4:Y:S01]  /*149a0*/  LDL R0, [R1+0xc] ;  /* 0x00000c0001007983 */ /* 0x002f220000100800 */
[----:B------:R-:W-:Y:S02]  /*149b0*/  ULDC UR4, c[0x0][0xc38] ;  /* 0x00030e0000047ab9 */ /* 0x000fe40000000800 */
[----:B----4-:R-:W-:-:S13]  /*149c0*/  ISETP.GE.AND P0, PT, R0, UR4, PT ;  /* 0x0000000400007c0c */ /* 0x010fda000bf06270 */
[----:B------:R-:W-:Y:S05]  /*149d0*/  @!P0 BRA `(.L_x_1077) ;  /* 0xffffffbc006c8947 */ /* 0x000fea000383ffff */
.L_x_1022:
[----:B------:R-:W4:Y:S01]  /*149e0*/  LDL.LU R0, [R1+0x10] ;  /* 0x0000100001007983 */ /* 0x000f220000300800 */
[----:B------:R-:W-:Y:S01]  /*149f0*/  BSSY B0, `(.L_x_1078) ;  /* 0x000000b000007945 */ /* 0x000fe20003800000 */
[----:B------:R-:W5:Y:S01]  /*14a00*/  S2R R5, SR_CgaCtaId ;  /* 0x0000000000057919 */ /* 0x000f620000008800 */
[----:B----4-:R-:W-:-:S05]  /*14a10*/  VIADD R0, R0, 0x1 ;  /* 0x0000000100007836 */ /* 0x010fca0000000000 */
[----:B--23--:R-:W-:-:S04]  /*14a20*/  LEA.HI R2, R0, R0, RZ, 0x1 ;  /* 0x0000000000027211 */ /* 0x00cfc800078f08ff */
[----:B------:R-:W-:Y:S02]  /*14a30*/  LOP3.LUT R3, R2, 0xfffffffe, RZ, 0xc0, !PT ;  /* 0xfffffffe02037812 */ /* 0x000fe400078ec0ff */
[----:B------:R-:W-:-:S03]  /*14a40*/  MOV R2, 0x400 ;  /* 0x0000040000027802 */ /* 0x000fc60000000f00 */
[----:B------:R-:W-:Y:S01]  /*14a50*/  IMAD.IADD R0, R0, 0x1, -R3 ;  /* 0x0000000100007824 */ /* 0x000fe200078e0a03 */
[----:B-----5:R-:W-:-:S04]  /*14a60*/  LEA R4, R5, R2, 0x18 ;  /* 0x0000000205047211 */ /* 0x020fc800078ec0ff */
[----:B------:R-:W-:-:S04]  /*14a70*/  SHF.L.U32 R0, R0, 0x1f, RZ ;  /* 0x0000001f00007819 */ /* 0x000fc800000006ff */
[----:B------:R-:W2:Y:S02]  /*14a80*/  SYNCS.PHASECHK.TRANS64.TRYWAIT P0, [R4+URZ+0x16820], R0 ;  /* 0x01682000040075a7 */ /* 0x000ea4000800017f */
[----:B--2---:R-:W-:Y:S05]  /*14a90*/  @!P0 BRA `(.L_x_1079) ;  /* 0x0000003c00808947 */ /* 0x004fea0003800000 */
.L_x_1199:
[----:B-1----:R-:W-:Y:S05]  /*14aa0*/  BSYNC B0 ;  /* 0x0000000000007941 */ /* 0x002fea0003800000 */
.L_x_1078:
[----:B------:R-:W-:-:S03]  /*14ab0*/  UMOV UR4, 0xffffffff ;  /* 0xffffffff00047882 */ /* 0x000fc60000000000 */
[----:B------:R-:W-:Y:S05]  /*14ac0*/  BRA.DIV UR4, `(.L_x_1080) ;  /* 0x0000003e04887947 */ /* 0x000fea000b800000 */
[----:B--2---:R-:W1:Y:S02]  /*14ad0*/  S2R R0, SR_TID.X ;  /* 0x0000000000007919 */ /* 0x004e640000002100 */
[----:B-1----:R-:W-:-:S04]  /*14ae0*/  SHF.R.U32.HI R0, RZ, 0x5, R0 ;  /* 0x00000005ff007819 */ /* 0x002fc80000011600 */
[----:B------:R-:W-:-:S05]  /*14af0*/  LOP3.LUT R0, R0, 0x3, RZ, 0xc0, !PT ;  /* 0x0000000300007812 */ /* 0x000fca00078ec0ff */
[----:B------:R1:W2:Y:S02]  /*14b00*/  SHFL.IDX PT, R14, R0, RZ, 0x1f ;  /* 0x00001fff000e7589 */ /* 0x0002a400000e0000 */
.L_x_1202:
[----:B--2---:R-:W-:Y:S01]  /*14b10*/  ISETP.NE.AND P0, PT, R14, RZ, PT ;  /* 0x000000ff0e00720c */ /* 0x004fe20003f05270 */
[----:B------:R-:W-:-:S12]  /*14b20*/  BSSY B0, `(.L_x_1081) ;  /* 0x0000024000007945 */ /* 0x000fd80003800000 */
[----:B------:R-:W-:Y:S05]  /*14b30*/  @P0 BRA `(.L_x_1082) ;  /* 0x0000000000880947 */ /* 0x000fea0003800000 */
[----:B------:R-:W-:-:S03]  /*14b40*/  UMOV UR4, 0xffffffff ;  /* 0xffffffff00047882 */ /* 0x000fc60000000000 */
[----:B------:R-:W-:Y:S05]  /*14b50*/  BRA.DIV UR4, `(.L_x_1083) ;  /* 0x0000003e04987947 */ /* 0x000fea000b800000 */
[----:B------:R-:W-:-:S13]  /*14b60*/  ELECT P6, URZ, PT ;  /* 0x00000000003f782f */ /* 0x000fda00038c0000 */
.L_x_1205:
[----:B------:R-:W-:Y:S05]  /*14b70*/  @!P6 BRA `(.L_x_1082) ;  /* 0x000000000078e947 */ /* 0x000fea0003800000 */
[----:B------:R-:W-:-:S06]  /*14b80*/  ULOP3.LUT UR4, UR37, 0x2, URZ, 0xfc, !UPT ;  /* 0x0000000225047892 */ /* 0x000fcc000f8efc3f */
[----:B-1----:R-:W-:-:S05]  /*14b90*/  IMAD.U32 R0, RZ, RZ, UR4 ;  /* 0x00000004ff007e24 */ /* 0x002fca000f8e00ff */
[----:B------:R-:W-:-:S13]  /*14ba0*/  ISETP.NE.AND P0, PT, R0, 0x3, PT ;  /* 0x000000030000780c */ /* 0x000fda0003f05270 */
[----:B------:R-:W-:Y:S05]  /*14bb0*/  @!P0 BRA `(.L_x_1084) ;  /* 0x0000000000048947 */ /* 0x000fea0003800000 */
[----:B------:R-:W-:Y:S01]  /*14bc0*/  BPT.TRAP 0x1 ;  /* 0x000000040000795c */ /* 0x000fe20000300000 */
.L_x_1084:
[C---:B------:R-:W-:Y:S01]  /*14bd0*/  IMAD R5, R23.reuse, 0x8, R4 ;  /* 0x0000000817057824 */ /* 0x040fe200078e0204 */
[----:B------:R-:W-:Y:S01]  /*14be0*/  SHF.L.U32 R0, R26, 0x1f, RZ ;  /* 0x0000001f1a007819 */ /* 0x000fe200000006ff */
[----:B------:R-:W-:-:S03]  /*14bf0*/  VIADD R23, R23, 0x1 ;  /* 0x0000000117177836 */ /* 0x000fc60000000000 */
[----:B------:R-:W1:Y:S02]  /*14c00*/  SYNCS.PHASECHK.TRANS64.TRYWAIT P1, [R5+URZ+0x16840], R0 ;  /* 0x01684000050075a7 */ /* 0x000e64000802017f */
[----:B------:R-:W-:-:S04]  /*14c10*/  ISETP.NE.AND P2, PT, R23, 0x2, PT ;  /* 0x000000021700780c */ /* 0x000fc80003f45270 */
[----:B------:R-:W-:Y:S01]  /*14c20*/  SEL R3, RZ, 0x1, P2 ;  /* 0x00000001ff037807 */ /* 0x000fe20001000000 */
[----:B-1----:R-:W-:Y:S08]  /*14c30*/  @!P1 BRA `(.L_x_1085) ;  /* 0x0000003c00809947 */ /* 0x002ff00003800000 */
.L_x_1206:
[----:B------:R-:W-:Y:S02]  /*14c40*/  SEL R23, R23, RZ, P2 ;  /* 0x000000ff17177207 */ /* 0x000fe40001000000 */
[----:B------:R-:W-:Y:S01]  /*14c50*/  LOP3.LUT R2, R26, R3, RZ, 0x3c, !PT ;  /* 0x000000031a027212 */ /* 0x000fe200078e3cff */
[----:B------:R-:W-:Y:S06]  /*14c60*/  @!P0 BRA `(.L_x_1086) ;  /* 0x0000000000048947 */ /* 0x000fec0003800000 */
[----:B------:R-:W-:Y:S01]  /*14c70*/  BPT.TRAP 0x1 ;  /* 0x000000040000795c */ /* 0x000fe20000300000 */
.L_x_1086:
[----:B------:R-:W-:Y:S01]  /*14c80*/  IMAD R23, R23, 0x8, R4 ;  /* 0x0000000817177824 */ /* 0x000fe200078e0204 */
[----:B------:R-:W-:-:S04]  /*14c90*/  SHF.L.U32 R2, R2, 0x1f, RZ ;  /* 0x0000001f02027819 */ /* 0x000fc800000006ff */
[----:B------:R-:W2:Y:S02]  /*14ca0*/  SYNCS.PHASECHK.TRANS64.TRYWAIT P1, [R23+URZ+0x16840], R2 ;  /* 0x01684002170075a7 */ /* 0x000ea4000802017f */
[----:B--2---:R-:W-:Y:S05]  /*14cb0*/  @!P1 BRA `(.L_x_1087) ;  /* 0x0000003c00749947 */ /* 0x004fea0003800000 */
.L_x_1207:
[----:B------:R-:W-:Y:S05]  /*14cc0*/  @!P0 BRA `(.L_x_1088) ;  /* 0x0000000000048947 */ /* 0x000fea0003800000 */
[----:B------:R-:W-:Y:S01]  /*14cd0*/  BPT.TRAP 0x1 ;  /* 0x000000040000795c */ /* 0x000fe20000300000 */
.L_x_1088:
[----:B------:R-:W3:Y:S02]  /*14ce0*/  SYNCS.PHASECHK.TRANS64.TRYWAIT P1, [R5+URZ+0x16860], R0 ;  /* 0x01686000050075a7 */ /* 0x000ee4000802017f */
[----:B---3--:R-:W-:Y:S05]  /*14cf0*/  @!P1 BRA `(.L_x_1089) ;  /* 0x0000003c00789947 */ /* 0x008fea0003800000 */
.L_x_1208:
[----:B------:R-:W-:Y:S05]  /*14d00*/  @!P0 BRA `(.L_x_1090) ;  /* 0x0000000000048947 */ /* 0x000fea0003800000 */
[----:B------:R-:W-:Y:S01]  /*14d10*/  BPT.TRAP 0x1 ;  /* 0x000000040000795c */ /* 0x000fe20000300000 */
.L_x_1090:
[----:B----4-:R4:W0:Y:S02]  /*14d20*/  SYNCS.PHASECHK.TRANS64.TRYWAIT P0, [R23+URZ+0x16860], R2 ;  /* 0x01686002170075a7 */ /* 0x010824000800017f */
[----:B0-----:R-:W-:Y:S05]  /*14d30*/  @!P0 NANOSLEEP.SYNCS 0x989680 ;  /* 0x009896800000895d */ /* 0x001fea0003900000 */
[----:B------:R-:W0:Y:S02]  /*14d40*/  @!P0 SYNCS.PHASECHK.TRANS64 P0, [R23+URZ+0x16860], R2 ;  /* 0x01686002170085a7 */ /* 0x000e24000800007f */
[----:B0-----:R-:W-:Y:S05]  /*14d50*/  @!P0 BRA `(.L_x_1090) ;  /* 0xfffffffc00f08947 */ /* 0x001fea000383ffff */
.L_x_1082:
[----:B------:R-:W-:Y:S05]  /*14d60*/  BSYNC B0 ;  /* 0x0000000000007941 */ /* 0x000fea0003800000 */
.L_x_1081:
[----:B------:R-:W-:Y:S05]  /*14d70*/  EXIT ;  /* 0x000000000000794d */ /* 0x000fea0003800000 */
.L_x_939:
[----:B0-----:R-:W-:-:S04]  /*14d80*/  IMAD.U32 R3, RZ, RZ, UR45 ;  /* 0x0000002dff037e24 */ /* 0x001fc8000f8e00ff */
[----:B------:R0:W1:Y:S03]  /*14d90*/  SYNCS.PHASECHK.TRANS64.TRYWAIT P1, [R3+URZ+0x16800], R0 ;  /* 0x01680000030075a7 */ /* 0x000066000802017f */
[----:B-1----:R-:W-:Y:S05]  /*14da0*/  @!P1 NANOSLEEP.SYNCS 0x989680 ;  /* 0x009896800000995d */ /* 0x002fea0003900000 */
[----:B------:R-:W1:Y:S02]  /*14db0*/  @!P1 SYNCS.PHASECHK.TRANS64 P1, [R3+URZ+0x16800], R0 ;  /* 0x01680000030095a7 */ /* 0x000e64000802007f */
[----:B-1----:R-:W-:Y:S05]  /*14dc0*/  @!P1 BRA `(.L_x_939) ;  /* 0xfffffffc00ec9947 */ /* 0x002fea000383ffff */
[----:B------:R-:W-:Y:S05]  /*14dd0*/  BRA `(.L_x_1091) ;  /* 0xfffffec800bc7947 */ /* 0x000fea000383ffff */
.L_x_943:
[----:B-1----:R1:W2:Y:S02]  /*14de0*/  SYNCS.PHASECHK.TRANS64.TRYWAIT P1, [R89+URZ+0x16830], R0 ;  /* 0x01683000590075a7 */ /* 0x0022a4000802017f */
[----:B--2---:R-:W-:Y:S05]  /*14df0*/  @!P1 NANOSLEEP.SYNCS 0x989680 ;  /* 0x009896800000995d */ /* 0x004fea0003900000 */
[----:B------:R-:W2:Y:S02]  /*14e00*/  @!P1 SYNCS.PHASECHK.TRANS64 P1, [R89+URZ+0x16830], R0 ;  /* 0x01683000590095a7 */ /* 0x000ea4000802007f */
[----:B--2---:R-:W-:Y:S05]  /*14e10*/  @!P1 BRA `(.L_x_943) ;  /* 0xfffffffc00f09947 */ /* 0x004fea000383ffff */
[----:B------:R-:W-:Y:S05]  /*14e20*/  BRA `(.L_x_942) ;  /* 0xfffffec800d87947 */ /* 0x000fea000383ffff */
.L_x_960:
[----:B-1----:R-:W-:-:S04]  /*14e30*/  IMAD.U32 R7, RZ, RZ, UR6 ;  /* 0x00000006ff077e24 */ /* 0x002fc8000f8e00ff */
[----:B------:R1:W2:Y:S03]  /*14e40*/  SYNCS.PHASECHK.TRANS64.TRYWAIT P1, [R7+URZ+0x16830], R6 ;  /* 0x01683006070075a7 */ /* 0x0002a6000802017f */
[----:B--2---:R-:W-:Y:S05]  /*14e50*/  @!P1 NANOSLEEP.SYNCS 0x989680 ;  /* 0x009896800000995d */ /* 0x004fea0003900000 */
[----:B------:R-:W2:Y:S02]  /*14e60*/  @!P1 SYNCS.PHASECHK.TRANS64 P1, [R7+URZ+0x16830], R6 ;  /* 0x01683006070095a7 */ /* 0x000ea4000802007f */
[----:B--2---:R-:W-:Y:S05]  /*14e70*/  @!P1 BRA `(.L_x_960) ;  /* 0xfffffffc00ec9947 */ /* 0x004fea000383ffff */
[----:B------:R-:W-:Y:S05]  /*14e80*/  BRA `(.L_x_957) ;  /* 0xffffff0400747947 */ /* 0x000fea000383ffff */
.L_x_964:
[----:B-1----:R-:W-:-:S04]  /*14e90*/  IMAD.U32 R7, RZ, RZ, UR6 ;  /* 0x00000006ff077e24 */ /* 0x002fc8000f8e00ff */
[----:B------:R1:W2:Y:S03]  /*14ea0*/  SYNCS.PHASECHK.TRANS64.TRYWAIT P1, [R7+URZ+0x16850], R6 ;  /* 0x01685006070075a7 */ /* 0x0002a6000802017f */
[----:B--2---:R-:W-:Y:S05]  /*14eb0*/  @!P1 NANOSLEEP.SYNCS 0x989680 ;  /* 0x009896800000995d */ /* 0x004fea0003900000 */
[----:B------:R-:W2:Y:S02]  /*14ec0*/  @!P1 SYNCS.PHASECHK.TRANS64 P1, [R7+URZ+0x16850], R6 ;  /* 0x01685006070095a7 */ /* 0x000ea4000802007f */
[----:B--2---:R-:W-:Y:S05]  /*14ed0*/  @!P1 BRA `(.L_x_964) ;  /* 0xfffffffc00ec9947 */ /* 0x004fea000383ffff */
[----:B------:R-:W-:Y:S05]  /*14ee0*/  BRA `(.L_x_961) ;  /* 0xffffff0400f07947 */ /* 0x000fea000383ffff */
.L_x_983:
[----:B-1----:R-:W-:-:S04]  /*14ef0*/  IMAD.U32 R8, RZ, RZ, UR6 ;  /* 0x00000006ff087e24 */ /* 0x002fc8000f8e00ff */
[----:B------:R1:W2:Y:S03]  /*14f00*/  SYNCS.PHASECHK.TRANS64.TRYWAIT P1, [R8+URZ+0x16830], R7 ;  /* 0x01683007080075a7 */ /* 0x0002a6000802017f */
[----:B--2---:R-:W-:Y:S05]  /*14f10*/  @!P1 NANOSLEEP.SYNCS 0x989680 ;  /* 0x009896800000995d */ /* 0x004fea0003900000 */
[----:B------:R-:W2:Y:S02]  /*14f20*/  @!P1 SYNCS.PHASECHK.TRANS64 P1, [R8+URZ+0x16830], R7 ;  /* 0x01683007080095a7 */ /* 0x000ea4000802007f */
[----:B--2---:R-:W-:Y:S05]  /*14f30*/  @!P1 BRA `(.L_x_983) ;  /* 0xfffffffc00ec9947 */ /* 0x004fea000383ffff */
[----:B------:R-:W-:Y:S05]  /*14f40*/  BRA `(.L_x_980) ;  /* 0xffffff3c006c7947 */ /* 0x000fea000383ffff */
.L_x_987:
[----:B-1----:R-:W-:-:S04]  /*14f50*/  IMAD.U32 R8, RZ, RZ, UR6 ;  /* 0x00000006ff087e24 */ /* 0x002fc8000f8e00ff */
[----:B------:R1:W2:Y:S03]  /*14f60*/  SYNCS.PHASECHK.TRANS64.TRYWAIT P1, [R8+URZ+0x16850], R7 ;  /* 0x01685007080075a7 */ /* 0x0002a6000802017f */
[----:B--2---:R-:W-:Y:S05]  /*14f70*/  @!P1 NANOSLEEP.SYNCS 0x989680 ;  /* 0x009896800000995d */ /* 0x004fea0003900000 */
[----:B------:R-:W2:Y:S02]  /*14f80*/  @!P1 SYNCS.PHASECHK.TRANS64 P1, [R8+URZ+0x16850], R7 ;  /* 0x01685007080095a7 */ /* 0x000ea4000802007f */
[----:B--2---:R-:W-:Y:S05]  /*14f90*/  @!P1 BRA `(.L_x_987) ;  /* 0xfffffffc00ec9947 */ /* 0x004fea000383ffff */
[----:B------:R-:W-:Y:S05]  /*14fa0*/  BRA `(.L_x_984) ;  /* 0xffffff3c00e87947 */ /* 0x000fea000383ffff */
.L_x_995:
[----:B-1----:R-:W-:-:S04]  /*14fb0*/  IMAD.U32 R7, RZ, RZ, UR6 ;  /* 0x00000006ff077e24 */ /* 0x002fc8000f8e00ff */
[----:B------:R1:W2:Y:S03]  /*14fc0*/  SYNCS.PHASECHK.TRANS64.TRYWAIT P1, [R7+URZ+0x16830], R6 ;  /* 0x01683006070075a7 */ /* 0x0002a6000802017f */
[----:B--2---:R-:W-:Y:S05]  /*14fd0*/  @!P1 NANOSLEEP.SYNCS 0x989680 ;  /* 0x009896800000995d */ /* 0x004fea0003900000 */
[----:B------:R-:W2:Y:S02]  /*14fe0*/  @!P1 SYNCS.PHASECHK.TRANS64 P1, [R7+URZ+0x16830], R6 ;  /* 0x01683006070095a7 */ /* 0x000ea4000802007f */
[----:B--2---:R-:W-:Y:S05]  /*14ff0*/  @!P1 BRA `(.L_x_995) ;  /* 0xfffffffc00ec9947 */ /* 0x004fea000383ffff */
[----:B------:R-:W-:Y:S05]  /*15000*/  BRA `(.L_x_992) ;  /* 0xffffff6000987947 */ /* 0x000fea000383ffff */
.L_x_999:
[----:B-1----:R-:W-:-:S04]  /*15010*/  IMAD.U32 R7, RZ, RZ, UR6 ;  /* 0x00000006ff077e24 */ /* 0x002fc8000f8e00ff */
[----:B------:R1:W2:Y:S03]  /*15020*/  SYNCS.PHASECHK.TRANS64.TRYWAIT P1, [R7+URZ+0x16850], R6 ;  /* 0x01685006070075a7 */ /* 0x0002a6000802017f */
[----:B--2---:R-:W-:Y:S05]  /*15030*/  @!P1 NANOSLEEP.SYNCS 0x989680 ;  /* 0x009896800000995d */ /* 0x004fea0003900000 */
[----:B------:R-:W2:Y:S02]  /*15040*/  @!P1 SYNCS.PHASECHK.TRANS64 P1, [R7+URZ+0x16850], R6 ;  /* 0x01685006070095a7 */ /* 0x000ea4000802007f */
[----:B--2---:R-:W-:Y:S05]  /*15050*/  @!P1 BRA `(.L_x_999) ;  /* 0xfffffffc00ec9947 */ /* 0x004fea000383ffff */
[----:B------:R-:W-:Y:S05]  /*15060*/  BRA `(.L_x_996) ;  /* 0xffffff6400087947 */ /* 0x000fea000383ffff */
.L_x_1014:
[----:B-1----:R-:W-:-:S04]  /*15070*/  IMAD.U32 R4, RZ, RZ, UR5 ;  /* 0x00000005ff047e24 */ /* 0x002fc8000f8e00ff */
[----:B------:R1:W2:Y:S03]  /*15080*/  SYNCS.PHASECHK.TRANS64.TRYWAIT P1, [R4+URZ+0x16850], R3 ;  /* 0x01685003040075a7 */ /* 0x0002a6000802017f */
[----:B--2---:R-:W-:Y:S05]  /*15090*/  @!P1 NANOSLEEP.SYNCS 0x989680 ;  /* 0x009896800000995d */ /* 0x004fea0003900000 */
[----:B------:R-:W2:Y:S02]  /*150a0*/  @!P1 SYNCS.PHASECHK.TRANS64 P1, [R4+URZ+0x16850], R3 ;  /* 0x01685003040095a7 */ /* 0x000ea4000802007f */
[----:B--2---:R-:W-:Y:S05]  /*150b0*/  @!P1 BRA `(.L_x_1014) ;  /* 0xfffffffc00ec9947 */ /* 0x004fea000383ffff */
[----:B------:R-:W-:Y:S05]  /*150c0*/  BRA `(.L_x_1013) ;  /* 0xffffff9400bc7947 */ /* 0x000fea000383ffff */
.L_x_1039:
[----:B------:R-:W3:Y:S01]  /*150d0*/  S2R R17, SR_TID.X ;  /* 0x0000000000117919 */ /* 0x000ee20000002100 */
[----:B------:R-:W-:Y:S02]  /*150e0*/  IMAD.MOV.U32 R12, RZ, RZ, RZ ;  /* 0x000000ffff0c7224 */ /* 0x000fe400078e00ff */
[----:B------:R-:W-:Y:S02]  /*150f0*/  IMAD.MOV.U32 R11, RZ, RZ, 0x1f ;  /* 0x0000001fff0b7424 */ /* 0x000fe400078e00ff */
[----:B------:R-:W-:Y:S01]  /*15100*/  IMAD.MOV.U32 R15, RZ, RZ, -0x1 ;  /* 0xffffffffff0f7424 */ /* 0x000fe200078e00ff */
[----:B---3--:R-:W-:-:S04]  /*15110*/  SHF.R.U32.HI R17, RZ, 0x5, R17 ;  /* 0x00000005ff117819 */ /* 0x008fc80000011611 */
[----:B------:R-:W-:-:S05]  /*15120*/  LOP3.LUT R17, R17, 0x3, RZ, 0xc0, !PT ;  /* 0x0000000311117812 */ /* 0x000fca00078ec0ff */
[----:B------:R-:W-:-:S07]  /*15130*/  IMAD.MOV.U32 R13, RZ, RZ, R17 ;  /* 0x000000ffff0d7224 */ /* 0x000fce00078e0011 */
[----:B012--5:R-:W-:Y:S05]  /*15140*/  WARPSYNC.COLLECTIVE R15, `(.L_x_1092) ;  /* 0x000000000f087348 */ /* 0x027fea0003c00000 */
[----:B------:R3:W4:Y:S02]  /*15150*/  SHFL.IDX P6, R14, R13, R12, R11 ;  /* 0x0000000c0d0e7389 */ /* 0x00072400000c000b */
[----:B012345:R-:W-:Y:S01]  /*15160*/  ENDCOLLECTIVE ;  /* 0x000000000000791b */ /* 0x03ffe20003800000 */
.L_x_1092:
[----:B------:R-:W-:Y:S05]  /*15170*/  BRA `(.L_x_1093) ;  /* 0xffffffc000ec7947 */ /* 0x000fea000383ffff */
.L_x_1042:
[----:B0-----:R0:W1:Y:S02]  /*15180*/  SYNCS.PHASECHK.TRANS64.TRYWAIT P0, [R0+URZ+0x16840], R2 ;  /* 0x01684002000075a7 */ /* 0x001064000800017f */
[----:B-1----:R-:W-:Y:S05]  /*15190*/  @!P0 NANOSLEEP.SYNCS 0x989680 ;  /* 0x009896800000895d */ /* 0x002fea0003900000 */
[----:B------:R-:W1:Y:S02]  /*151a0*/  @!P0 SYNCS.PHASECHK.TRANS64 P0, [R0+URZ+0x16840], R2 ;  /* 0x01684002000085a7 */ /* 0x000e64000800007f */
[----:B-1----:R-:W-:Y:S05]  /*151b0*/  @!P0 BRA `(.L_x_1042) ;  /* 0xfffffffc00f08947 */ /* 0x002fea000383ffff */
[----:B------:R-:W-:Y:S05]  /*151c0*/  BRA `(.L_x_1094) ;  /* 0xffffffc400f47947 */ /* 0x000fea000383ffff */
.L_x_1043:
[----:B------:R-:W-:Y:S01]  /*151d0*/  BSSY B0, `(.L_x_1095) ;  /* 0x0000008000007945 */ /* 0x000fe20003800000 */
[----:B------:R-:W-:Y:S02]  /*151e0*/  IMAD.MOV.U32 R13, RZ, RZ, R5 ;  /* 0x000000ffff0d7224 */ /* 0x000fe400078e0005 */
[----:B------:R-:W-:Y:S02]  /*151f0*/  IMAD.MOV.U32 R12, RZ, RZ, RZ ;  /* 0x000000ffff0c7224 */ /* 0x000fe400078e00ff */
[----:B------:R-:W-:Y:S02]  /*15200*/  IMAD.MOV.U32 R11, RZ, RZ, 0x181f ;  /* 0x0000181fff0b7424 */ /* 0x000fe400078e00ff */
[----:B------:R-:W-:-:S07]  /*15210*/  IMAD.MOV.U32 R15, RZ, RZ, -0x1 ;  /* 0xffffffffff0f7424 */ /* 0x000fce00078e00ff */
[----:B------:R-:W-:Y:S05]  /*15220*/  WARPSYNC.COLLECTIVE R15, `(.L_x_1096) ;  /* 0x000000000f087348 */ /* 0x000fea0003c00000 */
[----:B------:R0:W1:Y:S02]  /*15230*/  SHFL.IDX P6, R14, R13, R12, R11 ;  /* 0x0000000c0d0e7389 */ /* 0x00006400000c000b */
[----:B01----:R-:W-:Y:S01]  /*15240*/  ENDCOLLECTIVE ;  /* 0x000000000000791b */ /* 0x003fe20003800000 */
.L_x_1096:
[----:B------:R-:W-:Y:S05]  /*15250*/  BSYNC B0 ;  /* 0x0000000000007941 */ /* 0x000fea0003800000 */
.L_x_1095:
[----:B------:R-:W-:Y:S02]  /*15260*/  IMAD.MOV.U32 R13, RZ, RZ, R4 ;  /* 0x000000ffff0d7224 */ /* 0x000fe400078e0004 */
[----:B------:R-:W-:Y:S02]  /*15270*/  IMAD.MOV.U32 R12, RZ, RZ, RZ ;  /* 0x000000ffff0c7224 */ /* 0x000fe400078e00ff */
[----:B------:R-:W-:Y:S02]  /*15280*/  IMAD.MOV.U32 R11, RZ, RZ, 0x181f ;  /* 0x0000181fff0b7424 */ /* 0x000fe400078e00ff */
[----:B------:R-:W-:Y:S02]  /*15290*/  IMAD.MOV.U32 R15, RZ, RZ, -0x1 ;  /* 0xffffffffff0f7424 */ /* 0x000fe400078e00ff */
[----:B------:R-:W-:Y:S02]  /*152a0*/  IMAD.MOV.U32 R2, RZ, RZ, R14 ;  /* 0x000000ffff027224 */ /* 0x000fe400078e000e */
[----:B------:R-:W-:-:S07]  /*152b0*/  @P0 IMAD R8, R6, 0x2, R16 ;  /* 0x0000000206080824 */ /* 0x000fce00078e0210 */
[----:B------:R-:W-:Y:S05]  /*152c0*/  WARPSYNC.COLLECTIVE R15, `(.L_x_1097) ;  /* 0x000000000f087348 */ /* 0x000fea0003c00000 */
[----:B------:R0:W1:Y:S02]  /*152d0*/  SHFL.IDX P6, R14, R13, R12, R11 ;  /* 0x0000000c0d0e7389 */ /* 0x00006400000c000b */
[----:B01----:R-:W-:Y:S01]  /*152e0*/  ENDCOLLECTIVE ;  /* 0x000000000000791b */ /* 0x003fe20003800000 */
.L_x_1097:
[----:B------:R-:W-:Y:S02]  /*152f0*/  IMAD.MOV.U32 R13, RZ, RZ, R5 ;  /* 0x000000ffff0d7224 */ /* 0x000fe400078e0005 */
[----:B------:R-:W-:Y:S02]  /*15300*/  IMAD.MOV.U32 R12, RZ, RZ, 0x1 ;  /* 0x00000001ff0c7424 */ /* 0x000fe400078e00ff */
[----:B------:R-:W-:-:S07]  /*15310*/  IMAD.MOV.U32 R3, RZ, RZ, R14 ;  /* 0x000000ffff037224 */ /* 0x000fce00078e000e */
[----:B------:R-:W-:Y:S05]  /*15320*/  WARPSYNC.COLLECTIVE R15, `(.L_x_1098) ;  /* 0x000000000f087348 */ /* 0x000fea0003c00000 */
[----:B------:R0:W1:Y:S02]  /*15330*/  SHFL.IDX P6, R14, R13, R12, R11 ;  /* 0x0000000c0d0e7389 */ /* 0x00006400000c000b */
[----:B01----:R-:W-:Y:S01]  /*15340*/  ENDCOLLECTIVE ;  /* 0x000000000000791b */ /* 0x003fe20003800000 */
.L_x_1098:
        /* <DEDUP_REMOVED lines=15> */
.L_x_1099:
[----:B------:R-:W-:Y:S02]  /*15440*/  @P1 IMAD R8, R6, 0x2, R16 ;  /* 0x0000000206081824 */ /* 0x000fe400078e0210 */
[----:B------:R-:W-:Y:S02]  /*15450*/  IMAD.MOV.U32 R13, RZ, RZ, R5 ;  /* 0x000000ffff0d7224 */ /* 0x000fe400078e0005 */
[----:B------:R-:W-:Y:S02]  /*15460*/  IMAD.MOV.U32 R12, RZ, RZ, 0x2 ;  /* 0x00000002ff0c7424 */ /* 0x000fe400078e00ff */
[----:B------:R-:W-:-:S07]  /*15470*/  IMAD.MOV.U32 R3, RZ, RZ, R14 ;  /* 0x000000ffff037224 */ /* 0x000fce00078e000e */
[----:B------:R-:W-:Y:S05]  /*15480*/  WARPSYNC.COLLECTIVE R15, `(.L_x_1100) ;  /* 0x000000000f087348 */ /* 0x000fea0003c00000 */
[----:B------:R0:W1:Y:S02]  /*15490*/  SHFL.IDX P6, R14, R13, R12, R11 ;  /* 0x0000000c0d0e7389 */ /* 0x00006400000c000b */
[----:B01----:R-:W-:Y:S01]  /*154a0*/  ENDCOLLECTIVE ;  /* 0x000000000000791b */ /* 0x003fe20003800000 */
.L_x_1100:
        /* <DEDUP_REMOVED lines=15> */
.L_x_1101:
[----:B------:R-:W-:Y:S02]  /*155a0*/  @P1 IMAD R8, R6, 0x2, R16 ;  /* 0x0000000206081824 */ /* 0x000fe400078e0210 */
[----:B------:R-:W-:Y:S02]  /*155b0*/  IMAD.MOV.U32 R13, RZ, RZ, R5 ;  /* 0x000000ffff0d7224 */ /* 0x000fe400078e0005 */
[----:B------:R-:W-:Y:S02]  /*155c0*/  IMAD.MOV.U32 R12, RZ, RZ, 0x3 ;  /* 0x00000003ff0c7424 */ /* 0x000fe400078e00ff */
[----:B------:R-:W-:-:S07]  /*155d0*/  IMAD.MOV.U32 R3, RZ, RZ, R14 ;  /* 0x000000ffff037224 */ /* 0x000fce00078e000e */
[----:B------:R-:W-:Y:S05]  /*155e0*/  WARPSYNC.COLLECTIVE R15, `(.L_x_1102) ;  /* 0x000000000f087348 */ /* 0x000fea0003c00000 */
[----:B------:R0:W1:Y:S02]  /*155f0*/  SHFL.IDX P6, R14, R13, R12, R11 ;  /* 0x0000000c0d0e7389 */ /* 0x00006400000c000b */
[----:B01----:R-:W-:Y:S01]  /*15600*/  ENDCOLLECTIVE ;  /* 0x000000000000791b */ /* 0x003fe20003800000 */
.L_x_1102:
        /* <DEDUP_REMOVED lines=15> */
.L_x_1103:
[----:B------:R-:W-:Y:S02]  /*15700*/  @P1 IMAD R8, R6, 0x2, R16 ;  /* 0x0000000206081824 */ /* 0x000fe400078e0210 */
[----:B------:R-:W-:Y:S02]  /*15710*/  IMAD.MOV.U32 R13, RZ, RZ, R5 ;  /* 0x000000ffff0d7224 */ /* 0x000fe400078e0005 */
[----:B------:R-:W-:Y:S02]  /*15720*/  IMAD.MOV.U32 R12, RZ, RZ, 0x4 ;  /* 0x00000004ff0c7424 */ /* 0x000fe400078e00ff */
[----:B------:R-:W-:-:S07]  /*15730*/  IMAD.MOV.U32 R3, RZ, RZ, R14 ;  /* 0x000000ffff037224 */ /* 0x000fce00078e000e */
[----:B------:R-:W-:Y:S05]  /*15740*/  WARPSYNC.COLLECTIVE R15, `(.L_x_1104) ;  /* 0x000000000f087348 */ /* 0x000fea0003c00000 */
[----:B------:R0:W1:Y:S02]  /*15750*/  SHFL.IDX P6, R14, R13, R12, R11 ;  /* 0x0000000c0d0e7389 */ /* 0x00006400000c000b */
[----:B01----:R-:W-:Y:S01]  /*15760*/  ENDCOLLECTIVE ;  /* 0x000000000000791b */ /* 0x003fe20003800000 */
.L_x_1104:
        /* <DEDUP_REMOVED lines=15> */
.L_x_1105:
[----:B------:R-:W-:Y:S02]  /*15860*/  @P1 IMAD R8, R6, 0x2, R16 ;  /* 0x0000000206081824 */ /* 0x000fe400078e0210 */
[----:B------:R-:W-:Y:S02]  /*15870*/  IMAD.MOV.U32 R13, RZ, RZ, R5 ;  /* 0x000000ffff0d7224 */ /* 0x000fe400078e0005 */
[----:B------:R-:W-:Y:S02]  /*15880*/  IMAD.MOV.U32 R12, RZ, RZ, 0x5 ;  /* 0x00000005ff0c7424 */ /* 0x000fe400078e00ff */
[----:B------:R-:W-:-:S07]  /*15890*/  IMAD.MOV.U32 R3, RZ, RZ, R14 ;  /* 0x000000ffff037224 */ /* 0x000fce00078e000e */
[----:B------:R-:W-:Y:S05]  /*158a0*/  WARPSYNC.COLLECTIVE R15, `(.L_x_1106) ;  /* 0x000000000f087348 */ /* 0x000fea0003c00000 */
[----:B------:R0:W1:Y:S02]  /*158b0*/  SHFL.IDX P6, R14, R13, R12, R11 ;  /* 0x0000000c0d0e7389 */ /* 0x00006400000c000b */
[----:B01----:R-:W-:Y:S01]  /*158c0*/  ENDCOLLECTIVE ;  /* 0x000000000000791b */ /* 0x003fe20003800000 */
.L_x_1106:
        /* <DEDUP_REMOVED lines=15> */
.L_x_1107:
[----:B------:R-:W-:Y:S02]  /*159c0*/  @P1 IMAD R8, R6, 0x2, R16 ;  /* 0x0000000206081824 */ /* 0x000fe400078e0210 */
[----:B------:R-:W-:Y:S02]  /*159d0*/  IMAD.MOV.U32 R13, RZ, RZ, R5 ;  /* 0x000000ffff0d7224 */ /* 0x000fe400078e0005 */
[----:B------:R-:W-:Y:S02]  /*159e0*/  IMAD.MOV.U32 R12, RZ, RZ, 0x6 ;  /* 0x00000006ff0c7424 */ /* 0x000fe400078e00ff */
[----:B------:R-:W-:-:S07]  /*159f0*/  IMAD.MOV.U32 R3, RZ, RZ, R14 ;  /* 0x000000ffff037224 */ /* 0x000fce00078e000e */
[----:B------:R-:W-:Y:S05]  /*15a00*/  WARPSYNC.COLLECTIVE R15, `(.L_x_1108) ;  /* 0x000000000f087348 */ /* 0x000fea0003c00000 */
[----:B------:R0:W1:Y:S02]  /*15a10*/  SHFL.IDX P6, R14, R13, R12, R11 ;  /* 0x0000000c0d0e7389 */ /* 0x00006400000c000b */
[----:B01----:R-:W-:Y:S01]  /*15a20*/  ENDCOLLECTIVE ;  /* 0x000000000000791b */ /* 0x003fe20003800000 */
.L_x_1108:
        /* <DEDUP_REMOVED lines=15> */
.L_x_1109:
[----:B------:R-:W-:Y:S02]  /*15b20*/  @P1 IMAD R8, R6, 0x2, R16 ;  /* 0x0000000206081824 */ /* 0x000fe400078e0210 */
[----:B------:R-:W-:Y:S02]  /*15b30*/  IMAD.MOV.U32 R13, RZ, RZ, R5 ;  /* 0x000000ffff0d7224 */ /* 0x000fe400078e0005 */
[----:B------:R-:W-:Y:S02]  /*15b40*/  IMAD.MOV.U32 R12, RZ, RZ, 0x7 ;  /* 0x00000007ff0c7424 */ /* 0x000fe400078e00ff */
[----:B------:R-:W-:-:S07]  /*15b50*/  IMAD.MOV.U32 R3, RZ, RZ, R14 ;  /* 0x000000ffff037224 */ /* 0x000fce00078e000e */
[----:B------:R-:W-:Y:S05]  /*15b60*/  WARPSYNC.COLLECTIVE R15, `(.L_x_1110) ;  /* 0x000000000f087348 */ /* 0x000fea0003c00000 */
[----:B------:R0:W1:Y:S02]  /*15b70*/  SHFL.IDX P6, R14, R13, R12, R11 ;  /* 0x0000000c0d0e7389 */ /* 0x00006400000c000b */
[----:B01----:R-:W-:Y:S01]  /*15b80*/  ENDCOLLECTIVE ;  /* 0x000000000000791b */ /* 0x003fe20003800000 */
.L_x_1110:
        /* <DEDUP_REMOVED lines=14> */
.L_x_1111:
[----:B------:R-:W-:Y:S05]  /*15c70*/  BRA `(.L_x_1112) ;  /* 0xffffffc000f47947 */ /* 0x000fea000383ffff */
.L_x_1048:
[----:B------:R-:W-:Y:S02]  /*15c80*/  IMAD.MOV.U32 R13, RZ, RZ, R4 ;  /* 0x000000ffff0d7224 */ /* 0x000fe400078e0004 */
[----:B------:R-:W-:Y:S02]  /*15c90*/  IMAD.MOV.U32 R12, RZ, RZ, RZ ;  /* 0x000000ffff0c7224 */ /* 0x000fe400078e00ff */
[----:B------:R-:W-:Y:S02]  /*15ca0*/  IMAD.MOV.U32 R11, RZ, RZ, 0x181f ;  /* 0x0000181fff0b7424 */ /* 0x000fe400078e00ff */
[----:B------:R-:W-:Y:S02]  /*15cb0*/  IMAD.MOV.U32 R15, RZ, RZ, -0x1 ;  /* 0xffffffffff0f7424 */ /* 0x000fe400078e00ff */
[----:B------:R-:W-:-:S07]  /*15cc0*/  VIADD R6, R20, UR43 ;  /* 0x0000002b14067c36 */ /* 0x000fce0008000000 */
[----:B-----5:R-:W-:Y:S05]  /*15cd0*/  WARPSYNC.COLLECTIVE R15, `(.L_x_1113) ;  /* 0x000000000f087348 */ /* 0x020fea0003c00000 */
[----:B------:R0:W1:Y:S02]  /*15ce0*/  SHFL.IDX P6, R14, R13, R12, R11 ;  /* 0x0000000c0d0e7389 */ /* 0x00006400000c000b */
[----:B01---5:R-:W-:Y:S01]  /*15cf0*/  ENDCOLLECTIVE ;  /* 0x000000000000791b */ /* 0x023fe20003800000 */
.L_x_1113:
[C---:B------:R-:W-:Y:S01]  /*15d00*/  VIADD R8, R6.reuse, 0x10 ;  /* 0x0000001006087836 */ /* 0x040fe20000000000 */
[----:B------:R-:W-:Y:S01]  /*15d10*/  ISETP.GE.AND P1, PT, R6, UR38, PT ;  /* 0x0000002606007c0c */ /* 0x000fe2000bf26270 */
[----:B------:R-:W-:Y:S02]  /*15d20*/  IMAD.MOV.U32 R13, RZ, RZ, R0 ;  /* 0x000000ffff0d7224 */ /* 0x000fe400078e0000 */
[----:B------:R-:W-:-:S10]  /*15d30*/  IMAD.MOV.U32 R2, RZ, RZ, R14 ;  /* 0x000000ffff027224 */ /* 0x000fd400078e000e */
[----:B------:R-:W-:Y:S05]  /*15d40*/  WARPSYNC.COLLECTIVE R15, `(.L_x_1114) ;  /* 0x000000000f087348 */ /* 0x000fea0003c00000 */
[----:B------:R0:W1:Y:S02]  /*15d50*/  SHFL.IDX P6, R14, R13, R12, R11 ;  /* 0x0000000c0d0e7389 */ /* 0x00006400000c000b */
[----:B01----:R-:W-:Y:S01]  /*15d60*/  ENDCOLLECTIVE ;  /* 0x000000000000791b */ /* 0x003fe20003800000 */
.L_x_1114:
[----:B------:R-:W-:Y:S02]  /*15d70*/  IMAD.MOV.U32 R13, RZ, RZ, R4 ;  /* 0x000000ffff0d7224 */ /* 0x000fe400078e0004 */
[----:B------:R-:W-:Y:S02]  /*15d80*/  IMAD.MOV.U32 R12, RZ, RZ, 0x1 ;  /* 0x00000001ff0c7424 */ /* 0x000fe400078e00ff */
[----:B------:R-:W-:-:S07]  /*15d90*/  IMAD.MOV.U32 R3, RZ, RZ, R14 ;  /* 0x000000ffff037224 */ /* 0x000fce00078e000e */
[----:B------:R-:W-:Y:S05]  /*15da0*/  WARPSYNC.COLLECTIVE R15, `(.L_x_1115) ;  /* 0x000000000f087348 */ /* 0x000fea0003c00000 */
[----:B------:R0:W1:Y:S02]  /*15db0*/  SHFL.IDX P6, R14, R13, R12, R11 ;  /* 0x0000000c0d0e7389 */ /* 0x00006400000c000b */
[----:B01----:R-:W-:Y:S01]  /*15dc0*/  ENDCOLLECTIVE ;  /* 0x000000000000791b */ /* 0x003fe20003800000 */
.L_x_1115:
        /* <DEDUP_REMOVED lines=15> */
.L_x_1116:
[----:B------:R-:W-:Y:S02]  /*15ec0*/  IMAD.MOV.U32 R13, RZ, RZ, R4 ;  /* 0x000000ffff0d7224 */ /* 0x000fe400078e0004 */
[----:B------:R-:W-:Y:S02]  /*15ed0*/  IMAD.MOV.U32 R12, RZ, RZ, 0x2 ;  /* 0x00000002ff0c7424 */ /* 0x000fe400078e00ff */
[----:B------:R-:W-:-:S07]  /*15ee0*/  IMAD.MOV.U32 R3, RZ, RZ, R14 ;  /* 0x000000ffff037224 */ /* 0x000fce00078e000e */
[----:B------:R-:W-:Y:S05]  /*15ef0*/  WARPSYNC.COLLECTIVE R15, `(.L_x_1117) ;  /* 0x000000000f087348 */ /* 0x000fea0003c00000 */
[----:B------:R0:W1:Y:S02]  /*15f00*/  SHFL.IDX P6, R14, R13, R12, R11 ;  /* 0x0000000c0d0e7389 */ /* 0x00006400000c000b */
[----:B01----:R-:W-:Y:S01]  /*15f10*/  ENDCOLLECTIVE ;  /* 0x000000000000791b */ /* 0x003fe20003800000 */
.L_x_1117:
        /* <DEDUP_REMOVED lines=11> */
[----:B------:R-:W-:Y:S01]  /*15fd0*/  ISETP.GE.AND P1, PT, R2, UR38, PT ;  /* 0x0000002602007c0c */ /* 0x000fe2000bf26270 */
[----:B------:R-:W-:-:S12]  /*15fe0*/  IMAD.MOV.U32 R2, RZ, RZ, R14 ;  /* 0x000000ffff027224 */ /* 0x000fd800078e000e */
[----:B------:R-:W-:Y:S05]  /*15ff0*/  WARPSYNC.COLLECTIVE R15, `(.L_x_1118) ;  /* 0x000000000f087348 */ /* 0x000fea0003c00000 */
[----:B------:R0:W1:Y:S02]  /*16000*/  SHFL.IDX P6, R14, R13, R12, R11 ;  /* 0x0000000c0d0e7389 */ /* 0x00006400000c000b */
[----:B01----:R-:W-:Y:S01]  /*16010*/  ENDCOLLECTIVE ;  /* 0x000000000000791b */ /* 0x003fe20003800000 */
.L_x_1118:
[----:B------:R-:W-:Y:S02]  /*16020*/  IMAD.MOV.U32 R13, RZ, RZ, R4 ;  /* 0x000000ffff0d7224 */ /* 0x000fe400078e0004 */
[----:B------:R-:W-:Y:S02]  /*16030*/  IMAD.MOV.U32 R12, RZ, RZ, 0x3 ;  /* 0x00000003ff0c7424 */ /* 0x000fe400078e00ff */
[----:B------:R-:W-:-:S07]  /*16040*/  IMAD.MOV.U32 R3, RZ, RZ, R14 ;  /* 0x000000ffff037224 */ /* 0x000fce00078e000e */
[----:B------:R-:W-:Y:S05]  /*16050*/  WARPSYNC.COLLECTIVE R15, `(.L_x_1119) ;  /* 0x000000000f087348 */ /* 0x000fea0003c00000 */
[----:B------:R0:W1:Y:S02]  /*16060*/  SHFL.IDX P6, R14, R13, R12, R11 ;  /* 0x0000000c0d0e7389 */ /* 0x00006400000c000b */
[----:B01----:R-:W-:Y:S01]  /*16070*/  ENDCOLLECTIVE ;  /* 0x000000000000791b */ /* 0x003fe20003800000 */
.L_x_1119:
        /* <DEDUP_REMOVED lines=16> */
.L_x_1120:
[----:B------:R-:W-:Y:S02]  /*16180*/  IMAD.MOV.U32 R13, RZ, RZ, R4 ;  /* 0x000000ffff0d7224 */ /* 0x000fe400078e0004 */
[----:B------:R-:W-:Y:S02]  /*16190*/  IMAD.MOV.U32 R12, RZ, RZ, 0x4 ;  /* 0x00000004ff0c7424 */ /* 0x000fe400078e00ff */
[----:B------:R-:W-:-:S07]  /*161a0*/  IMAD.MOV.U32 R3, RZ, RZ, R14 ;  /* 0x000000ffff037224 */ /* 0x000fce00078e000e */
[----:B------:R-:W-:Y:S05]  /*161b0*/  WARPSYNC.COLLECTIVE R15, `(.L_x_1121) ;  /* 0x000000000f087348 */ /* 0x000fea0003c00000 */
[----:B------:R0:W1:Y:S02]  /*161c0*/  SHFL.IDX P6, R14, R13, R12, R11 ;  /* 0x0000000c0d0e7389 */ /* 0x00006400000c000b */
[----:B01----:R-:W-:Y:S01]  /*161d0*/  ENDCOLLECTIVE ;  /* 0x000000000000791b */ /* 0x003fe20003800000 */
.L_x_1121:
        /* <DEDUP_REMOVED lines=16> */
.L_x_1122:
[----:B------:R-:W-:Y:S02]  /*162e0*/  IMAD.MOV.U32 R13, RZ, RZ, R4 ;  /* 0x000000ffff0d7224 */ /* 0x000fe400078e0004 */
[----:B------:R-:W-:Y:S02]  /*162f0*/  IMAD.MOV.U32 R12, RZ, RZ, 0x5 ;  /* 0x00000005ff0c7424 */ /* 0x000fe400078e00ff */
[----:B------:R-:W-:-:S07]  /*16300*/  IMAD.MOV.U32 R3, RZ, RZ, R14 ;  /* 0x000000ffff037224 */ /* 0x000fce00078e000e */
[----:B------:R-:W-:Y:S05]  /*16310*/  WARPSYNC.COLLECTIVE R15, `(.L_x_1123) ;  /* 0x000000000f087348 */ /* 0x000fea0003c00000 */
[----:B------:R0:W1:Y:S02]  /*16320*/  SHFL.IDX P6, R14, R13, R12, R11 ;  /* 0x0000000c0d0e7389 */ /* 0x00006400000c000b */
[----:B01----:R-:W-:Y:S01]  /*16330*/  ENDCOLLECTIVE ;  /* 0x000000000000791b */ /* 0x003fe20003800000 */
.L_x_1123:
        /* <DEDUP_REMOVED lines=16> */
.L_x_1124:
[----:B------:R-:W-:Y:S02]  /*16440*/  IMAD.MOV.U32 R13, RZ, RZ, R4 ;  /* 0x000000ffff0d7224 */ /* 0x000fe400078e0004 */
[----:B------:R-:W-:Y:S02]  /*16450*/  IMAD.MOV.U32 R12, RZ, RZ, 0x6 ;  /* 0x00000006ff0c7424 */ /* 0x000fe400078e00ff */
[----:B------:R-:W-:-:S07]  /*16460*/  IMAD.MOV.U32 R3, RZ, RZ, R14 ;  /* 0x000000ffff037224 */ /* 0x000fce00078e000e */
[----:B------:R-:W-:Y:S05]  /*16470*/  WARPSYNC.COLLECTIVE R15, `(.L_x_1125) ;  /* 0x000000000f087348 */ /* 0x000fea0003c00000 */
[----:B------:R0:W1:Y:S02]  /*16480*/  SHFL.IDX P6, R14, R13, R12, R11 ;  /* 0x0000000c0d0e7389 */ /* 0x00006400000c000b */
[----:B01----:R-:W-:Y:S01]  /*16490*/  ENDCOLLECTIVE ;  /* 0x000000000000791b */ /* 0x003fe20003800000 */
.L_x_1125:
        /* <DEDUP_REMOVED lines=16> */
.L_x_1126:
[----:B------:R-:W-:Y:S02]  /*165a0*/  IMAD.MOV.U32 R13, RZ, RZ, R4 ;  /* 0x000000ffff0d7224 */ /* 0x000fe400078e0004 */
[----:B------:R-:W-:Y:S02]  /*165b0*/  IMAD.MOV.U32 R12, RZ, RZ, 0x7 ;  /* 0x00000007ff0c7424 */ /* 0x000fe400078e00ff */
[----:B------:R-:W-:-:S07]  /*165c0*/  IMAD.MOV.U32 R3, RZ, RZ, R14 ;  /* 0x000000ffff037224 */ /* 0x000fce00078e000e */
[----:B------:R-:W-:Y:S05]  /*165d0*/  WARPSYNC.COLLECTIVE R15, `(.L_x_1127) ;  /* 0x000000000f087348 */ /* 0x000fea0003c00000 */
[----:B------:R0:W1:Y:S02]  /*165e0*/  SHFL.IDX P6, R14, R13, R12, R11 ;  /* 0x0000000c0d0e7389 */ /* 0x00006400000c000b */
[----:B01----:R-:W-:Y:S01]  /*165f0*/  ENDCOLLECTIVE ;  /* 0x000000000000791b */ /* 0x003fe20003800000 */
.L_x_1127:
[----:B------:R-:W-:-:S05]  /*16600*/  @!P1 LEA R3, P0, R10, R3, 0x1 ;  /* 0x000000030a039211 */ /* 0x000fca00078008ff */
[----:B------:R-:W-:-:S05]  /*16610*/  @!P1 IMAD.X R2, RZ, RZ, R2, P0 ;  /* 0x000000ffff029224 */ /* 0x000fca00000e0602 */
[----:B------:R-:W-:Y:S01]  /*16620*/  @!P1 LOP3.LUT R3, R3, R2, RZ, 0x3c, !PT ;  /* 0x0000000203039212 */ /* 0x000fe200078e3cff */
[----:B------:R-:W-:-:S03]  /*16630*/  IMAD.MOV.U32 R13, RZ, RZ, R0 ;  /* 0x000000ffff0d7224 */ /* 0x000fc600078e0000 */
[----:B------:R-:W-:-:S04]  /*16640*/  @!P1 LOP3.LUT R2, R3, R2, RZ, 0x3c, !PT ;  /* 0x0000000203029212 */ /* 0x000fc800078e3cff */
[----:B------:R-:W-:Y:S01]  /*16650*/  @!P1 LOP3.LUT R3, R3, R2, RZ, 0x3c, !PT ;  /* 0x0000000203039212 */ /* 0x000fe200078e3cff */
[----:B------:R-:W-:-:S07]  /*16660*/  IMAD.MOV.U32 R4, RZ, RZ, R14 ;  /* 0x000000ffff047224 */ /* 0x000fce00078e000e */
[----:B------:R-:W-:Y:S05]  /*16670*/  WARPSYNC.COLLECTIVE R15, `(.L_x_1128) ;  /* 0x000000000f087348 */ /* 0x000fea0003c00000 */
[----:B------:R0:W1:Y:S02]  /*16680*/  SHFL.IDX P6, R14, R13, R12, R11 ;  /* 0x0000000c0d0e7389 */ /* 0x00006400000c000b */
[----:B01----:R-:W-:Y:S01]  /*16690*/  ENDCOLLECTIVE ;  /* 0x000000000000791b */ /* 0x003fe20003800000 */
.L_x_1128:
[----:B------:R-:W-:Y:S01]  /*166a0*/  @!PT LDS RZ, [RZ] ;  /* 0x00000000fffff984 */ /* 0x000fe20000000800 */
[----:B------:R-:W-:Y:S01]  /*166b0*/  @!PT LDS RZ, [RZ] ;  /* 0x00000000fffff984 */ /* 0x000fe20000000800 */
[----:B------:R-:W-:Y:S01]  /*166c0*/  @!PT LDS RZ, [RZ] ;  /* 0x00000000fffff984 */ /* 0x000fe20000000800 */
[----:B------:R0:W-:Y:S01]  /*166d0*/  @!P1 LDGSTS.E.BYPASS.LTC128B.128 [R9+0xb400], desc[UR52][R2.64], !P5 ;  /* 0x0b40000002099fae */ /* 0x0001e2000e901d74 */
[----:B------:R-:W-:Y:S02]  /*166e0*/  IMAD.MOV.U32 R13, RZ, RZ, R7 ;  /* 0x000000ffff0d7224 */ /* 0x000fe400078e0007 */
[----:B0-----:R-:W-:Y:S02]  /*166f0*/  VIADD R2, R6, 0x70 ;  /* 0x0000007006027836 */ /* 0x001fe40000000000 */
[----:B------:R-:W-:-:S03]  /*16700*/  IMAD.MOV.U32 R12, RZ, RZ, RZ ;  /* 0x000000ffff0c7224 */ /* 0x000fc600078e00ff */
[----:B------:R-:W-:Y:S01]  /*16710*/  ISETP.GE.AND P1, PT, R2, UR38, PT ;  /* 0x0000002602007c0c */ /* 0x000fe2000bf26270 */
[----:B------:R-:W-:-:S12]  /*16720*/  IMAD.MOV.U32 R0, RZ, RZ, R14 ;  /* 0x000000ffff007224 */ /* 0x000fd800078e000e */
[----:B------:R-:W-:Y:S05]  /*16730*/  WARPSYNC.COLLECTIVE R15, `(.L_x_1129) ;  /* 0x000000000f087348 */ /* 0x000fea0003c00000 */
[----:B------:R0:W1:Y:S02]  /*16740*/  SHFL.IDX P6, R14, R13, R12, R11 ;  /* 0x0000000c0d0e7389 */ /* 0x00006400000c000b */
[----:B01----:R-:W-:Y:S01]  /*16750*/  ENDCOLLECTIVE ;  /* 0x000000000000791b */ /* 0x003fe20003800000 */
.L_x_1129:
[----:B------:R-:W-:Y:S01]  /*16760*/  @!P1 LEA R2, P0, R10, R0, 0x1 ;  /* 0x000000000a029211 */ /* 0x000fe200078008ff */
[----:B------:R-:W-:-:S04]  /*16770*/  VIADD R0, R6, 0x80 ;  /* 0x0000008006007836 */ /* 0x000fc80000000000 */
[----:B------:R-:W-:Y:S02]  /*16780*/  @!P1 IMAD.X R3, RZ, RZ, R4, P0 ;  /* 0x000000ffff039224 */ /* 0x000fe400000e0604 */
[----:B------:R-:W-:-:S03]  /*16790*/  IMAD.MOV.U32 R13, RZ, RZ, R5 ;  /* 0x000000ffff0d7224 */ /* 0x000fc600078e0005 */
[----:B------:R-:W-:Y:S01]  /*167a0*/  @!PT LDS RZ, [RZ] ;  /* 0x00000000fffff984 */ /* 0x000fe20000000800 */
[----:B------:R-:W-:Y:S01]  /*167b0*/  @!PT LDS RZ, [RZ] ;  /* 0x00000000fffff984 */ /* 0x000fe20000000800 */
[----:B------:R-:W-:Y:S01]  /*167c0*/  @!PT LDS RZ, [RZ] ;  /* 0x00000000fffff984 */ /* 0x000fe20000000800 */
[----:B------:R0:W-:Y:S01]  /*167d0*/  @!P1 LDGSTS.E.BYPASS.LTC128B.128 [R9+0xbc00], desc[UR52][R2.64], !P5 ;  /* 0x0bc0000002099fae */ /* 0x0001e2000e901d74 */
[----:B------:R-:W-:Y:S01]  /*167e0*/  ISETP.GE.AND P1, PT, R0, UR38, PT ;  /* 0x0000002600007c0c */ /* 0x000fe2000bf26270 */
[----:B------:R-:W-:-:S12]  /*167f0*/  IMAD.MOV.U32 R0, RZ, RZ, R14 ;  /* 0x000000ffff007224 */ /* 0x000fd800078e000e */
[----:B0-----:R-:W-:Y:S05]  /*16800*/  WARPSYNC.COLLECTIVE R15, `(.L_x_1130) ;  /* 0x000000000f087348 */ /* 0x001fea0003c00000 */
[----:B------:R1:W2:Y:S02]  /*16810*/  SHFL.IDX P6, R14, R13, R12, R11 ;  /* 0x0000000c0d0e7389 */ /* 0x0002a400000c000b */
[----:B012---:R-:W-:Y:S01]  /*16820*/  ENDCOLLECTIVE ;  /* 0x000000000000791b */ /* 0x007fe20003800000 */
.L_x_1130:
[----:B------:R-:W-:Y:S02]  /*16830*/  IMAD.MOV.U32 R13, RZ, RZ, R7 ;  /* 0x000000ffff0d7224 */ /* 0x000fe400078e0007 */
[----:B------:R-:W-:Y:S01]  /*16840*/  IMAD.MOV.U32 R12, RZ, RZ, 0x1 ;  /* 0x00000001ff0c7424 */ /* 0x000fe200078e00ff */
[----:B------:R-:W-:-:S13]  /*16850*/  @!P1 LEA R2, P0, R10, R14, 0x1 ;  /* 0x0000000e0a029211 */ /* 0x000fda00078008ff */
[----:B------:R-:W-:Y:S05]  /*16860*/  WARPSYNC.COLLECTIVE R15, `(.L_x_1131) ;  /* 0x000000000f087348 */ /* 0x000fea0003c00000 */
[----:B------:R0:W1:Y:S02]  /*16870*/  SHFL.IDX P6, R14, R13, R12, R11 ;  /* 0x0000000c0d0e7389 */ /* 0x00006400000c000b */
[----:B01----:R-:W-:Y:S01]  /*16880*/  ENDCOLLECTIVE ;  /* 0x000000000000791b */ /* 0x003fe20003800000 */
.L_x_1131:
[----:B------:R-:W-:Y:S02]  /*16890*/  @!P1 IMAD.X R3, RZ, RZ, R0, P0 ;  /* 0x000000ffff039224 */ /* 0x000fe400000e0600 */
[----:B------:R-:W-:-:S03]  /*168a0*/  VIADD R0, R6, 0x90 ;  /* 0x0000009006007836 */ /* 0x000fc60000000000 */
[----:B------:R-:W-:Y:S01]  /*168b0*/  @!PT LDS RZ, [RZ] ;  /* 0x00000000fffff984 */ /* 0x000fe20000000800 */
[----:B------:R-:W-:Y:S01]  /*168c0*/  @!PT LDS RZ, [RZ] ;  /* 0x00000000fffff984 */ /* 0x000fe20000000800 */
[----:B------:R-:W-:Y:S01]  /*168d0*/  @!PT LDS RZ, [RZ] ;  /* 0x00000000fffff984 */ /* 0x000fe20000000800 */
[----:B------:R0:W-:Y:S02]  /*168e0*/  @!P1 LDGSTS.E.BYPASS.LTC128B.128 [R9+0xc400], desc[UR52][R2.64], !P5 ;  /* 0x0c40000002099fae */ /* 0x0001e4000e901d74 */
[----:B------:R-:W-:Y:S01]  /*168f0*/  ISETP.GE.AND P1, PT, R0, UR38, PT ;  /* 0x0000002600007c0c */ /* 0x000fe2000bf26270 */
[----:B------:R-:W-:Y:S02]  /*16900*/  IMAD.MOV.U32 R13, RZ, RZ, R5 ;  /* 0x000000ffff0d7224 */ /* 0x000fe400078e0005 */
[----:B------:R-:W-:-:S10]  /*16910*/  IMAD.MOV.U32 R0, RZ, RZ, R14 ;  /* 0x000000ffff007224 */ /* 0x000fd400078e000e */
[----:B0-----:R-:W-:Y:S05]  /*16920*/  WARPSYNC.COLLECTIVE R15, `(.L_x_1132) ;  /* 0x000000000f087348 */ /* 0x001fea0003c00000 */
[----:B------:R1:W2:Y:S02]  /*16930*/  SHFL.IDX P6, R14, R13, R12, R11 ;  /* 0x0000000c0d0e7389 */ /* 0x0002a400000c000b */
[----:B012---:R-:W-:Y:S01]  /*16940*/  ENDCOLLECTIVE ;  /* 0x000000000000791b */ /* 0x007fe20003800000 */
.L_x_1132:
[----:B------:R-:W-:Y:S02]  /*16950*/  IMAD.MOV.U32 R13, RZ, RZ, R7 ;  /* 0x000000ffff0d7224 */ /* 0x000fe400078e0007 */
[----:B------:R-:W-:Y:S02]  /*16960*/  IMAD.MOV.U32 R12, RZ, RZ, 0x2 ;  /* 0x00000002ff0c7424 */ /* 0x000fe400078e00ff */
[----:B------:R-:W-:-:S07]  /*16970*/  IMAD.MOV.U32 R2, RZ, RZ, R14 ;  /* 0x000000ffff027224 */ /* 0x000fce00078e000e */
[----:B------:R-:W-:Y:S05]  /*16980*/  WARPSYNC.COLLECTIVE R15, `(.L_x_1133) ;  /* 0x000000000f087348 */ /* 0x000fea0003c00000 */
[----:B------:R0:W1:Y:S02]  /*16990*/  SHFL.IDX P6, R14, R13, R12, R11 ;  /* 0x0000000c0d0e7389 */ /* 0x00006400000c000b */
[----:B01----:R-:W-:Y:S01]  /*169a0*/  ENDCOLLECTIVE ;  /* 0x000000000000791b */ /* 0x003fe20003800000 */
.L_x_1133:
[----:B------:R-:W-:-:S05]  /*169b0*/  @!P1 LEA R2, P0, R10, R2, 0x1 ;  /* 0x000000020a029211 */ /* 0x000fca00078008ff */
[----:B------:R-:W-:-:S05]  /*169c0*/  @!P1 IMAD.X R3, RZ, RZ, R0, P0 ;  /* 0x000000ffff039224 */ /* 0x000fca00000e0600 */
[----:B------:R-:W-:Y:S01]  /*169d0*/  @!PT LDS RZ, [RZ] ;  /* 0x00000000fffff984 */ /* 0x000fe20000000800 */
[----:B------:R-:W-:Y:S01]  /*169e0*/  @!PT LDS RZ, [RZ] ;  /* 0x00000000fffff984 */ /* 0x000fe20000000800 */
[----:B------:R-:W-:Y:S01]  /*169f0*/  @!PT LDS RZ, [RZ] ;  /* 0x00000000fffff984 */ /* 0x000fe20000000800 */
[----:B------:R0:W-:Y:S01]  /*16a00*/  @!P1 LDGSTS.E.BYPASS.LTC128B.128 [R9+0xcc00], desc[UR52][R2.64], !P5 ;  /* 0x0cc0000002099fae */ /* 0x0001e2000e901d74 */
[----:B------:R-:W-:Y:S02]  /*16a10*/  IMAD.MOV.U32 R13, RZ, RZ, R5 ;  /* 0x000000ffff0d7224 */ /* 0x000fe400078e0005 */
[----:B------:R-:W-:-:S07]  /*16a20*/  IMAD.MOV.U32 R0, RZ, RZ, R14 ;  /* 0x000000ffff007224 */ /* 0x000fce00078e000e */
[----:B0-----:R-:W-:Y:S05]  /*16a30*/  WARPSYNC.COLLECTIVE R15, `(.L_x_1134) ;  /* 0x000000000f087348 */ /* 0x001fea0003c00000 */
[----:B------:R1:W2:Y:S02]  /*16a40*/  SHFL.IDX P6, R14, R13, R12, R11 ;  /* 0x0000000c0d0e7389 */ /* 0x0002a400000c000b */
[----:B012---:R-:W-:Y:S01]  /*16a50*/  ENDCOLLECTIVE ;  /* 0x000000000000791b */ /* 0x007fe20003800000 */
.L_x_1134:
[----:B------:R-:W-:-:S05]  /*16a60*/  VIADD R3, R6, 0xa0 ;  /* 0x000000a006037836 */ /* 0x000fca0000000000 */
[----:B------:R-:W-:Y:S01]  /*16a70*/  ISETP.GE.AND P1, PT, R3, UR38, PT ;  /* 0x0000002603007c0c */ /* 0x000fe2000bf26270 */
[----:B------:R-:W-:Y:S02]  /*16a80*/  IMAD.MOV.U32 R13, RZ, RZ, R7 ;  /* 0x000000ffff0d7224 */ /* 0x000fe400078e0007 */
[----:B------:R-:W-:Y:S02]  /*16a90*/  IMAD.MOV.U32 R12, RZ, RZ, 0x3 ;  /* 0x00000003ff0c7424 */ /* 0x000fe400078e00ff */
[----:B------:R-:W-:-:S08]  /*16aa0*/  IMAD.MOV.U32 R2, RZ, RZ, R14 ;  /* 0x000000ffff027224 */ /* 0x000fd000078e000e */
[----:B------:R-:W-:Y:S05]  /*16ab0*/  WARPSYNC.COLLECTIVE R15, `(.L_x_1135) ;  /* 0x000000000f087348 */ /* 0x000fea0003c00000 */
[----:B------:R0:W1:Y:S02]  /*16ac0*/  SHFL.IDX P6, R14, R13, R12, R11 ;  /* 0x0000000c0d0e7389 */ /* 0x00006400000c000b */
[----:B01----:R-:W-:Y:S01]  /*16ad0*/  ENDCOLLECTIVE ;  /* 0x000000000000791b */ /* 0x003fe20003800000 */
.L_x_1135:
        /* <DEDUP_REMOVED lines=11> */
.L_x_1136:
[----:B------:R-:W-:Y:S05]  /*16b90*/  BRA `(.L_x_1137) ;  /* 0xffffffc000b07947 */ /* 0x000fea000383ffff */
.L_x_1051:
[----:B0-----:R0:W1:Y:S02]  /*16ba0*/  SYNCS.PHASECHK.TRANS64.TRYWAIT P0, [R16+URZ+0x16820], R3 ;  /* 0x01682003100075a7 */ /* 0x001064000800017f */
[----:B-1----:R-:W-:Y:S05]  /*16bb0*/  @!P0 NANOSLEEP.SYNCS 0x989680 ;  /* 0x009896800000895d */ /* 0x002fea0003900000 */
[----:B------:R-:W1:Y:S02]  /*16bc0*/  @!P0 SYNCS.PHASECHK.TRANS64 P0, [R16+URZ+0x16820], R3 ;  /* 0x01682003100085a7 */ /* 0x000e64000800007f */
[----:B-1----:R-:W-:Y:S05]  /*16bd0*/  @!P0 BRA `(.L_x_1051) ;  /* 0xfffffffc00f08947 */ /* 0x002fea000383ffff */
[----:B------:R-:W-:Y:S05]  /*16be0*/  BRA `(.L_x_1138) ;  /* 0xffffffc4000c7947 */ /* 0x000fea000383ffff */
.L_x_1055:
[----:B0-----:R0:W1:Y:S02]  /*16bf0*/  SYNCS.PHASECHK.TRANS64.TRYWAIT P0, [R5+URZ+0x16840], R2 ;  /* 0x01684002050075a7 */ /* 0x001064000800017f */
[----:B-1----:R-:W-:Y:S05]  /*16c00*/  @!P0 NANOSLEEP.SYNCS 0x989680 ;  /* 0x009896800000895d */ /* 0x002fea0003900000 */
[----:B------:R-:W1:Y:S02]  /*16c10*/  @!P0 SYNCS.PHASECHK.TRANS64 P0, [R5+URZ+0x16840], R2 ;  /* 0x01684002050085a7 */ /* 0x000e64000800007f */
[----:B-1----:R-:W-:Y:S05]  /*16c20*/  @!P0 BRA `(.L_x_1055) ;  /* 0xfffffffc00f08947 */ /* 0x002fea000383ffff */
[----:B------:R-:W-:Y:S05]  /*16c30*/  BRA `(.L_x_1139) ;  /* 0xffffffc400d87947 */ /* 0x000fea000383ffff */
.L_x_1056:
        /* <DEDUP_REMOVED lines=8> */
.L_x_1141:
[----:B------:R-:W-:Y:S05]  /*16cc0*/  BSYNC B1 ;  /* 0x0000000000017941 */ /* 0x000fea0003800000 */
.L_x_1140:
[----:B------:R-:W0:Y:S01]  /*16cd0*/  S2R R7, SR_TID.X ;  /* 0x0000000000077919 */ /* 0x000e220000002100 */
[----:B------:R-:W-:Y:S02]  /*16ce0*/  IMAD.MOV.U32 R13, RZ, RZ, R8 ;  /* 0x000000ffff0d7224 */ /* 0x000fe400078e0008 */
[----:B------:R-:W-:Y:S02]  /*16cf0*/  IMAD.MOV.U32 R12, RZ, RZ, RZ ;  /* 0x000000ffff0c7224 */ /* 0x000fe400078e00ff */
[----:B------:R-:W-:Y:S02]  /*16d00*/  IMAD.MOV.U32 R11, RZ, RZ, 0x181f ;  /* 0x0000181fff0b7424 */ /* 0x000fe400078e00ff */
[----:B------:R-:W-:Y:S02]  /*16d10*/  IMAD.MOV.U32 R15, RZ, RZ, -0x1 ;  /* 0xffffffffff0f7424 */ /* 0x000fe400078e00ff */
[----:B------:R-:W-:Y:S02]  /*16d20*/  IMAD.MOV.U32 R3, RZ, RZ, R14 ;  /* 0x000000ffff037224 */ /* 0x000fe400078e000e */
[----:B------:R-:W-:-:S07]  /*16d30*/  IMAD R9, R9, 0x2, R16 ;  /* 0x0000000209097824 */ /* 0x000fce00078e0210 */
[----:B0-----:R-:W-:Y:S05]  /*16d40*/  WARPSYNC.COLLECTIVE R15, `(.L_x_1142) ;  /* 0x000000000f087348 */ /* 0x001fea0003c00000 */
[----:B------:R1:W2:Y:S02]  /*16d50*/  SHFL.IDX P6, R14, R13, R12, R11 ;  /* 0x0000000c0d0e7389 */ /* 0x0002a400000c000b */
[----:B012---:R-:W-:Y:S01]  /*16d60*/  ENDCOLLECTIVE ;  /* 0x000000000000791b */ /* 0x007fe20003800000 */
.L_x_1142:
[----:B------:R-:W-:Y:S02]  /*16d70*/  IMAD.MOV.U32 R13, RZ, RZ, R10 ;  /* 0x000000ffff0d7224 */ /* 0x000fe400078e000a */
[----:B------:R-:W-:Y:S02]  /*16d80*/  IMAD.MOV.U32 R12, RZ, RZ, 0x1 ;  /* 0x00000001ff0c7424 */ /* 0x000fe400078e00ff */
[----:B------:R-:W-:Y:S02]  /*16d90*/  IMAD.SHL.U32 R7, R7, 0x8, RZ ;  /* 0x0000000807077824 */ /* 0x000fe400078e00ff */
[----:B------:R-:W-:-:S03]  /*16da0*/  IMAD.MOV.U32 R2, RZ, RZ, R14 ;  /* 0x000000ffff027224 */ /* 0x000fc600078e000e */
[----:B------:R-:W-:-:S07]  /*16db0*/  LOP3.LUT R7, R7, 0x38, RZ, 0xc0, !PT ;  /* 0x0000003807077812 */ /* 0x000fce00078ec0ff */
[----:B------:R-:W-:Y:S05]  /*16dc0*/  WARPSYNC.COLLECTIVE R15, `(.L_x_1143) ;  /* 0x000000000f087348 */ /* 0x000fea0003c00000 */
[----:B------:R0:W1:Y:S02]  /*16dd0*/  SHFL.IDX P6, R14, R13, R12, R11 ;  /* 0x0000000c0d0e7389 */ /* 0x00006400000c000b */
[----:B01----:R-:W-:Y:S01]  /*16de0*/  ENDCOLLECTIVE ;  /* 0x000000000000791b */ /* 0x003fe20003800000 */
.L_x_1143:
[----:B------:R-:W-:-:S05]  /*16df0*/  IMAD.SHL.U32 R7, R7, 0x2, RZ ;  /* 0x0000000207077824 */ /* 0x000fca00078e00ff */
[----:B------:R-:W-:-:S05]  /*16e00*/  IADD3 R2, P0, R2, R7, RZ ;  /* 0x0000000702027210 */ /* 0x000fca0007f1e0ff */
[----:B------:R-:W-:Y:S02]  /*16e10*/  IMAD.X R3, RZ, RZ, R3, P0 ;  /* 0x000000ffff037224 */ /* 0x000fe400000e0603 */
[----:B------:R-:W-:-:S03]  /*16e20*/  IMAD.MOV.U32 R13, RZ, RZ, R8 ;  /* 0x000000ffff0d7224 */ /* 0x000fc600078e0008 */
        /* <DEDUP_REMOVED lines=8> */
.L_x_1144:
[----:B------:R-:W-:Y:S02]  /*16eb0*/  IMAD.MOV.U32 R13, RZ, RZ, R10 ;  /* 0x000000ffff0d7224 */ /* 0x000fe400078e000a */
[----:B------:R-:W-:Y:S02]  /*16ec0*/  IMAD.MOV.U32 R12, RZ, RZ, 0x2 ;  /* 0x00000002ff0c7424 */ /* 0x000fe400078e00ff */
[----:B------:R-:W-:-:S07]  /*16ed0*/  IMAD.MOV.U32 R2, RZ, RZ, R14 ;  /* 0x000000ffff027224 */ /* 0x000fce00078e000e */
[----:B------:R-:W-:Y:S05]  /*16ee0*/  WARPSYNC.COLLECTIVE R15, `(.L_x_1145) ;  /* 0x000000000f087348 */ /* 0x000fea0003c00000 */
[----:B------:R0:W1:Y:S02]  /*16ef0*/  SHFL.IDX P6, R14, R13, R12, R11 ;  /* 0x0000000c0d0e7389 */ /* 0x00006400000c000b */
[----:B01----:R-:W-:Y:S01]  /*16f00*/  ENDCOLLECTIVE ;  /* 0x000000000000791b */ /* 0x003fe20003800000 */
.L_x_1145:
        /* <DEDUP_REMOVED lines=11> */
.L_x_1146:
[----:B------:R-:W-:Y:S02]  /*16fc0*/  IMAD.MOV.U32 R13, RZ, RZ, R10 ;  /* 0x000000ffff0d7224 */ /* 0x000fe400078e000a */
[----:B------:R-:W-:Y:S02]  /*16fd0*/  IMAD.MOV.U32 R12, RZ, RZ, 0x3 ;  /* 0x00000003ff0c7424 */ /* 0x000fe400078e00ff */
[----:B------:R-:W-:-:S07]  /*16fe0*/  IMAD.MOV.U32 R2, RZ, RZ, R14 ;  /* 0x000000ffff027224 */ /* 0x000fce00078e000e */
[----:B------:R-:W-:Y:S05]  /*16ff0*/  WARPSYNC.COLLECTIVE R15, `(.L_x_1147) ;  /* 0x000000000f087348 */ /* 0x000fea0003c00000 */
[----:B------:R0:W1:Y:S02]  /*17000*/  SHFL.IDX P6, R14, R13, R12, R11 ;  /* 0x0000000c0d0e7389 */ /* 0x00006400000c000b */
[----:B01----:R-:W-:Y:S01]  /*17010*/  ENDCOLLECTIVE ;  /* 0x000000000000791b */ /* 0x003fe20003800000 */
.L_x_1147:
        /* <DEDUP_REMOVED lines=11> */
.L_x_1148:
[----:B------:R-:W-:Y:S02]  /*170d0*/  IMAD.MOV.U32 R13, RZ, RZ, R10 ;  /* 0x000000ffff0d7224 */ /* 0x000fe400078e000a */
[----:B------:R-:W-:Y:S02]  /*170e0*/  IMAD.MOV.U32 R12, RZ, RZ, 0x4 ;  /* 0x00000004ff0c7424 */ /* 0x000fe400078e00ff */
[----:B------:R-:W-:-:S07]  /*170f0*/  IMAD.MOV.U32 R2, RZ, RZ, R14 ;  /* 0x000000ffff027224 */ /* 0x000fce00078e000e */
[----:B------:R-:W-:Y:S05]  /*17100*/  WARPSYNC.COLLECTIVE R15, `(.L_x_1149) ;  /* 0x000000000f087348 */ /* 0x000fea0003c00000 */
[----:B------:R0:W1:Y:S02]  /*17110*/  SHFL.IDX P6, R14, R13, R12, R11 ;  /* 0x0000000c0d0e7389 */ /* 0x00006400000c000b */
[----:B01----:R-:W-:Y:S01]  /*17120*/  ENDCOLLECTIVE ;  /* 0x000000000000791b */ /* 0x003fe20003800000 */
.L_x_1149:
        /* <DEDUP_REMOVED lines=11> */
.L_x_1150:
[----:B------:R-:W-:Y:S02]  /*171e0*/  IMAD.MOV.U32 R13, RZ, RZ, R10 ;  /* 0x000000ffff0d7224 */ /* 0x000fe400078e000a */
[----:B------:R-:W-:Y:S02]  /*171f0*/  IMAD.MOV.U32 R12, RZ, RZ, 0x5 ;  /* 0x00000005ff0c7424 */ /* 0x000fe400078e00ff */
[----:B------:R-:W-:-:S07]  /*17200*/  IMAD.MOV.U32 R2, RZ, RZ, R14 ;  /* 0x000000ffff027224 */ /* 0x000fce00078e000e */
[----:B------:R-:W-:Y:S05]  /*17210*/  WARPSYNC.COLLECTIVE R15, `(.L_x_1151) ;  /* 0x000000000f087348 */ /* 0x000fea0003c00000 */
[----:B------:R0:W1:Y:S02]  /*17220*/  SHFL.IDX P6, R14, R13, R12, R11 ;  /* 0x0000000c0d0e7389 */ /* 0x00006400000c000b */
[----:B01----:R-:W-:Y:S01]  /*17230*/  ENDCOLLECTIVE ;  /* 0x000000000000791b */ /* 0x003fe20003800000 */
.L_x_1151:
        /* <DEDUP_REMOVED lines=11> */
.L_x_1152:
[----:B------:R-:W-:Y:S02]  /*172f0*/  IMAD.MOV.U32 R13, RZ, RZ, R10 ;  /* 0x000000ffff0d7224 */ /* 0x000fe400078e000a */
[----:B------:R-:W-:Y:S02]  /*17300*/  IMAD.MOV.U32 R12, RZ, RZ, 0x6 ;  /* 0x00000006ff0c7424 */ /* 0x000fe400078e00ff */
[----:B------:R-:W-:-:S07]  /*17310*/  IMAD.MOV.U32 R2, RZ, RZ, R14 ;  /* 0x000000ffff027224 */ /* 0x000fce00078e000e */
[----:B------:R-:W-:Y:S05]  /*17320*/  WARPSYNC.COLLECTIVE R15, `(.L_x_1153) ;  /* 0x000000000f087348 */ /* 0x000fea0003c00000 */
[----:B------:R0:W1:Y:S02]  /*17330*/  SHFL.IDX P6, R14, R13, R12, R11 ;  /* 0x0000000c0d0e7389 */ /* 0x00006400000c000b */
[----:B01----:R-:W-:Y:S01]  /*17340*/  ENDCOLLECTIVE ;  /* 0x000000000000791b */ /* 0x003fe20003800000 */
.L_x_1153:
        /* <DEDUP_REMOVED lines=11> */
.L_x_1154:
[----:B------:R-:W-:Y:S02]  /*17400*/  IMAD.MOV.U32 R13, RZ, RZ, R10 ;  /* 0x000000ffff0d7224 */ /* 0x000fe400078e000a */
[----:B------:R-:W-:Y:S02]  /*17410*/  IMAD.MOV.U32 R12, RZ, RZ, 0x7 ;  /* 0x00000007ff0c7424 */ /* 0x000fe400078e00ff */
[----:B------:R-:W-:-:S07]  /*17420*/  IMAD.MOV.U32 R2, RZ, RZ, R14 ;  /* 0x000000ffff027224 */ /* 0x000fce00078e000e */
[----:B------:R-:W-:Y:S05]  /*17430*/  WARPSYNC.COLLECTIVE R15, `(.L_x_1155) ;  /* 0x000000000f087348 */ /* 0x000fea0003c00000 */
[----:B------:R0:W1:Y:S02]  /*17440*/  SHFL.IDX P6, R14, R13, R12, R11 ;  /* 0x0000000c0d0e7389 */ /* 0x00006400000c000b */
[----:B01----:R-:W-:Y:S01]  /*17450*/  ENDCOLLECTIVE ;  /* 0x000000000000791b */ /* 0x003fe20003800000 */
.L_x_1155:
        /* <DEDUP_REMOVED lines=11> */
.L_x_1156:
[----:B------:R-:W-:Y:S01]  /*17510*/  IMAD.MOV.U32 R2, RZ, RZ, R14 ;  /* 0x000000ffff027224 */ /* 0x000fe200078e000e */
[----:B------:R-:W-:Y:S06]  /*17520*/  BRA `(.L_x_1157) ;  /* 0xffffffc000c07947 */ /* 0x000fec000383ffff */
.L_x_1061:
[----:B-1----:R1:W2:Y:S02]  /*17530*/  SYNCS.PHASECHK.TRANS64.TRYWAIT P0, [R5+URZ+0x16860], R2 ;  /* 0x01686002050075a7 */ /* 0x0022a4000800017f */
[----:B--2---:R-:W-:Y:S05]  /*17540*/  @!P0 NANOSLEEP.SYNCS 0x989680 ;  /* 0x009896800000895d */ /* 0x004fea0003900000 */
[----:B------:R-:W2:Y:S02]  /*17550*/  @!P0 SYNCS.PHASECHK.TRANS64 P0, [R5+URZ+0x16860], R2 ;  /* 0x01686002050085a7 */ /* 0x000ea4000800007f */
[----:B--2---:R-:W-:Y:S05]  /*17560*/  @!P0 BRA `(.L_x_1061) ;  /* 0xfffffffc00f08947 */ /* 0x004fea000383ffff */
[----:B------:R-:W-:Y:S05]  /*17570*/  BRA `(.L_x_1158) ;  /* 0xffffffc400187947 */ /* 0x000fea000383ffff */
.L_x_1062:
        /* <DEDUP_REMOVED lines=8> */
.L_x_1160:
[----:B------:R-:W-:Y:S05]  /*17600*/  BSYNC B1 ;  /* 0x0000000000017941 */ /* 0x000fea0003800000 */
.L_x_1159:
[----:B------:R-:W-:Y:S02]  /*17610*/  IMAD.MOV.U32 R13, RZ, RZ, R17 ;  /* 0x000000ffff0d7224 */ /* 0x000fe400078e0011 */
[----:B------:R-:W-:Y:S02]  /*17620*/  IMAD.MOV.U32 R12, RZ, RZ, RZ ;  /* 0x000000ffff0c7224 */ /* 0x000fe400078e00ff */
[----:B------:R-:W-:Y:S02]  /*17630*/  IMAD.MOV.U32 R11, RZ, RZ, 0x181f ;  /* 0x0000181fff0b7424 */ /* 0x000fe400078e00ff */
[----:B------:R-:W-:Y:S02]  /*17640*/  IMAD.MOV.U32 R15, RZ, RZ, -0x1 ;  /* 0xffffffffff0f7424 */ /* 0x000fe400078e00ff */
[----:B------:R-:W-:Y:S02]  /*17650*/  IMAD.MOV.U32 R3, RZ, RZ, R14 ;  /* 0x000000ffff037224 */ /* 0x000fe400078e000e */
[----:B------:R-:W-:-:S07]  /*17660*/  IMAD R6, R6, 0x2, R16 ;  /* 0x0000000206067824 */ /* 0x000fce00078e0210 */
[----:B------:R-:W-:Y:S05]  /*17670*/  WARPSYNC.COLLECTIVE R15, `(.L_x_1161) ;  /* 0x000000000f087348 */ /* 0x000fea0003c00000 */
[----:B------:R0:W1:Y:S02]  /*17680*/  SHFL.IDX P6, R14, R13, R12, R11 ;  /* 0x0000000c0d0e7389 */ /* 0x00006400000c000b */
[----:B01----:R-:W-:Y:S01]  /*17690*/  ENDCOLLECTIVE ;  /* 0x000000000000791b */ /* 0x003fe20003800000 */
.L_x_1161:
[----:B------:R-:W-:Y:S02]  /*176a0*/  IMAD.MOV.U32 R13, RZ, RZ, R18 ;  /* 0x000000ffff0d7224 */ /* 0x000fe400078e0012 */
[----:B------:R-:W-:Y:S02]  /*176b0*/  IMAD.MOV.U32 R12, RZ, RZ, 0x1 ;  /* 0x00000001ff0c7424 */ /* 0x000fe400078e00ff */
[----:B------:R-:W-:-:S07]  /*176c0*/  IMAD.MOV.U32 R2, RZ, RZ, R14 ;  /* 0x000000ffff027224 */ /* 0x000fce00078e000e */
[----:B------:R-:W-:Y:S05]  /*176d0*/  WARPSYNC.COLLECTIVE R15, `(.L_x_1162) ;  /* 0x000000000f087348 */ /* 0x000fea0003c00000 */
[----:B------:R0:W1:Y:S02]  /*176e0*/  SHFL.IDX P6, R14, R13, R12, R11 ;  /* 0x0000000c0d0e7389 */ /* 0x00006400000c000b */
[----:B01----:R-:W-:Y:S01]  /*176f0*/  ENDCOLLECTIVE ;  /* 0x000000000000791b */ /* 0x003fe20003800000 */
.L_x_1162:
[----:B------:R-:W-:-:S05]  /*17700*/  IADD3 R2, P0, R2, R7, RZ ;  /* 0x0000000702027210 */ /* 0x000fca0007f1e0ff */
[----:B------:R-:W-:Y:S01]  /*17710*/  IMAD.X R3, RZ, RZ, R3, P0 ;  /* 0x000000ffff037224 */ /* 0x000fe200000e0603 */
[----:B------:R-:W-:Y:S01]  /*17720*/  ISETP.LT.OR P0, PT, R8, 0x1, P1 ;  /* 0x000000010800780c */ /* 0x000fe20000f01670 */
[----:B------:R-:W-:-:S12]  /*17730*/  IMAD.MOV.U32 R13, RZ, RZ, R17 ;  /* 0x000000ffff0d7224 */ /* 0x000fd800078e0011 */
        /* <DEDUP_REMOVED lines=8> */
.L_x_1163:
[----:B------:R-:W-:Y:S02]  /*177c0*/  IMAD.MOV.U32 R13, RZ, RZ, R18 ;  /* 0x000000ffff0d7224 */ /* 0x000fe400078e0012 */
[----:B------:R-:W-:Y:S02]  /*177d0*/  IMAD.MOV.U32 R12, RZ, RZ, 0x2 ;  /* 0x00000002ff0c7424 */ /* 0x000fe400078e00ff */
[----:B------:R-:W-:-:S07]  /*177e0*/  IMAD.MOV.U32 R2, RZ, RZ, R14 ;  /* 0x000000ffff027224 */ /* 0x000fce00078e000e */
[----:B------:R-:W-:Y:S05]  /*177f0*/  WARPSYNC.COLLECTIVE R15, `(.L_x_1164) ;  /* 0x000000000f087348 */ /* 0x000fea0003c00000 */
[----:B------:R0:W1:Y:S02]  /*17800*/  SHFL.IDX P6, R14, R13, R12, R11 ;  /* 0x0000000c0d0e7389 */ /* 0x00006400000c000b */
[----:B01----:R-:W-:Y:S01]  /*17810*/  ENDCOLLECTIVE ;  /* 0x000000000000791b */ /* 0x003fe20003800000 */
.L_x_1164:
        /* <DEDUP_REMOVED lines=12> */
.L_x_1165:
[----:B------:R-:W-:Y:S02]  /*178e0*/  IMAD.MOV.U32 R13, RZ, RZ, R18 ;  /* 0x000000ffff0d7224 */ /* 0x000fe400078e0012 */
[----:B------:R-:W-:Y:S02]  /*178f0*/  IMAD.MOV.U32 R12, RZ, RZ, 0x3 ;  /* 0x00000003ff0c7424 */ /* 0x000fe400078e00ff */
[----:B------:R-:W-:-:S07]  /*17900*/  IMAD.MOV.U32 R2, RZ, RZ, R14 ;  /* 0x000000ffff027224 */ /* 0x000fce00078e000e */
[----:B------:R-:W-:Y:S05]  /*17910*/  WARPSYNC.COLLECTIVE R15, `(.L_x_1166) ;  /* 0x000000000f087348 */ /* 0x000fea0003c00000 */
[----:B------:R0:W1:Y:S02]  /*17920*/  SHFL.IDX P6, R14, R13, R12, R11 ;  /* 0x0000000c0d0e7389 */ /* 0x00006400000c000b */
[----:B01----:R-:W-:Y:S01]  /*17930*/  ENDCOLLECTIVE ;  /* 0x000000000000791b */ /* 0x003fe20003800000 */
.L_x_1166:
        /* <DEDUP_REMOVED lines=12> */
.L_x_1167:
[----:B------:R-:W-:Y:S02]  /*17a00*/  IMAD.MOV.U32 R13, RZ, RZ, R18 ;  /* 0x000000ffff0d7224 */ /* 0x000fe400078e0012 */
[----:B------:R-:W-:Y:S02]  /*17a10*/  IMAD.MOV.U32 R12, RZ, RZ, 0x4 ;  /* 0x00000004ff0c7424 */ /* 0x000fe400078e00ff */
[----:B------:R-:W-:-:S07]  /*17a20*/  IMAD.MOV.U32 R2, RZ, RZ, R14 ;  /* 0x000000ffff027224 */ /* 0x000fce00078e000e */
[----:B------:R-:W-:Y:S05]  /*17a30*/  WARPSYNC.COLLECTIVE R15, `(.L_x_1168) ;  /* 0x000000000f087348 */ /* 0x000fea0003c00000 */
[----:B------:R0:W1:Y:S02]  /*17a40*/  SHFL.IDX P6, R14, R13, R12, R11 ;  /* 0x0000000c0d0e7389 */ /* 0x00006400000c000b */
[----:B01----:R-:W-:Y:S01]  /*17a50*/  ENDCOLLECTIVE ;  /* 0x000000000000791b */ /* 0x003fe20003800000 */
.L_x_1168:
        /* <DEDUP_REMOVED lines=12> */
.L_x_1169:
[----:B------:R-:W-:Y:S02]  /*17b20*/  IMAD.MOV.U32 R13, RZ, RZ, R18 ;  /* 0x000000ffff0d7224 */ /* 0x000fe400078e0012 */
[----:B------:R-:W-:Y:S02]  /*17b30*/  IMAD.MOV.U32 R12, RZ, RZ, 0x5 ;  /* 0x00000005ff0c7424 */ /* 0x000fe400078e00ff */
[----:B------:R-:W-:-:S07]  /*17b40*/  IMAD.MOV.U32 R2, RZ, RZ, R14 ;  /* 0x000000ffff027224 */ /* 0x000fce00078e000e */
[----:B------:R-:W-:Y:S05]  /*17b50*/  WARPSYNC.COLLECTIVE R15, `(.L_x_1170) ;  /* 0x000000000f087348 */ /* 0x000fea0003c00000 */
[----:B------:R0:W1:Y:S02]  /*17b60*/  SHFL.IDX P6, R14, R13, R12, R11 ;  /* 0x0000000c0d0e7389 */ /* 0x00006400000c000b */
[----:B01----:R-:W-:Y:S01]  /*17b70*/  ENDCOLLECTIVE ;  /* 0x000000000000791b */ /* 0x003fe20003800000 */
.L_x_1170:
        /* <DEDUP_REMOVED lines=12> */
.L_x_1171:
[----:B------:R-:W-:Y:S02]  /*17c40*/  IMAD.MOV.U32 R13, RZ, RZ, R18 ;  /* 0x000000ffff0d7224 */ /* 0x000fe400078e0012 */
[----:B------:R-:W-:Y:S02]  /*17c50*/  IMAD.MOV.U32 R12, RZ, RZ, 0x6 ;  /* 0x00000006ff0c7424 */ /* 0x000fe400078e00ff */
[----:B------:R-:W-:-:S07]  /*17c60*/  IMAD.MOV.U32 R2, RZ, RZ, R14 ;  /* 0x000000ffff027224 */ /* 0x000fce00078e000e */
[----:B------:R-:W-:Y:S05]  /*17c70*/  WARPSYNC.COLLECTIVE R15, `(.L_x_1172) ;  /* 0x000000000f087348 */ /* 0x000fea0003c00000 */
[----:B------:R0:W1:Y:S02]  /*17c80*/  SHFL.IDX P6, R14, R13, R12, R11 ;  /* 0x0000000c0d0e7389 */ /* 0x00006400000c000b */
[----:B01----:R-:W-:Y:S01]  /*17c90*/  ENDCOLLECTIVE ;  /* 0x000000000000791b */ /* 0x003fe20003800000 */
.L_x_1172:
        /* <DEDUP_REMOVED lines=12> */
.L_x_1173:
[----:B------:R-:W-:Y:S02]  /*17d60*/  IMAD.MOV.U32 R13, RZ, RZ, R18 ;  /* 0x000000ffff0d7224 */ /* 0x000fe400078e0012 */
[----:B------:R-:W-:Y:S02]  /*17d70*/  IMAD.MOV.U32 R12, RZ, RZ, 0x7 ;  /* 0x00000007ff0c7424 */ /* 0x000fe400078e00ff */
[----:B------:R-:W-:-:S07]  /*17d80*/  IMAD.MOV.U32 R2, RZ, RZ, R14 ;  /* 0x000000ffff027224 */ /* 0x000fce00078e000e */
[----:B------:R-:W-:Y:S05]  /*17d90*/  WARPSYNC.COLLECTIVE R15, `(.L_x_1174) ;  /* 0x000000000f087348 */ /* 0x000fea0003c00000 */
[----:B------:R0:W1:Y:S02]  /*17da0*/  SHFL.IDX P6, R14, R13, R12, R11 ;  /* 0x0000000c0d0e7389 */ /* 0x00006400000c000b */
[----:B01----:R-:W-:Y:S01]  /*17db0*/  ENDCOLLECTIVE ;  /* 0x000000000000791b */ /* 0x003fe20003800000 */
.L_x_1174:
[----:B------:R-:W-:-:S05]  /*17dc0*/  IADD3 R2, P0, R2, R7, RZ ;  /* 0x0000000702027210 */ /* 0x000fca0007f1e0ff */
[----:B------:R-:W-:Y:S01]  /*17dd0*/  IMAD.X R3, RZ, RZ, R3, P0 ;  /* 0x000000ffff037224 */ /* 0x000fe200000e0603 */
[----:B------:R-:W-:Y:S01]  /*17de0*/  ISETP.LT.OR P0, PT, R8, 0x61, P1 ;  /* 0x000000610800780c */ /* 0x000fe20000f01670 */
[----:B------:R-:W-:-:S12]  /*17df0*/  IMAD.MOV.U32 R13, RZ, RZ, R17 ;  /* 0x000000ffff0d7224 */ /* 0x000fd800078e0011 */
[----:B------:R-:W-:Y:S01]  /*17e00*/  @!PT LDS RZ, [RZ] ;  /* 0x00000000fffff984 */ /* 0x000fe20000000800 */
[----:B------:R-:W-:Y:S01]  /*17e10*/  @!PT LDS RZ, [RZ] ;  /* 0x00000000fffff984 */ /* 0x000fe20000000800 */
[----:B------:R-:W-:Y:S01]  /*17e20*/  @!PT LDS RZ, [RZ] ;  /* 0x00000000fffff984 */ /* 0x000fe20000000800 */
[----:B------:R0:W-:Y:S01]  /*17e30*/  LDGSTS.E.BYPASS.LTC128B.128 [R6+0x3400], desc[UR52][R2.64], !P0 ;  /* 0x0340000002067fae */ /* 0x0001e2000c101d74 */
[----:B------:R-:W-:-:S07]  /*17e40*/  IMAD.MOV.U32 R18, RZ, RZ, R14 ;  /* 0x000000ffff127224 */ /* 0x000fce00078e000e */
[----:B0-----:R-:W-:Y:S05]  /*17e50*/  WARPSYNC.COLLECTIVE R15, `(.L_x_1175) ;  /* 0x000000000f087348 */ /* 0x001fea0003c00000 */
[----:B------:R1:W2:Y:S02]  /*17e60*/  SHFL.IDX P6, R14, R13, R12, R11 ;  /* 0x0000000c0d0e7389 */ /* 0x0002a400000c000b */
[----:B012---:R-:W-:Y:S01]  /*17e70*/  ENDCOLLECTIVE ;  /* 0x000000000000791b */ /* 0x007fe20003800000 */
.L_x_1175:
[----:B------:R-:W-:Y:S01]  /*17e80*/  IMAD.MOV.U32 R2, RZ, RZ, R14 ;  /* 0x000000ffff027224 */ /* 0x000fe200078e000e */
[----:B------:R-:W-:Y:S06]  /*17e90*/  BRA `(.L_x_1176) ;  /* 0xffffffbc00c87947 */ /* 0x000fec000383ffff */
.L_x_1070:
[----:B0-----:R0:W1:Y:S02]  /*17ea0*/  SYNCS.PHASECHK.TRANS64.TRYWAIT P0, [R4+URZ+0x16860], R3 ;  /* 0x01686003040075a7 */ /* 0x001064000800017f */
[----:B-1----:R-:W-:Y:S05]  /*17eb0*/  @!P0 NANOSLEEP.SYNCS 0x989680 ;  /* 0x009896800000895d */ /* 0x002fea0003900000 */
[----:B------:R-:W1:Y:S02]  /*17ec0*/  @!P0 SYNCS.PHASECHK.TRANS64 P0, [R4+URZ+0x16860], R3 ;  /* 0x01686003040085a7 */ /* 0x000e64000800007f */
[----:B-1----:R-:W-:Y:S05]  /*17ed0*/  @!P0 BRA `(.L_x_1070) ;  /* 0xfffffffc00f08947 */ /* 0x002fea000383ffff */
[----:B------:R-:W-:Y:S05]  /*17ee0*/  BRA `(.L_x_1177) ;  /* 0xffffffc000dc7947 */ /* 0x000fea000383ffff */
.L_x_1071:
[----:B------:R-:W-:Y:S01]  /*17ef0*/  BSSY B0, `(.L_x_1178) ;  /* 0x0000008000007945 */ /* 0x000fe20003800000 */
[----:B------:R-:W-:Y:S02]  /*17f00*/  IMAD.MOV.U32 R13, RZ, RZ, R18 ;  /* 0x000000ffff0d7224 */ /* 0x000fe400078e0012 */
[----:B------:R-:W-:Y:S02]  /*17f10*/  IMAD.MOV.U32 R12, RZ, RZ, RZ ;  /* 0x000000ffff0c7224 */ /* 0x000fe400078e00ff */
[----:B------:R-:W-:Y:S02]  /*17f20*/  IMAD.MOV.U32 R11, RZ, RZ, 0x181f ;  /* 0x0000181fff0b7424 */ /* 0x000fe400078e00ff */
[----:B------:R-:W-:-:S07]  /*17f30*/  IMAD.MOV.U32 R15, RZ, RZ, -0x1 ;  /* 0xffffffffff0f7424 */ /* 0x000fce00078e00ff */
[----:B0-----:R-:W-:Y:S05]  /*17f40*/  WARPSYNC.COLLECTIVE R15, `(.L_x_1179) ;  /* 0x000000000f087348 */ /* 0x001fea0003c00000 */
[----:B------:R1:W2:Y:S02]  /*17f50*/  SHFL.IDX P6, R14, R13, R12, R11 ;  /* 0x0000000c0d0e7389 */ /* 0x0002a400000c000b */
[----:B012---:R-:W-:Y:S01]  /*17f60*/  ENDCOLLECTIVE ;  /* 0x000000000000791b */ /* 0x007fe20003800000 */
.L_x_1179:
[----:B------:R-:W-:Y:S05]  /*17f70*/  BSYNC B0 ;  /* 0x0000000000007941 */ /* 0x000fea0003800000 */
.L_x_1178:
        /* <DEDUP_REMOVED lines=10> */
.L_x_1180:
[----:B------:R-:W-:Y:S02]  /*18020*/  IMAD.MOV.U32 R13, RZ, RZ, R18 ;  /* 0x000000ffff0d7224 */ /* 0x000fe400078e0012 */
[----:B------:R-:W-:Y:S02]  /*18030*/  IMAD.MOV.U32 R12, RZ, RZ, 0x1 ;  /* 0x00000001ff0c7424 */ /* 0x000fe400078e00ff */
[----:B------:R-:W-:-:S05]  /*18040*/  IMAD.SHL.U32 R2, R2, 0x8, RZ ;  /* 0x0000000802027824 */ /* 0x000fca00078e00ff */
[----:B------:R-:W-:-:S05]  /*18050*/  LOP3.LUT R2, R2, 0x38, RZ, 0xc0, !PT ;  /* 0x0000003802027812 */ /* 0x000fca00078ec0ff */
[----:B------:R-:W-:-:S05]  /*18060*/  IMAD.SHL.U32 R6, R2, 0x2, RZ ;  /* 0x0000000202067824 */ /* 0x000fca00078e00ff */
[----:B------:R-:W-:-:S13]  /*18070*/  IADD3 R2, P0, R14, R6, RZ ;  /* 0x000000060e027210 */ /* 0x000fda0007f1e0ff */
[----:B------:R-:W-:Y:S05]  /*18080*/  WARPSYNC.COLLECTIVE R15, `(.L_x_1181) ;  /* 0x000000000f087348 */ /* 0x000fea0003c00000 */
[----:B------:R0:W1:Y:S02]  /*18090*/  SHFL.IDX P6, R14, R13, R12, R11 ;  /* 0x0000000c0d0e7389 */ /* 0x00006400000c000b */
[----:B01----:R-:W-:Y:S01]  /*180a0*/  ENDCOLLECTIVE ;  /* 0x000000000000791b */ /* 0x003fe20003800000 */
.L_x_1181:
        /* <DEDUP_REMOVED lines=11> */
.L_x_1182:
[----:B------:R-:W-:Y:S02]  /*18160*/  IMAD.MOV.U32 R13, RZ, RZ, R18 ;  /* 0x000000ffff0d7224 */ /* 0x000fe400078e0012 */
[----:B------:R-:W-:Y:S01]  /*18170*/  IMAD.MOV.U32 R12, RZ, RZ, 0x2 ;  /* 0x00000002ff0c7424 */ /* 0x000fe200078e00ff */
[----:B------:R-:W-:-:S13]  /*18180*/  IADD3 R2, P0, R14, R6, RZ ;  /* 0x000000060e027210 */ /* 0x000fda0007f1e0ff */
[----:B------:R-:W-:Y:S05]  /*18190*/  WARPSYNC.COLLECTIVE R15, `(.L_x_1183) ;  /* 0x000000000f087348 */ /* 0x000fea0003c00000 */
[----:B------:R0:W1:Y:S02]  /*181a0*/  SHFL.IDX P6, R14, R13, R12, R11 ;  /* 0x0000000c0d0e7389 */ /* 0x00006400000c000b */
[----:B01----:R-:W-:Y:S01]  /*181b0*/  ENDCOLLECTIVE ;  /* 0x000000000000791b */ /* 0x003fe20003800000 */
.L_x_1183:
        /* <DEDUP_REMOVED lines=11> */
.L_x_1184:
[----:B------:R-:W-:Y:S02]  /*18270*/  IMAD.MOV.U32 R13, RZ, RZ, R18 ;  /* 0x000000ffff0d7224 */ /* 0x000fe400078e0012 */
[----:B------:R-:W-:Y:S02]  /*18280*/  IMAD.MOV.U32 R12, RZ, RZ, 0x3 ;  /* 0x00000003ff0c7424 */ /* 0x000fe400078e00ff */
[----:B------:R-:W-:-:S07]  /*18290*/  IMAD.MOV.U32 R9, RZ, RZ, R14 ;  /* 0x000000ffff097224 */ /* 0x000fce00078e000e */
[----:B------:R-:W-:Y:S05]  /*182a0*/  WARPSYNC.COLLECTIVE R15, `(.L_x_1185) ;  /* 0x000000000f087348 */ /* 0x000fea0003c00000 */
[----:B------:R0:W1:Y:S02]  /*182b0*/  SHFL.IDX P6, R14, R13, R12, R11 ;  /* 0x0000000c0d0e7389 */ /* 0x00006400000c000b */
[----:B01----:R-:W-:Y:S01]  /*182c0*/  ENDCOLLECTIVE ;  /* 0x000000000000791b */ /* 0x003fe20003800000 */
.L_x_1185:
        /* <DEDUP_REMOVED lines=12> */
.L_x_1186:
[----:B------:R-:W-:Y:S02]  /*18390*/  IMAD.MOV.U32 R13, RZ, RZ, R18 ;  /* 0x000000ffff0d7224 */ /* 0x000fe400078e0012 */
[----:B------:R-:W-:Y:S01]  /*183a0*/  IMAD.MOV.U32 R12, RZ, RZ, 0x4 ;  /* 0x00000004ff0c7424 */ /* 0x000fe200078e00ff */
[----:B------:R-:W-:-:S13]  /*183b0*/  IADD3 R2, P0, R14, R6, RZ ;  /* 0x000000060e027210 */ /* 0x000fda0007f1e0ff */
[----:B------:R-:W-:Y:S05]  /*183c0*/  WARPSYNC.COLLECTIVE R15, `(.L_x_1187) ;  /* 0x000000000f087348 */ /* 0x000fea0003c00000 */
[----:B------:R0:W1:Y:S02]  /*183d0*/  SHFL.IDX P6, R14, R13, R12, R11 ;  /* 0x0000000c0d0e7389 */ /* 0x00006400000c000b */
[----:B01----:R-:W-:Y:S01]  /*183e0*/  ENDCOLLECTIVE ;  /* 0x000000000000791b */ /* 0x003fe20003800000 */
.L_x_1187:
        /* <DEDUP_REMOVED lines=11> */
.L_x_1188:
[----:B------:R-:W-:Y:S02]  /*184a0*/  IMAD.MOV.U32 R13, RZ, RZ, R18 ;  /* 0x000000ffff0d7224 */ /* 0x000fe400078e0012 */
[----:B------:R-:W-:Y:S02]  /*184b0*/  IMAD.MOV.U32 R12, RZ, RZ, 0x5 ;  /* 0x00000005ff0c7424 */ /* 0x000fe400078e00ff */
[----:B------:R-:W-:-:S07]  /*184c0*/  IMAD.MOV.U32 R9, RZ, RZ, R14 ;  /* 0x000000ffff097224 */ /* 0x000fce00078e000e */
[----:B------:R-:W-:Y:S05]  /*184d0*/  WARPSYNC.COLLECTIVE R15, `(.L_x_1189) ;  /* 0x000000000f087348 */ /* 0x000fea0003c00000 */
[----:B------:R0:W1:Y:S02]  /*184e0*/  SHFL.IDX P6, R14, R13, R12, R11 ;  /* 0x0000000c0d0e7389 */ /* 0x00006400000c000b */
[----:B01----:R-:W-:Y:S01]  /*184f0*/  ENDCOLLECTIVE ;  /* 0x000000000000791b */ /* 0x003fe20003800000 */
.L_x_1189:
        /* <DEDUP_REMOVED lines=12> */
.L_x_1190:
[----:B------:R-:W-:Y:S02]  /*185c0*/  IMAD.MOV.U32 R13, RZ, RZ, R18 ;  /* 0x000000ffff0d7224 */ /* 0x000fe400078e0012 */
[----:B------:R-:W-:Y:S01]  /*185d0*/  IMAD.MOV.U32 R12, RZ, RZ, 0x6 ;  /* 0x00000006ff0c7424 */ /* 0x000fe200078e00ff */
[----:B------:R-:W-:-:S13]  /*185e0*/  IADD3 R2, P0, R14, R6, RZ ;  /* 0x000000060e027210 */ /* 0x000fda0007f1e0ff */
[----:B------:R-:W-:Y:S05]  /*185f0*/  WARPSYNC.COLLECTIVE R15, `(.L_x_1191) ;  /* 0x000000000f087348 */ /* 0x000fea0003c00000 */
[----:B------:R0:W1:Y:S02]  /*18600*/  SHFL.IDX P6, R14, R13, R12, R11 ;  /* 0x0000000c0d0e7389 */ /* 0x00006400000c000b */
[----:B01----:R-:W-:Y:S01]  /*18610*/  ENDCOLLECTIVE ;  /* 0x000000000000791b */ /* 0x003fe20003800000 */
.L_x_1191:
        /* <DEDUP_REMOVED lines=11> */
.L_x_1192:
[----:B------:R-:W-:Y:S02]  /*186d0*/  IMAD.MOV.U32 R13, RZ, RZ, R18 ;  /* 0x000000ffff0d7224 */ /* 0x000fe400078e0012 */
[----:B------:R-:W-:Y:S02]  /*186e0*/  IMAD.MOV.U32 R12, RZ, RZ, 0x7 ;  /* 0x00000007ff0c7424 */ /* 0x000fe400078e00ff */
[----:B------:R-:W-:-:S07]  /*186f0*/  IMAD.MOV.U32 R9, RZ, RZ, R14 ;  /* 0x000000ffff097224 */ /* 0x000fce00078e000e */
[----:B------:R-:W-:Y:S05]  /*18700*/  WARPSYNC.COLLECTIVE R15, `(.L_x_1193) ;  /* 0x000000000f087348 */ /* 0x000fea0003c00000 */
[----:B------:R0:W1:Y:S02]  /*18710*/  SHFL.IDX P6, R14, R13, R12, R11 ;  /* 0x0000000c0d0e7389 */ /* 0x00006400000c000b */
[----:B01----:R-:W-:Y:S01]  /*18720*/  ENDCOLLECTIVE ;  /* 0x000000000000791b */ /* 0x003fe20003800000 */
.L_x_1193:
        /* <DEDUP_REMOVED lines=12> */
.L_x_1194:
[----:B------:R-:W-:Y:S05]  /*187f0*/  BRA `(.L_x_1195) ;  /* 0xffffffbc009c7947 */ /* 0x000fea000383ffff */
.L_x_1076:
[----:B------:R-:W-:Y:S01]  /*18800*/  BSSY B0, `(.L_x_1196) ;  /* 0x0000008000007945 */ /* 0x000fe20003800000 */
[----:B-----5:R-:W-:Y:S02]  /*18810*/  IMAD.MOV.U32 R13, RZ, RZ, R2 ;  /* 0x000000ffff0d7224 */ /* 0x020fe400078e0002 */
[----:B------:R-:W-:Y:S02]  /*18820*/  IMAD.MOV.U32 R12, RZ, RZ, RZ ;  /* 0x000000ffff0c7224 */ /* 0x000fe400078e00ff */
[----:B------:R-:W-:Y:S02]  /*18830*/  IMAD.MOV.U32 R11, RZ, RZ, 0x1f ;  /* 0x0000001fff0b7424 */ /* 0x000fe400078e00ff */
[----:B------:R-:W-:-:S07]  /*18840*/  IMAD.MOV.U32 R15, RZ, RZ, -0x1 ;  /* 0xffffffffff0f7424 */ /* 0x000fce00078e00ff */
[----:B01----:R-:W-:Y:S05]  /*18850*/  WARPSYNC.COLLECTIVE R15, `(.L_x_1197) ;  /* 0x000000000f087348 */ /* 0x003fea0003c00000 */
[----:B------:R2:W3:Y:S02]  /*18860*/  SHFL.IDX P6, R14, R13, R12, R11 ;  /* 0x0000000c0d0e7389 */ /* 0x0004e400000c000b */
[----:B0123--:R-:W-:Y:S01]  /*18870*/  ENDCOLLECTIVE ;  /* 0x000000000000791b */ /* 0x00ffe20003800000 */
.L_x_1197:
[----:B------:R-:W-:Y:S05]  /*18880*/  BSYNC B0 ;  /* 0x0000000000007941 */ /* 0x000fea0003800000 */
.L_x_1196:
[----:B------:R-:W-:Y:S05]  /*18890*/  BRA `(.L_x_1198) ;  /* 0xffffffc000207947 */ /* 0x000fea000383ffff */
.L_x_1079:
[----:B--2---:R2:W3:Y:S02]  /*188a0*/  SYNCS.PHASECHK.TRANS64.TRYWAIT P0, [R4+URZ+0x16820], R0 ;  /* 0x01682000040075a7 */ /* 0x0044e4000800017f */
[----:B---3--:R-:W-:Y:S05]  /*188b0*/  @!P0 NANOSLEEP.SYNCS 0x989680 ;  /* 0x009896800000895d */ /* 0x008fea0003900000 */
[----:B------:R-:W3:Y:S02]  /*188c0*/  @!P0 SYNCS.PHASECHK.TRANS64 P0, [R4+URZ+0x16820], R0 ;  /* 0x01682000040085a7 */ /* 0x000ee4000800007f */
[----:B---3--:R-:W-:Y:S05]  /*188d0*/  @!P0 BRA `(.L_x_1079) ;  /* 0xfffffffc00f08947 */ /* 0x008fea000383ffff */
[----:B------:R-:W-:Y:S05]  /*188e0*/  BRA `(.L_x_1199) ;  /* 0xffffffc0006c7947 */ /* 0x000fea000383ffff */
.L_x_1080:
[----:B------:R-:W1:Y:S01]  /*188f0*/  S2R R2, SR_TID.X ;  /* 0x0000000000027919 */ /* 0x000e620000002100 */
[----:B------:R-:W-:Y:S01]  /*18900*/  BSSY B0, `(.L_x_1200) ;  /* 0x000000a000007945 */ /* 0x000fe20003800000 */
[----:B------:R-:W-:Y:S02]  /*18910*/  IMAD.MOV.U32 R12, RZ, RZ, RZ ;  /* 0x000000ffff0c7224 */ /* 0x000fe400078e00ff */
[----:B------:R-:W-:Y:S02]  /*18920*/  IMAD.MOV.U32 R11, RZ, RZ, 0x1f ;  /* 0x0000001fff0b7424 */ /* 0x000fe400078e00ff */
[----:B------:R-:W-:Y:S01]  /*18930*/  IMAD.MOV.U32 R15, RZ, RZ, -0x1 ;  /* 0xffffffffff0f7424 */ /* 0x000fe200078e00ff */
[----:B-1----:R-:W-:-:S04]  /*18940*/  SHF.R.U32.HI R2, RZ, 0x5, R2 ;  /* 0x00000005ff027819 */ /* 0x002fc80000011602 */
[----:B------:R-:W-:-:S05]  /*18950*/  LOP3.LUT R2, R2, 0x3, RZ, 0xc0, !PT ;  /* 0x0000000302027812 */ /* 0x000fca00078ec0ff */
[----:B------:R-:W-:-:S07]  /*18960*/  IMAD.MOV.U32 R13, RZ, RZ, R2 ;  /* 0x000000ffff0d7224 */ /* 0x000fce00078e0002 */
[----:B0-2---:R-:W-:Y:S05]  /*18970*/  WARPSYNC.COLLECTIVE R15, `(.L_x_1201) ;  /* 0x000000000f087348 */ /* 0x005fea0003c00000 */
[----:B------:R1:W3:Y:S02]  /*18980*/  SHFL.IDX P6, R14, R13, R12, R11 ;  /* 0x0000000c0d0e7389 */ /* 0x0002e400000c000b */
[----:B0123--:R-:W-:Y:S01]  /*18990*/  ENDCOLLECTIVE ;  /* 0x000000000000791b */ /* 0x00ffe20003800000 */
.L_x_1201:
[----:B------:R-:W-:Y:S05]  /*189a0*/  BSYNC B0 ;  /* 0x0000000000007941 */ /* 0x000fea0003800000 */
.L_x_1200:
[----:B------:R-:W-:Y:S05]  /*189b0*/  BRA `(.L_x_1202) ;  /* 0xffffffc000547947 */ /* 0x000fea000383ffff */
.L_x_1083:
[----:B------:R-:W-:Y:S01]  /*189c0*/  BSSY B1, `(.L_x_1203) ;  /* 0x0000006000017945 */ /* 0x000fe20003800000 */
[----:B------:R-:W-:-:S07]  /*189d0*/  IMAD.MOV.U32 R15, RZ, RZ, -0x1 ;  /* 0xffffffffff0f7424 */ /* 0x000fce00078e00ff */
[----:B01----:R-:W-:Y:S05]  /*189e0*/  WARPSYNC.COLLECTIVE R15, `(.L_x_1204) ;  /* 0x000000000f0c7348 */ /* 0x003fea0003c00000 */
[----:B------:R-:W-:Y:S02]  /*189f0*/  ELECT P6, UR62, PT ;  /* 0x00000000003e782f */ /* 0x000fe400038c0000 */
[----:B------:R-:W-:Y:S01]  /*18a00*/  MOV R14, UR62 ;  /* 0x0000003e000e7c02 */ /* 0x000fe20008000f00 */
[----:B01----:R-:W-:Y:S10]  /*18a10*/  ENDCOLLECTIVE ;  /* 0x000000000000791b */ /* 0x003ff40003800000 */
.L_x_1204:
[----:B------:R-:W-:Y:S05]  /*18a20*/  BSYNC B1 ;  /* 0x0000000000017941 */ /* 0x000fea0003800000 */
.L_x_1203:
[----:B------:R-:W-:Y:S05]  /*18a30*/  BRA `(.L_x_1205) ;  /* 0xffffffc0004c7947 */ /* 0x000fea000383ffff */
.L_x_1085:
[----:B-1----:R1:W2:Y:S02]  /*18a40*/  SYNCS.PHASECHK.TRANS64.TRYWAIT P1, [R5+URZ+0x16840], R0 ;  /* 0x01684000050075a7 */ /* 0x0022a4000802017f */
[----:B--2---:R-:W-:Y:S05]  /*18a50*/  @!P1 NANOSLEEP.SYNCS 0x989680 ;  /* 0x009896800000995d */ /* 0x004fea0003900000 */
[----:B------:R-:W2:Y:S02]  /*18a60*/  @!P1 SYNCS.PHASECHK.TRANS64 P1, [R5+URZ+0x16840], R0 ;  /* 0x01684000050095a7 */ /* 0x000ea4000802007f */
[----:B--2---:R-:W-:Y:S05]  /*18a70*/  @!P1 BRA `(.L_x_1085) ;  /* 0xfffffffc00f09947 */ /* 0x004fea000383ffff */
[----:B------:R-:W-:Y:S05]  /*18a80*/  BRA `(.L_x_1206) ;  /* 0xffffffc0006c7947 */ /* 0x000fea000383ffff */
.L_x_1087:
[----:B--2---:R2:W3:Y:S02]  /*18a90*/  SYNCS.PHASECHK.TRANS64.TRYWAIT P1, [R23+URZ+0x16840], R2 ;  /* 0x01684002170075a7 */ /* 0x0044e4000802017f */
[----:B---3--:R-:W-:Y:S05]  /*18aa0*/  @!P1 NANOSLEEP.SYNCS 0x989680 ;  /* 0x009896800000995d */ /* 0x008fea0003900000 */
[----:B------:R-:W3:Y:S02]  /*18ab0*/  @!P1 SYNCS.PHASECHK.TRANS64 P1, [R23+URZ+0x16840], R2 ;  /* 0x01684002170095a7 */ /* 0x000ee4000802007f */
[----:B---3--:R-:W-:Y:S05]  /*18ac0*/  @!P1 BRA `(.L_x_1087) ;  /* 0xfffffffc00f09947 */ /* 0x008fea000383ffff */
[----:B------:R-:W-:Y:S05]  /*18ad0*/  BRA `(.L_x_1207) ;  /* 0xffffffc000787947 */ /* 0x000fea000383ffff */
.L_x_1089:
[----:B---3--:R3:W4:Y:S02]  /*18ae0*/  SYNCS.PHASECHK.TRANS64.TRYWAIT P1, [R5+URZ+0x16860], R0 ;  /* 0x01686000050075a7 */ /* 0x008724000802017f */
[----:B----4-:R-:W-:Y:S05]  /*18af0*/  @!P1 NANOSLEEP.SYNCS 0x989680 ;  /* 0x009896800000995d */ /* 0x010fea0003900000 */
[----:B------:R-:W4:Y:S02]  /*18b00*/  @!P1 SYNCS.PHASECHK.TRANS64 P1, [R5+URZ+0x16860], R0 ;  /* 0x01686000050095a7 */ /* 0x000f24000802007f */
[----:B----4-:R-:W-:Y:S05]  /*18b10*/  @!P1 BRA `(.L_x_1089) ;  /* 0xfffffffc00f09947 */ /* 0x010fea000383ffff */
[----:B------:R-:W-:Y:S05]  /*18b20*/  BRA `(.L_x_1208) ;  /* 0xffffffc000747947 */ /* 0x000fea000383ffff */
.L_x_1209:
        /* <DEDUP_REMOVED lines=13> */
.L_x_3108:


//--------------------- .text._ZN7cutlass13device_kernelIN5flash11enable_sm90INS1_16FlashAttnFwdSm90INS1_25CollectiveMainloopFwdSm90ILi2EN4cute5tupleIJNS5_1CILi1EEES8_S8_EEENS6_IJNS7_ILi192EEENS7_ILi128EEENS7_ILi64EEEEEELi64ENS_6half_tEfNS_4arch4Sm90ELb0ELb1ELb1ELb1ELb1ELb0ELb0ELb1ELb1ELb1ELb0ELb0EEENS1_21CollectiveEpilogueFwdINS6_IJSA_SC_SB_EEES9_SE_SG_Li384ELb1ELb1ELb0ELb0EEENS1_36VarlenDynamicPersistentTileSchedulerILi192ELi128ELi384ELi128ELb0ELb1ELb1ELb1ELb0ELb1EEEEEEEEEvNT_6ParamsE --------------------------
	.section	.text._ZN7cutlass13device_kernelIN5flash11enable_sm90INS1_16FlashAttnFwdSm90INS1_25CollectiveMainloopFwdSm90ILi2EN4cute5tupleIJNS5_1CILi1EEES8_S8_EEENS6_IJNS7_ILi192EEENS7_ILi128EEENS7_ILi64EEEEEELi64ENS_6half_tEfNS_4arch4Sm90ELb0ELb1ELb1ELb1ELb1ELb0ELb0ELb1ELb1ELb1ELb0ELb0EEENS1_21CollectiveEpilogueFwdINS6_IJSA_SC_SB_EEES9_SE_SG_Li384ELb1ELb1ELb0ELb0EEENS1_36VarlenDynamicPersistentTileSchedulerILi192ELi128ELi384ELi128ELb0ELb1ELb1ELb1ELb0ELb1EEEEEEEEEvNT_6ParamsE,"ax",@progbits
	.align	128
.text._ZN7cutlass13device_kernelIN5flash11enable_sm90INS1_16FlashAttnFwdSm90INS1_25CollectiveMainloopFwdSm90ILi2EN4cute5tupleIJNS5_1CILi1EEES8_S8_EEENS6_IJNS7_ILi192EEENS7_ILi128EEENS7_ILi64EEEEEELi64ENS_6half_tEfNS_4arch4Sm90ELb0ELb1ELb1ELb1ELb1ELb0ELb0ELb1ELb1ELb1ELb0ELb0EEENS1_21CollectiveEpilogueFwdINS6_IJSA_SC_SB_EEES9_SE_SG_Li384ELb1ELb1ELb0ELb0EEENS1_36VarlenDynamicPersistentTileSchedulerILi192ELi128ELi384ELi128ELb0ELb1ELb1ELb1ELb0ELb1EEEEEEEEEvNT_6ParamsE:
        .type           _ZN7cutlass13device_kernelIN5flash11enable_sm90INS1_16FlashAttnFwdSm90INS1_25CollectiveMainloopFwdSm90ILi2EN4cute5tupleIJNS5_1CILi1EEES8_S8_EEENS6_IJNS7_ILi192EEENS7_ILi128EEENS7_ILi64EEEEEELi64ENS_6half_tEfNS_4arch4Sm90ELb0ELb1ELb1ELb1ELb1ELb0ELb0ELb1ELb1ELb1ELb0ELb0EEENS1_21CollectiveEpilogueFwdINS6_IJSA_SC_SB_EEES9_SE_SG_Li384ELb1ELb1ELb0ELb0EEENS1_36VarlenDynamicPersistentTileSchedulerILi192ELi128ELi384ELi128ELb0ELb1ELb1ELb1ELb0ELb1EEEEEEEEEvNT_6ParamsE,@function
        .size           _ZN7cutlass13device_kernelIN5flash11enable_sm90INS1_16FlashAttnFwdSm90INS1_25CollectiveMainloopFwdSm90ILi2EN4cute5tupleIJNS5_1CILi1EEES8_S8_EEENS6_IJNS7_ILi192EEENS7_ILi128EEENS7_ILi64EEEEEELi64ENS_6half_tEfNS_4arch4Sm90ELb0ELb1ELb1ELb1ELb1ELb0ELb0ELb1ELb1ELb1ELb0ELb0EEENS1_21CollectiveEpilogueFwdINS6_IJSA_SC_SB_EEES9_SE_SG_Li384ELb1ELb1ELb0ELb0EEENS1_36VarlenDynamicPersistentTileSchedulerILi192ELi128ELi384ELi128ELb0ELb1ELb1ELb1ELb0ELb1EEEEEEEEEvNT_6ParamsE,(.L_x_3109 - _ZN7cutlass13device_kernelIN5flash11enable_sm90INS1_16FlashAttnFwdSm90INS1_25CollectiveMainloopFwdSm90ILi2EN4cute5tupleIJNS5_1CILi1EEES8_S8_EEENS6_IJNS7_ILi192EEENS7_ILi128EEENS7_ILi64EEEEEELi64ENS_6half_tEfNS_4arch4Sm90ELb0ELb1ELb1ELb1ELb1ELb0ELb0ELb1ELb1ELb1ELb0ELb0EEENS1_21CollectiveEpilogueFwdINS6_IJSA_SC_SB_EEES9_SE_SG_Li384ELb1ELb1ELb0ELb0EEENS1_36VarlenDynamicPersistentTileSchedulerILi192ELi128ELi384ELi128ELb0ELb1ELb1ELb1ELb0ELb1EEEEEEEEEvNT_6ParamsE)
        .other          _ZN7cutlass13device_kernelIN5flash11enable_sm90INS1_16FlashAttnFwdSm90INS1_25CollectiveMainloopFwdSm90ILi2EN4cute5tupleIJNS5_1CILi1EEES8_S8_EEENS6_IJNS7_ILi192EEENS7_ILi128EEENS7_ILi64EEEEEELi64ENS_6half_tEfNS_4arch4Sm90ELb0ELb1ELb1ELb1ELb1ELb0ELb0ELb1ELb1ELb1ELb0ELb0EEENS1_21CollectiveEpilogueFwdINS6_IJSA_SC_SB_EEES9_SE_SG_Li384ELb1ELb1ELb0ELb0EEENS1_36VarlenDynamicPersistentTileSchedulerILi192ELi128ELi384ELi128ELb0ELb1ELb1ELb1ELb0ELb1EEEEEEEEEvNT_6ParamsE,@"STO_CUDA_ENTRY STV_DEFAULT"
_ZN7cutlass13device_kernelIN5flash11enable_sm90INS1_16FlashAttnFwdSm90INS1_25CollectiveMainloopFwdSm90ILi2EN4cute5tupleIJNS5_1CILi1EEES8_S8_EEENS6_IJNS7_ILi192EEENS7_ILi128EEENS7_ILi64EEEEEELi64ENS_6half_tEfNS_4arch4Sm90ELb0ELb1ELb1ELb1ELb1ELb0ELb0ELb1ELb1ELb1ELb0ELb0EEENS1_21CollectiveEpilogueFwdINS6_IJSA_SC_SB_EEES9_SE_SG_Li384ELb1ELb1ELb0ELb0EEENS1_36VarlenDynamicPersistentTileSchedulerILi192ELi128ELi384ELi128ELb0ELb1ELb1ELb1ELb0ELb1EEEEEEEEEvNT_6ParamsE:
        /* <DEDUP_REMOVED lines=45> */
.L_x_1210:
        /* <DEDUP_REMOVED lines=22> */
.L_x_1211:
        /* <DEDUP_REMOVED lines=18> */
.L_x_1212:
        /* <DEDUP_REMOVED lines=22> */
.L_x_1213:
        /* <DEDUP_REMOVED lines=23> */
.L_x_1214:
        /* <DEDUP_REMOVED lines=8> */
.L_x_1216:
        /* <DEDUP_REMOVED lines=25> */
[----:B------:R-:W-:Y:S01]  /*0a30*/  R2UR UR5, R5 ;  /* 0x00000000050572ca */ /* 0x000fe200000e0000 */
[----:B------:R-:W-:Y:S01]  /*0a40*/  UMOV UR46, URZ ;  /* 0x0000003f002e7c82 */ /* 0x000fe20008000000 */
[CC--:B------:R-:W-:Y:S02]  /*0a50*/  LEA.HI R153, R0.reuse, R157.reuse, RZ, 0x7 ;  /* 0x0000009d00997211 */ /* 0x0c0fe400078f38ff */
[----:B------:R-:W-:-:S02]  /*0a60*/  LEA.HI R3, R0, R157, RZ, 0x5 ;  /* 0x0000009d00037211 */ /* 0x000fc400078f28ff */
[----:B------:R-:W-:Y:S02]  /*0a70*/  LOP3.LUT R152, R153, 0xffffff80, RZ, 0xc0, !PT ;  /* 0xffffff8099987812 */ /* 0x000fe400078ec0ff */
[CC--:B------:R-:W-:Y:S01]  /*0a80*/  LEA.HI R2, R0.reuse, R157.reuse, RZ, 0x4 ;  /* 0x0000009d00027211 */ /* 0x0c0fe200078f20ff */
[----:B------:R-:W-:Y:S01]  /*0a90*/  IMAD.SHL.U32 R3, R3, 0x20, RZ ;  /* 0x0000002003037824 */ /* 0x000fe200078e00ff */
[----:B------:R-:W-:Y:S01]  /*0aa0*/  LEA.HI R10, R0, R157, RZ, 0x2 ;  /* 0x0000009d000a7211 */ /* 0x000fe200078f10ff */
[C---:B------:R-:W-:Y:S01]  /*0ab0*/  IMAD.IADD R152, R157.reuse, 0x1, -R152 ;  /* 0x000000019d987824 */ /* 0x040fe200078e0a98 */
[----:B------:R-:W-:Y:S02]  /*0ac0*/  LOP3.LUT R4, R2, 0x3fffff0, RZ, 0xc0, !PT ;  /* 0x03fffff002047812 */ /* 0x000fe400078ec0ff */
[----:B------:R-:W-:Y:S02]  /*0ad0*/  SHF.R.S32.HI R5, RZ, 0x4, R2 ;  /* 0x00000004ff057819 */ /* 0x000fe40000011402 */
[----:B------:R-:W-:Y:S01]  /*0ae0*/  SHF.R.S32.HI R7, RZ, 0x1f, R152 ;  /* 0x0000001fff077819 */ /* 0x000fe20000011498 */
[----:B------:R-:W-:Y:S01]  /*0af0*/  IMAD.IADD R4, R157, 0x1, -R4 ;  /* 0x000000019d047824 */ /* 0x000fe200078e0a04 */
[----:B------:R-:W-:-:S02]  /*0b00*/  LOP3.LUT R3, R3, 0xfffffc00, RZ, 0xc0, !PT ;  /* 0xfffffc0003037812 */ /* 0x000fc400078ec0ff */
[----:B------:R-:W-:Y:S02]  /*0b10*/  LEA.HI R6, R7, R152, RZ, 0x2 ;  /* 0x0000009807067211 */ /* 0x000fe400078f10ff */
[----:B------:R-:W-:Y:S01]  /*0b20*/  LEA.HI R2, R2, R5, RZ, 0x1 ;  /* 0x0000000502027211 */ /* 0x000fe200078f08ff */
[----:B------:R-:W-:Y:S01]  /*0b30*/  IMAD R3, R4, 0x40, R3 ;  /* 0x0000004004037824 */ /* 0x000fe200078e0203 */
[--C-:B------:R-:W-:Y:S02]  /*0b40*/  SHF.R.S32.HI R8, RZ, 0x2, R6.reuse ;  /* 0x00000002ff087819 */ /* 0x100fe40000011406 */
[----:B------:R-:W-:Y:S02]  /*0b50*/  SHF.R.S32.HI R9, RZ, 0x1f, R6 ;  /* 0x0000001fff097819 */ /* 0x000fe40000011406 */
[----:B------:R-:W-:Y:S02]  /*0b60*/  SHF.R.S32.HI R153, RZ, 0x7, R153 ;  /* 0x00000007ff997819 */ /* 0x000fe40000011499 */
[----:B------:R-:W-:-:S02]  /*0b70*/  LOP3.LUT R10, R10, 0xfffffffc, RZ, 0xc0, !PT ;  /* 0xfffffffc0a0a7812 */ /* 0x000fc400078ec0ff */
[----:B------:R-:W-:Y:S01]  /*0b80*/  LEA.HI R9, R9, R8, RZ, 0x3 ;  /* 0x0000000809097211 */ /* 0x000fe200078f18ff */
[----:B------:R-:W-:Y:S01]  /*0b90*/  IMAD.HI R4, R153, 0x55555556, RZ ;  /* 0x5555555699047827 */ /* 0x000fe200078e02ff */
[----:B------:R-:W-:Y:S02]  /*0ba0*/  LOP3.LUT R2, R2, 0x1ffffffe, RZ, 0xc0, !PT ;  /* 0x1ffffffe02027812 */ /* 0x000fe400078ec0ff */
[----:B------:R-:W-:Y:S01]  /*0bb0*/  LEA.HI R0, R0, R157, RZ, 0x3 ;  /* 0x0000009d00007211 */ /* 0x000fe200078f18ff */
[----:B------:R-:W-:Y:S01]  /*0bc0*/  IMAD.IADD R10, R157, 0x1, -R10 ;  /* 0x000000019d0a7824 */ /* 0x000fe200078e0a0a */
[----:B------:R-:W-:Y:S01]  /*0bd0*/  LOP3.LUT R9, R9, 0xfffffff8, RZ, 0xc0, !PT ;  /* 0xfffffff809097812 */ /* 0x000fe200078ec0ff */
[----:B------:R-:W-:Y:S01]  /*0be0*/  IMAD.IADD R2, R5, 0x1, -R2 ;  /* 0x0000000105027824 */ /* 0x000fe200078e0a02 */
[----:B------:R-:W-:Y:S02]  /*0bf0*/  LEA.HI R7, R7, R152, RZ, 0x5 ;  /* 0x0000009807077211 */ /* 0x000fe400078f28ff */
[----:B------:R-:W-:Y:S01]  /*0c00*/  LOP3.LUT R18, R0, 0xfffffff8, RZ, 0xc0, !PT ;  /* 0xfffffff800127812 */ /* 0x000fe200078ec0ff */
[----:B------:R-:W-:Y:S01]  /*0c10*/  IMAD.IADD R8, R8, 0x1, -R9 ;  /* 0x0000000108087824 */ /* 0x000fe200078e0a09 */
[----:B------:R-:W-:Y:S01]  /*0c20*/  LEA.HI R4, R4, R4, RZ, 0x1 ;  /* 0x0000000404047211 */ /* 0x000fe200078f08ff */
[----:B------:R-:W-:Y:S01]  /*0c30*/  IMAD R155, R2, 0x8, R3 ;  /* 0x00000008029b7824 */ /* 0x000fe200078e0203 */
[----:B------:R-:W-:Y:S01]  /*0c40*/  LEA.HI R5, R10, R10, RZ, 0x1 ;  /* 0x0000000a0a057211 */ /* 0x000fe200078f08ff */
[----:B------:R-:W-:Y:S01]  /*0c50*/  IMAD.IADD R18, R157, 0x1, -R18 ;  /* 0x000000019d127824 */ /* 0x000fe200078e0a12 */
[----:B------:R-:W-:Y:S01]  /*0c60*/  SHF.R.S32.HI R7, RZ, 0x5, R7 ;  /* 0x00000005ff077819 */ /* 0x000fe20000011407 */
[----:B------:R-:W-:Y:S01]  /*0c70*/  IMAD R4, R4, -0x3, R153 ;  /* 0xfffffffd04047824 */ /* 0x000fe200078e0299 */
[----:B------:R-:W-:Y:S01]  /*0c80*/  LOP3.LUT R5, R5, 0x1ffffffe, RZ, 0xc0, !PT ;  /* 0x1ffffffe05057812 */ /* 0x000fe200078ec0ff */
[----:B------:R-:W-:Y:S01]  /*0c90*/  IMAD.SHL.U32 R19, R18, 0x8, RZ ;  /* 0x0000000812137824 */ /* 0x000fe200078e00ff */
[----:B------:R-:W-:Y:S01]  /*0ca0*/  LOP3.LUT R3, R6, 0x7ffffffc, RZ, 0xc0, !PT ;  /* 0x7ffffffc06037812 */ /* 0x000fe200078ec0ff */
[----:B------:R-:W-:Y:S01]  /*0cb0*/  IMAD R7, R7, 0x10, R8 ;  /* 0x0000001007077824 */ /* 0x000fe200078e0208 */
[----:B------:R-:W-:Y:S01]  /*0cc0*/  SHF.R.S32.HI R23, RZ, 0x3, R0 ;  /* 0x00000003ff177819 */ /* 0x000fe20000011400 */
[----:B------:R-:W-:Y:S01]  /*0cd0*/  IMAD.IADD R5, R10, 0x1, -R5 ;  /* 0x000000010a057824 */ /* 0x000fe200078e0a05 */
[----:B------:R-:W-:Y:S01]  /*0ce0*/  SHF.R.S32.HI R156, RZ, 0x1f, R19 ;  /* 0x0000001fff9c7819 */ /* 0x000fe20000011413 */
[----:B------:R-:W-:-:S02]  /*0cf0*/  IMAD R154, R4, 0x40, R7 ;  /* 0x00000040049a7824 */ /* 0x000fc400078e0207 */
[----:B------:R-:W-:Y:S02]  /*0d00*/  IMAD.IADD R16, R152, 0x1, -R3 ;  /* 0x0000000198107824 */ /* 0x000fe400078e0a03 */
[----:B------:R-:W-:-:S07]  /*0d10*/  IMAD R17, R5, 0x8, R154 ;  /* 0x0000000805117824 */ /* 0x000fce00078e029a */
.L_x_1312:
[----:B------:R-:W-:Y:S01]  /*0d20*/  ULDC.64 UR8, c[0x0][0xa28] ;  /* 0x00028a0000087ab9 */ /* 0x000fe20000000a00 */
[----:B------:R-:W-:Y:S01]  /*0d30*/  ULDC UR4, c[0x0][0x424] ;  /* 0x0001090000047ab9 */ /* 0x000fe20000000800 */
[----:B------:R-:W-:-:S04]  /*0d40*/  UISETP.NE.U32.AND UP0, UPT, UR8, URZ, UPT ;  /* 0x0000003f0800728c */ /* 0x000fc8000bf05070 */
[----:B------:R-:W-:-:S03]  /*0d50*/  UISETP.NE.AND.EX UP0, UPT, UR9, URZ, UPT, UP0 ;  /* 0x0000003f0900728c */ /* 0x000fc6000bf05300 */
[----:B------:R-:W-:Y:S02]  /*0d60*/  ULDC.64 UR8, c[0x0][0xa18] ;  /* 0x0002860000087ab9 */ /* 0x000fe40000000a00 */
[----:B------:R-:W-:Y:S01]  /*0d70*/  UISETP.NE.U32.AND UP1, UPT, UR8, URZ, UPT ;  /* 0x0000003f0800728c */ /* 0x000fe2000bf25070 */
[----:B------:R-:W-:-:S03]  /*0d80*/  PLOP3.LUT P0, PT, PT, PT, UP0, 0x80, 0x0 ;  /* 0x000000000000781c */ /* 0x000fc60003f0f008 */
[----:B------:R-:W-:-:S03]  /*0d90*/  UISETP.NE.AND.EX UP1, UPT, UR9, URZ, UPT, UP1 ;  /* 0x0000003f0900728c */ /* 0x000fc6000bf25310 */
[----:B------:R-:W-:Y:S02]  /*0da0*/  @UP0 ULDC.64 UR8, c[0x0][0xa28] ;  /* 0x00028a0000080ab9 */ /* 0x000fe40000000a00 */
[----:B------:R-:W-:Y:S01]  /*0db0*/  @UP0 UIMAD.WIDE UR8, UR6, 0x4, UR8 ;  /* 0x00000004060808a5 */ /* 0x000fe2000f8e0208 */
[----:B------:R-:W-:-:S05]  /*0dc0*/  PLOP3.LUT P2, PT, PT, PT, UP1, 0x80, 0x0 ;  /* 0x000000000000781c */ /* 0x000fca0003f4f018 */
[----:B------:R-:W-:Y:S01]  /*0dd0*/  @UP1 ULDC.64 UR10, c[0x0][0xa18] ;  /* 0x00028600000a1ab9 */ /* 0x000fe20000000a00 */
[----:B012---:R-:W-:Y:S02]  /*0de0*/  IMAD.U32 R2, RZ, RZ, UR8 ;  /* 0x00000008ff027e24 */ /* 0x007fe4000f8e00ff */
[----:B------:R-:W-:Y:S01]  /*0df0*/  IMAD.U32 R3, RZ, RZ, UR9 ;  /* 0x00000009ff037e24 */ /* 0x000fe2000f8e00ff */
[----:B------:R-:W-:-:S04]  /*0e00*/  @UP1 UIMAD.WIDE UR8, UR6, 0x4, UR10 ;  /* 0x00000004060818a5 */ /* 0x000fc8000f8e020a */
[----:B------:R-:W2:Y:S02]  /*0e10*/  @P0 LDG.E R2, desc[UR52][R2.64] ;  /* 0x0000003402020981 */ /* 0x000ea4000c1e1900 */
[----:B------:R-:W-:Y:S02]  /*0e20*/  IMAD.U32 R4, RZ, RZ, UR8 ;  /* 0x00000008ff047e24 */ /* 0x000fe4000f8e00ff */
[----:B------:R-:W-:Y:S01]  /*0e30*/  IMAD.U32 R5, RZ, RZ, UR9 ;  /* 0x00000009ff057e24 */ /* 0x000fe2000f8e00ff */
[----:B------:R-:W-:-:S04]  /*0e40*/  ULDC.64 UR8, c[0x0][0x418] ;  /* 0x0001060000087ab9 */ /* 0x000fc80000000a00 */
[----:B------:R-:W3:Y:S01]  /*0e50*/  @P2 LDG.E R4, desc[UR52][R4.64] ;  /* 0x0000003404042981 */ /* 0x000ee2000c1e1900 */
[----:B------:R-:W-:Y:S01]  /*0e60*/  UISETP.NE.U32.AND UP0, UPT, UR8, URZ, UPT ;  /* 0x0000003f0800728c */ /* 0x000fe2000bf05070 */
[----:B------:R-:W-:Y:S01]  /*0e70*/  UMOV UR41, URZ ;  /* 0x0000003f00297c82 */ /* 0x000fe20008000000 */
[----:B------:R-:W-:Y:S02]  /*0e80*/  UMOV UR38, UR7 ;  /* 0x0000000700267c82 */ /* 0x000fe40008000000 */
[----:B------:R-:W-:-:S03]  /*0e90*/  UISETP.NE.AND.EX UP0, UPT, UR9, URZ, UPT, UP0 ;  /* 0x0000003f0900728c */ /* 0x000fc6000bf05300 */
[----:B------:R-:W-:Y:S01]  /*0ea0*/  ULDC.64 UR8, c[0x0][0xa20] ;  /* 0x0002880000087ab9 */ /* 0x000fe20000000a00 */
[----:B------:R-:W-:Y:S01]  /*0eb0*/  USEL UR4, UR4, 0x1, UP0 ;  /* 0x0000000104047887 */ /* 0x000fe20008000000 */
[----:B------:R-:W-:Y:S01]  /*0ec0*/  ISETP.NE.U32.AND P1, PT, RZ, UR8, PT ;  /* 0x00000008ff007c0c */ /* 0x000fe2000bf25070 */
[----:B------:R-:W-:Y:S02]  /*0ed0*/  ULDC UR8, c[0x0][0x2f0] ;  /* 0x0000bc0000087ab9 */ /* 0x000fe40000000800 */
[----:B------:R-:W-:Y:S01]  /*0ee0*/  UIMAD UR4, UR4, UR8, URZ ;  /* 0x00000008040472a4 */ /* 0x000fe2000f8e023f */
[----:B------:R-:W-:Y:S02]  /*0ef0*/  ISETP.NE.AND.EX P1, PT, RZ, UR9, PT, P1 ;  /* 0x00000009ff007c0c */ /* 0x000fe4000bf25310 */
[----:B--2---:R-:W-:Y:S02]  /*0f00*/  @P0 R2UR UR41, R2 ;  /* 0x00000000022902ca */ /* 0x004fe400000e0000 */
[----:B---3--:R-:W-:Y:S01]  /*0f10*/  @P2 R2UR UR37, R4 ;  /* 0x00000000042522ca */ /* 0x008fe200000e0000 */
[----:B-----5:R-:W-:-:S14]  /*0f20*/  @P2 BRA `(.L_x_1217) ;  /* 0x0000000000382947 */ /* 0x020fdc0003800000 */
[----:B------:R-:W-:Y:S01]  /*0f30*/  ULDC.64 UR8, c[0x0][0xa00] ;  /* 0x0002800000087ab9 */ /* 0x000fe20000000a00 */
[----:B------:R-:W-:Y:S01]  /*0f40*/  ULDC UR37, c[0x0][0x288] ;  /* 0x0000a20000257ab9 */ /* 0x000fe20000000800 */
        /* <DEDUP_REMOVED lines=12> */
.L_x_1217:
[----:B------:R-:W-:Y:S01]  /*1010*/  UMOV UR39, UR6 ;  /* 0x0000000600277c82 */ /* 0x000fe20008000000 */
[----:B------:R-:W-:Y:S05]  /*1020*/  @!P1 BRA `(.L_x_1218) ;  /* 0x00000000001c9947 */ /* 0x000fea0003800000 */
[----:B------:R-:W-:Y:S02]  /*1030*/  ULDC.64 UR8, c[0x0][0xa20] ;  /* 0x0002880000087ab9 */ /* 0x000fe40000000a00 */
[----:B------:R-:W-:-:S06]  /*1040*/  UIMAD.WIDE UR6, UR6, 0x4, UR8 ;  /* 0x00000004060678a5 */ /* 0x000fcc000f8e0208 */
[----:B------:R-:W-:Y:S02]  /*1050*/  IMAD.U32 R2, RZ, RZ, UR6 ;  /* 0x00000006ff027e24 */ /* 0x000fe4000f8e00ff */
[----:B------:R-:W-:-:S05]  /*1060*/  IMAD.U32 R3, RZ, RZ, UR7 ;  /* 0x00000007ff037e24 */ /* 0x000fca000f8e00ff */
[----:B------:R-:W2:Y:S02]  /*1070*/  LDG.E R2, desc[UR52][R2.64] ;  /* 0x0000003402027981 */ /* 0x000ea4000c1e1900 */
[----:B--2---:R-:W-:Y:S01]  /*1080*/  R2UR UR4, R2 ;  /* 0x00000000020472ca */ /* 0x004fe200000e0000 */
[----:B------:R-:W-:-:S14]  /*1090*/  BRA `(.L_x_1219) ;  /* 0x0000000000347947 */ /* 0x000fdc0003800000 */
.L_x_1218:
        /* <DEDUP_REMOVED lines=13> */
.L_x_1219:
[----:B------:R-:W-:Y:S01]  /*1170*/  ULDC UR6, c[0x0][0x448] ;  /* 0x0001120000067ab9 */ /* 0x000fe20000000800 */
[----:B------:R-:W-:Y:S02]  /*1180*/  UIMAD UR40, UR5, 0xc0, URZ ;  /* 0x000000c0052878a4 */ /* 0x000fe4000f8e023f */
[----:B------:R-:W-:Y:S02]  /*1190*/  UISETP.NE.AND UP0, UPT, UR6, 0x1, UPT ;  /* 0x000000010600788c */ /* 0x000fe4000bf05270 */
[----:B------:R-:W-:Y:S02]  /*11a0*/  UIADD3 UR8, UR40, 0xbf, URZ ;  /* 0x000000bf28087890 */ /* 0x000fe4000fffe03f */
[----:B------:R-:W-:Y:S02]  /*11b0*/  UIADD3 UR41, -UR41, UR4, URZ ;  /* 0x0000000429297290 */ /* 0x000fe4000fffe13f */
[----:B------:R-:W-:Y:S01]  /*11c0*/  UP2UR UR51, UPR, URZ, 0x1 ;  /* 0x000000013f337883 */ /* 0x000fe20008000000 */
[----:B------:R-:W-:Y:S01]  /*11d0*/  ULDC.64 UR4, c[0x0][0x9e0] ;  /* 0x0002780000047ab9 */ /* 0x000fe20000000a00 */
[----:B------:R-:W-:-:S03]  /*11e0*/  UIADD3 UR9, UR41, 0x1, -UR37 ;  /* 0x0000000129097890 */ /* 0x000fc6000fffe825 */
[----:B------:R-:W-:Y:S01]  /*11f0*/  @UP0 ULDC UR6, c[0x0][0x44c] ;  /* 0x0001130000060ab9 */ /* 0x000fe20000000800 */
[----:B------:R-:W-:Y:S01]  /*1200*/  @UP0 ULDC UR10, c[0x0][0x450] ;  /* 0x00011400000a0ab9 */ /* 0x000fe20000000800 */
[----:B------:R-:W-:-:S04]  /*1210*/  UIMAD.WIDE.U32 UR6, UR8, UR6, URZ ;  /* 0x00000006080672a5 */ /* 0x000fc8000f8e003f */
[----:B------:R-:W-:Y:S02]  /*1220*/  @UP0 USHF.R.U32.HI UR8, URZ, UR10, UR7 ;  /* 0x0000000a3f080299 */ /* 0x000fe40008011607 */
[----:B------:R-:W-:Y:S02]  /*1230*/  UISETP.GE.AND UP0, UPT, UR5, 0x1, UPT ;  /* 0x000000010500788c */ /* 0x000fe4000bf06270 */
[----:B------:R-:W-:Y:S02]  /*1240*/  UIADD3 UR8, UR9, UR8, URZ ;  /* 0x0000000809087290 */ /* 0x000fe4000fffe03f */
[----:B------:R-:W-:Y:S02]  /*1250*/  UP2UR UR50, UPR, URZ, 0x1 ;  /* 0x000000013f327883 */ /* 0x000fe40008000000 */
[----:B------:R-:W-:Y:S01]  /*1260*/  PLOP3.LUT P0, PT, PT, PT, UP0, 0x40, 0x0 ;  /* 0x000000000000781c */ /* 0x000fe20003f0e808 */
[----:B------:R-:W-:-:S06]  /*1270*/  UIADD3 UR4, UR8, UR4, URZ ;  /* 0x0000000408047290 */ /* 0x000fcc000fffe03f */
[----:B------:R-:W-:-:S06]  /*1280*/  IMAD.U32 R0, RZ, RZ, UR4 ;  /* 0x00000004ff007e24 */ /* 0x000fcc000f8e00ff */
[----:B------:R-:W-:Y:S05]  /*1290*/  @P0 BRA `(.L_x_1220) ;  /* 0x0000000000400947 */ /* 0x000fea0003800000 */
        /* <DEDUP_REMOVED lines=10> */
.L_x_1221:
[----:B------:R-:W-:-:S11]  /*1340*/  UISETP.NE.AND UP0, UPT, UR5, 0x1, UPT ;  /* 0x000000010500788c */ /* 0x000fd6000bf05270 */
[----:B------:R-:W-:Y:S02]  /*1350*/  @UP0 ULDC.64 UR8, c[0x0][0x9e8] ;  /* 0x00027a0000080ab9 */ /* 0x000fe40000000a00 */
[----:B------:R-:W-:-:S04]  /*1360*/  UIMAD.WIDE.U32 UR6, UR4, UR8, URZ ;  /* 0x00000008040672a5 */ /* 0x000fc8000f8e003f */
[----:B------:R-:W-:-:S12]  /*1370*/  @UP0 USHF.R.U32.HI UR4, URZ, UR9, UR7 ;  /* 0x000000093f040299 */ /* 0x000fd80008011607 */
.L_x_1222:
[----:B------:R-:W-:-:S06]  /*1380*/  UIMAD UR4, UR4, UR5, UR5 ;  /* 0x00000005040472a4 */ /* 0x000fcc000f8e0205 */
[----:B------:R-:W-:-:S07]  /*1390*/  VIMNMX R0, R0, UR4, PT ;  /* 0x0000000400007c48 */ /* 0x000fce000bfe0100 */
.L_x_1220:
[----:B------:R-:W-:Y:S01]  /*13a0*/  UISETP.NE.AND UP0, UPT, UR51, URZ, UPT ;  /* 0x0000003f3300728c */ /* 0x000fe2000bf05270 */
[----:B------:R-:W-:Y:S01]  /*13b0*/  VIADD R0, R0, 0x7f ;  /* 0x0000007f00007836 */ /* 0x000fe20000000000 */
[----:B------:R-:W-:Y:S01]  /*13c0*/  UMOV UR9, UR40 ;  /* 0x0000002800097c82 */ /* 0x000fe20008000000 */
[----:B------:R-:W-:Y:S02]  /*13d0*/  UIADD3 UR4, UR41, 0x7f, URZ ;  /* 0x0000007f29047890 */ /* 0x000fe4000fffe03f */
[----:B------:R-:W-:Y:S01]  /*13e0*/  UIADD3 UR54, UR41, -UR37, URZ ;  /* 0x8000002529367290 */ /* 0x000fe2000fffe03f */
        /* <DEDUP_REMOVED lines=27> */
.L_x_1224:
[----:B------:R-:W-:-:S11]  /*15a0*/  UISETP.NE.AND UP0, UPT, UR5, 0x1, UPT ;  /* 0x000000010500788c */ /* 0x000fd6000bf05270 */
[----:B------:R-:W-:Y:S02]  /*15b0*/  @UP0 ULDC.64 UR10, c[0x0][0x9e8] ;  /* 0x00027a00000a0ab9 */ /* 0x000fe40000000a00 */
[----:B------:R-:W-:-:S04]  /*15c0*/  UIMAD.WIDE.U32 UR6, UR4, UR10, URZ ;  /* 0x0000000a040672a5 */ /* 0x000fc8000f8e003f */
[----:B------:R-:W-:-:S12]  /*15d0*/  @UP0 USHF.R.U32.HI UR4, URZ, UR11, UR7 ;  /* 0x0000000b3f040299 */ /* 0x000fd80008011607 */
.L_x_1225:
[----:B------:R-:W-:-:S04]  /*15e0*/  UIMAD UR4, UR4, UR5, URZ ;  /* 0x00000005040472a4 */ /* 0x000fc8000f8e023f */
[----:B------:R-:W-:-:S04]  /*15f0*/  UISETP.LT.AND UP0, UPT, UR9, UR4, UPT ;  /* 0x000000040900728c */ /* 0x000fc8000bf01270 */
[----:B------:R-:W-:-:S12]  /*1600*/  USEL UR9, UR9, UR4, !UP0 ;  /* 0x0000000409097287 */ /* 0x000fd8000c000000 */
.L_x_1223:
[----:B------:R-:W-:Y:S01]  /*1610*/  USHF.R.S32.HI UR4, URZ, 0x1f, UR9 ;  /* 0x0000001f3f047899 */ /* 0x000fe20008011409 */
[----:B------:R-:W-:Y:S01]  /*1620*/  PLOP3.LUT P0, PT, PT, PT, PT, 0x80, 0x0 ;  /* 0x000000000000781c */ /* 0x000fe20003f0f070 */
[----:B------:R-:W-:Y:S01]  /*1630*/  IMAD.MOV.U32 R0, RZ, RZ, RZ ;  /* 0x000000ffff007224 */ /* 0x000fe200078e00ff */
[----:B------:R-:W-:Y:S01]  /*1640*/  CS2R R118, SRZ ;  /* 0x0000000000767805 */ /* 0x000fe2000001ff00 */
[----:B------:R-:W-:Y:S01]  /*1650*/  ULEA.HI UR4, UR4, UR9, URZ, 0x7 ;  /* 0x0000000904047291 */ /* 0x000fe2000f8f383f */
[----:B------:R-:W-:Y:S01]  /*1660*/  IMAD.MOV.U32 R20, RZ, RZ, RZ ;  /* 0x000000ffff147224 */ /* 0x000fe200078e00ff */
[----:B------:R-:W-:Y:S02]  /*1670*/  CS2R R116, SRZ ;  /* 0x0000000000747805 */ /* 0x000fe4000001ff00 */
[----:B------:R-:W-:Y:S01]  /*1680*/  CS2R R114, SRZ ;  /* 0x0000000000727805 */ /* 0x000fe2000001ff00 */
[----:B------:R-:W-:Y:S01]  /*1690*/  USHF.R.S32.HI UR4, URZ, 0x7, UR4 ;  /* 0x000000073f047899 */ /* 0x000fe20008011404 */
[----:B------:R-:W-:-:S02]  /*16a0*/  CS2R R112, SRZ ;  /* 0x0000000000707805 */ /* 0x000fc4000001ff00 */
[----:B------:R-:W-:Y:S01]  /*16b0*/  CS2R R14, SRZ ;  /* 0x00000000000e7805 */ /* 0x000fe2000001ff00 */
[----:B------:R-:W-:Y:S01]  /*16c0*/  IMAD.MOV.U32 R110, RZ, RZ, RZ ;  /* 0x000000ffff6e7224 */ /* 0x000fe200078e00ff */
[----:B------:R-:W-:Y:S01]  /*16d0*/  UISETP.LT.AND UP0, UPT, URZ, UR4, UPT ;  /* 0x000000043f00728c */ /* 0x000fe2000bf01270 */
[----:B------:R-:W-:Y:S02]  /*16e0*/  CS2R R24, SRZ ;  /* 0x0000000000187805 */ /* 0x000fe4000001ff00 */
[----:B------:R-:W-:Y:S01]  /*16f0*/  CS2R R12, SRZ ;  /* 0x00000000000c7805 */ /* 0x000fe2000001ff00 */
[----:B------:R-:W-:Y:S01]  /*1700*/  IMAD.MOV.U32 R106, RZ, RZ, RZ ;  /* 0x000000ffff6a7224 */ /* 0x000fe200078e00ff */
[----:B------:R-:W-:Y:S01]  /*1710*/  USEL UR42, URZ, UR4, !UP0 ;  /* 0x000000043f2a7287 */ /* 0x000fe2000c000000 */
[----:B------:R-:W-:Y:S01]  /*1720*/  IMAD.MOV.U32 R27, RZ, RZ, RZ ;  /* 0x000000ffff1b7224 */ /* 0x000fe200078e00ff */
[----:B------:R-:W-:Y:S02]  /*1730*/  CS2R R102, SRZ ;  /* 0x0000000000667805 */ /* 0x000fe4000001ff00 */
[----:B------:R-:W-:-:S02]  /*1740*/  CS2R R100, SRZ ;  /* 0x0000000000647805 */ /* 0x000fc4000001ff00 */
[----:B------:R-:W-:Y:S02]  /*1750*/  CS2R R98, SRZ ;  /* 0x0000000000627805 */ /* 0x000fe4000001ff00 */
[----:B------:R-:W-:Y:S02]  /*1760*/  CS2R R96, SRZ ;  /* 0x0000000000607805 */ /* 0x000fe4000001ff00 */
[----:B------:R-:W-:Y:S02]  /*1770*/  ISETP.GT.AND P1, PT, R88, UR42, PT ;  /* 0x0000002a58007c0c */ /* 0x000fe4000bf24270 */
[----:B------:R-:W-:Y:S02]  /*1780*/  CS2R R94, SRZ ;  /* 0x00000000005e7805 */ /* 0x000fe4000001ff00 */
[----:B------:R-:W-:Y:S02]  /*1790*/  CS2R R92, SRZ ;  /* 0x00000000005c7805 */ /* 0x000fe4000001ff00 */
[----:B------:R-:W-:Y:S01]  /*17a0*/  CS2R R90, SRZ ;  /* 0x00000000005a7805 */ /* 0x000fe2000001ff00 */
[----:B------:R-:W-:-:S06]  /*17b0*/  IMAD.MOV.U32 R89, RZ, RZ, RZ ;  /* 0x000000ffff597224 */ /* 0x000fcc00078e00ff */
        /* <DEDUP_REMOVED lines=32> */
.L_x_1227:
        /* <DEDUP_REMOVED lines=9> */
.L_x_1405:
[----:B------:R-:W-:Y:S05]  /*1a50*/  @!P0 BRA `(.L_x_1229) ;  /* 0x0000000000048947 */ /* 0x000fea0003800000 */
[----:B------:R-:W-:Y:S01]  /*1a60*/  BPT.TRAP 0x1 ;  /* 0x000000040000795c */ /* 0x000fe20000300000 */
.L_x_1229:
[----:B------:R-:W-:Y:S02]  /*1a70*/  IMAD.U32 R13, RZ, RZ, UR46 ;  /* 0x0000002eff0d7e24 */ /* 0x000fe4000f8e00ff */
[----:B0-----:R-:W-:-:S03]  /*1a80*/  IMAD.U32 R0, RZ, RZ, UR47 ;  /* 0x0000002fff007e24 */ /* 0x001fc6000f8e00ff */
[----:B------:R-:W-:Y:S02]  /*1a90*/  LEA R13, R13, UR45, 0x3 ;  /* 0x0000002d0d0d7c11 */ /* 0x000fe4000f8e18ff */
[----:B------:R-:W-:-:S04]  /*1aa0*/  SHF.L.U32 R0, R0, 0x1f, RZ ;  /* 0x0000001f00007819 */ /* 0x000fc800000006ff */
[----:B------:R0:W1:Y:S01]  /*1ab0*/  SYNCS.PHASECHK.TRANS64.TRYWAIT P1, [R13+URZ+0x16830], R0 ;  /* 0x016830000d0075a7 */ /* 0x000062000802017f */
[----:B------:R-:W-:Y:S05]  /*1ac0*/  @!P0 BRA `(.L_x_1230) ;  /* 0x0000000000048947 */ /* 0x000fea0003800000 */
[----:B------:R-:W-:Y:S01]  /*1ad0*/  BPT.TRAP 0x1 ;  /* 0x000000040000795c */ /* 0x000fe20000300000 */
.L_x_1230:
[----:B-1----:R-:W-:Y:S05]  /*1ae0*/  @P1 BRA `(.L_x_1231) ;  /* 0x0000000000081947 */ /* 0x002fea0003800000 */
[----:B------:R-:W1:Y:S02]  /*1af0*/  SYNCS.PHASECHK.TRANS64.TRYWAIT P1, [R13+URZ+0x16830], R0 ;  /* 0x016830000d0075a7 */ /* 0x000e64000802017f */
[----:B-1----:R-:W-:Y:S05]  /*1b00*/  @!P1 BRA `(.L_x_1232) ;  /* 0x0000014c00849947 */ /* 0x002fea0003800000 */
.L_x_1231:
        /* <DEDUP_REMOVED lines=35> */
.L_x_1233:
[----:B------:R-:W-:Y:S01]  /*1d40*/  UISETP.NE.AND UP1, UPT, UR51, URZ, UPT ;  /* 0x0000003f3300728c */ /* 0x000fe2000bf25270 */
[----:B------:R-:W-:Y:S01]  /*1d50*/  R2UR UR6, R13 ;  /* 0x000000000d0672ca */ /* 0x000fe200000e0000 */
[----:B------:R-:W-:Y:S01]  /*1d60*/  ULDC UR7, c[0x0][0x9d8] ;  /* 0x0002760000077ab9 */ /* 0x000fe20000000800 */
[----:B------:R-:W-:Y:S01]  /*1d70*/  UISETP.NE.AND UP0, UPT, UR50, URZ, UPT ;  /* 0x0000003f3200728c */ /* 0x000fe2000bf05270 */
[----:B------:R-:W-:Y:S01]  /*1d80*/  FMUL.FTZ R7, R34, UR7 ;  /* 0x0000000722077c20 */ /* 0x000fe20008410000 */
[----:B------:R-:W-:Y:S01]  /*1d90*/  FMUL.FTZ R34, R63, UR7 ;  /* 0x000000073f227c20 */ /* 0x000fe20008410000 */
[----:B------:R-:W-:Y:S01]  /*1da0*/  PLOP3.LUT P1, PT, PT, PT, UP1, 0x80, 0x0 ;  /* 0x000000000000781c */ /* 0x000fe20003f2f018 */
[----:B------:R-:W-:Y:S01]  /*1db0*/  VIADD R63, R17, UR40 ;  /* 0x00000028113f7c36 */ /* 0x000fe20008000000 */
[----:B------:R-:W-:Y:S01]  /*1dc0*/  PLOP3.LUT P2, PT, PT, PT, UP1, 0x80, 0x0 ;  /* 0x000000000000781c */ /* 0x000fe20003f4f018 */
[----:B------:R-:W-:Y:S01]  /*1dd0*/  FMUL.FTZ R9, R38, UR7 ;  /* 0x0000000726097c20 */ /* 0x000fe20008410000 */
[----:B------:R-:W-:Y:S01]  /*1de0*/  FMUL.FTZ R6, R35, UR7 ;  /* 0x0000000723067c20 */ /* 0x000fe20008410000 */
[----:B------:R-:W-:Y:S01]  /*1df0*/  @UP1 ULDC UR10, c[0x0][0x44c] ;  /* 0x00011300000a1ab9 */ /* 0x000fe20000000800 */
[----:B------:R-:W-:Y:S01]  /*1e00*/  FMUL.FTZ R38, R40, UR7 ;  /* 0x0000000728267c20 */ /* 0x000fe20008410000 */
[----:B------:R-:W-:Y:S01]  /*1e10*/  FMUL.FTZ R35, R62, UR7 ;  /* 0x000000073e237c20 */ /* 0x000fe20008410000 */
[----:B------:R-:W-:Y:S01]  /*1e20*/  FMUL.FTZ R40, R66, UR7 ;  /* 0x0000000742287c20 */ /* 0x000fe20008410000 */
[----:B------:R-:W-:Y:S01]  /*1e30*/  FMUL.FTZ R66, R69, UR7 ;  /* 0x0000000745427c20 */ /* 0x000fe20008410000 */
[----:B------:R-:W-:Y:S01]  /*1e40*/  UIADD3 UR6, UR6, 0x16840, URZ ;  /* 0x0001684006067890 */ /* 0x000fe2000fffe03f */
[----:B------:R-:W-:Y:S01]  /*1e50*/  FMUL.FTZ R5, R24, UR7 ;  /* 0x0000000718057c20 */ /* 0x000fe20008410000 */
[----:B------:R-:W-:Y:S01]  /*1e60*/  FMUL.FTZ R12, R25, UR7 ;  /* 0x00000007190c7c20 */ /* 0x000fe20008410000 */
[----:B01----:R-:W-:Y:S01]  /*1e70*/  @P1 IMAD.HI.U32 R13, R63, UR10, RZ ;  /* 0x0000000a3f0d1c27 */ /* 0x003fe2000f8e00ff */
[----:B------:R-:W-:-:S03]  /*1e80*/  @UP1 ULDC UR10, c[0x0][0x450] ;  /* 0x00011400000a1ab9 */ /* 0x000fc60000000800 */
[----:B------:R-:W-:Y:S01]  /*1e90*/  FMUL.FTZ R4, R30, UR7 ;  /* 0x000000071e047c20 */ /* 0x000fe20008410000 */
[----:B------:R-:W-:Y:S01]  /*1ea0*/  FMUL.FTZ R3, R31, UR7 ;  /* 0x000000071f037c20 */ /* 0x000fe20008410000 */
[----:B------:R-:W-:Y:S01]  /*1eb0*/  FMUL.FTZ R92, R33, UR7 ;  /* 0x00000007215c7c20 */ /* 0x000fe20008410000 */
[----:B------:R-:W-:Y:S01]  /*1ec0*/  @P2 SHF.R.U32.HI R63, RZ, UR10, R13 ;  /* 0x0000000aff3f2c19 */ /* 0x000fe2000801160d */
[----:B------:R-:W-:Y:S02]  /*1ed0*/  IMAD.MOV.U32 R13, RZ, RZ, -0x80 ;  /* 0xffffff80ff0d7424 */ /* 0x000fe400078e00ff */
[----:B------:R-:W-:Y:S01]  /*1ee0*/  FMUL.FTZ R91, R32, UR7 ;  /* 0x00000007205b7c20 */ /* 0x000fe20008410000 */
[----:B------:R-:W-:Y:S01]  /*1ef0*/  FMUL.FTZ R8, R39, UR7 ;  /* 0x0000000727087c20 */ /* 0x000fe20008410000 */
[----:B------:R-:W-:Y:S01]  /*1f00*/  FMUL.FTZ R11, R42, UR7 ;  /* 0x000000072a0b7c20 */ /* 0x000fe20008410000 */
[----:B------:R-:W0:Y:S01]  /*1f10*/  SHFL.IDX PT, R62, R63, RZ, 0x1c1f ;  /* 0x001c1fff3f3e7589 */ /* 0x000e2200000e0000 */
[----:B------:R-:W-:-:S02]  /*1f20*/  IMAD R69, R88, R13, 0x80 ;  /* 0x0000008058457424 */ /* 0x000fc400078e020d */
        /* <DEDUP_REMOVED lines=24> */
[----:B------:R-:W-:-:S02]  /*20b0*/  VIADD R13, R69, 0x1 ;  /* 0x00000001450d7836 */ /* 0x000fc40000000000 */
        /* <DEDUP_REMOVED lines=27> */
[----:B------:R-:W-:Y:S01]  /*2270*/  IMAD.U32 R57, RZ, RZ, UR37 ;  /* 0x00000025ff397e24 */ /* 0x000fe2000f8e00ff */
[----:B------:R-:W1:Y:S01]  /*2280*/  MUFU.TANH R5, R5 ;  /* 0x0000000500057308 */ /* 0x000e620000002400 */
[----:B------:R-:W-:Y:S01]  /*2290*/  ULDC UR22, c[0x0][0x9dc] ;  /* 0x0002770000167ab9 */ /* 0x000fe20000000800 */
[----:B------:R-:W-:Y:S01]  /*22a0*/  SYNCS.ARRIVE.TRANS64.RED.A1T0 RZ, [UR6], RZ ;  /* 0x000000ffffff79a7 */ /* 0x000fe20008100406 */
[----:B------:R-:W-:Y:S01]  /*22b0*/  ULOP3.LUT UR6, URZ, UR22, URZ, 0x33, !UPT ;  /* 0x000000163f067292 */ /* 0x000fe2000f8e333f */
[----:B------:R-:W-:Y:S01]  /*22c0*/  IADD3 R56, -R57, UR41, R56 ;  /* 0x0000002939387c10 */ /* 0x000fe2000fffe138 */
[----:B------:R-:W-:Y:S01]  /*22d0*/  VIADD R13, R69, UR41 ;  /* 0x00000029450d7c36 */ /* 0x000fe20008000000 */
[----:B------:R-:W-:Y:S01]  /*22e0*/  ULDC UR11, c[0x0][0x9e0] ;  /* 0x00027800000b7ab9 */ /* 0x000fe20000000800 */
[----:B------:R-:W-:Y:S01]  /*22f0*/  LEA R74, R88, 0xffffff80, 0x7 ;  /* 0xffffff80584a7811 */ /* 0x000fe200078e38ff */
[----:B------:R-:W2:Y:S01]  /*2300*/  MUFU.TANH R12, R12 ;  /* 0x0000000c000c7308 */ /* 0x000ea20000002400 */
[----:B------:R-:W-:-:S02]  /*2310*/  IMAD R71, R16, -0x2, R13 ;  /* 0xfffffffe10477824 */ /* 0x000fc400078e020d */
[C---:B------:R-:W-:Y:S02]  /*2320*/  VIADD R78, R56.reuse, UR11 ;  /* 0x0000000b384e7c36 */ /* 0x040fe40008000000 */
[----:B------:R-:W-:-:S03]  /*2330*/  VIADD R73, R56, UR6 ;  /* 0x0000000638497c36 */ /* 0x000fc60008000000 */
[----:B------:R-:W3:Y:S01]  /*2340*/  MUFU.TANH R0, R0 ;  /* 0x0000000000007308 */ /* 0x000ee20000002400 */
[----:B0-----:R-:W-:Y:S01]  /*2350*/  VIADDMNMX R13, R62, R78, R71, PT ;  /* 0x0000004e3e0d7246 */ /* 0x001fe20003800147 */
[----:B------:R-:W-:-:S06]  /*2360*/  IMAD.IADD R65, R73, 0x1, R62 ;  /* 0x0000000149417824 */ /* 0x000fcc00078e023e */
[----:B------:R-:W0:Y:S08]  /*2370*/  MUFU.TANH R2, R2 ;  /* 0x0000000200027308 */ /* 0x000e300000002400 */
        /* <DEDUP_REMOVED lines=61> */
[----:B------:R-:W-:Y:S01]  /*2750*/  IMAD.U32 R67, RZ, RZ, UR37 ;  /* 0x00000025ff437e24 */ /* 0x000fe2000f8e00ff */
[----:B------:R-:W-:Y:S04]  /*2760*/  BSSY B0, `(.L_x_1235) ;  /* 0x0000013000007945 */ /* 0x000fe80003800000 */
[----:B------:R-:W-:-:S04]  /*2770*/  IADD3 R67, -R67, UR41, R62 ;  /* 0x0000002943437c10 */ /* 0x000fc8000fffe13e */
        /* <DEDUP_REMOVED lines=11> */
.L_x_1236:
[----:B------:R-:W-:Y:S02]  /*2830*/  ULDC UR6, c[0x0][0x9e4] ;  /* 0x0002790000067ab9 */ /* 0x000fe40000000800 */
[----:B------:R-:W-:-:S05]  /*2840*/  IMAD.U32 R62, RZ, RZ, UR6 ;  /* 0x00000006ff3e7e24 */ /* 0x000fca000f8e00ff */
[----:B------:R-:W-:-:S13]  /*2850*/  ISETP.NE.AND P1, PT, R62, 0x1, PT ;  /* 0x000000013e00780c */ /* 0x000fda0003f25270 */
[----:B------:R-:W1:Y:S02]  /*2860*/  @P1 LDC.64 R56, c[0x0][0x9e8] ;  /* 0x00027a00ff381b82 */ /* 0x000e640000000a00 */
[----:B-1----:R-:W-:-:S05]  /*2870*/  @P1 IMAD.HI.U32 R56, R67, R56, RZ ;  /* 0x0000003843381227 */ /* 0x002fca00078e00ff */
[----:B------:R-:W-:-:S07]  /*2880*/  @P1 SHF.R.U32.HI R67, RZ, R57, R56 ;  /* 0x00000039ff431219 */ /* 0x000fce0000011638 */
.L_x_1237:
[----:B------:R-:W-:Y:S05]  /*2890*/  BSYNC B0 ;  /* 0x0000000000007941 */ /* 0x000fea0003800000 */
.L_x_1235:
[----:B------:R-:W-:-:S04]  /*28a0*/  IMAD R67, R67, R62, -R74 ;  /* 0x0000003e43437224 */ /* 0x000fc800078e0a4a */
[----:B------:R-:W-:-:S05]  /*28b0*/  IMAD R56, R16, -0x2, R67 ;  /* 0xfffffffe10387824 */ /* 0x000fca00078e0243 */
[----:B------:R-:W-:Y:S02]  /*28c0*/  VIADDMNMX R13, R56, R62, R13, PT ;  /* 0x0000003e380d7246 */ /* 0x000fe4000380010d */
[----:B------:R-:W-:-:S07]  /*28d0*/  VIMNMX R65, R65, R56, !PT ;  /* 0x0000003841417248 */ /* 0x000fce0007fe0100 */
.L_x_1234:
[----:B------:R-:W2:Y:S01]  /*28e0*/  LDL.LU R57, [R1] ;  /* 0x0000000001397983 */ /* 0x000ea20000300800 */
[C---:B------:R-:W-:Y:S01]  /*28f0*/  ISETP.GE.AND P6, PT, R69.reuse, 0xa, PT ;  /* 0x0000000a4500780c */ /* 0x040fe20003fc6270 */
[----:B------:R-:W-:Y:S01]  /*2900*/  UISETP.NE.AND UP0, UPT, UR50, URZ, UPT ;  /* 0x0000003f3200728c */ /* 0x000fe2000bf05270 */
[C---:B------:R-:W-:Y:S02]  /*2910*/  ISETP.GE.AND P1, PT, R69.reuse, 0x2, PT ;  /* 0x000000024500780c */ /* 0x040fe40003f26270 */
[C---:B------:R-:W-:Y:S02]  /*2920*/  ISETP.GE.AND P2, PT, R69.reuse, 0x9, PT ;  /* 0x000000094500780c */ /* 0x040fe40003f46270 */
[----:B------:R-:W-:Y:S02]  /*2930*/  ISETP.GE.AND P5, PT, R69, 0x11, PT ;  /* 0x000000114500780c */ /* 0x000fe40003fa6270 */
[C---:B------:R-:W-:Y:S02]  /*2940*/  ISETP.GT.AND P4, PT, R65.reuse, 0x1, !P1 ;  /* 0x000000014100780c */ /* 0x040fe40004f84270 */
[----:B------:R-:W-:-:S02]  /*2950*/  ISETP.GT.AND P3, PT, R65, 0x8, !P2 ;  /* 0x000000084100780c */ /* 0x000fc40005764270 */
[C---:B------:R-:W-:Y:S02]  /*2960*/  ISETP.LT.OR P4, PT, R13.reuse, 0x2, P4 ;  /* 0x000000020d00780c */ /* 0x040fe40002781670 */
[----:B------:R-:W-:Y:S02]  /*2970*/  ISETP.LT.OR P3, PT, R13, 0x9, P3 ;  /* 0x000000090d00780c */ /* 0x000fe40001f61670 */
[----:B------:R-:W-:Y:S02]  /*2980*/  FSEL R130, R12, -INF , !P4 ;  /* 0xff8000000c827808 */ /* 0x000fe40006000000 */
[----:B------:R-:W-:Y:S01]  /*2990*/  FSEL R128, R89, -INF , !P3 ;  /* 0xff80000059807808 */ /* 0x000fe20005800000 */
[----:B------:R-:W1:Y:S01]  /*29a0*/  SHFL.IDX PT, R12, R63, 0x1, 0x1c1f ;  /* 0x003c1f003f0c7f89 */ /* 0x000e6200000e0000 */
[C---:B------:R-:W-:Y:S02]  /*29b0*/  ISETP.GT.AND P4, PT, R65.reuse, 0x9, !P6 ;  /* 0x000000094100780c */ /* 0x040fe40007784270 */
[----:B------:R-:W-:-:S02]  /*29c0*/  ISETP.GT.AND P3, PT, R65, 0x10, !P5 ;  /* 0x000000104100780c */ /* 0x000fc40006f64270 */
[C---:B------:R-:W-:Y:S02]  /*29d0*/  ISETP.LT.OR P4, PT, R13.reuse, 0xa, P4 ;  /* 0x0000000a0d00780c */ /* 0x040fe40002781670 */
[----:B------:R-:W-:Y:S02]  /*29e0*/  ISETP.LT.OR P3, PT, R13, 0x11, P3 ;  /* 0x000000110d00780c */ /* 0x000fe40001f61670 */
[----:B0-----:R-:W-:Y:S02]  /*29f0*/  FSEL R126, R90, -INF , !P4 ;  /* 0xff8000005a7e7808 */ /* 0x001fe40006000000 */
[----:B------:R-:W-:Y:S02]  /*2a00*/  ISETP.GE.AND P4, PT, R69, 0x19, PT ;  /* 0x000000194500780c */ /* 0x000fe40003f86270 */
[----:B------:R-:W-:Y:S02]  /*2a10*/  FSEL R124, R91, -INF , !P3 ;  /* 0xff8000005b7c7808 */ /* 0x000fe40005800000 */
[----:B--2---:R-:W-:-:S04]  /*2a20*/  LOP3.LUT R57, R57, 0xfffffffb, RZ, 0xc0, !PT ;  /* 0xfffffffb39397812 */ /* 0x004fc800078ec0ff */
[----:B------:R-:W-:-:S04]  /*2a30*/  @P6 LOP3.LUT R57, R57, 0x4, RZ, 0xfc, !PT ;  /* 0x0000000439396812 */ /* 0x000fc800078efcff */
[----:B------:R-:W-:-:S04]  /*2a40*/  LOP3.LUT R57, R57, 0xfffffff7, RZ, 0xc0, !PT ;  /* 0xfffffff739397812 */ /* 0x000fc800078ec0ff */
[----:B------:R-:W-:Y:S02]  /*2a50*/  @P5 LOP3.LUT R57, R57, 0x8, RZ, 0xfc, !PT ;  /* 0x0000000839395812 */ /* 0x000fe400078efcff */
[----:B------:R-:W-:Y:S02]  /*2a60*/  ISETP.GE.AND P5, PT, R69, 0x12, PT ;  /* 0x000000124500780c */ /* 0x000fe40003fa6270 */
[----:B------:R-:W-:Y:S02]  /*2a70*/  LOP3.LUT R57, R57, 0xffffffef, RZ, 0xc0, !PT ;  /* 0xffffffef39397812 */ /* 0x000fe400078ec0ff */
[----:B------:R-:W-:-:S04]  /*2a80*/  ISETP.GT.AND P3, PT, R65, 0x11, !P5 ;  /* 0x000000114100780c */ /* 0x000fc80006f64270 */
[----:B------:R-:W-:-:S04]  /*2a90*/  ISETP.LT.OR P3, PT, R13, 0x12, P3 ;  /* 0x000000120d00780c */ /* 0x000fc80001f61670 */
[----:B------:R-:W-:Y:S02]  /*2aa0*/  FSEL R120, R92, -INF , !P3 ;  /* 0xff8000005c787808 */ /* 0x000fe40005800000 */
[----:B------:R-:W-:Y:S02]  /*2ab0*/  @P5 LOP3.LUT R57, R57, 0x10, RZ, 0xfc, !PT ;  /* 0x0000001039395812 */ /* 0x000fe400078efcff */
[----:B------:R-:W-:Y:S02]  /*2ac0*/  ISETP.GT.AND P3, PT, R65, 0x18, !P4 ;  /* 0x000000184100780c */ /* 0x000fe40006764270 */
[----:B------:R-:W-:Y:S02]  /*2ad0*/  LOP3.LUT R57, R57, 0xfdffffff, RZ, 0xc0, !PT ;  /* 0xfdffffff39397812 */ /* 0x000fe400078ec0ff */
[----:B------:R-:W-:Y:S02]  /*2ae0*/  ISETP.LT.OR P3, PT, R13, 0x19, P3 ;  /* 0x000000190d00780c */ /* 0x000fe40001f61670 */
[----:B------:R-:W-:-:S02]  /*2af0*/  @P4 LOP3.LUT R57, R57, 0x2000000, RZ, 0xfc, !PT ;  /* 0x0200000039394812 */ /* 0x000fc400078efcff */
        /* <DEDUP_REMOVED lines=150> */
[----:B------:R-:W-:-:S03]  /*3460*/  ISETP.GT.AND P6, PT, R65, 0x79, !P6 ;  /* 0x000000794100780c */ /* 0x000fc600077c4270 */
[----:B------:R0:W-:Y:S01]  /*3470*/  STL [R1], R57 ;  /* 0x0000003901007387 */ /* 0x0001e20000100800 */
[----:B------:R-:W-:-:S04]  /*3480*/  ISETP.LT.OR P6, PT, R13, 0x7a, P6 ;  /* 0x0000007a0d00780c */ /* 0x000fc800037c1670 */
[----:B------:R-:W-:Y:S02]  /*3490*/  FSEL R42, R85, -INF , !P6 ;  /* 0xff800000552a7808 */ /* 0x000fe40007000000 */
[----:B------:R-:W-:-:S13]  /*34a0*/  PLOP3.LUT P6, PT, PT, PT, UP0, 0x40, 0x0 ;  /* 0x000000000000781c */ /* 0x000fda0003fce808 */
[----:B0-----:R-:W-:Y:S05]  /*34b0*/  @P6 BRA `(.L_x_1238) ;  /* 0x0000000000646947 */ /* 0x001fea0003800000 */
        /* <DEDUP_REMOVED lines=14> */
.L_x_1240:
[----:B------:R-:W-:Y:S02]  /*35a0*/  ULDC UR6, c[0x0][0x9e4] ;  /* 0x0002790000067ab9 */ /* 0x000fe40000000800 */
[----:B------:R-:W-:-:S05]  /*35b0*/  IMAD.U32 R47, RZ, RZ, UR6 ;  /* 0x00000006ff2f7e24 */ /* 0x000fca000f8e00ff */
[----:B------:R-:W-:-:S13]  /*35c0*/  ISETP.NE.AND P6, PT, R47, 0x1, PT ;  /* 0x000000012f00780c */ /* 0x000fda0003fc5270 */
[----:B------:R-:W0:Y:S02]  /*35d0*/  @P6 LDC.64 R12, c[0x0][0x9e8] ;  /* 0x00027a00ff0c6b82 */ /* 0x000e240000000a00 */
[----:B0-----:R-:W-:-:S05]  /*35e0*/  @P6 IMAD.HI.U32 R12, R43, R12, RZ ;  /* 0x0000000c2b0c6227 */ /* 0x001fca00078e00ff */
[----:B------:R-:W-:-:S07]  /*35f0*/  @P6 SHF.R.U32.HI R43, RZ, R13, R12 ;  /* 0x0000000dff2b6219 */ /* 0x000fce000001160c */
.L_x_1241:
[----:B------:R-:W-:Y:S05]  /*3600*/  BSYNC B0 ;  /* 0x0000000000007941 */ /* 0x000fea0003800000 */
.L_x_1239:
[----:B------:R-:W-:-:S04]  /*3610*/  IMAD R43, R43, R47, -R74 ;  /* 0x0000002f2b2b7224 */ /* 0x000fc800078e0a4a */
[----:B------:R-:W-:-:S05]  /*3620*/  IMAD R12, R16, -0x2, R43 ;  /* 0xfffffffe100c7824 */ /* 0x000fca00078e022b */
[----:B------:R-:W-:Y:S02]  /*3630*/  VIADDMNMX R5, R12, R47, R5, PT ;  /* 0x0000002f0c057246 */ /* 0x000fe40003800105 */
[----:B------:R-:W-:-:S07]  /*3640*/  VIMNMX R37, R37, R12, !PT ;  /* 0x0000000c25257248 */ /* 0x000fce0007fe0100 */
.L_x_1238:
        /* <DEDUP_REMOVED lines=110> */
[C---:B------:R-:W-:Y:S02]  /*3d30*/  ISETP.GT.AND P5, PT, R37.reuse, 0x78, !P5 ;  /* 0x000000782500780c */ /* 0x040fe40006fa4270 */
[----:B------:R-:W-:Y:S02]  /*3d40*/  ISETP.GT.AND P1, PT, R37, 0x41, !P1 ;  /* 0x000000412500780c */ /* 0x000fe40004f24270 */
[C---:B------:R-:W-:Y:S02]  /*3d50*/  ISETP.LT.OR P3, PT, R5.reuse, 0x71, P3 ;  /* 0x000000710500780c */ /* 0x040fe40001f61670 */
        /* <DEDUP_REMOVED lines=51> */
[----:B------:R-:W-:Y:S01]  /*4090*/  ISETP.GT.AND P6, PT, R37, 0x79, !P6 ;  /* 0x000000792500780c */ /* 0x000fe200077c4270 */
[-CC-:B------:R-:W-:Y:S01]  /*40a0*/  FFMA.FTZ R148, R39, R9.reuse, -R31.reuse ;  /* 0x0000000927947223 */ /* 0x180fe2000001081f */
[----:B------:R-:W-:Y:S01]  /*40b0*/  FSEL R0, R0, -INF , !P1 ;  /* 0xff80000000007808 */ /* 0x000fe20004800000 */
[-CC-:B------:R-:W-:Y:S01]  /*40c0*/  FFMA.FTZ R3, R130, R9.reuse, -R31.reuse ;  /* 0x0000000982037223 */ /* 0x180fe2000001081f */
[----:B------:R-:W-:Y:S01]  /*40d0*/  LOP3.LUT P1, RZ, R57, 0x4000000, RZ, 0xc0, !PT ;  /* 0x0400000039ff7812 */ /* 0x000fe2000782c0ff */
[-CC-:B------:R-:W-:Y:S01]  /*40e0*/  FFMA.FTZ R150, R128, R9.reuse, -R31.reuse ;  /* 0x0000000980967223 */ /* 0x180fe2000001081f */
[----:B------:R-:W-:Y:S01]  /*40f0*/  FMNMX.FTZ R11, R0, R94, !PT ;  /* 0x0000005e000b7209 */ /* 0x000fe20007810000 */
[----:B------:R-:W-:Y:S01]  /*4100*/  MUFU.EX2 R148, R148 ;  /* 0x0000009400947308 */ /* 0x000fe20000000800 */
[----:B------:R-:W-:Y:S01]  /*4110*/  ISETP.GT.AND P1, PT, R37, 0x68, !P1 ;  /* 0x000000682500780c */ /* 0x000fe20004f24270 */
[--C-:B------:R-:W-:Y:S01]  /*4120*/  FFMA.FTZ R7, R126, R9, -R31.reuse ;  /* 0x000000097e077223 */ /* 0x100fe2000001081f */
[----:B------:R-:W-:Y:S01]  /*4130*/  FMNMX.FTZ R11, R76, R11, !PT ;  /* 0x0000000b4c0b7209 */ /* 0x000fe20007810000 */
[-CC-:B------:R-:W-:Y:S01]  /*4140*/  FFMA.FTZ R144, R124, R9.reuse, -R31.reuse ;  /* 0x000000097c907223 */ /* 0x180fe2000001081f */
[----:B------:R-:W-:Y:S01]  /*4150*/  ISETP.LT.OR P1, PT, R5, 0x69, P1 ;  /* 0x000000690500780c */ /* 0x000fe20000f21670 */
[--C-:B------:R-:W-:Y:S01]  /*4160*/  FFMA.FTZ R120, R120, R9, -R31.reuse ;  /* 0x0000000978787223 */ /* 0x100fe2000001081f */
[----:B------:R-:W-:Y:S01]  /*4170*/  FMNMX.FTZ R11, R92, R11, !PT ;  /* 0x0000000b5c0b7209 */ /* 0x000fe20007810000 */
[----:B------:R-:W0:Y:S01]  /*4180*/  MUFU.EX2 R3, R3 ;  /* 0x0000000300037308 */ /* 0x000e220000000800 */
        /* <DEDUP_REMOVED lines=21> */
[--C-:B------:R-:W-:Y:S01]  /*42e0*/  FFMA.FTZ R138, R108, R9, -R31.reuse ;  /* 0x000000096c8a7223 */ /* 0x100fe2000001081f */
[----:B------:R-:W-:Y:S01]  /*42f0*/  FMNMX.FTZ R15, R84, R15, !PT ;  /* 0x0000000f540f7209 */ /* 0x000fe20007810000 */
[----:B------:R0:W-:Y:S01]  /*4300*/  MUFU.EX2 R13, R96 ;  /* 0x00000060000d7308 */ /* 0x0001e20000000800 */
[-CC-:B------:R-:W-:Y:S01]  /*4310*/  FFMA.FTZ R104, R104, R9.reuse, -R31.reuse ;  /* 0x0000000968687223 */ /* 0x180fe2000001081f */
[--C-:B------:R-:W-:Y:S01]  /*4320*/  FFMA.FTZ R134, R62, R9, -R31.reuse ;  /* 0x000000093e867223 */ /* 0x100fe2000001081f */
[----:B------:R-:W-:Y:S01]  /*4330*/  FMNMX.FTZ R15, R10, R15, !PT ;  /* 0x0000000f0a0f7209 */ /* 0x000fe20007810000 */
[-CC-:B------:R-:W-:Y:S01]  /*4340*/  FFMA.FTZ R128, R58, R9.reuse, -R31.reuse ;  /* 0x000000093a807223 */ /* 0x180fe2000001081f */
[-CC-:B------:R-:W-:Y:S01]  /*4350*/  FFMA.FTZ R130, R60, R9.reuse, -R31.reuse ;  /* 0x000000093c827223 */ /* 0x180fe2000001081f */
[--C-:B------:R-:W-:Y:S01]  /*4360*/  FFMA.FTZ R29, R66, R9, -R31.reuse ;  /* 0x00000009421d7223 */ /* 0x100fe2000001081f */
[----:B------:R-:W-:Y:S01]  /*4370*/  FMNMX.FTZ R15, R82, R15, !PT ;  /* 0x0000000f520f7209 */ /* 0x000fe20007810000 */
[----:B------:R-:W3:Y:S01]  /*4380*/  MUFU.EX2 R144, R144 ;  /* 0x0000009000907308 */ /* 0x000ee20000000800 */
[----:B0-----:R-:W-:Y:S01]  /*4390*/  FSEL R96, R21, -INF , !P2 ;  /* 0xff80000015607808 */ /* 0x001fe20005000000 */
[--C-:B------:R-:W-:Y:S01]  /*43a0*/  FFMA.FTZ R21, R54, R9, -R31.reuse ;  /* 0x0000000936157223 */ /* 0x100fe2000001081f */
[----:B------:R-:W-:Y:S01]  /*43b0*/  FMNMX.FTZ R25, R14, R15, !PT ;  /* 0x0000000f0e197209 */ /* 0x000fe20007810000 */
[-CC-:B------:R-:W-:Y:S01]  /*43c0*/  FFMA.FTZ R124, R56, R9.reuse, -R31.reuse ;  /* 0x00000009387c7223 */ /* 0x180fe2000001081f */
[-CC-:B------:R-:W-:Y:S01]  /*43d0*/  FFMA.FTZ R126, R52, R9.reuse, -R31.reuse ;  /* 0x00000009347e7223 */ /* 0x180fe2000001081f */
[--C-:B------:R-:W-:Y:S01]  /*43e0*/  FFMA.FTZ R39, R50, R9, -R31.reuse ;  /* 0x0000000932277223 */ /* 0x100fe2000001081f */
[----:B------:R-:W-:Y:S01]  /*43f0*/  FMNMX.FTZ R25, R80, R25, !PT ;  /* 0x0000001950197209 */ /* 0x000fe20007810000 */
[----:B------:R0:W4:Y:S01]  /*4400*/  MUFU.EX2 R11, R120 ;  /* 0x00000078000b7308 */ /* 0x0001220000000800 */
[----:B------:R-:W-:Y:S01]  /*4410*/  FFMA.FTZ R36, R36, R9, -R31 ;  /* 0x0000000924247223 */ /* 0x000fe2000001081f */
[----:B------:R-:W-:-:S02]  /*4420*/  F2FP.F16.F32.PACK_AB R148, R3, R148 ;  /* 0x000000940394723e */ /* 0x000fc400000000ff */
[----:B------:R-:W-:-:S04]  /*4430*/  FMNMX.FTZ R25, R78, R25, !PT ;  /* 0x000000194e197209 */ /* 0x000fc80007810000 */
[----:B------:R-:W-:Y:S01]  /*4440*/  FMNMX.FTZ R25, R30, R25, !PT ;  /* 0x000000191e197209 */ /* 0x000fe20007810000 */
[----:B------:R-:W5:Y:S01]  /*4450*/  MUFU.EX2 R146, R146 ;  /* 0x0000009200927308 */ /* 0x000f620000000800 */
[----:B0-----:R-:W-:Y:S01]  /*4460*/  FFMA.FTZ R120, R46, R9, -R31 ;  /* 0x000000092e787223 */ /* 0x001fe2000001081f */
[----:B-1----:R-:W-:Y:S01]  /*4470*/  FADD.FTZ R46, R150, R45 ;  /* 0x0000002d962e7221 */ /* 0x002fe20000010000 */
[----:B------:R-:W-:Y:S02]  /*4480*/  FMNMX.FTZ R33, R24, R25, !PT ;  /* 0x0000001918217209 */ /* 0x000fe40007810000 */
[C---:B--2---:R-:W-:Y:S01]  /*4490*/  F2FP.F16.F32.PACK_AB R150, R7.reuse, R150 ;  /* 0x000000960796723e */ /* 0x044fe200000000ff */
[----:B------:R-:W-:Y:S01]  /*44a0*/  FADD.FTZ R45, R7, R46 ;  /* 0x0000002e072d7221 */ /* 0x000fe20000010000 */
[----:B------:R-:W-:Y:S01]  /*44b0*/  FMNMX.FTZ R33, R32, R33, !PT ;  /* 0x0000002120217209 */ /* 0x000fe20007810000 */
[----:B------:R-:W0:Y:S02]  /*44c0*/  MUFU.EX2 R140, R140 ;  /* 0x0000008c008c7308 */ /* 0x000e240000000800 */
[----:B---3--:R-:W-:Y:S01]  /*44d0*/  FADD.FTZ R46, R144, R45 ;  /* 0x0000002d902e7221 */ /* 0x008fe20000010000 */
[----:B------:R-:W-:-:S02]  /*44e0*/  FMNMX.FTZ R33, R2, R33, !PT ;  /* 0x0000002102217209 */ /* 0x000fc40007810000 */
[C---:B----4-:R-:W-:Y:S01]  /*44f0*/  F2FP.F16.F32.PACK_AB R144, R11.reuse, R144 ;  /* 0x000000900b90723e */ /* 0x050fe200000000ff */
[----:B------:R-:W-:Y:S01]  /*4500*/  FADD.FTZ R45, R11, R46 ;  /* 0x0000002e0b2d7221 */ /* 0x000fe20000010000 */
[----:B------:R-:W-:Y:S01]  /*4510*/  FMNMX.FTZ R33, R34, R33, !PT ;  /* 0x0000002122217209 */ /* 0x000fe20007810000 */
[----:B------:R-:W1:Y:S03]  /*4520*/  MUFU.EX2 R15, R102 ;  /* 0x00000066000f7308 */ /* 0x000e660000000800 */
[----:B------:R-:W-:-:S04]  /*4530*/  FMNMX.FTZ R35, R40, R33, !PT ;  /* 0x0000002128237209 */ /* 0x000fc80007810000 */
[----:B------:R-:W-:Y:S01]  /*4540*/  FMNMX.FTZ R35, R106, R35, !PT ;  /* 0x000000236a237209 */ /* 0x000fe20007810000 */
[----:B------:R-:W2:Y:S03]  /*4550*/  MUFU.EX2 R142, R142 ;  /* 0x0000008e008e7308 */ /* 0x000ea60000000800 */
[----:B------:R-:W-:-:S04]  /*4560*/  FMNMX.FTZ R35, R44, R35, !PT ;  /* 0x000000232c237209 */ /* 0x000fc80007810000 */
[----:B------:R-:W-:Y:S01]  /*4570*/  FMNMX.FTZ R35, R118, R35, !PT ;  /* 0x0000002376237209 */ /* 0x000fe20007810000 */
[----:B------:R-:W3:Y:S03]  /*4580*/  MUFU.EX2 R25, R98 ;  /* 0x0000006200197308 */ /* 0x000ee60000000800 */
[----:B------:R-:W-:-:S04]  /*4590*/  FMNMX.FTZ R37, R122, R35, !PT ;  /* 0x000000237a257209 */ /* 0x000fc80007810000 */
[----:B------:R-:W-:Y:S01]  /*45a0*/  FMNMX.FTZ R37, R48, R37, !PT ;  /* 0x0000002530257209 */ /* 0x000fe20007810000 */
[----:B------:R-:W4:Y:S03]  /*45b0*/  MUFU.EX2 R136, R136 ;  /* 0x0000008800887308 */ /* 0x000f260000000800 */
        /* <DEDUP_REMOVED lines=9> */
[----:B-----5:R-:W-:-:S03]  /*4650*/  FFMA.FTZ R27, R68, R9, -R31 ;  /* 0x00000009441b7223 */ /* 0x020fc6000001081f */
[----:B------:R-:W5:Y:S04]  /*4660*/  SHFL.BFLY PT, R6, R37, 0x2, 0x1f ;  /* 0x0c401f0025067f89 */ /* 0x000f6800000e0000 */
[----:B------:R-:W-:Y:S08]  /*4670*/  MUFU.EX2 R35, R104 ;  /* 0x0000006800237308 */ /* 0x000ff00000000800 */
[----:B------:R-:W-:Y:S08]  /*4680*/  MUFU.EX2 R132, R132 ;  /* 0x0000008400847308 */ /* 0x000ff00000000800 */
[----:B------:R-:W-:Y:S01]  /*4690*/  MUFU.EX2 R134, R134 ;  /* 0x0000008600867308 */ /* 0x000fe20000000800 */
[----:B-----5:R-:W-:Y:S01]  /*46a0*/  FMNMX.FTZ R43, R37, R6, !PT ;  /* 0x00000006252b7209 */ /* 0x020fe20007810000 */
[-CC-:B------:R-:W-:Y:S01]  /*46b0*/  FFMA.FTZ R37, R64, R9.reuse, -R31.reuse ;  /* 0x0000000940257223 */ /* 0x180fe2000001081f */
[----:B------:R-:W-:-:S05]  /*46c0*/  FFMA.FTZ R31, R42, R9, -R31 ;  /* 0x000000092a1f7223 */ /* 0x000fca000001081f */
[----:B------:R-:W-:Y:S01]  /*46d0*/  MUFU.EX2 R21, R21 ;  /* 0x0000001500157308 */ /* 0x000fe20000000800 */
[----:B------:R-:W5:Y:S07]  /*46e0*/  SHFL.BFLY PT, R6, R43, 0x1, 0x1f ;  /* 0x0c201f002b067f89 */ /* 0x000f6e00000e0000 */
[----:B------:R-:W-:Y:S08]  /*46f0*/  MUFU.EX2 R128, R128 ;  /* 0x0000008000807308 */ /* 0x000ff00000000800 */
[----:B------:R-:W-:Y:S08]  /*4700*/  MUFU.EX2 R27, R27 ;  /* 0x0000001b001b7308 */ /* 0x000ff00000000800 */
        /* <DEDUP_REMOVED lines=16> */
[----:B------:R-:W-:Y:S01]  /*4810*/  FADD.FTZ R45, R13, R24 ;  /* 0x000000180d2d7221 */ /* 0x000fe20000010000 */
[-CC-:B------:R-:W-:Y:S01]  /*4820*/  FFMA.FTZ R24, R32, R9.reuse, -R43.reuse ;  /* 0x0000000920187223 */ /* 0x180fe2000001082b */
[-CC-:B------:R-:W-:Y:S01]  /*4830*/  FFMA.FTZ R147, R74, R9.reuse, -R43.reuse ;  /* 0x000000094a937223 */ /* 0x180fe2000001082b */
[-C--:B------:R-:W-:Y:S01]  /*4840*/  FFMA.FTZ R135, R2, R9.reuse, -R43 ;  /* 0x0000000902877223 */ /* 0x080fe2000001082b */
[----:B0-----:R-:W-:Y:S01]  /*4850*/  FADD.FTZ R32, R140, R45 ;  /* 0x0000002d8c207221 */ /* 0x001fe20000010000 */
[----:B------:R-:W0:Y:S01]  /*4860*/  MUFU.EX2 R0, R0 ;  /* 0x0000000000007308 */ /* 0x000e220000000800 */
[-CC-:B------:R-:W-:Y:S01]  /*4870*/  FFMA.FTZ R42, R86, R9.reuse, -R43.reuse ;  /* 0x00000009562a7223 */ /* 0x180fe2000001082b */
[-CC-:B------:R-:W-:Y:S01]  /*4880*/  FFMA.FTZ R141, R8, R9.reuse, -R43.reuse ;  /* 0x00000009088d7223 */ /* 0x180fe2000001082b */
[----:B-1----:R-:W-:Y:S01]  /*4890*/  FADD.FTZ R45, R15, R32 ;  /* 0x000000200f2d7221 */ /* 0x002fe20000010000 */
[-CC-:B------:R-:W-:Y:S01]  /*48a0*/  FFMA.FTZ R8, R84, R9.reuse, -R43.reuse ;  /* 0x0000000954087223 */ /* 0x180fe2000001082b */
[-CC-:B------:R-:W-:Y:S01]  /*48b0*/  FFMA.FTZ R143, R10, R9.reuse, -R43.reuse ;  /* 0x000000090a8f7223 */ /* 0x180fe2000001082b */
[-C--:B------:R-:W-:Y:S01]  /*48c0*/  FFMA.FTZ R10, R82, R9.reuse, -R43 ;  /* 0x00000009520a7223 */ /* 0x080fe2000001082b */
[----:B--2---:R-:W-:Y:S01]  /*48d0*/  FADD.FTZ R32, R142, R45 ;  /* 0x0000002d8e207221 */ /* 0x004fe20000010000 */
[----:B------:R-:W1:Y:S01]  /*48e0*/  MUFU.EX2 R151, R151 ;  /* 0x0000009700977308 */ /* 0x000e620000000800 */
[-CC-:B------:R-:W-:Y:S01]  /*48f0*/  FFMA.FTZ R129, R40, R9.reuse, -R43.reuse ;  /* 0x0000000928817223 */ /* 0x180fe2000001082b */
[-CC-:B------:R-:W-:Y:S01]  /*4900*/  FFMA.FTZ R137, R14, R9.reuse, -R43.reuse ;  /* 0x000000090e897223 */ /* 0x180fe2000001082b */
[----:B---3--:R-:W-:Y:S01]  /*4910*/  FADD.FTZ R47, R25, R32 ;  /* 0x00000020192f7221 */ /* 0x008fe20000010000 */
[-CC-:B------:R-:W-:Y:S01]  /*4920*/  FFMA.FTZ R32, R34, R9.reuse, -R43.reuse ;  /* 0x0000000922207223 */ /* 0x180fe2000001082b */
[-CC-:B------:R-:W-:Y:S01]  /*4930*/  FFMA.FTZ R14, R80, R9.reuse, -R43.reuse ;  /* 0x00000009500e7223 */ /* 0x180fe2000001082b */
[-C--:B------:R-:W-:Y:S01]  /*4940*/  FFMA.FTZ R139, R78, R9.reuse, -R43 ;  /* 0x000000094e8b7223 */ /* 0x080fe2000001082b */
[----:B----4-:R-:W-:Y:S01]  /*4950*/  FADD.FTZ R34, R136, R47 ;  /* 0x0000002f88227221 */ /* 0x010fe20000010000 */
        /* <DEDUP_REMOVED lines=13> */
[-CC-:B------:R-:W-:Y:S01]  /*4a30*/  FFMA.FTZ R20, R20, R9.reuse, -R43.reuse ;  /* 0x0000000914147223 */ /* 0x180fe2000001082b */
[-C--:B------:R-:W-:Y:S01]  /*4a40*/  FFMA.FTZ R96, R96, R9.reuse, -R43 ;  /* 0x0000000960607223 */ /* 0x080fe2000001082b */
[----:B------:R-:W-:Y:S01]  /*4a50*/  FADD.FTZ R40, R132, R47 ;  /* 0x0000002f84287221 */ /* 0x000fe20000010000 */
[----:B------:R-:W1:Y:S01]  /*4a60*/  MUFU.EX2 R4, R4 ;  /* 0x0000000400047308 */ /* 0x000e620000000800 */
[----:B--2---:R-:W-:Y:S01]  /*4a70*/  FADD.FTZ R2, R38, R45 ;  /* 0x0000002d26027221 */ /* 0x004fe20000010000 */
[C---:B------:R-:W-:Y:S01]  /*4a80*/  F2FP.F16.F32.PACK_AB R132, R5.reuse, R132 ;  /* 0x000000840584723e */ /* 0x040fe200000000ff */
[----:B------:R-:W-:Y:S01]  /*4a90*/  FADD.FTZ R47, R5, R40 ;  /* 0x00000028052f7221 */ /* 0x000fe20000010000 */
[--C-:B------:R-:W-:Y:S01]  /*4aa0*/  FFMA.FTZ R26, R26, R9, -R43.reuse ;  /* 0x000000091a1a7223 */ /* 0x100fe2000001082b */
[----:B------:R-:W-:Y:S01]  /*4ab0*/  F2FP.F16.F32.PACK_AB R149, R0, R149 ;  /* 0x000000950095723e */ /* 0x000fe200000000ff */
[-C--:B------:R-:W-:Y:S01]  /*4ac0*/  FFMA.FTZ R72, R72, R9.reuse, -R43 ;  /* 0x0000000948487223 */ /* 0x080fe2000001082b */
[----:B------:R-:W-:Y:S01]  /*4ad0*/  FADD.FTZ R40, R134, R47 ;  /* 0x0000002f86287221 */ /* 0x000fe20000010000 */
[----:B------:R-:W2:Y:S01]  /*4ae0*/  MUFU.EX2 R147, R147 ;  /* 0x0000009300937308 */ /* 0x000ea20000000800 */
[----:B0-----:R-:W-:Y:S01]  /*4af0*/  FADD.FTZ R45, R145, R2 ;  /* 0x00000002912d7221 */ /* 0x001fe20000010000 */
[-CC-:B------:R-:W-:Y:S01]  /*4b00*/  FFMA.FTZ R28, R28, R9.reuse, -R43.reuse ;  /* 0x000000091c1c7223 */ /* 0x180fe2000001082b */
[----:B------:R-:W-:Y:S01]  /*4b10*/  FADD.FTZ R47, R21, R40 ;  /* 0x00000028152f7221 */ /* 0x000fe20000010000 */
[----:B------:R-:W-:Y:S01]  /*4b20*/  FFMA.FTZ R43, R70, R9, -R43 ;  /* 0x00000009462b7223 */ /* 0x000fe2000001082b */
[----:B------:R-:W-:-:S02]  /*4b30*/  F2FP.F16.F32.PACK_AB R146, R13, R146 ;  /* 0x000000920d92723e */ /* 0x000fc400000000ff */
[----:B------:R-:W-:Y:S01]  /*4b40*/  FADD.FTZ R40, R128, R47 ;  /* 0x0000002f80287221 */ /* 0x000fe20000010000 */
[----:B------:R-:W0:Y:S01]  /*4b50*/  MUFU.EX2 R42, R42 ;  /* 0x0000002a002a7308 */ /* 0x000e220000000800 */
[----:B-1----:R-:W-:Y:S01]  /*4b60*/  FADD.FTZ R2, R4, R45 ;  /* 0x0000002d04027221 */ /* 0x002fe20000010000 */
[----:B------:R-:W-:Y:S02]  /*4b70*/  F2FP.F16.F32.PACK_AB R140, R15, R140 ;  /* 0x0000008c0f8c723e */ /* 0x000fe400000000ff */
[----:B------:R-:W-:Y:S02]  /*4b80*/  F2FP.F16.F32.PACK_AB R142, R25, R142 ;  /* 0x0000008e198e723e */ /* 0x000fe400000000ff */
[----:B------:R-:W-:Y:S02]  /*4b90*/  F2FP.F16.F32.PACK_AB R136, R33, R136 ;  /* 0x000000882188723e */ /* 0x000fe400000000ff */
[----:B------:R-:W1:Y:S01]  /*4ba0*/  MUFU.EX2 R141, R141 ;  /* 0x0000008d008d7308 */ /* 0x000e620000000800 */
[----:B--2---:R-:W-:Y:S01]  /*4bb0*/  FADD.FTZ R45, R147, R2 ;  /* 0x00000002932d7221 */ /* 0x004fe20000010000 */
[----:B------:R-:W-:-:S02]  /*4bc0*/  F2FP.F16.F32.PACK_AB R138, R35, R138 ;  /* 0x0000008a238a723e */ /* 0x000fc400000000ff */
[----:B------:R-:W-:Y:S02]  /*4bd0*/  F2FP.F16.F32.PACK_AB R134, R21, R134 ;  /* 0x000000861586723e */ /* 0x000fe400000000ff */
[----:B------:R-:W-:Y:S02]  /*4be0*/  F2FP.F16.F32.PACK_AB R128, R27, R128 ;  /* 0x000000801b80723e */ /* 0x000fe400000000ff */
[----:B------:R-:W2:Y:S01]  /*4bf0*/  MUFU.EX2 R8, R8 ;  /* 0x0000000800087308 */ /* 0x000ea20000000800 */
[----:B0-----:R-:W-:Y:S01]  /*4c00*/  FADD.FTZ R2, R42, R45 ;  /* 0x0000002d2a027221 */ /* 0x001fe20000010000 */
[----:B------:R-:W-:Y:S02]  /*4c10*/  F2FP.F16.F32.PACK_AB R151, R38, R151 ;  /* 0x000000972697723e */ /* 0x000fe400000000ff */
[----:B------:R-:W-:Y:S02]  /*4c20*/  F2FP.F16.F32.PACK_AB R145, R4, R145 ;  /* 0x000000910491723e */ /* 0x000fe400000000ff */
[----:B------:R-:W-:-:S02]  /*4c30*/  F2FP.F16.F32.PACK_AB R147, R42, R147 ;  /* 0x000000932a93723e */ /* 0x000fc400000000ff */
        /* <DEDUP_REMOVED lines=95> */
.L_x_1243:
[----:B------:R-:W-:Y:S02]  /*5230*/  ULDC UR14, c[0x0][0x9e4] ;  /* 0x00027900000e7ab9 */ /* 0x000fe40000000800 */
[----:B------:R-:W-:-:S11]  /*5240*/  UISETP.NE.AND UP0, UPT, UR14, 0x1, UPT ;  /* 0x000000010e00788c */ /* 0x000fd6000bf05270 */
[----:B------:R-:W-:Y:S02]  /*5250*/  @UP0 ULDC.64 UR18, c[0x0][0x9e8] ;  /* 0x00027a0000120ab9 */ /* 0x000fe40000000a00 */
[----:B------:R-:W-:-:S04]  /*5260*/  UIMAD.WIDE.U32 UR6, UR11, UR18, URZ ;  /* 0x000000120b0672a5 */ /* 0x000fc8000f8e003f */
[----:B------:R-:W-:-:S12]  /*5270*/  @UP0 USHF.R.U32.HI UR11, URZ, UR19, UR7 ;  /* 0x000000133f0b0299 */ /* 0x000fd80008011607 */
.L_x_1244:
[----:B------:R-:W-:-:S04]  /*5280*/  UIMAD UR11, UR11, UR14, UR14 ;  /* 0x0000000e0b0b72a4 */ /* 0x000fc8000f8e020e */
[----:B------:R-:W-:-:S04]  /*5290*/  UISETP.LT.AND UP0, UPT, UR10, UR11, UPT ;  /* 0x0000000b0a00728c */ /* 0x000fc8000bf01270 */
[----:B------:R-:W-:-:S12]  /*52a0*/  USEL UR10, UR10, UR11, UP0 ;  /* 0x0000000b0a0a7287 */ /* 0x000fd80008000000 */
.L_x_1242:
        /* <DEDUP_REMOVED lines=32> */
.L_x_1264:
[----:B------:R-:W-:Y:S01]  /*54b0*/  ISETP.NE.AND P2, PT, RZ, UR44, PT ;  /* 0x0000002cff007c0c */ /* 0x000fe2000bf45270 */
[----:B------:R-:W-:-:S04]  /*54c0*/  UISETP.NE.AND UP0, UPT, UR26, 0x1, UPT ;  /* 0x000000011a00788c */ /* 0x000fc8000bf05270 */
[----:B------:R-:W-:-:S04]  /*54d0*/  USEL UR47, URZ, 0x1, UP0 ;  /* 0x000000013f2f7887 */ /* 0x000fc80008000000 */
[----:B------:R-:W-:-:S04]  /*54e0*/  ULOP3.LUT UR47, UR27, UR47, URZ, 0x3c, !UPT ;  /* 0x0000002f1b2f7292 */ /* 0x000fc8000f8e3c3f */
[----:B------:R-:W-:Y:S08]  /*54f0*/  @P2 BRA `(.L_x_1246) ;  /* 0x0000000000382947 */ /* 0x000ff00003800000 */
[----:B------:R-:W-:Y:S05]  /*5500*/  @!P0 BRA `(.L_x_1247) ;  /* 0x0000000000048947 */ /* 0x000fea0003800000 */
[----:B------:R-:W-:Y:S01]  /*5510*/  BPT.TRAP 0x1 ;  /* 0x000000040000795c */ /* 0x000fe20000300000 */
.L_x_1247:
        /* <DEDUP_REMOVED lines=9> */
.L_x_1248:
[----:B-1----:R-:W-:Y:S05]  /*55b0*/  @P1 BRA `(.L_x_1246) ;  /* 0x0000000000081947 */ /* 0x002fea0003800000 */
[----:B------:R-:W1:Y:S02]  /*55c0*/  SYNCS.PHASECHK.TRANS64.TRYWAIT P1, [UR6+0x16830], R6 ;  /* 0x01683006ff0075a7 */ /* 0x000e640008020146 */
[----:B-1----:R-:W-:Y:S05]  /*55d0*/  @!P1 BRA `(.L_x_1249) ;  /* 0x0000011000e49947 */ /* 0x002fea0003800000 */
.L_x_1246:
        /* <DEDUP_REMOVED lines=28> */
.L_x_1251:
[----:B------:R-:W-:Y:S01]  /*57a0*/  ULEA UR6, UR26, UR45, 0x3 ;  /* 0x0000002d1a067291 */ /* 0x000fe2000f8e183f */
[----:B------:R-:W-:-:S05]  /*57b0*/  IMAD.U32 R6, RZ, RZ, UR27 ;  /* 0x0000001bff067e24 */ /* 0x000fca000f8e00ff */
[----:B------:R-:W-:-:S04]  /*57c0*/  SHF.L.U32 R6, R6, 0x1f, RZ ;  /* 0x0000001f06067819 */ /* 0x000fc800000006ff */
[----:B------:R0:W1:Y:S01]  /*57d0*/  SYNCS.PHASECHK.TRANS64.TRYWAIT P1, [UR6+0x16850], R6 ;  /* 0x01685006ff0075a7 */ /* 0x0000620008020146 */
[----:B------:R-:W-:Y:S05]  /*57e0*/  @!P0 BRA `(.L_x_1252) ;  /* 0x0000000000048947 */ /* 0x000fea0003800000 */
[----:B------:R-:W-:Y:S01]  /*57f0*/  BPT.TRAP 0x1 ;  /* 0x000000040000795c */ /* 0x000fe20000300000 */
.L_x_1252:
[----:B-1----:R-:W-:Y:S05]  /*5800*/  @P1 BRA `(.L_x_1250) ;  /* 0x0000000000081947 */ /* 0x002fea0003800000 */
[----:B------:R-:W1:Y:S02]  /*5810*/  SYNCS.PHASECHK.TRANS64.TRYWAIT P1, [UR6+0x16850], R6 ;  /* 0x01685006ff0075a7 */ /* 0x000e640008020146 */
[----:B-1----:R-:W-:Y:S05]  /*5820*/  @!P1 BRA `(.L_x_1253) ;  /* 0x0000011000689947 */ /* 0x002fea0003800000 */
.L_x_1250:
        /* <DEDUP_REMOVED lines=51> */
.L_x_1254:
[----:B------:R-:W-:Y:S01]  /*5b60*/  UISETP.NE.AND UP1, UPT, UR51, URZ, UPT ;  /* 0x0000003f3300728c */ /* 0x000fe2000bf25270 */
[----:B------:R-:W-:Y:S01]  /*5b70*/  FMUL.FTZ R126, R64, UR24 ;  /* 0x00000018407e7c20 */ /* 0x000fe20008410000 */
[----:B------:R-:W-:Y:S01]  /*5b80*/  VIADD R64, R17, UR40 ;  /* 0x0000002811407c36 */ /* 0x000fe20008000000 */
[----:B------:R-:W-:Y:S01]  /*5b90*/  ULEA UR6, UR46, UR45, 0x3 ;  /* 0x0000002d2e067291 */ /* 0x000fe2000f8e183f */
[----:B------:R-:W-:Y:S01]  /*5ba0*/  FMUL.FTZ R128, R65, UR24 ;  /* 0x0000001841807c20 */ /* 0x000fe20008410000 */
[----:B------:R-:W-:Y:S01]  /*5bb0*/  IMAD.SHL.U32 R65, R5, 0x80, RZ ;  /* 0x0000008005417824 */ /* 0x000fe200078e00ff */
[----:B------:R-:W-:Y:S01]  /*5bc0*/  PLOP3.LUT P1, PT, PT, PT, UP1, 0x80, 0x0 ;  /* 0x000000000000781c */ /* 0x000fe20003f2f018 */
[----:B------:R-:W-:Y:S01]  /*5bd0*/  UIADD3 UR6, UR6, 0x16840, URZ ;  /* 0x0001684006067890 */ /* 0x000fe2000fffe03f */
[----:B------:R-:W-:Y:S01]  /*5be0*/  PLOP3.LUT P2, PT, PT, PT, UP1, 0x80, 0x0 ;  /* 0x000000000000781c */ /* 0x000fe20003f4f018 */
[----:B------:R-:W-:Y:S01]  /*5bf0*/  FMUL.FTZ R20, R35, UR24 ;  /* 0x0000001823147c20 */ /* 0x000fe20008410000 */
[----:B------:R-:W-:Y:S01]  /*5c00*/  FMUL.FTZ R7, R27, UR24 ;  /* 0x000000181b077c20 */ /* 0x000fe20008410000 */
[----:B------:R-:W-:Y:S01]  /*5c10*/  @UP1 ULDC UR7, c[0x0][0x44c] ;  /* 0x0001130000071ab9 */ /* 0x000fe20000000800 */
[----:B------:R-:W-:Y:S01]  /*5c20*/  FMUL.FTZ R15, R28, UR24 ;  /* 0x000000181c0f7c20 */ /* 0x000fe20008410000 */
[----:B------:R-:W-:Y:S01]  /*5c30*/  FMUL.FTZ R10, R31, UR24 ;  /* 0x000000181f0a7c20 */ /* 0x000fe20008410000 */
[----:B------:R-:W-:Y:S01]  /*5c40*/  FMUL.FTZ R35, R41, UR24 ;  /* 0x0000001829237c20 */ /* 0x000fe20008410000 */
[----:B------:R-:W-:Y:S01]  /*5c50*/  UISETP.NE.AND UP0, UPT, UR50, URZ, UPT ;  /* 0x0000003f3200728c */ /* 0x000fe2000bf05270 */
[----:B------:R-:W-:Y:S01]  /*5c60*/  FMUL.FTZ R9, R24, UR24 ;  /* 0x0000001818097c20 */ /* 0x000fe20008410000 */
[----:B------:R-:W-:Y:S01]  /*5c70*/  FMUL.FTZ R11, R25, UR24 ;  /* 0x00000018190b7c20 */ /* 0x000fe20008410000 */
[----:B0-----:R-:W-:Y:S01]  /*5c80*/  FMUL.FTZ R6, R26, UR24 ;  /* 0x000000181a067c20 */ /* 0x001fe20008410000 */
        /* <DEDUP_REMOVED lines=8> */
[----:B------:R-:W-:Y:S01]  /*5d10*/  FMUL.FTZ R41, R55, UR24 ;  /* 0x0000001837297c20 */ /* 0x000fe20008410000 */
[----:B------:R-:W-:Y:S01]  /*5d20*/  FMUL.FTZ R25, R32, UR24 ;  /* 0x0000001820197c20 */ /* 0x000fe20008410000 */
        /* <DEDUP_REMOVED lines=51> */
[----:B------:R-:W-:Y:S01]  /*6060*/  IMAD R13, R16, -0x2, R13 ;  /* 0xfffffffe100d7824 */ /* 0x000fe200078e020d */
[----:B------:R-:W1:Y:S01]  /*6070*/  MUFU.TANH R9, R9 ;  /* 0x0000000900097308 */ /* 0x000e620000002400 */
[----:B------:R-:W-:Y:S01]  /*6080*/  IMAD.U32 R66, RZ, RZ, UR37 ;  /* 0x00000025ff427e24 */ /* 0x000fe2000f8e00ff */
[----:B------:R-:W-:Y:S01]  /*6090*/  SYNCS.ARRIVE.TRANS64.RED.A1T0 RZ, [UR6], RZ ;  /* 0x000000ffffff79a7 */ /* 0x000fe20008100406 */
[----:B------:R-:W-:-:S03]  /*60a0*/  ULOP3.LUT UR6, URZ, UR22, URZ, 0x33, !UPT ;  /* 0x000000163f067292 */ /* 0x000fc6000f8e333f */
[----:B------:R-:W-:Y:S02]  /*60b0*/  IADD3 R13, -R66, UR41, R13 ;  /* 0x00000029420d7c10 */ /* 0x000fe4000fffe10d */
[----:B------:R-:W2:Y:S03]  /*60c0*/  MUFU.TANH R11, R11 ;  /* 0x0000000b000b7308 */ /* 0x000ea60000002400 */
[C---:B------:R-:W-:Y:S02]  /*60d0*/  VIADD R67, R13.reuse, UR23 ;  /* 0x000000170d437c36 */ /* 0x040fe40008000000 */
[----:B------:R-:W-:Y:S02]  /*60e0*/  VIADD R69, R13, UR6 ;  /* 0x000000060d457c36 */ /* 0x000fe40008000000 */
[--C-:B0-----:R-:W-:Y:S01]  /*60f0*/  IMAD.IADD R71, R67, 0x1, R12.reuse ;  /* 0x0000000143477824 */ /* 0x101fe200078e020c */
        /* <DEDUP_REMOVED lines=77> */
.L_x_1257:
[----:B------:R-:W-:-:S05]  /*65d0*/  IMAD.U32 R66, RZ, RZ, UR21 ;  /* 0x00000015ff427e24 */ /* 0x000fca000f8e00ff */
[----:B------:R-:W-:-:S13]  /*65e0*/  ISETP.NE.AND P1, PT, R66, 0x1, PT ;  /* 0x000000014200780c */ /* 0x000fda0003f25270 */
[----:B------:R-:W1:Y:S02]  /*65f0*/  @P1 LDC.64 R12, c[0x0][0x9e8] ;  /* 0x00027a00ff0c1b82 */ /* 0x000e640000000a00 */
[----:B-1----:R-:W-:-:S05]  /*6600*/  @P1 IMAD.HI.U32 R12, R63, R12, RZ ;  /* 0x0000000c3f0c1227 */ /* 0x002fca00078e00ff */
[----:B------:R-:W-:-:S07]  /*6610*/  @P1 SHF.R.U32.HI R63, RZ, R13, R12 ;  /* 0x0000000dff3f1219 */ /* 0x000fce000001160c */
.L_x_1258:
[----:B------:R-:W-:Y:S05]  /*6620*/  BSYNC B0 ;  /* 0x0000000000007941 */ /* 0x000fea0003800000 */
.L_x_1256:
[----:B------:R-:W-:-:S04]  /*6630*/  IMAD R63, R63, R66, -R65 ;  /* 0x000000423f3f7224 */ /* 0x000fc800078e0a41 */
[----:B------:R-:W-:-:S05]  /*6640*/  IMAD R12, R16, -0x2, R63 ;  /* 0xfffffffe100c7824 */ /* 0x000fca00078e023f */
[----:B------:R-:W-:Y:S02]  /*6650*/  VIADDMNMX R71, R12, R66, R71, PT ;  /* 0x000000420c477246 */ /* 0x000fe40003800147 */
[----:B------:R-:W-:-:S07]  /*6660*/  VIMNMX R73, R73, R12, !PT ;  /* 0x0000000c49497248 */ /* 0x000fce0007fe0100 */
.L_x_1255:
[----:B------:R-:W-:Y:S01]  /*6670*/  ISETP.GT.AND P1, PT, R5, -0x1, PT ;  /* 0xffffffff0500780c */ /* 0x000fe20003f24270 */
[----:B------:R-:W1:Y:S01]  /*6680*/  SHFL.IDX PT, R12, R64, 0x1, 0x1c1f ;  /* 0x003c1f00400c7f89 */ /* 0x000e6200000e0000 */
[----:B------:R-:W-:Y:S02]  /*6690*/  UISETP.NE.AND UP0, UPT, UR50, URZ, UPT ;  /* 0x0000003f3200728c */ /* 0x000fe4000bf05270 */
[C---:B------:R-:W-:Y:S02]  /*66a0*/  ISETP.GT.AND P3, PT, R73.reuse, 0x8, P1 ;  /* 0x000000084900780c */ /* 0x040fe40000f64270 */
[----:B------:R-:W-:Y:S02]  /*66b0*/  ISETP.GT.AND P6, PT, R73, RZ, P1 ;  /* 0x000000ff4900720c */ /* 0x000fe40000fc4270 */
[----:B------:R-:W-:Y:S02]  /*66c0*/  ISETP.LT.OR P3, PT, R71, 0x9, P3 ;  /* 0x000000094700780c */ /* 0x000fe40001f61670 */
[----:B------:R-:W-:-:S02]  /*66d0*/  ISETP.GT.AND P2, PT, R73, 0x1, P1 ;  /* 0x000000014900780c */ /* 0x000fc40000f44270 */
[----:B------:R-:W-:Y:S02]  /*66e0*/  FSEL R66, R15, -INF , !P3 ;  /* 0xff8000000f427808 */ /* 0x000fe40005800000 */
[----:B------:R-:W-:Y:S02]  /*66f0*/  ISETP.GT.AND P3, PT, R73, 0x19, P1 ;  /* 0x000000194900780c */ /* 0x000fe40000f64270 */
[C---:B------:R-:W-:Y:S02]  /*6700*/  ISETP.LT.OR P6, PT, R71.reuse, 0x1, P6 ;  /* 0x000000014700780c */ /* 0x040fe400037c1670 */
[C---:B------:R-:W-:Y:S02]  /*6710*/  ISETP.LT.OR P2, PT, R71.reuse, 0x2, P2 ;  /* 0x000000024700780c */ /* 0x040fe40001741670 */
[----:B------:R-:W-:Y:S02]  /*6720*/  ISETP.LT.OR P3, PT, R71, 0x1a, P3 ;  /* 0x0000001a4700780c */ /* 0x000fe40001f61670 */
[----:B------:R-:W-:-:S02]  /*6730*/  FSEL R63, R9, -INF , !P6 ;  /* 0xff800000093f7808 */ /* 0x000fc40007000000 */
[----:B------:R-:W-:Y:S01]  /*6740*/  FSEL R150, R11, -INF , !P2 ;  /* 0xff8000000b967808 */ /* 0x000fe20005000000 */
[--C-:B-1----:R-:W-:Y:S01]  /*6750*/  IMAD.IADD R11, R67, 0x1, R12.reuse ;  /* 0x00000001430b7824 */ /* 0x102fe200078e020c */
[----:B------:R-:W-:Y:S01]  /*6760*/  ISETP.GT.AND P5, PT, R73, 0x9, P1 ;  /* 0x000000094900780c */ /* 0x000fe20000fa4270 */
[----:B------:R-:W-:Y:S01]  /*6770*/  IMAD.IADD R15, R69, 0x1, R12 ;  /* 0x00000001450f7824 */ /* 0x000fe200078e020c */
        /* <DEDUP_REMOVED lines=99> */
.L_x_1261:
[----:B------:R-:W-:-:S05]  /*6db0*/  IMAD.U32 R21, RZ, RZ, UR21 ;  /* 0x00000015ff157e24 */ /* 0x000fca000f8e00ff */
[----:B------:R-:W-:-:S13]  /*6dc0*/  ISETP.NE.AND P2, PT, R21, 0x1, PT ;  /* 0x000000011500780c */ /* 0x000fda0003f45270 */
[----:B------:R-:W0:Y:S02]  /*6dd0*/  @P2 LDC.64 R12, c[0x0][0x9e8] ;  /* 0x00027a00ff0c2b82 */ /* 0x000e240000000a00 */
[----:B0-----:R-:W-:-:S05]  /*6de0*/  @P2 IMAD.HI.U32 R12, R9, R12, RZ ;  /* 0x0000000c090c2227 */ /* 0x001fca00078e00ff */
[----:B------:R-:W-:-:S07]  /*6df0*/  @P2 SHF.R.U32.HI R9, RZ, R13, R12 ;  /* 0x0000000dff092219 */ /* 0x000fce000001160c */
.L_x_1262:
[----:B------:R-:W-:Y:S05]  /*6e00*/  BSYNC B0 ;  /* 0x0000000000007941 */ /* 0x000fea0003800000 */
.L_x_1260:
[----:B------:R-:W-:-:S04]  /*6e10*/  IMAD R9, R9, R21, -R65 ;  /* 0x0000001509097224 */ /* 0x000fc800078e0a41 */
[----:B------:R-:W-:-:S05]  /*6e20*/  IMAD R12, R16, -0x2, R9 ;  /* 0xfffffffe100c7824 */ /* 0x000fca00078e0209 */
[----:B------:R-:W-:Y:S02]  /*6e30*/  VIADDMNMX R11, R12, R21, R11, PT ;  /* 0x000000150c0b7246 */ /* 0x000fe4000380010b */
[----:B------:R-:W-:-:S07]  /*6e40*/  VIMNMX R15, R15, R12, !PT ;  /* 0x0000000c0f0f7248 */ /* 0x000fce0007fe0100 */
.L_x_1259:
[----:B------:R-:W-:Y:S02]  /*6e50*/  FMNMX.FTZ R9, R63, R4, !PT ;  /* 0x000000043f097209 */ /* 0x000fe40007810000 */
[----:B------:R-:W-:Y:S02]  /*6e60*/  ISETP.GT.AND P5, PT, R15, 0x10, P1 ;  /* 0x000000100f00780c */ /* 0x000fe40000fa4270 */
[----:B------:R-:W-:Y:S02]  /*6e70*/  FMNMX.FTZ R9, R150, R9, !PT ;  /* 0x0000000996097209 */ /* 0x000fe40007810000 */
[----:B------:R-:W-:Y:S02]  /*6e80*/  ISETP.LT.OR P5, PT, R11, 0x11, P5 ;  /* 0x000000110b00780c */ /* 0x000fe40002fa1670 */
[----:B------:R-:W-:Y:S02]  /*6e90*/  FMNMX.FTZ R9, R66, R9, !PT ;  /* 0x0000000942097209 */ /* 0x000fe40007810000 */
[----:B------:R-:W-:-:S02]  /*6ea0*/  ISETP.GT.AND P6, PT, R15, 0x1, P1 ;  /* 0x000000010f00780c */ /* 0x000fc40000fc4270 */
[----:B------:R-:W-:Y:S02]  /*6eb0*/  FMNMX.FTZ R9, R64, R9, !PT ;  /* 0x0000000940097209 */ /* 0x000fe40007810000 */
[----:B------:R-:W-:Y:S02]  /*6ec0*/  FSEL R14, R14, -INF , !P5 ;  /* 0xff8000000e0e7808 */ /* 0x000fe40006800000 */
[----:B------:R-:W-:Y:S02]  /*6ed0*/  FMNMX.FTZ R9, R68, R9, !PT ;  /* 0x0000000944097209 */ /* 0x000fe40007810000 */
[----:B------:R-:W-:Y:S02]  /*6ee0*/  ISETP.GT.AND P5, PT, R15, 0x20, P1 ;  /* 0x000000200f00780c */ /* 0x000fe40000fa4270 */
[----:B------:R-:W-:Y:S02]  /*6ef0*/  FMNMX.FTZ R9, R70, R9, !PT ;  /* 0x0000000946097209 */ /* 0x000fe40007810000 */
[----:B------:R-:W-:-:S02]  /*6f00*/  ISETP.LT.OR P6, PT, R11, 0x2, P6 ;  /* 0x000000020b00780c */ /* 0x000fc400037c1670 */
[----:B------:R-:W-:Y:S02]  /*6f10*/  FMNMX.FTZ R9, R72, R9, !PT ;  /* 0x0000000948097209 */ /* 0x000fe40007810000 */
[----:B------:R-:W-:Y:S02]  /*6f20*/  ISETP.LT.OR P5, PT, R11, 0x21, P5 ;  /* 0x000000210b00780c */ /* 0x000fe40002fa1670 */
[----:B------:R-:W-:Y:S02]  /*6f30*/  FMNMX.FTZ R9, R74, R9, !PT ;  /* 0x000000094a097209 */ /* 0x000fe40007810000 */
[----:B------:R-:W-:Y:S02]  /*6f40*/  FSEL R7, R7, -INF , !P6 ;  /* 0xff80000007077808 */ /* 0x000fe40007000000 */
[----:B------:R-:W-:Y:S02]  /*6f50*/  FMNMX.FTZ R9, R76, R9, !PT ;  /* 0x000000094c097209 */ /* 0x000fe40007810000 */
[----:B------:R-:W-:-:S02]  /*6f60*/  FSEL R28, R28, -INF , !P5 ;  /* 0xff8000001c1c7808 */ /* 0x000fc40006800000 */
[----:B------:R-:W-:Y:S02]  /*6f70*/  FMNMX.FTZ R9, R78, R9, !PT ;  /* 0x000000094e097209 */ /* 0x000fe40007810000 */
[----:B------:R-:W-:Y:S02]  /*6f80*/  ISETP.GT.AND P5, PT, R15, RZ, P1 ;  /* 0x000000ff0f00720c */ /* 0x000fe40000fa4270 */
[----:B------:R-:W-:Y:S02]  /*6f90*/  FMNMX.FTZ R9, R80, R9, !PT ;  /* 0x0000000950097209 */ /* 0x000fe40007810000 */
[----:B------:R-:W-:Y:S02]  /*6fa0*/  ISETP.LT.OR P5, PT, R11, 0x1, P5 ;  /* 0x000000010b00780c */ /* 0x000fe40002fa1670 */
[----:B------:R-:W-:Y:S02]  /*6fb0*/  FMNMX.FTZ R9, R82, R9, !PT ;  /* 0x0000000952097209 */ /* 0x000fe40007810000 */
[----:B------:R-:W-:-:S02]  /*6fc0*/  ISETP.GT.AND P3, PT, R15, 0x8, P1 ;  /* 0x000000080f00780c */ /* 0x000fc40000f64270 */
[----:B------:R-:W-:Y:S02]  /*6fd0*/  FMNMX.FTZ R9, R84, R9, !PT ;  /* 0x0000000954097209 */ /* 0x000fe40007810000 */
[----:B------:R-:W-:Y:S02]  /*6fe0*/  ISETP.GT.AND P4, PT, R15, 0x9, P1 ;  /* 0x000000090f00780c */ /* 0x000fe40000f84270 */
[----:B------:R-:W-:Y:S02]  /*6ff0*/  FMNMX.FTZ R9, R120, R9, !PT ;  /* 0x0000000978097209 */ /* 0x000fe40007810000 */
[C---:B------:R-:W-:Y:S02]  /*7000*/  ISETP.LT.OR P3, PT, R11.reuse, 0x9, P3 ;  /* 0x000000090b00780c */ /* 0x040fe40001f61670 */
[----:B------:R-:W-:Y:S02]  /*7010*/  FMNMX.FTZ R9, R122, R9, !PT ;  /* 0x000000097a097209 */ /* 0x000fe40007810000 */
[----:B------:R-:W-:-:S02]  /*7020*/  ISETP.LT.OR P4, PT, R11, 0xa, P4 ;  /* 0x0000000a0b00780c */ /* 0x000fc40002781670 */
[----:B------:R-:W-:Y:S02]  /*7030*/  FMNMX.FTZ R9, R52, R9, !PT ;  /* 0x0000000934097209 */ /* 0x000fe40007810000 */
[----:B------:R-:W-:Y:S02]  /*7040*/  FSEL R8, R8, -INF , !P3 ;  /* 0xff80000008087808 */ /* 0x000fe40005800000 */
[----:B------:R-:W-:Y:S02]  /*7050*/  FMNMX.FTZ R9, R56, R9, !PT ;  /* 0x0000000938097209 */ /* 0x000fe40007810000 */
[----:B------:R-:W-:Y:S02]  /*7060*/  ISETP.GT.AND P2, PT, R15, 0x11, P1 ;  /* 0x000000110f00780c */ /* 0x000fe40000f44270 */
[----:B------:R-:W-:Y:S02]  /*7070*/  FMNMX.FTZ R9, R86, R9, !PT ;  /* 0x0000000956097209 */ /* 0x000fe40007810000 */
[----:B------:R-:W-:-:S02]  /*7080*/  FSEL R10, R10, -INF , !P4 ;  /* 0xff8000000a0a7808 */ /* 0x000fc40006000000 */
[----:B------:R-:W-:Y:S02]  /*7090*/  FMNMX.FTZ R9, R58, R9, !PT ;  /* 0x000000093a097209 */ /* 0x000fe40007810000 */
[----:B------:R-:W-:Y:S02]  /*70a0*/  ISETP.GT.AND P3, PT, R15, 0x18, P1 ;  /* 0x000000180f00780c */ /* 0x000fe40000f64270 */
[----:B------:R-:W-:Y:S02]  /*70b0*/  FMNMX.FTZ R9, R124, R9, !PT ;  /* 0x000000097c097209 */ /* 0x000fe40007810000 */
[----:B------:R-:W-:Y:S02]  /*70c0*/  ISETP.LT.OR P2, PT, R11, 0x12, P2 ;  /* 0x000000120b00780c */ /* 0x000fe40001741670 */
[----:B------:R-:W-:Y:S02]  /*70d0*/  FMNMX.FTZ R9, R126, R9, !PT ;  /* 0x000000097e097209 */ /* 0x000fe40007810000 */
[----:B------:R-:W-:-:S02]  /*70e0*/  ISETP.GT.AND P4, PT, R15, 0x19, P1 ;  /* 0x000000190f00780c */ /* 0x000fc40000f84270 */
[----:B------:R-:W-:Y:S02]  /*70f0*/  FMNMX.FTZ R9, R128, R9, !PT ;  /* 0x0000000980097209 */ /* 0x000fe40007810000 */
[C---:B------:R-:W-:Y:S02]  /*7100*/  ISETP.LT.OR P3, PT, R11.reuse, 0x19, P3 ;  /* 0x000000190b00780c */ /* 0x040fe40001f61670 */
[----:B------:R-:W-:Y:S02]  /*7110*/  FMNMX.FTZ R9, R130, R9, !PT ;  /* 0x0000000982097209 */ /* 0x000fe40007810000 */
[----:B------:R-:W-:Y:S02]  /*7120*/  FSEL R20, R20, -INF , !P2 ;  /* 0xff80000014147808 */ /* 0x000fe40005000000 */
        /* <DEDUP_REMOVED lines=15> */
[----:B------:R-:W-:Y:S02]  /*7220*/  ISETP.LT.OR P3, PT, R11, 0x29, P3 ;  /* 0x000000290b00780c */ /* 0x000fe40001f61670 */
[----:B------:R-:W-:Y:S02]  /*7230*/  FMNMX.FTZ R13, R134, R9, !PT ;  /* 0x00000009860d7209 */ /* 0x000fe40007810000 */
[----:B------:R-:W0:Y:S01]  /*7240*/  LDC R9, c[0x0][0x988] ;  /* 0x00026200ff097b82 */ /* 0x000e220000000800 */
[----:B------:R-:W-:Y:S02]  /*7250*/  FSEL R30, R30, -INF , !P2 ;  /* 0xff8000001e1e7808 */ /* 0x000fe40005000000 */
[----:B------:R-:W1:Y:S01]  /*7260*/  SHFL.BFLY PT, R12, R13, 0x2, 0x1f ;  /* 0x0c401f000d0c7f89 */ /* 0x000e6200000e0000 */
[----:B------:R-:W-:-:S02]  /*7270*/  ISETP.GT.AND P2, PT, R15, 0x30, P1 ;  /* 0x000000300f00780c */ /* 0x000fc40000f44270 */
[----:B------:R-:W-:Y:S02]  /*7280*/  FSEL R32, R32, -INF , !P3 ;  /* 0xff80000020207808 */ /* 0x000fe40005800000 */
[----:B------:R-:W-:Y:S02]  /*7290*/  ISETP.LT.OR P4, PT, R11, 0x2a, P4 ;  /* 0x0000002a0b00780c */ /* 0x000fe40002781670 */
[----:B------:R-:W-:Y:S02]  /*72a0*/  ISETP.GT.AND P3, PT, R15, 0x31, P1 ;  /* 0x000000310f00780c */ /* 0x000fe40000f64270 */
[C---:B------:R-:W-:Y:S02]  /*72b0*/  ISETP.LT.OR P2, PT, R11.reuse, 0x31, P2 ;  /* 0x000000310b00780c */ /* 0x040fe40001741670 */
[----:B------:R-:W-:-:S04]  /*72c0*/  ISETP.LT.OR P3, PT, R11, 0x32, P3 ;  /* 0x000000320b00780c */ /* 0x000fc80001f61670 */
[----:B------:R-:W-:Y:S02]  /*72d0*/  FSEL R38, R38, -INF , !P3 ;  /* 0xff80000026267808 */ /* 0x000fe40005800000 */
[----:B------:R-:W-:-:S04]  /*72e0*/  ISETP.GT.AND P3, PT, R15, 0x41, P1 ;  /* 0x000000410f00780c */ /* 0x000fc80000f64270 */
[----:B------:R-:W-:Y:S02]  /*72f0*/  ISETP.LT.OR P3, PT, R11, 0x42, P3 ;  /* 0x000000420b00780c */ /* 0x000fe40001f61670 */
[----:B-1----:R-:W-:-:S05]  /*7300*/  FMNMX.FTZ R21, R13, R12, !PT ;  /* 0x0000000c0d157209 */ /* 0x002fca0007810000 */
[----:B------:R-:W1:Y:S02]  /*7310*/  SHFL.BFLY PT, R12, R21, 0x1, 0x1f ;  /* 0x0c201f00150c7f89 */ /* 0x000e6400000e0000 */
[----:B-1----:R-:W-:-:S04]  /*7320*/  FMNMX.FTZ R12, R21, R12, !PT ;  /* 0x0000000c150c7209 */ /* 0x002fc80007810000 */
[C---:B------:R-:W-:Y:S01]  /*7330*/  FSETP.NEU.FTZ.AND P6, PT, R12.reuse, -INF , PT ;  /* 0xff8000000c00780b */ /* 0x040fe20003fdd000 */
[----:B0-----:R-:W-:-:S05]  /*7340*/  FMUL.FTZ R13, R12, R9 ;  /* 0x000000090c0d7220 */ /* 0x001fca0000410000 */
[----:B------:R-:W-:-:S05]  /*7350*/  FSEL R13, R13, RZ, P6 ;  /* 0x000000ff0d0d7208 */ /* 0x000fca0003000000 */
[-CC-:B------:R-:W-:Y:S01]  /*7360*/  FFMA.FTZ R29, R64, R9.reuse, -R13.reuse ;  /* 0x00000009401d7223 */ /* 0x180fe2000001080d */
[----:B------:R-:W-:Y:S01]  /*7370*/  FSEL R64, R6, -INF , !P5 ;  /* 0xff80000006407808 */ /* 0x000fe20006800000 */
[-CC-:B------:R-:W-:Y:S01]  /*7380*/  FFMA.FTZ R35, R72, R9.reuse, -R13.reuse ;  /* 0x0000000948237223 */ /* 0x180fe2000001080d */
[-CC-:B------:R-:W-:Y:S01]  /*7390*/  FFMA.FTZ R27, R150, R9.reuse, -R13.reuse ;  /* 0x00000009961b7223 */ /* 0x180fe2000001080d */
[--C-:B------:R-:W-:Y:S01]  /*73a0*/  FFMA.FTZ R150, R66, R9, -R13.reuse ;  /* 0x0000000942967223 */ /* 0x100fe2000001080d */
[----:B------:R-:W-:Y:S01]  /*73b0*/  FMNMX.FTZ R6, R64, R3, !PT ;  /* 0x0000000340067209 */ /* 0x000fe20007810000 */
[-CC-:B------:R-:W-:Y:S01]  /*73c0*/  FFMA.FTZ R21, R63, R9.reuse, -R13.reuse ;  /* 0x000000093f157223 */ /* 0x180fe2000001080d */
[----:B------:R-:W-:Y:S01]  /*73d0*/  FSEL R66, R34, -INF , !P4 ;  /* 0xff80000022427808 */ /* 0x000fe20006000000 */
[----:B------:R0:W-:Y:S01]  /*73e0*/  MUFU.EX2 R26, R27 ;  /* 0x0000001b001a7308 */ /* 0x0001e20000000800 */
[----:B------:R-:W-:Y:S01]  /*73f0*/  FMNMX.FTZ R31, R7, R6, !PT ;  /* 0x00000006071f7209 */ /* 0x000fe20007810000 */
[-CC-:B------:R-:W-:Y:S01]  /*7400*/  FFMA.FTZ R34, R70, R9.reuse, -R13.reuse ;  /* 0x0000000946227223 */ /* 0x180fe2000001080d */
[C---:B------:R-:W-:Y:S01]  /*7410*/  ISETP.GT.AND P5, PT, R15.reuse, 0x38, P1 ;  /* 0x000000380f00780c */ /* 0x040fe20000fa4270 */
[--C-:B------:R-:W-:Y:S01]  /*7420*/  FFMA.FTZ R58, R58, R9, -R13.reuse ;  /* 0x000000093a3a7223 */ /* 0x100fe2000001080d */
[----:B------:R-:W-:Y:S01]  /*7430*/  FMNMX.FTZ R31, R8, R31, !PT ;  /* 0x0000001f081f7209 */ /* 0x000fe20007810000 */
[--C-:B------:R-:W-:Y:S01]  /*7440*/  FFMA.FTZ R122, R122, R9, -R13.reuse ;  /* 0x000000097a7a7223 */ /* 0x100fe2000001080d */
[----:B------:R-:W-:Y:S01]  /*7450*/  ISETP.GT.AND P4, PT, R15, 0x39, P1 ;  /* 0x000000390f00780c */ /* 0x000fe20000f84270 */
[----:B------:R-:W-:Y:S01]  /*7460*/  MUFU.EX2 R21, R21 ;  /* 0x0000001500157308 */ /* 0x000fe20000000800 */
[----:B------:R-:W-:Y:S01]  /*7470*/  FMNMX.FTZ R31, R10, R31, !PT ;  /* 0x0000001f0a1f7209 */ /* 0x000fe20007810000 */
[-CC-:B0-----:R-:W-:Y:S01]  /*7480*/  FFMA.FTZ R27, R68, R9.reuse, -R13.reuse ;  /* 0x00000009441b7223 */ /* 0x181fe2000001080d */
[----:B------:R-:W-:Y:S01]  /*7490*/  FSEL R68, R36, -INF , !P2 ;  /* 0xff80000024447808 */ /* 0x000fe20005000000 */
[--C-:B------:R-:W-:Y:S01]  /*74a0*/  FFMA.FTZ R36, R74, R9, -R13.reuse ;  /* 0x000000094a247223 */ /* 0x100fe2000001080d */
[----:B------:R-:W-:Y:S01]  /*74b0*/  FMNMX.FTZ R31, R14, R31, !PT ;  /* 0x0000001f0e1f7209 */ /* 0x000fe20007810000 */
[--C-:B------:R-:W-:Y:S01]  /*74c0*/  FFMA.FTZ R128, R128, R9, -R13.reuse ;  /* 0x0000000980807223 */ /* 0x100fe2000001080d */
[----:B------:R-:W-:Y:S01]  /*74d0*/  ISETP.LT.OR P5, PT, R11, 0x39, P5 ;  /* 0x000000390b00780c */ /* 0x000fe20002fa1670 */
[----:B------:R-:W-:Y:S01]  /*74e0*/  MUFU.EX2 R150, R150 ;  /* 0x0000009600967308 */ /* 0x000fe20000000800 */
[----:B------:R-:W-:Y:S01]  /*74f0*/  FMNMX.FTZ R33, R20, R31, !PT ;  /* 0x0000001f14217209 */ /* 0x000fe20007810000 */
[----:B------:R-:W-:Y:S01]  /*7500*/  FFMA.FTZ R130, R130, R9, -R13 ;  /* 0x0000000982827223 */ /* 0x000fe2000001080d */
[----:B------:R-:W-:-:S02]  /*7510*/  ISETP.GT.AND P2, PT, R15, 0x40, P1 ;  /* 0x000000400f00780c */ /* 0x000fc40000f44270 */
[----:B------:R-:W-:Y:S02]  /*7520*/  FMNMX.FTZ R6, R24, R33, !PT ;  /* 0x0000002118067209 */ /* 0x000fe40007810000 */
[----:B------:R-:W-:Y:S01]  /*7530*/  FSEL R70, R40, -INF , !P5 ;  /* 0xff80000028467808 */ /* 0x000fe20006800000 */
[----:B------:R0:W-:Y:S01]  /*7540*/  MUFU.EX2 R31, R35 ;  /* 0x00000023001f7308 */ /* 0x0001e20000000800 */
[----:B------:R-:W-:Y:S01]  /*7550*/  FMNMX.FTZ R33, R25, R6, !PT ;  /* 0x0000000619217209 */ /* 0x000fe20007810000 */
[-CC-:B------:R-:W-:Y:S01]  /*7560*/  FFMA.FTZ R6, R76, R9.reuse, -R13.reuse ;  /* 0x000000094c067223 */ /* 0x180fe2000001080d */
[C---:B------:R-:W-:Y:S01]  /*7570*/  ISETP.LT.OR P4, PT, R11.reuse, 0x3a, P4 ;  /* 0x0000003a0b00780c */ /* 0x040fe20002781670 */
[----:B------:R-:W-:Y:S01]  /*7580*/  FFMA.FTZ R40, R78, R9, -R13 ;  /* 0x000000094e287223 */ /* 0x000fe2000001080d */
[----:B------:R-:W-:Y:S02]  /*7590*/  FMNMX.FTZ R33, R28, R33, !PT ;  /* 0x000000211c217209 */ /* 0x000fe40007810000 */
[----:B------:R-:W-:Y:S01]  /*75a0*/  ISETP.LT.OR P2, PT, R11, 0x41, P2 ;  /* 0x000000410b00780c */ /* 0x000fe20001741670 */
[----:B------:R-:W-:Y:S01]  /*75b0*/  MUFU.EX2 R29, R29 ;  /* 0x0000001d001d7308 */ /* 0x000fe20000000800 */
[----:B0-----:R-:W-:-:S02]  /*75c0*/  FMNMX.FTZ R35, R30, R33, !PT ;  /* 0x000000211e237209 */ /* 0x001fc40007810000 */
[----:B------:R-:W-:Y:S02]  /*75d0*/  FSEL R72, R41, -INF , !P4 ;  /* 0xff80000029487808 */ /* 0x000fe40006000000 */
[----:B------:R-:W-:Y:S02]  /*75e0*/  FMNMX.FTZ R35, R32, R35, !PT ;  /* 0x0000002320237209 */ /* 0x000fe40007810000 */
[----:B------:R-:W-:Y:S01]  /*75f0*/  ISETP.GT.AND P5, PT, R15, 0x48, P1 ;  /* 0x000000480f00780c */ /* 0x000fe20000fa4270 */
[----:B------:R0:W-:Y:S01]  /*7600*/  MUFU.EX2 R33, R6 ;  /* 0x0000000600217308 */ /* 0x0001e20000000800 */
[----:B------:R-:W-:Y:S02]  /*7610*/  FMNMX.FTZ R35, R66, R35, !PT ;  /* 0x0000002342237209 */ /* 0x000fe40007810000 */
[----:B------:R-:W-:Y:S01]  /*7620*/  FSEL R74, R42, -INF , !P2 ;  /* 0xff8000002a4a7808 */ /* 0x000fe20005000000 */
[----:B------:R-:W-:Y:S01]  /*7630*/  FFMA.FTZ R42, R82, R9, -R13 ;  /* 0x00000009522a7223 */ /* 0x000fe2000001080d */
[----:B------:R-:W-:-:S02]  /*7640*/  FMNMX.FTZ R35, R68, R35, !PT ;  /* 0x0000002344237209 */ /* 0x000fc40007810000 */
[----:B------:R-:W-:Y:S01]  /*7650*/  ISETP.GT.AND P4, PT, R15, 0x49, P1 ;  /* 0x000000490f00780c */ /* 0x000fe20000f84270 */
[----:B------:R-:W-:Y:S01]  /*7660*/  MUFU.EX2 R27, R27 ;  /* 0x0000001b001b7308 */ /* 0x000fe20000000800 */
[----:B------:R-:W-:Y:S01]  /*7670*/  FMNMX.FTZ R37, R38, R35, !PT ;  /* 0x0000002326257209 */ /* 0x000fe20007810000 */
[--C-:B0-----:R-:W-:Y:S01]  /*7680*/  FFMA.FTZ R6, R80, R9, -R13.reuse ;  /* 0x0000000950067223 */ /* 0x101fe2000001080d */
[----:B------:R-:W-:Y:S02]  /*7690*/  ISETP.LT.OR P5, PT, R11, 0x49, P5 ;  /* 0x000000490b00780c */ /* 0x000fe40002fa1670 */
[----:B------:R-:W-:Y:S02]  /*76a0*/  FMNMX.FTZ R37, R70, R37, !PT ;  /* 0x0000002546257209 */ /* 0x000fe40007810000 */
[----:B------:R-:W-:Y:S01]  /*76b0*/  FSEL R76, R43, -INF , !P3 ;  /* 0xff8000002b4c7808 */ /* 0x000fe20005800000 */
[----:B------:R0:W-:Y:S01]  /*76c0*/  MUFU.EX2 R35, R6 ;  /* 0x0000000600237308 */ /* 0x0001e20000000800 */
[----:B------:R-:W-:Y:S01]  /*76d0*/  FMNMX.FTZ R37, R72, R37, !PT ;  /* 0x0000002548257209 */ /* 0x000fe20007810000 */
[----:B------:R-:W-:Y:S01]  /*76e0*/  FFMA.FTZ R43, R84, R9, -R13 ;  /* 0x00000009542b7223 */ /* 0x000fe2000001080d */
[----:B------:R-:W-:-:S02]  /*76f0*/  ISETP.GT.AND P2, PT, R15, 0x50, P1 ;  /* 0x000000500f00780c */ /* 0x000fc40000f44270 */
[----:B------:R-:W-:Y:S02]  /*7700*/  FMNMX.FTZ R37, R74, R37, !PT ;  /* 0x000000254a257209 */ /* 0x000fe40007810000 */
[----:B------:R-:W-:Y:S01]  /*7710*/  FSEL R78, R44, -INF , !P5 ;  /* 0xff8000002c4e7808 */ /* 0x000fe20006800000 */
[----:B------:R-:W-:Y:S01]  /*7720*/  MUFU.EX2 R34, R34 ;  /* 0x0000002200227308 */ /* 0x000fe20000000800 */
[----:B------:R-:W-:Y:S01]  /*7730*/  ISETP.LT.OR P4, PT, R11, 0x4a, P4 ;  /* 0x0000004a0b00780c */ /* 0x000fe20002781670 */
[--C-:B------:R-:W-:Y:S01]  /*7740*/  FFMA.FTZ R44, R120, R9, -R13.reuse ;  /* 0x00000009782c7223 */ /* 0x100fe2000001080d */
[----:B------:R-:W-:Y:S01]  /*7750*/  FMNMX.FTZ R39, R76, R37, !PT ;  /* 0x000000254c277209 */ /* 0x000fe20007810000 */
[----:B------:R-:W-:Y:S01]  /*7760*/  FFMA.FTZ R120, R144, R9, -R13 ;  /* 0x0000000990787223 */ /* 0x000fe2000001080d */
[----:B------:R-:W-:Y:S02]  /*7770*/  ISETP.GT.AND P3, PT, R15, 0x51, P1 ;  /* 0x000000510f00780c */ /* 0x000fe40000f64270 */
[----:B------:R-:W-:Y:S01]  /*7780*/  ISETP.LT.OR P2, PT, R11, 0x51, P2 ;  /* 0x000000510b00780c */ /* 0x000fe20001741670 */
[----:B------:R1:W-:Y:S01]  /*7790*/  MUFU.EX2 R37, R43 ;  /* 0x0000002b00257308 */ /* 0x0003e20000000800 */
[----:B------:R-:W-:-:S02]  /*77a0*/  FSEL R80, R45, -INF , !P4 ;  /* 0xff8000002d507808 */ /* 0x000fc40006000000 */
[----:B------:R-:W-:Y:S02]  /*77b0*/  FMNMX.FTZ R39, R78, R39, !PT ;  /* 0x000000274e277209 */ /* 0x000fe40007810000 */
[----:B------:R-:W-:Y:S02]  /*77c0*/  ISETP.GT.AND P5, PT, R15, 0x58, P1 ;  /* 0x000000580f00780c */ /* 0x000fe40000fa4270 */
[----:B------:R-:W-:Y:S01]  /*77d0*/  FSEL R41, R46, -INF , !P2 ;  /* 0xff8000002e297808 */ /* 0x000fe20005000000 */
[----:B------:R-:W-:Y:S01]  /*77e0*/  FFMA.FTZ R46, R52, R9, -R13 ;  /* 0x00000009342e7223 */ /* 0x000fe2000001080d */
[----:B------:R-:W-:Y:S01]  /*77f0*/  ISETP.LT.OR P3, PT, R11, 0x52, P3 ;  /* 0x000000520b00780c */ /* 0x000fe20001f61670 */
[----:B------:R-:W-:Y:S01]  /*7800*/  MUFU.EX2 R36, R36 ;  /* 0x0000002400247308 */ /* 0x000fe20000000800 */
[----:B0-----:R-:W-:Y:S02]  /*7810*/  FMNMX.FTZ R6, R80, R39, !PT ;  /* 0x0000002750067209 */ /* 0x001fe40007810000 */
[----:B------:R-:W-:-:S02]  /*7820*/  ISETP.GT.AND P4, PT, R15, 0x59, P1 ;  /* 0x000000590f00780c */ /* 0x000fc40000f84270 */
[----:B------:R-:W-:Y:S02]  /*7830*/  ISETP.LT.OR P5, PT, R11, 0x59, P5 ;  /* 0x000000590b00780c */ /* 0x000fe40002fa1670 */
[----:B------:R-:W-:Y:S01]  /*7840*/  FSEL R82, R47, -INF , !P3 ;  /* 0xff8000002f527808 */ /* 0x000fe20005800000 */
[----:B------:R-:W-:Y:S01]  /*7850*/  MUFU.EX2 R40, R40 ;  /* 0x0000002800287308 */ /* 0x000fe20000000800 */
[----:B------:R-:W-:Y:S01]  /*7860*/  FMNMX.FTZ R39, R41, R6, !PT ;  /* 0x0000000629277209 */ /* 0x000fe20007810000 */
[-CC-:B------:R-:W-:Y:S01]  /*7870*/  FFMA.FTZ R47, R142, R9.reuse, -R13.reuse ;  /* 0x000000098e2f7223 */ /* 0x180fe2000001080d */
[----:B------:R-:W-:Y:S02]  /*7880*/  ISETP.GT.AND P2, PT, R15, 0x60, P1 ;  /* 0x000000600f00780c */ /* 0x000fe40000f44270 */
[----:B------:R-:W-:Y:S01]  /*7890*/  FSEL R84, R48, -INF , !P5 ;  /* 0xff80000030547808 */ /* 0x000fe20006800000 */
[----:B------:R-:W-:Y:S01]  /*78a0*/  FFMA.FTZ R48, R86, R9, -R13 ;  /* 0x0000000956307223 */ /* 0x000fe2000001080d */
[----:B------:R-:W-:Y:S01]  /*78b0*/  ISETP.LT.OR P4, PT, R11, 0x5a, P4 ;  /* 0x0000005a0b00780c */ /* 0x000fe20002781670 */
[----:B------:R-:W-:Y:S01]  /*78c0*/  MUFU.EX2 R42, R42 ;  /* 0x0000002a002a7308 */ /* 0x000fe20000000800 */
[----:B-1----:R-:W-:-:S02]  /*78d0*/  FMNMX.FTZ R43, R82, R39, !PT ;  /* 0x00000027522b7209 */ /* 0x002fc40007810000 */
[----:B------:R-:W-:Y:S02]  /*78e0*/  ISETP.GT.AND P3, PT, R15, 0x61, P1 ;  /* 0x000000610f00780c */ /* 0x000fe40000f64270 */
[----:B------:R-:W-:Y:S02]  /*78f0*/  ISETP.LT.OR P2, PT, R11, 0x61, P2 ;  /* 0x000000610b00780c */ /* 0x000fe40001741670 */
[----:B------:R-:W-:Y:S01]  /*7900*/  FSEL R55, R49, -INF , !P4 ;  /* 0xff80000031377808 */ /* 0x000fe20006000000 */
[----:B------:R-:W-:Y:S01]  /*7910*/  MUFU.EX2 R44, R44 ;  /* 0x0000002c002c7308 */ /* 0x000fe20000000800 */
[----:B------:R-:W-:Y:S01]  /*7920*/  FMNMX.FTZ R6, R84, R43, !PT ;  /* 0x0000002b54067209 */ /* 0x000fe20007810000 */
[-CC-:B------:R-:W-:Y:S01]  /*7930*/  FFMA.FTZ R49, R148, R9.reuse, -R13.reuse ;  /* 0x0000000994317223 */ /* 0x180fe2000001080d */
[----:B------:R-:W-:Y:S02]  /*7940*/  ISETP.GT.AND P5, PT, R15, 0x68, P1 ;  /* 0x000000680f00780c */ /* 0x000fe40000fa4270 */
[----:B------:R-:W-:Y:S01]  /*7950*/  FSEL R57, R50, -INF , !P2 ;  /* 0xff80000032397808 */ /* 0x000fe20005000000 */
[-CC-:B------:R-:W-:Y:S01]  /*7960*/  FFMA.FTZ R50, R124, R9.reuse, -R13.reuse ;  /* 0x000000097c327223 */ /* 0x180fe2000001080d */
[----:B------:R-:W-:Y:S01]  /*7970*/  ISETP.LT.OR P3, PT, R11, 0x62, P3 ;  /* 0x000000620b00780c */ /* 0x000fe20001f61670 */
[----:B------:R0:W-:Y:S01]  /*7980*/  MUFU.EX2 R39, R122 ;  /* 0x0000007a00277308 */ /* 0x0001e20000000800 */
[----:B------:R-:W-:Y:S01]  /*7990*/  FMNMX.FTZ R6, R55, R6, !PT ;  /* 0x0000000637067209 */ /* 0x000fe20007810000 */
[----:B------:R-:W-:Y:S01]  /*79a0*/  FFMA.FTZ R124, R136, R9, -R13 ;  /* 0x00000009887c7223 */ /* 0x000fe2000001080d */
[----:B------:R-:W-:-:S02]  /*79b0*/  ISETP.GT.AND P4, PT, R15, 0x69, P1 ;  /* 0x000000690f00780c */ /* 0x000fc40000f84270 */
[----:B------:R-:W-:Y:S02]  /*79c0*/  ISETP.LT.OR P5, PT, R11, 0x69, P5 ;  /* 0x000000690b00780c */ /* 0x000fe40002fa1670 */
[----:B------:R-:W-:Y:S01]  /*79d0*/  FSEL R63, R51, -INF , !P3 ;  /* 0xff800000333f7808 */ /* 0x000fe20005800000 */
[----:B------:R-:W-:Y:S01]  /*79e0*/  MUFU.EX2 R46, R46 ;  /* 0x0000002e002e7308 */ /* 0x000fe20000000800 */
[----:B------:R-:W-:Y:S01]  /*79f0*/  FMNMX.FTZ R6, R57, R6, !PT ;  /* 0x0000000639067209 */ /* 0x000fe20007810000 */
[-CC-:B------:R-:W-:Y:S01]  /*7a00*/  FFMA.FTZ R51, R132, R9.reuse, -R13.reuse ;  /* 0x0000000984337223 */ /* 0x180fe2000001080d */
[----:B------:R-:W-:Y:S01]  /*7a10*/  ISETP.GT.AND P2, PT, R15, 0x70, P1 ;  /* 0x000000700f00780c */ /* 0x000fe20000f44270 */
[----:B0-----:R-:W-:Y:S01]  /*7a20*/  FFMA.FTZ R122, R140, R9, -R13 ;  /* 0x000000098c7a7223 */ /* 0x001fe2000001080d */
[----:B------:R-:W-:Y:S02]  /*7a30*/  FSEL R52, R53, -INF , !P5 ;  /* 0xff80000035347808 */ /* 0x000fe40006800000 */
[----:B------:R-:W-:Y:S01]  /*7a40*/  ISETP.LT.OR P4, PT, R11, 0x6a, P4 ;  /* 0x0000006a0b00780c */ /* 0x000fe20002781670 */
[----:B------:R-:W-:Y:S01]  /*7a50*/  MUFU.EX2 R48, R48 ;  /* 0x0000003000307308 */ /* 0x000fe20000000800 */
[----:B------:R-:W-:-:S02]  /*7a60*/  FMNMX.FTZ R43, R63, R6, !PT ;  /* 0x000000063f2b7209 */ /* 0x000fc40007810000 */
[----:B------:R-:W-:Y:S02]  /*7a70*/  ISETP.GT.AND P3, PT, R15, 0x71, P1 ;  /* 0x000000710f00780c */ /* 0x000fe40000f64270 */
[----:B------:R-:W-:Y:S02]  /*7a80*/  ISETP.LT.OR P2, PT, R11, 0x71, P2 ;  /* 0x000000710b00780c */ /* 0x000fe40001741670 */
[----:B------:R-:W-:Y:S01]  /*7a90*/  FSEL R54, R54, -INF , !P4 ;  /* 0xff80000036367808 */ /* 0x000fe20006000000 */
[----:B------:R-:W-:Y:S01]  /*7aa0*/  MUFU.EX2 R50, R50 ;  /* 0x0000003200327308 */ /* 0x000fe20000000800 */
[----:B------:R-:W-:Y:S02]  /*7ab0*/  FMNMX.FTZ R43, R52, R43, !PT ;  /* 0x0000002b342b7209 */ /* 0x000fe40007810000 */
[C---:B------:R-:W-:Y:S02]  /*7ac0*/  ISETP.GT.AND P5, PT, R15.reuse, 0x78, P1 ;  /* 0x000000780f00780c */ /* 0x040fe40000fa4270 */
[----:B------:R-:W-:Y:S01]  /*7ad0*/  ISETP.GT.AND P1, PT, R15, 0x79, P1 ;  /* 0x000000790f00780c */ /* 0x000fe20000f24270 */
[----:B------:R-:W-:Y:S01]  /*7ae0*/  FFMA.FTZ R15, R56, R9, -R13 ;  /* 0x00000009380f7223 */ /* 0x000fe2000001080d */
[----:B------:R-:W-:Y:S01]  /*7af0*/  ISETP.LT.OR P3, PT, R11, 0x72, P3 ;  /* 0x000000720b00780c */ /* 0x000fe20001f61670 */
[----:B------:R-:W-:Y:S01]  /*7b00*/  MUFU.EX2 R128, R128 ;  /* 0x0000008000807308 */ /* 0x000fe20000000800 */
[----:B------:R-:W-:-:S02]  /*7b10*/  FSEL R56, R59, -INF , !P2 ;  /* 0xff8000003b387808 */ /* 0x000fc40005000000 */
[----:B------:R-:W-:Y:S02]  /*7b20*/  FMNMX.FTZ R43, R54, R43, !PT ;  /* 0x0000002b362b7209 */ /* 0x000fe40007810000 */
[C---:B------:R-:W-:Y:S02]  /*7b30*/  ISETP.LT.OR P5, PT, R11.reuse, 0x79, P5 ;  /* 0x000000790b00780c */ /* 0x040fe40002fa1670 */
[----:B------:R-:W-:Y:S01]  /*7b40*/  FSEL R60, R60, -INF , !P3 ;  /* 0xff8000003c3c7808 */ /* 0x000fe20005800000 */
[----:B------:R-:W-:Y:S01]  /*7b50*/  MUFU.EX2 R15, R15 ;  /* 0x0000000f000f7308 */ /* 0x000fe20000000800 */
[----:B------:R-:W-:Y:S02]  /*7b60*/  FMNMX.FTZ R43, R56, R43, !PT ;  /* 0x0000002b382b7209 */ /* 0x000fe40007810000 */
[----:B------:R-:W-:Y:S02]  /*7b70*/  ISETP.LT.OR P1, PT, R11, 0x7a, P1 ;  /* 0x0000007a0b00780c */ /* 0x000fe40000f21670 */
[----:B------:R-:W-:-:S02]  /*7b80*/  FSEL R86, R61, -INF , !P5 ;  /* 0xff8000003d567808 */ /* 0x000fc40006800000 */
[----:B------:R-:W-:Y:S01]  /*7b90*/  FMNMX.FTZ R11, R60, R43, !PT ;  /* 0x0000002b3c0b7209 */ /* 0x000fe20007810000 */
[----:B------:R-:W-:Y:S01]  /*7ba0*/  MUFU.EX2 R130, R130 ;  /* 0x0000008200827308 */ /* 0x000fe20000000800 */
[----:B------:R-:W-:Y:S02]  /*7bb0*/  FSEL R62, R62, -INF , !P1 ;  /* 0xff8000003e3e7808 */ /* 0x000fe40004800000 */
[----:B------:R-:W-:Y:S02]  /*7bc0*/  FMNMX.FTZ R11, R86, R11, !PT ;  /* 0x0000000b560b7209 */ /* 0x000fe40007810000 */
[----:B------:R-:W-:Y:S02]  /*7bd0*/  FSEL R59, R12, RZ, P6 ;  /* 0x000000ff0c3b7208 */ /* 0x000fe40003000000 */
[----:B------:R-:W-:Y:S01]  /*7be0*/  FMNMX.FTZ R6, R62, R11, !PT ;  /* 0x0000000b3e067209 */ /* 0x000fe20007810000 */
[----:B------:R0:W-:Y:S01]  /*7bf0*/  MUFU.EX2 R43, R58 ;  /* 0x0000003a002b7308 */ /* 0x0001e20000000800 */
[-CC-:B------:R-:W-:Y:S01]  /*7c00*/  FFMA.FTZ R11, R126, R9.reuse, -R13.reuse ;  /* 0x000000097e0b7223 */ /* 0x180fe2000001080d */
[----:B------:R-:W-:Y:S01]  /*7c10*/  FADD.FTZ R4, -R59, R4 ;  /* 0x000000043b047221 */ /* 0x000fe20000010100 */
[-C--:B------:R-:W-:Y:S01]  /*7c20*/  FFMA.FTZ R126, R138, R9.reuse, -R13 ;  /* 0x000000098a7e7223 */ /* 0x080fe2000001080d */
[----:B------:R-:W1:Y:S02]  /*7c30*/  SHFL.BFLY PT, R45, R6, 0x2, 0x1f ;  /* 0x0c401f00062d7f89 */ /* 0x000e6400000e0000 */
[----:B------:R-:W-:-:S02]  /*7c40*/  FMUL.FTZ R4, R4, R9 ;  /* 0x0000000904047220 */ /* 0x000fc40000410000 */
[----:B------:R-:W-:Y:S08]  /*7c50*/  MUFU.EX2 R11, R11 ;  /* 0x0000000b000b7308 */ /* 0x000ff00000000800 */
[----:B------:R-:W2:Y:S08]  /*7c60*/  MUFU.EX2 R4, R4 ;  /* 0x0000000400047308 */ /* 0x000eb00000000800 */
[----:B------:R-:W-:Y:S01]  /*7c70*/  MUFU.EX2 R51, R51 ;  /* 0x0000003300337308 */ /* 0x000fe20000000800 */
[----:B-1----:R-:W-:Y:S01]  /*7c80*/  FMNMX.FTZ R53, R6, R45, !PT ;  /* 0x0000002d06357209 */ /* 0x002fe20007810000 */
[-CC-:B------:R-:W-:Y:S01]  /*7c90*/  FFMA.FTZ R45, R146, R9.reuse, -R13.reuse ;  /* 0x00000009922d7223 */ /* 0x180fe2000001080d */
[----:B------:R-:W-:-:S05]  /*7ca0*/  FFMA.FTZ R13, R134, R9, -R13 ;  /* 0x00000009860d7223 */ /* 0x000fca000001080d */
[----:B------:R-:W-:Y:S01]  /*7cb0*/  MUFU.EX2 R124, R124 ;  /* 0x0000007c007c7308 */ /* 0x000fe20000000800 */
[----:B------:R-:W1:Y:S07]  /*7cc0*/  SHFL.BFLY PT, R6, R53, 0x1, 0x1f ;  /* 0x0c201f0035067f89 */ /* 0x000e6e00000e0000 */
[----:B------:R-:W-:Y:S08]  /*7cd0*/  MUFU.EX2 R49, R49 ;  /* 0x0000003100317308 */ /* 0x000ff00000000800 */
[----:B------:R-:W-:Y:S08]  /*7ce0*/  MUFU.EX2 R126, R126 ;  /* 0x0000007e007e7308 */ /* 0x000ff00000000800 */
[----:B------:R-:W-:Y:S01]  /*7cf0*/  MUFU.EX2 R47, R47 ;  /* 0x0000002f002f7308 */ /* 0x000fe20000000800 */
[----:B-1----:R-:W-:-:S04]  /*7d00*/  FMNMX.FTZ R6, R53, R6, !PT ;  /* 0x0000000635067209 */ /* 0x002fc80007810000 */
[C---:B------:R-:W-:Y:S01]  /*7d10*/  FSETP.NEU.FTZ.AND P1, PT, R6.reuse, -INF , PT ;  /* 0xff8000000600780b */ /* 0x040fe20003f3d000 */
[----:B------:R-:W-:Y:S02]  /*7d20*/  FMUL.FTZ R53, R6, R9 ;  /* 0x0000000906357220 */ /* 0x000fe40000410000 */
[----:B------:R-:W-:Y:S03]  /*7d30*/  MUFU.EX2 R120, R120 ;  /* 0x0000007800787308 */ /* 0x000fe60000000800 */
[----:B------:R-:W-:-:S05]  /*7d40*/  FSEL R53, R53, RZ, P1 ;  /* 0x000000ff35357208 */ /* 0x000fca0000800000 */
[-CC-:B------:R-:W-:Y:S01]  /*7d50*/  FFMA.FTZ R151, R8, R9.reuse, -R53.reuse ;  /* 0x0000000908977223 */ /* 0x180fe20000010835 */
[-CC-:B------:R-:W-:Y:S01]  /*7d60*/  FFMA.FTZ R8, R10, R9.reuse, -R53.reuse ;  /* 0x000000090a087223 */ /* 0x180fe20000010835 */
[-CC-:B------:R-:W-:Y:S01]  /*7d70*/  FFMA.FTZ R10, R20, R9.reuse, -R53.reuse ;  /* 0x00000009140a7223 */ /* 0x180fe20000010835 */
[-CC-:B------:R-:W-:Y:S01]  /*7d80*/  FFMA.FTZ R20, R30, R9.reuse, -R53.reuse ;  /* 0x000000091e147223 */ /* 0x180fe20000010835 */
[----:B------:R-:W-:Y:S01]  /*7d90*/  FSEL R30, R6, RZ, P1 ;  /* 0x000000ff061e7208 */ /* 0x000fe20000800000 */
[-CC-:B0-----:R-:W-:Y:S01]  /*7da0*/  FFMA.FTZ R58, R64, R9.reuse, -R53.reuse ;  /* 0x00000009403a7223 */ /* 0x181fe20000010835 */
[-CC-:B------:R-:W-:Y:S01]  /*7db0*/  FFMA.FTZ R149, R7, R9.reuse, -R53.reuse ;  /* 0x0000000907957223 */ /* 0x180fe20000010835 */
[----:B------:R-:W-:Y:S01]  /*7dc0*/  MUFU.EX2 R151, R151 ;  /* 0x0000009700977308 */ /* 0x000fe20000000800 */
[-C--:B------:R-:W-:Y:S01]  /*7dd0*/  FFMA.FTZ R145, R14, R9.reuse, -R53 ;  /* 0x000000090e917223 */ /* 0x080fe20000010835 */
[----:B------:R-:W-:Y:S01]  /*7de0*/  FADD.FTZ R30, -R30, R3 ;  /* 0x000000031e1e7221 */ /* 0x000fe20000010100 */
[----:B--2---:R-:W-:Y:S01]  /*7df0*/  FFMA.FTZ R7, R4, R2, R21 ;  /* 0x0000000204077223 */ /* 0x004fe20000010015 */
[-CC-:B------:R-:W-:Y:S01]  /*7e00*/  FFMA.FTZ R147, R24, R9.reuse, -R53.reuse ;  /* 0x0000000918937223 */ /* 0x180fe20000010835 */
[-C--:B------:R-:W-:Y:S01]  /*7e10*/  FFMA.FTZ R14, R25, R9.reuse, -R53 ;  /* 0x00000009190e7223 */ /* 0x080fe20000010835 */
[-C--:B------:R-:W-:Y:S01]  /*7e20*/  FMUL.FTZ R3, R30, R9.reuse ;  /* 0x000000091e037220 */ /* 0x080fe20000410000 */
[----:B------:R-:W-:Y:S01]  /*7e30*/  FADD.FTZ R7, R26, R7 ;  /* 0x000000071a077221 */ /* 0x000fe20000010000 */
[----:B------:R-:W-:Y:S01]  /*7e40*/  MUFU.EX2 R58, R58 ;  /* 0x0000003a003a7308 */ /* 0x000fe20000000800 */
[-CC-:B------:R-:W-:Y:S01]  /*7e50*/  FFMA.FTZ R141, R28, R9.reuse, -R53.reuse ;  /* 0x000000091c8d7223 */ /* 0x180fe20000010835 */
[-C--:B------:R-:W-:Y:S01]  /*7e60*/  FFMA.FTZ R143, R32, R9.reuse, -R53 ;  /* 0x00000009208f7223 */ /* 0x080fe20000010835 */
[----:B------:R-:W-:Y:S01]  /*7e70*/  FADD.FTZ R2, R150, R7 ;  /* 0x0000000796027221 */ /* 0x000fe20000010000 */
[-CC-:B------:R-:W-:Y:S01]  /*7e80*/  FFMA.FTZ R24, R66, R9.reuse, -R53.reuse ;  /* 0x0000000942187223 */ /* 0x180fe20000010835 */
[-CC-:B------:R-:W-:Y:S01]  /*7e90*/  FFMA.FTZ R137, R68, R9.reuse, -R53.reuse ;  /* 0x0000000944897223 */ /* 0x180fe20000010835 */
[-CC-:B------:R-:W-:Y:S01]  /*7ea0*/  FFMA.FTZ R28, R38, R9.reuse, -R53.reuse ;  /* 0x00000009261c7223 */ /* 0x180fe20000010835 */
[----:B------:R-:W-:Y:S01]  /*7eb0*/  FADD.FTZ R2, R29, R2 ;  /* 0x000000021d027221 */ /* 0x000fe20000010000 */
[----:B------:R-:W0:Y:S01]  /*7ec0*/  MUFU.EX2 R3, R3 ;  /* 0x0000000300037308 */ /* 0x000e220000000800 */
[-CC-:B------:R-:W-:Y:S01]  /*7ed0*/  FFMA.FTZ R139, R70, R9.reuse, -R53.reuse ;  /* 0x00000009468b7223 */ /* 0x180fe20000010835 */
[-CC-:B------:R-:W-:Y:S01]  /*7ee0*/  FFMA.FTZ R30, R72, R9.reuse, -R53.reuse ;  /* 0x00000009481e7223 */ /* 0x180fe20000010835 */
[-CC-:B------:R-:W-:Y:S01]  /*7ef0*/  FFMA.FTZ R133, R74, R9.reuse, -R53.reuse ;  /* 0x000000094a857223 */ /* 0x180fe20000010835 */
        /* <DEDUP_REMOVED lines=16> */
[-CC-:B------:R-:W-:Y:S01]  /*8000*/  FFMA.FTZ R123, R86, R9.reuse, -R53.reuse ;  /* 0x00000009567b7223 */ /* 0x180fe20000010835 */
[----:B------:R-:W-:-:S03]  /*8010*/  FFMA.FTZ R56, R62, R9, -R53 ;  /* 0x000000093e387223 */ /* 0x000fc60000010835 */
[----:B------:R-:W0:Y:S01]  /*8020*/  MUFU.EX2 R145, R145 ;  /* 0x0000009100917308 */ /* 0x000e220000000800 */
[----:B-1----:R-:W-:-:S04]  /*8030*/  FADD.FTZ R0, R149, R0 ;  /* 0x0000000095007221 */ /* 0x002fc80000010000 */
[----:B------:R-:W-:-:S03]  /*8040*/  FADD.FTZ R7, R151, R0 ;  /* 0x0000000097077221 */ /* 0x000fc60000010000 */
[----:B------:R-:W1:Y:S01]  /*8050*/  MUFU.EX2 R10, R10 ;  /* 0x0000000a000a7308 */ /* 0x000e620000000800 */
[----:B--2---:R-:W-:Y:S01]  /*8060*/  FADD.FTZ R0, R8, R7 ;  /* 0x0000000708007221 */ /* 0x004fe20000010000 */
[----:B------:R-:W-:-:S06]  /*8070*/  FADD.FTZ R7, R27, R2 ;  /* 0x000000021b077221 */ /* 0x000fcc0000010000 */
        /* <DEDUP_REMOVED lines=34> */
[----:B------:R-:W-:-:S06]  /*82a0*/  FADD.FTZ R7, R128, R7 ;  /* 0x0000000780077221 */ /* 0x000fcc0000010000 */
        /* <DEDUP_REMOVED lines=16> */
[----:B------:R-:W-:-:S06]  /*83b0*/  FADD.FTZ R2, R130, R7 ;  /* 0x0000000782027221 */ /* 0x000fcc0000010000 */
        /* <DEDUP_REMOVED lines=34> */
.L_x_1263:
        /* <DEDUP_REMOVED lines=75> */
.L_x_1245:
[----:B------:R-:W-:Y:S02]  /*8a90*/  UISETP.NE.AND UP1, UPT, UR51, URZ, UPT ;  /* 0x0000003f3300728c */ /* 0x000fe4000bf25270 */
[----:B------:R-:W-:Y:S02]  /*8aa0*/  UISETP.NE.AND UP0, UPT, UR50, URZ, UPT ;  /* 0x0000003f3200728c */ /* 0x000fe4000bf05270 */
[----:B------:R-:W-:Y:S02]  /*8ab0*/  UIADD3 UR10, UR40, 0xbf, URZ ;  /* 0x000000bf280a7890 */ /* 0x000fe4000fffe03f */
[----:B------:R-:W-:Y:S02]  /*8ac0*/  UIADD3 UR11, UR41, 0x1, -UR37 ;  /* 0x00000001290b7890 */ /* 0x000fe4000fffe825 */
[----:B------:R-:W-:-:S03]  /*8ad0*/  PLOP3.LUT P1, PT, PT, PT, UP0, 0x40, 0x0 ;  /* 0x000000000000781c */ /* 0x000fc60003f2e808 */
[----:B------:R-:W-:Y:S01]  /*8ae0*/  @UP1 ULDC UR6, c[0x0][0x44c] ;  /* 0x0001130000061ab9 */ /* 0x000fe20000000800 */
[----:B------:R-:W-:Y:S01]  /*8af0*/  @UP1 ULDC UR14, c[0x0][0x450] ;  /* 0x00011400000e1ab9 */ /* 0x000fe20000000800 */
[----:B------:R-:W-:-:S04]  /*8b00*/  UIMAD.WIDE.U32 UR6, UR10, UR6, URZ ;  /* 0x000000060a0672a5 */ /* 0x000fc8000f8e003f */
[----:B------:R-:W-:-:S04]  /*8b10*/  @UP1 USHF.R.U32.HI UR10, URZ, UR14, UR7 ;  /* 0x0000000e3f0a1299 */ /* 0x000fc80008011607 */
[----:B------:R-:W-:-:S04]  /*8b20*/  UIADD3 UR10, UR11, UR10, URZ ;  /* 0x0000000a0b0a7290 */ /* 0x000fc8000fffe03f */
[----:B------:R-:W-:Y:S01]  /*8b30*/  UIADD3 UR22, UR10, -UR22, URZ ;  /* 0x800000160a167290 */ /* 0x000fe2000fffe03f */
[----:B------:R-:W-:Y:S11]  /*8b40*/  @P1 BRA `(.L_x_1265) ;  /* 0x00000000004c1947 */ /* 0x000ff60003800000 */
[----:B------:R-:W-:-:S06]  /*8b50*/  UISETP.GT.AND UP0, UPT, UR10, -0x1, UPT ;  /* 0xffffffff0a00788c */ /* 0x000fcc000bf04270 */
[----:B------:R-:W-:-:S13]  /*8b60*/  PLOP3.LUT P1, PT, PT, PT, UP0, 0x80, 0x0 ;  /* 0x000000000000781c */ /* 0x000fda0003f2f008 */
[----:B------:R-:W-:Y:S05]  /*8b70*/  @P1 BRA `(.L_x_1266) ;  /* 0x0000000000201947 */ /* 0x000fea0003800000 */
[----:B------:R-:W-:Y:S01]  /*8b80*/  ULDC UR11, c[0x0][0x9e4] ;  /* 0x00027900000b7ab9 */ /* 0x000fe20000000800 */
[----:B------:R-:W-:Y:S02]  /*8b90*/  ULOP3.LUT UR10, URZ, UR10, URZ, 0x33, !UPT ;  /* 0x0000000a3f0a7292 */ /* 0x000fe4000f8e333f */
[----:B------:R-:W-:-:S11]  /*8ba0*/  UISETP.NE.AND UP0, UPT, UR11, 0x1, UPT ;  /* 0x000000010b00788c */ /* 0x000fd6000bf05270 */
[----:B------:R-:W-:Y:S02]  /*8bb0*/  @UP0 ULDC.64 UR14, c[0x0][0x9e8] ;  /* 0x00027a00000e0ab9 */ /* 0x000fe40000000a00 */
[----:B------:R-:W-:-:S04]  /*8bc0*/  UIMAD.WIDE.U32 UR6, UR10, UR14, URZ ;  /* 0x0000000e0a0672a5 */ /* 0x000fc8000f8e003f */
[----:B------:R-:W-:-:S04]  /*8bd0*/  @UP0 USHF.R.U32.HI UR10, URZ, UR15, UR7 ;  /* 0x0000000f3f0a0299 */ /* 0x000fc80008011607 */
[----:B------:R-:W-:Y:S01]  /*8be0*/  ULOP3.LUT UR10, URZ, UR10, URZ, 0x33, !UPT ;  /* 0x0000000a3f0a7292 */ /* 0x000fe2000f8e333f */
[----:B------:R-:W-:Y:S11]  /*8bf0*/  BRA `(.L_x_1267) ;  /* 0x0000000000147947 */ /* 0x000ff60003800000 */
.L_x_1266:
[----:B------:R-:W-:Y:S02]  /*8c00*/  ULDC UR11, c[0x0][0x9e4] ;  /* 0x00027900000b7ab9 */ /* 0x000fe40000000800 */
[----:B------:R-:W-:-:S11]  /*8c10*/  UISETP.NE.AND UP0, UPT, UR11, 0x1, UPT ;  /* 0x000000010b00788c */ /* 0x000fd6000bf05270 */
[----:B------:R-:W-:Y:S02]  /*8c20*/  @UP0 ULDC.64 UR14, c[0x0][0x9e8] ;  /* 0x00027a00000e0ab9 */ /* 0x000fe40000000a00 */
[----:B------:R-:W-:-:S04]  /*8c30*/  UIMAD.WIDE.U32 UR6, UR10, UR14, URZ ;  /* 0x0000000e0a0672a5 */ /* 0x000fc8000f8e003f */
[----:B------:R-:W-:-:S12]  /*8c40*/  @UP0 USHF.R.U32.HI UR10, URZ, UR15, UR7 ;  /* 0x0000000f3f0a0299 */ /* 0x000fd80008011607 */
.L_x_1267:
[----:B------:R-:W-:-:S04]  /*8c50*/  UIMAD UR10, UR10, UR11, URZ ;  /* 0x0000000b0a0a72a4 */ /* 0x000fc8000f8e023f */
[----:B------:R-:W-:-:S04]  /*8c60*/  UISETP.LT.AND UP0, UPT, UR22, UR10, UPT ;  /* 0x0000000a1600728c */ /* 0x000fc8000bf01270 */
[----:B------:R-:W-:-:S12]  /*8c70*/  USEL UR22, UR22, UR10, !UP0 ;  /* 0x0000000a16167287 */ /* 0x000fd8000c000000 */
.L_x_1265:
[----:B------:R-:W-:-:S04]  /*8c80*/  UIADD3 UR22, UR22, 0x7f, URZ ;  /* 0x0000007f16167890 */ /* 0x000fc8000fffe03f */
[----:B------:R-:W-:-:S04]  /*8c90*/  USHF.R.S32.HI UR6, URZ, 0x1f, UR22 ;  /* 0x0000001f3f067899 */ /* 0x000fc80008011416 */
[----:B------:R-:W-:-:S04]  /*8ca0*/  ULEA.HI UR6, UR6, UR22, URZ, 0x7 ;  /* 0x0000001606067291 */ /* 0x000fc8000f8f383f */
[----:B------:R-:W-:-:S04]  /*8cb0*/  USHF.R.S32.HI UR6, URZ, 0x7, UR6 ;  /* 0x000000073f067899 */ /* 0x000fc80008011406 */
[----:B------:R-:W-:-:S04]  /*8cc0*/  UISETP.LT.AND UP0, UPT, UR42, UR6, UPT ;  /* 0x000000062a00728c */ /* 0x000fc8000bf01270 */
[----:B------:R-:W-:-:S06]  /*8cd0*/  USEL UR22, UR42, UR6, !UP0 ;  /* 0x000000062a167287 */ /* 0x000fcc000c000000 */
[----:B------:R-:W-:-:S13]  /*8ce0*/  ISETP.GE.AND P1, PT, R5, UR22, PT ;  /* 0x0000001605007c0c */ /* 0x000fda000bf26270 */
[----:B------:R-:W-:Y:S05]  /*8cf0*/  @!P1 BRA `(.L_x_1268) ;  /* 0x0000002400489947 */ /* 0x000fea0003800000 */
[----:B------:R-:W-:Y:S01]  /*8d00*/  IMAD.MOV.U32 R4, RZ, RZ, R6 ;  /* 0x000000ffff047224 */ /* 0x000fe200078e0006 */
[----:B------:R-:W-:Y:S01]  /*8d10*/  UMOV UR24, UR47 ;  /* 0x0000002f00187c82 */ /* 0x000fe20008000000 */
[----:B------:R-:W-:Y:S01]  /*8d20*/  IMAD.MOV.U32 R3, RZ, RZ, R12 ;  /* 0x000000ffff037224 */ /* 0x000fe200078e000c */
[----:B------:R-:W-:Y:S01]  /*8d30*/  UMOV UR23, UR46 ;  /* 0x0000002e00177c82 */ /* 0x000fe20008000000 */
[----:B------:R-:W-:-:S05]  /*8d40*/  ULDC UR21, c[0x0][0x9d8] ;  /* 0x0002760000157ab9 */ /* 0x000fca0000000800 */
.L_x_1279:
[----:B------:R-:W-:Y:S01]  /*8d50*/  ISETP.NE.AND P2, PT, RZ, UR44, PT ;  /* 0x0000002cff007c0c */ /* 0x000fe2000bf45270 */
[----:B------:R-:W-:-:S04]  /*8d60*/  UISETP.NE.AND UP0, UPT, UR23, 0x1, UPT ;  /* 0x000000011700788c */ /* 0x000fc8000bf05270 */
[----:B------:R-:W-:-:S04]  /*8d70*/  USEL UR47, URZ, 0x1, UP0 ;  /* 0x000000013f2f7887 */ /* 0x000fc80008000000 */
[----:B------:R-:W-:-:S04]  /*8d80*/  ULOP3.LUT UR47, UR24, UR47, URZ, 0x3c, !UPT ;  /* 0x0000002f182f7292 */ /* 0x000fc8000f8e3c3f */
[----:B------:R-:W-:Y:S08]  /*8d90*/  @P2 BRA `(.L_x_1269) ;  /* 0x0000000000382947 */ /* 0x000ff00003800000 */
[----:B------:R-:W-:Y:S05]  /*8da0*/  @!P0 BRA `(.L_x_1270) ;  /* 0x0000000000048947 */ /* 0x000fea0003800000 */
[----:B------:R-:W-:Y:S01]  /*8db0*/  BPT.TRAP 0x1 ;  /* 0x000000040000795c */ /* 0x000fe20000300000 */
.L_x_1270:
        /* <DEDUP_REMOVED lines=9> */
.L_x_1271:
[----:B-1----:R-:W-:Y:S05]  /*8e50*/  @P1 BRA `(.L_x_1269) ;  /* 0x0000000000081947 */ /* 0x002fea0003800000 */
[----:B------:R-:W1:Y:S02]  /*8e60*/  SYNCS.PHASECHK.TRANS64.TRYWAIT P1, [UR6+0x16830], R6 ;  /* 0x01683006ff0075a7 */ /* 0x000e640008020146 */
[----:B-1----:R-:W-:Y:S05]  /*8e70*/  @!P1 BRA `(.L_x_1272) ;  /* 0x000000d800ec9947 */ /* 0x002fea0003800000 */
.L_x_1269:
        /* <DEDUP_REMOVED lines=28> */
.L_x_1274:
[----:B------:R-:W-:Y:S01]  /*9040*/  ULEA UR6, UR23, UR45, 0x3 ;  /* 0x0000002d17067291 */ /* 0x000fe2000f8e183f */
[----:B------:R-:W-:-:S05]  /*9050*/  IMAD.U32 R6, RZ, RZ, UR24 ;  /* 0x00000018ff067e24 */ /* 0x000fca000f8e00ff */
[----:B------:R-:W-:-:S04]  /*9060*/  SHF.L.U32 R6, R6, 0x1f, RZ ;  /* 0x0000001f06067819 */ /* 0x000fc800000006ff */
[----:B------:R0:W1:Y:S01]  /*9070*/  SYNCS.PHASECHK.TRANS64.TRYWAIT P1, [UR6+0x16850], R6 ;  /* 0x01685006ff0075a7 */ /* 0x0000620008020146 */
[----:B------:R-:W-:Y:S05]  /*9080*/  @!P0 BRA `(.L_x_1275) ;  /* 0x0000000000048947 */ /* 0x000fea0003800000 */
[----:B------:R-:W-:Y:S01]  /*9090*/  BPT.TRAP 0x1 ;  /* 0x000000040000795c */ /* 0x000fe20000300000 */
.L_x_1275:
[----:B-1----:R-:W-:Y:S05]  /*90a0*/  @P1 BRA `(.L_x_1273) ;  /* 0x0000000000081947 */ /* 0x002fea0003800000 */
[----:B------:R-:W1:Y:S02]  /*90b0*/  SYNCS.PHASECHK.TRANS64.TRYWAIT P1, [UR6+0x16850], R6 ;  /* 0x01685006ff0075a7 */ /* 0x000e640008020146 */
[----:B-1----:R-:W-:Y:S05]  /*90c0*/  @!P1 BRA `(.L_x_1276) ;  /* 0x000000d800709947 */ /* 0x002fea0003800000 */
.L_x_1273:
        /* <DEDUP_REMOVED lines=51> */
.L_x_1277:
        /* <DEDUP_REMOVED lines=19> */
[----:B------:R-:W-:Y:S01]  /*9530*/  FMUL.FTZ R126, R41, UR21 ;  /* 0x00000015297e7c20 */ /* 0x000fe20008410000 */
[----:B------:R-:W-:Y:S01]  /*9540*/  FMUL.FTZ R42, R42, UR21 ;  /* 0x000000152a2a7c20 */ /* 0x000fe20008410000 */
[----:B------:R-:W-:Y:S01]  /*9550*/  FMUL.FTZ R128, R43, UR21 ;  /* 0x000000152b807c20 */ /* 0x000fe20008410000 */
[----:B------:R-:W3:Y:S01]  /*9560*/  MUFU.TANH R7, R7 ;  /* 0x0000000700077308 */ /* 0x000ee20000002400 */
        /* <DEDUP_REMOVED lines=16> */
[----:B---3--:R-:W-:Y:S01]  /*9670*/  FMNMX.FTZ R11, R7, R4, !PT ;  /* 0x00000004070b7209 */ /* 0x008fe20007810000 */
        /* <DEDUP_REMOVED lines=42> */
[----:B------:R-:W-:-:S04]  /*9920*/  ULEA UR6, UR46, UR45, 0x3 ;  /* 0x0000002d2e067291 */ /* 0x000fc8000f8e183f */
[----:B------:R-:W2:Y:S01]  /*9930*/  MUFU.TANH R34, R34 ;  /* 0x0000002200227308 */ /* 0x000ea20000002400 */
[----:B---3--:R-:W-:Y:S01]  /*9940*/  FMNMX.FTZ R9, R30, R9, !PT ;  /* 0x000000091e097209 */ /* 0x008fe20007810000 */
[----:B------:R-:W-:-:S04]  /*9950*/  UIADD3 UR6, UR6, 0x16840, URZ ;  /* 0x0001684006067890 */ /* 0x000fc8000fffe03f */
[----:B------:R-:W-:Y:S02]  /*9960*/  UPRMT UR6, UR43, 0x654, UR6 ;  /* 0x000006542b067896 */ /* 0x000fe40008000006 */
[----:B------:R-:W3:Y:S01]  /*9970*/  MUFU.TANH R120, R120 ;  /* 0x0000007800787308 */ /* 0x000ee20000002400 */
[----:B-1----:R-:W-:-:S06]  /*9980*/  FMNMX.FTZ R9, R32, R9, !PT ;  /* 0x0000000920097209 */ /* 0x002fcc0007810000 */
[----:B------:R-:W-:Y:S01]  /*9990*/  SYNCS.ARRIVE.TRANS64.RED.A1T0 RZ, [UR6], RZ ;  /* 0x000000ffffff79a7 */ /* 0x000fe20008100406 */
[----:B------:R-:W1:Y:S01]  /*99a0*/  MUFU.TANH R36, R36 ;  /* 0x0000002400247308 */ /* 0x000e620000002400 */
[----:B--2---:R-:W-:-:S07]  /*99b0*/  FMNMX.FTZ R11, R34, R11, !PT ;  /* 0x0000000b220b7209 */ /* 0x004fce0007810000 */
[----:B------:R-:W2:Y:S01]  /*99c0*/  MUFU.TANH R122, R122 ;  /* 0x0000007a007a7308 */ /* 0x000ea20000002400 */
[----:B---3--:R-:W-:-:S07]  /*99d0*/  FMNMX.FTZ R11, R120, R11, !PT ;  /* 0x0000000b780b7209 */ /* 0x008fce0007810000 */
[----:B------:R-:W3:Y:S01]  /*99e0*/  MUFU.TANH R38, R38 ;  /* 0x0000002600267308 */ /* 0x000ee20000002400 */
[----:B-1----:R-:W-:-:S07]  /*99f0*/  FMNMX.FTZ R9, R36, R9, !PT ;  /* 0x0000000924097209 */ /* 0x002fce0007810000 */
        /* <DEDUP_REMOVED lines=50> */
[----:B------:R-:W0:Y:S01]  /*9d20*/  MUFU.TANH R150, R150 ;  /* 0x0000009600967308 */ /* 0x000e220000002400 */
[----:B---3--:R-:W-:-:S07]  /*9d30*/  FMNMX.FTZ R11, R60, R11, !PT ;  /* 0x0000000b3c0b7209 */ /* 0x008fce0007810000 */
[----:B------:R-:W2:Y:S01]  /*9d40*/  MUFU.TANH R13, R13 ;  /* 0x0000000d000d7308 */ /* 0x000ea20000002400 */
[----:B-1----:R-:W-:-:S07]  /*9d50*/  FMNMX.FTZ R11, R62, R11, !PT ;  /* 0x0000000b3e0b7209 */ /* 0x002fce0007810000 */
[----:B------:R-:W1:Y:S01]  /*9d60*/  MUFU.TANH R64, R64 ;  /* 0x0000004000407308 */ /* 0x000e620000002400 */
[----:B0-----:R-:W-:Y:S02]  /*9d70*/  FMNMX.FTZ R6, R150, R9, !PT ;  /* 0x0000000996067209 */ /* 0x001fe40007810000 */
[----:B------:R-:W0:Y:S05]  /*9d80*/  LDC R9, c[0x0][0x988] ;  /* 0x00026200ff097b82 */ /* 0x000e2a0000000800 */
[----:B------:R-:W3:Y:S01]  /*9d90*/  MUFU.TANH R66, R66 ;  /* 0x0000004200427308 */ /* 0x000ee20000002400 */
[----:B--2---:R-:W-:-:S07]  /*9da0*/  FMNMX.FTZ R6, R13, R6, !PT ;  /* 0x000000060d067209 */ /* 0x004fce0007810000 */
[----:B------:R-:W2:Y:S01]  /*9db0*/  MUFU.TANH R15, R15 ;  /* 0x0000000f000f7308 */ /* 0x000ea20000002400 */
[----:B-1----:R-:W-:-:S07]  /*9dc0*/  FMNMX.FTZ R11, R64, R11, !PT ;  /* 0x0000000b400b7209 */ /* 0x002fce0007810000 */
[----:B------:R-:W1:Y:S01]  /*9dd0*/  MUFU.TANH R21, R21 ;  /* 0x0000001500157308 */ /* 0x000e620000002400 */
[----:B---3--:R-:W-:-:S07]  /*9de0*/  FMNMX.FTZ R11, R66, R11, !PT ;  /* 0x0000000b420b7209 */ /* 0x008fce0007810000 */
        /* <DEDUP_REMOVED lines=35> */
[----:B---3--:R-:W-:-:S05]  /*a020*/  FMNMX.FTZ R33, R69, R6, !PT ;  /* 0x0000000645217209 */ /* 0x008fca0007810000 */
[----:B------:R-:W3:Y:S01]  /*a030*/  SHFL.BFLY PT, R6, R33, 0x2, 0x1f ;  /* 0x0c401f0021067f89 */ /* 0x000ee200000e0000 */
[----:B--2---:R-:W-:-:S04]  /*a040*/  FMNMX.FTZ R11, R84, R11, !PT ;  /* 0x0000000b540b7209 */ /* 0x004fc80007810000 */
[----:B-1----:R-:W-:-:S05]  /*a050*/  FMNMX.FTZ R11, R86, R11, !PT ;  /* 0x0000000b560b7209 */ /* 0x002fca0007810000 */
[----:B------:R-:W1:Y:S01]  /*a060*/  SHFL.BFLY PT, R12, R11, 0x2, 0x1f ;  /* 0x0c401f000b0c7f89 */ /* 0x000e6200000e0000 */
[----:B---3--:R-:W-:Y:S02]  /*a070*/  FMNMX.FTZ R35, R33, R6, !PT ;  /* 0x0000000621237209 */ /* 0x008fe40007810000 */
[----:B-1----:R-:W-:-:S03]  /*a080*/  FMNMX.FTZ R37, R11, R12, !PT ;  /* 0x0000000c0b257209 */ /* 0x002fc60007810000 */
[----:B------:R-:W1:Y:S04]  /*a090*/  SHFL.BFLY PT, R12, R35, 0x1, 0x1f ;  /* 0x0c201f00230c7f89 */ /* 0x000e6800000e0000 */
[----:B------:R-:W2:Y:S01]  /*a0a0*/  SHFL.BFLY PT, R6, R37, 0x1, 0x1f ;  /* 0x0c201f0025067f89 */ /* 0x000ea200000e0000 */
[----:B-1----:R-:W-:Y:S02]  /*a0b0*/  FMNMX.FTZ R12, R35, R12, !PT ;  /* 0x0000000c230c7209 */ /* 0x002fe40007810000 */
[----:B--2---:R-:W-:-:S03]  /*a0c0*/  FMNMX.FTZ R6, R37, R6, !PT ;  /* 0x0000000625067209 */ /* 0x004fc60007810000 */
[C---:B------:R-:W-:Y:S01]  /*a0d0*/  FADD.FTZ R3, -R12.reuse, R3 ;  /* 0x000000030c037221 */ /* 0x040fe20000010100 */
[----:B0-----:R-:W-:-:S03]  /*a0e0*/  FMUL.FTZ R71, R12, R9 ;  /* 0x000000090c477220 */ /* 0x001fc60000410000 */
[-C--:B------:R-:W-:Y:S01]  /*a0f0*/  FMUL.FTZ R41, R3, R9.reuse ;  /* 0x0000000903297220 */ /* 0x080fe20000410000 */
[----:B------:R-:W-:Y:S01]  /*a100*/  FADD.FTZ R4, -R6, R4 ;  /* 0x0000000406047221 */ /* 0x000fe20000010100 */
[-CC-:B------:R-:W-:Y:S01]  /*a110*/  FFMA.FTZ R57, R32, R9.reuse, -R71.reuse ;  /* 0x0000000920397223 */ /* 0x180fe20000010847 */
[-CC-:B------:R-:W-:Y:S01]  /*a120*/  FFMA.FTZ R39, R8, R9.reuse, -R71.reuse ;  /* 0x0000000908277223 */ /* 0x180fe20000010847 */
[----:B------:R0:W-:Y:S01]  /*a130*/  MUFU.EX2 R11, R41 ;  /* 0x00000029000b7308 */ /* 0x0001e20000000800 */
[-CC-:B------:R-:W-:Y:S01]  /*a140*/  FFMA.FTZ R32, R40, R9.reuse, -R71.reuse ;  /* 0x0000000928207223 */ /* 0x180fe20000010847 */
[-C--:B------:R-:W-:Y:S01]  /*a150*/  FMUL.FTZ R3, R4, R9.reuse ;  /* 0x0000000904037220 */ /* 0x080fe20000410000 */
[-CC-:B------:R-:W-:Y:S01]  /*a160*/  FFMA.FTZ R61, R10, R9.reuse, -R71.reuse ;  /* 0x000000090a3d7223 */ /* 0x180fe20000010847 */
[-CC-:B------:R-:W-:Y:S01]  /*a170*/  FFMA.FTZ R37, R20, R9.reuse, -R71.reuse ;  /* 0x0000000914257223 */ /* 0x180fe20000010847 */
[-CC-:B------:R-:W-:Y:S01]  /*a180*/  FFMA.FTZ R59, R24, R9.reuse, -R71.reuse ;  /* 0x00000009183b7223 */ /* 0x180fe20000010847 */
[-CC-:B------:R-:W-:Y:S01]  /*a190*/  FFMA.FTZ R35, R30, R9.reuse, -R71.reuse ;  /* 0x000000091e237223 */ /* 0x180fe20000010847 */
[-CC-:B------:R-:W-:Y:S01]  /*a1a0*/  FFMA.FTZ R33, R36, R9.reuse, -R71.reuse ;  /* 0x0000000924217223 */ /* 0x180fe20000010847 */
[----:B------:R-:W1:Y:S01]  /*a1b0*/  MUFU.EX2 R39, R39 ;  /* 0x0000002700277308 */ /* 0x000e620000000800 */
[-CC-:B0-----:R-:W-:Y:S01]  /*a1c0*/  FFMA.FTZ R41, R21, R9.reuse, -R71.reuse ;  /* 0x0000000915297223 */ /* 0x181fe20000010847 */
[-CC-:B------:R-:W-:Y:S01]  /*a1d0*/  FFMA.FTZ R21, R27, R9.reuse, -R71.reuse ;  /* 0x000000091b157223 */ /* 0x180fe20000010847 */
[-C--:B------:R-:W-:Y:S01]  /*a1e0*/  FMUL.FTZ R27, R6, R9.reuse ;  /* 0x00000009061b7220 */ /* 0x080fe20000410000 */
[-CC-:B------:R-:W-:Y:S01]  /*a1f0*/  FFMA.FTZ R36, R122, R9.reuse, -R71.reuse ;  /* 0x000000097a247223 */ /* 0x180fe20000010847 */
[-CC-:B------:R-:W-:Y:S01]  /*a200*/  FFMA.FTZ R55, R126, R9.reuse, -R71.reuse ;  /* 0x000000097e377223 */ /* 0x180fe20000010847 */
[-C--:B------:R-:W-:Y:S01]  /*a210*/  FFMA.FTZ R30, R44, R9.reuse, -R71 ;  /* 0x000000092c1e7223 */ /* 0x080fe20000010847 */
[-CC-:B------:R-:W-:Y:S01]  /*a220*/  FFMA.FTZ R40, R7, R9.reuse, -R27.reuse ;  /* 0x0000000907287223 */ /* 0x180fe2000001081b */
[-CC-:B------:R-:W-:Y:S01]  /*a230*/  FFMA.FTZ R149, R14, R9.reuse, -R27.reuse ;  /* 0x000000090e957223 */ /* 0x180fe2000001081b */
[----:B------:R-:W-:Y:S01]  /*a240*/  MUFU.EX2 R3, R3 ;  /* 0x0000000300037308 */ /* 0x000fe20000000800 */
[-CC-:B------:R-:W-:Y:S01]  /*a250*/  FFMA.FTZ R151, R26, R9.reuse, -R27.reuse ;  /* 0x000000091a977223 */ /* 0x180fe2000001081b */
[-CC-:B------:R-:W-:Y:S01]  /*a260*/  FFMA.FTZ R14, R28, R9.reuse, -R27.reuse ;  /* 0x000000091c0e7223 */ /* 0x180fe2000001081b */
[-CC-:B------:R-:W-:Y:S01]  /*a270*/  FFMA.FTZ R145, R34, R9.reuse, -R27.reuse ;  /* 0x0000000922917223 */ /* 0x180fe2000001081b */
[-CC-:B------:R-:W-:Y:S01]  /*a280*/  FFMA.FTZ R26, R120, R9.reuse, -R27.reuse ;  /* 0x00000009781a7223 */ /* 0x180fe2000001081b */
[-CC-:B------:R-:W-:Y:S01]  /*a290*/  FFMA.FTZ R147, R38, R9.reuse, -R27.reuse ;  /* 0x0000000926937223 */ /* 0x180fe2000001081b */
[-CC-:B------:R-:W-:Y:S01]  /*a2a0*/  FFMA.FTZ R28, R124, R9.reuse, -R27.reuse ;  /* 0x000000097c1c7223 */ /* 0x180fe2000001081b */
[-C--:B------:R-:W-:Y:S01]  /*a2b0*/  FFMA.FTZ R141, R42, R9.reuse, -R27 ;  /* 0x000000092a8d7223 */ /* 0x080fe2000001081b */
[----:B------:R-:W0:Y:S01]  /*a2c0*/  MUFU.EX2 R40, R40 ;  /* 0x0000002800287308 */ /* 0x000e220000000800 */
[----:B-1----:R-:W-:Y:S01]  /*a2d0*/  FFMA.FTZ R2, R11, R2, R39 ;  /* 0x000000020b027223 */ /* 0x002fe20000010027 */
[-CC-:B------:R-:W-:Y:S01]  /*a2e0*/  FFMA.FTZ R34, R128, R9.reuse, -R27.reuse ;  /* 0x0000000980227223 */ /* 0x180fe2000001081b */
[-C--:B------:R-:W-:Y:S01]  /*a2f0*/  FFMA.FTZ R143, R46, R9.reuse, -R27 ;  /* 0x000000092e8f7223 */ /* 0x080fe2000001081b */
[-C--:B------:R-:W-:Y:S01]  /*a300*/  FFMA.FTZ R53, R130, R9.reuse, -R71 ;  /* 0x0000000982357223 */ /* 0x080fe20000010847 */
[-C--:B------:R-:W-:Y:S01]  /*a310*/  FFMA.FTZ R38, R132, R9.reuse, -R27 ;  /* 0x0000000984267223 */ /* 0x080fe2000001081b */
[-CC-:B------:R-:W-:Y:S01]  /*a320*/  FFMA.FTZ R126, R29, R9.reuse, -R71.reuse ;  /* 0x000000091d7e7223 */ /* 0x180fe20000010847 */
[-C--:B------:R-:W-:Y:S01]  /*a330*/  FFMA.FTZ R24, R134, R9.reuse, -R71 ;  /* 0x0000000986187223 */ /* 0x080fe20000010847 */
[----:B------:R-:W1:Y:S01]  /*a340*/  MUFU.EX2 R61, R61 ;  /* 0x0000003d003d7308 */ /* 0x000e620000000800 */
        /* <DEDUP_REMOVED lines=16> */
[----:B-1----:R-:W-:Y:S01]  /*a450*/  FADD.FTZ R2, R61, R2 ;  /* 0x000000023d027221 */ /* 0x002fe20000010000 */
[-C--:B------:R-:W-:Y:S01]  /*a460*/  FFMA.FTZ R45, R148, R9.reuse, -R71 ;  /* 0x00000009942d7223 */ /* 0x080fe20000010847 */
[-C--:B------:R-:W-:Y:S01]  /*a470*/  FFMA.FTZ R48, R62, R9.reuse, -R27 ;  /* 0x000000093e307223 */ /* 0x080fe2000001081b */
[-C--:B------:R-:W-:Y:S01]  /*a480*/  FFMA.FTZ R10, R150, R9.reuse, -R71 ;  /* 0x00000009960a7223 */ /* 0x080fe20000010847 */
[-C--:B------:R-:W-:Y:S01]  /*a490*/  FFMA.FTZ R129, R64, R9.reuse, -R27 ;  /* 0x0000000940817223 */ /* 0x080fe2000001081b */
[-C--:B------:R-:W-:Y:S01]  /*a4a0*/  FFMA.FTZ R43, R13, R9.reuse, -R71 ;  /* 0x000000090d2b7223 */ /* 0x080fe20000010847 */
[-C--:B------:R-:W-:Y:S01]  /*a4b0*/  FFMA.FTZ R50, R66, R9.reuse, -R27 ;  /* 0x0000000942327223 */ /* 0x080fe2000001081b */
[----:B------:R-:W1:Y:S01]  /*a4c0*/  MUFU.EX2 R151, R151 ;  /* 0x0000009700977308 */ /* 0x000e620000000800 */
[----:B--2---:R-:W-:Y:S01]  /*a4d0*/  FADD.FTZ R0, R149, R0 ;  /* 0x0000000095007221 */ /* 0x004fe20000010000 */
[-C--:B------:R-:W-:Y:S01]  /*a4e0*/  FFMA.FTZ R130, R15, R9.reuse, -R71 ;  /* 0x000000090f827223 */ /* 0x080fe20000010847 */
[-CC-:B------:R-:W-:Y:S01]  /*a4f0*/  FFMA.FTZ R131, R68, R9.reuse, -R27.reuse ;  /* 0x0000000944837223 */ /* 0x180fe2000001081b */
[-C--:B------:R-:W-:Y:S01]  /*a500*/  FFMA.FTZ R52, R70, R9.reuse, -R27 ;  /* 0x0000000946347223 */ /* 0x080fe2000001081b */
[-C--:B------:R-:W-:Y:S01]  /*a510*/  FFMA.FTZ R8, R25, R9.reuse, -R71 ;  /* 0x0000000919087223 */ /* 0x080fe20000010847 */
[-CC-:B------:R-:W-:Y:S01]  /*a520*/  FFMA.FTZ R125, R72, R9.reuse, -R27.reuse ;  /* 0x00000009487d7223 */ /* 0x180fe2000001081b */
[-CC-:B------:R-:W-:Y:S01]  /*a530*/  FFMA.FTZ R54, R74, R9.reuse, -R27.reuse ;  /* 0x000000094a367223 */ /* 0x180fe2000001081b */
[----:B------:R-:W2:Y:S01]  /*a540*/  MUFU.EX2 R59, R59 ;  /* 0x0000003b003b7308 */ /* 0x000ea20000000800 */
[----:B0-----:R-:W-:Y:S01]  /*a550*/  FADD.FTZ R2, R37, R2 ;  /* 0x0000000225027221 */ /* 0x001fe20000010000 */
        /* <DEDUP_REMOVED lines=12> */
[----:B------:R-:W-:-:S02]  /*a620*/  FFMA.FTZ R60, R86, R9, -R27 ;  /* 0x00000009563c7223 */ /* 0x000fc4000001081b */
        /* <DEDUP_REMOVED lines=116> */
.L_x_1278:
[----:B------:R-:W-:Y:S01]  /*ad70*/  ULEA UR6, UR23, UR45, 0x3 ;  /* 0x0000002d17067291 */ /* 0x000fe2000f8e183f */
[----:B------:R-:W-:Y:S01]  /*ad80*/  ISETP.GT.AND P1, PT, R5, UR22, PT ;  /* 0x0000001605007c0c */ /* 0x000fe2000bf24270 */
        /* <DEDUP_REMOVED lines=73> */
.L_x_1268:
        /* <DEDUP_REMOVED lines=9> */
[----:B------:R-:W-:-:S05]  /*b2b0*/  ULDC UR22, c[0x0][0x9e0] ;  /* 0x0002780000167ab9 */ /* 0x000fca0000000800 */
.L_x_1299:
        /* <DEDUP_REMOVED lines=9> */
.L_x_1282:
[----:B------:R-:W-:Y:S01]  /*b350*/  ULEA UR6, UR46, UR45, 0x3 ;  /* 0x0000002d2e067291 */ /* 0x000fe2000f8e183f */
[----:B------:R-:W-:-:S05]  /*b360*/  IMAD.U32 R6, RZ, RZ, UR47 ;  /* 0x0000002fff067e24 */ /* 0x000fca000f8e00ff */
[----:B------:R-:W-:-:S04]  /*b370*/  SHF.L.U32 R6, R6, 0x1f, RZ ;  /* 0x0000001f06067819 */ /* 0x000fc800000006ff */
[----:B------:R0:W1:Y:S01]  /*b380*/  SYNCS.PHASECHK.TRANS64.TRYWAIT P1, [UR6+0x16830], R6 ;  /* 0x01683006ff0075a7 */ /* 0x0000620008020146 */
[----:B------:R-:W-:Y:S05]  /*b390*/  @!P0 BRA `(.L_x_1283) ;  /* 0x0000000000048947 */ /* 0x000fea0003800000 */
[----:B------:R-:W-:Y:S01]  /*b3a0*/  BPT.TRAP 0x1 ;  /* 0x000000040000795c */ /* 0x000fe20000300000 */
.L_x_1283:
[----:B-1----:R-:W-:Y:S05]  /*b3b0*/  @P1 BRA `(.L_x_1281) ;  /* 0x0000000000081947 */ /* 0x002fea0003800000 */
[----:B------:R-:W1:Y:S02]  /*b3c0*/  SYNCS.PHASECHK.TRANS64.TRYWAIT P1, [UR6+0x16830], R6 ;  /* 0x01683006ff0075a7 */ /* 0x000e640008020146 */
[----:B-1----:R-:W-:Y:S05]  /*b3d0*/  @!P1 BRA `(.L_x_1284) ;  /* 0x000000b400c49947 */ /* 0x002fea0003800000 */
.L_x_1281:
        /* <DEDUP_REMOVED lines=25> */
.L_x_1286:
[----:B------:R-:W-:Y:S01]  /*b570*/  ULEA UR6, UR25, UR45, 0x3 ;  /* 0x0000002d19067291 */ /* 0x000fe2000f8e183f */
[----:B------:R-:W-:-:S05]  /*b580*/  IMAD.U32 R6, RZ, RZ, UR26 ;  /* 0x0000001aff067e24 */ /* 0x000fca000f8e00ff */
[----:B------:R-:W-:-:S04]  /*b590*/  SHF.L.U32 R6, R6, 0x1f, RZ ;  /* 0x0000001f06067819 */ /* 0x000fc800000006ff */
[----:B------:R0:W1:Y:S01]  /*b5a0*/  SYNCS.PHASECHK.TRANS64.TRYWAIT P1, [UR6+0x16850], R6 ;  /* 0x01685006ff0075a7 */ /* 0x0000620008020146 */
[----:B------:R-:W-:Y:S05]  /*b5b0*/  @!P0 BRA `(.L_x_1287) ;  /* 0x0000000000048947 */ /* 0x000fea0003800000 */
[----:B------:R-:W-:Y:S01]  /*b5c0*/  BPT.TRAP 0x1 ;  /* 0x000000040000795c */ /* 0x000fe20000300000 */
.L_x_1287:
[----:B-1----:R-:W-:Y:S05]  /*b5d0*/  @P1 BRA `(.L_x_1285) ;  /* 0x0000000000081947 */ /* 0x002fea0003800000 */
[----:B------:R-:W1:Y:S02]  /*b5e0*/  SYNCS.PHASECHK.TRANS64.TRYWAIT P1, [UR6+0x16850], R6 ;  /* 0x01685006ff0075a7 */ /* 0x000e640008020146 */
[----:B-1----:R-:W-:Y:S05]  /*b5f0*/  @!P1 BRA `(.L_x_1288) ;  /* 0x000000b400549947 */ /* 0x002fea0003800000 */
.L_x_1285:
        /* <DEDUP_REMOVED lines=51> */
.L_x_1289:
[----:B------:R-:W-:Y:S01]  /*b930*/  UISETP.NE.AND UP1, UPT, UR51, URZ, UPT ;  /* 0x0000003f3300728c */ /* 0x000fe2000bf25270 */
[----:B------:R-:W-:Y:S01]  /*b940*/  FMUL.FTZ R126, R64, UR24 ;  /* 0x00000018407e7c20 */ /* 0x000fe20008410000 */
[----:B------:R-:W-:Y:S02]  /*b950*/  VIADD R64, R17, UR40 ;  /* 0x0000002811407c36 */ /* 0x000fe40008000000 */
[----:B0-----:R-:W-:Y:S01]  /*b960*/  FMUL.FTZ R6, R26, UR24 ;  /* 0x000000181a067c20 */ /* 0x001fe20008410000 */
[----:B------:R-:W-:Y:S01]  /*b970*/  ULEA UR6, UR46, UR45, 0x3 ;  /* 0x0000002d2e067291 */ /* 0x000fe2000f8e183f */
[----:B------:R-:W-:Y:S01]  /*b980*/  FMUL.FTZ R26, R39, UR24 ;  /* 0x00000018271a7c20 */ /* 0x000fe20008410000 */
[----:B------:R-:W-:Y:S01]  /*b990*/  PLOP3.LUT P1, PT, PT, PT, UP1, 0x80, 0x0 ;  /* 0x000000000000781c */ /* 0x000fe20003f2f018 */
[----:B------:R-:W-:Y:S01]  /*b9a0*/  FMUL.FTZ R39, R45, UR24 ;  /* 0x000000182d277c20 */ /* 0x000fe20008410000 */
[----:B------:R-:W-:Y:S01]  /*b9b0*/  PLOP3.LUT P2, PT, PT, PT, UP1, 0x80, 0x0 ;  /* 0x000000000000781c */ /* 0x000fe20003f4f018 */
[----:B------:R-:W-:Y:S01]  /*b9c0*/  FMUL.FTZ R45, R63, UR24 ;  /* 0x000000183f2d7c20 */ /* 0x000fe20008410000 */
[----:B------:R-:W-:Y:S01]  /*b9d0*/  UIADD3 UR6, UR6, 0x16840, URZ ;  /* 0x0001684006067890 */ /* 0x000fe2000fffe03f */
[----:B------:R-:W-:Y:S01]  /*b9e0*/  IMAD.SHL.U32 R63, R5, 0x80, RZ ;  /* 0x00000080053f7824 */ /* 0x000fe200078e00ff */
[----:B------:R-:W-:Y:S01]  /*b9f0*/  @UP1 ULDC UR7, c[0x0][0x44c] ;  /* 0x0001130000071ab9 */ /* 0x000fe20000000800 */
[----:B------:R-:W-:Y:S01]  /*ba00*/  FMUL.FTZ R20, R35, UR24 ;  /* 0x0000001823147c20 */ /* 0x000fe20008410000 */
[----:B------:R-:W-:Y:S01]  /*ba10*/  FMUL.FTZ R7, R27, UR24 ;  /* 0x000000181b077c20 */ /* 0x000fe20008410000 */
[----:B------:R-:W-:Y:S01]  /*ba20*/  FMUL.FTZ R15, R28, UR24 ;  /* 0x000000181c0f7c20 */ /* 0x000fe20008410000 */
[----:B------:R-:W-:Y:S01]  /*ba30*/  FMUL.FTZ R10, R31, UR24 ;  /* 0x000000181f0a7c20 */ /* 0x000fe20008410000 */
[----:B------:R-:W-:Y:S01]  /*ba40*/  FMUL.FTZ R35, R41, UR24 ;  /* 0x0000001829237c20 */ /* 0x000fe20008410000 */
[----:B------:R-:W-:Y:S01]  /*ba50*/  UISETP.NE.AND UP0, UPT, UR50, URZ, UPT ;  /* 0x0000003f3200728c */ /* 0x000fe2000bf05270 */
        /* <DEDUP_REMOVED lines=148> */
.L_x_1292:
[----:B------:R-:W-:-:S05]  /*c3a0*/  IMAD.U32 R66, RZ, RZ, UR21 ;  /* 0x00000015ff427e24 */ /* 0x000fca000f8e00ff */
[----:B------:R-:W-:-:S13]  /*c3b0*/  ISETP.NE.AND P1, PT, R66, 0x1, PT ;  /* 0x000000014200780c */ /* 0x000fda0003f25270 */
[----:B------:R-:W1:Y:S02]  /*c3c0*/  @P1 LDC.64 R12, c[0x0][0x9e8] ;  /* 0x00027a00ff0c1b82 */ /* 0x000e640000000a00 */
[----:B-1----:R-:W-:-:S05]  /*c3d0*/  @P1 IMAD.HI.U32 R12, R65, R12, RZ ;  /* 0x0000000c410c1227 */ /* 0x002fca00078e00ff */
[----:B------:R-:W-:-:S07]  /*c3e0*/  @P1 SHF.R.U32.HI R65, RZ, R13, R12 ;  /* 0x0000000dff411219 */ /* 0x000fce000001160c */
.L_x_1293:
[----:B------:R-:W-:Y:S05]  /*c3f0*/  BSYNC B0 ;  /* 0x0000000000007941 */ /* 0x000fea0003800000 */
.L_x_1291:
[----:B------:R-:W-:-:S04]  /*c400*/  IMAD R65, R65, R66, -R63 ;  /* 0x0000004241417224 */ /* 0x000fc800078e0a3f */
[----:B------:R-:W-:-:S05]  /*c410*/  IMAD R12, R16, -0x2, R65 ;  /* 0xfffffffe100c7824 */ /* 0x000fca00078e0241 */
[----:B------:R-:W-:Y:S02]  /*c420*/  VIADDMNMX R71, R12, R66, R71, PT ;  /* 0x000000420c477246 */ /* 0x000fe40003800147 */
[----:B------:R-:W-:-:S07]  /*c430*/  VIMNMX R73, R73, R12, !PT ;  /* 0x0000000c49497248 */ /* 0x000fce0007fe0100 */
.L_x_1290:
        /* <DEDUP_REMOVED lines=116> */
.L_x_1296:
[----:B------:R-:W-:-:S05]  /*cb80*/  IMAD.U32 R21, RZ, RZ, UR21 ;  /* 0x00000015ff157e24 */ /* 0x000fca000f8e00ff */
[----:B------:R-:W-:-:S13]  /*cb90*/  ISETP.NE.AND P2, PT, R21, 0x1, PT ;  /* 0x000000011500780c */ /* 0x000fda0003f45270 */
[----:B------:R-:W0:Y:S02]  /*cba0*/  @P2 LDC.64 R12, c[0x0][0x9e8] ;  /* 0x00027a00ff0c2b82 */ /* 0x000e240000000a00 */
[----:B0-----:R-:W-:-:S05]  /*cbb0*/  @P2 IMAD.HI.U32 R12, R9, R12, RZ ;  /* 0x0000000c090c2227 */ /* 0x001fca00078e00ff */
[----:B------:R-:W-:-:S07]  /*cbc0*/  @P2 SHF.R.U32.HI R9, RZ, R13, R12 ;  /* 0x0000000dff092219 */ /* 0x000fce000001160c */
.L_x_1297:
[----:B------:R-:W-:Y:S05]  /*cbd0*/  BSYNC B0 ;  /* 0x0000000000007941 */ /* 0x000fea0003800000 */
.L_x_1295:
[----:B------:R-:W-:-:S04]  /*cbe0*/  IMAD R9, R9, R21, -R63 ;  /* 0x0000001509097224 */ /* 0x000fc800078e0a3f */
[----:B------:R-:W-:-:S05]  /*cbf0*/  IMAD R12, R16, -0x2, R9 ;  /* 0xfffffffe100c7824 */ /* 0x000fca00078e0209 */
[----:B------:R-:W-:Y:S02]  /*cc00*/  VIADDMNMX R11, R12, R21, R11, PT ;  /* 0x000000150c0b7246 */ /* 0x000fe4000380010b */
[----:B------:R-:W-:-:S07]  /*cc10*/  VIMNMX R15, R15, R12, !PT ;  /* 0x0000000c0f0f7248 */ /* 0x000fce0007fe0100 */
.L_x_1294:
        /* <DEDUP_REMOVED lines=92> */
[----:B------:R-:W-:Y:S01]  /*d1e0*/  ISETP.GT.AND P5, PT, R15, 0x38, P1 ;  /* 0x000000380f00780c */ /* 0x000fe20000fa4270 */
        /* <DEDUP_REMOVED lines=284> */
.L_x_1298:
        /* <DEDUP_REMOVED lines=75> */
.L_x_1280:
[----:B------:R-:W-:Y:S06]  /*e860*/  BAR.ARV 0x8, 0x200 ;  /* 0x0208000000007b1d */ /* 0x000fec0000002000 */
[----:B------:R-:W-:Y:S05]  /*e870*/  @!P0 BRA `(.L_x_1300) ;  /* 0x0000000000048947 */ /* 0x000fea0003800000 */
[----:B------:R-:W-:Y:S01]  /*e880*/  BPT.TRAP 0x1 ;  /* 0x000000040000795c */ /* 0x000fe20000300000 */
.L_x_1300:
[----:B------:R-:W-:Y:S01]  /*e890*/  ULEA UR5, UR46, UR45, 0x3 ;  /* 0x0000002d2e057291 */ /* 0x000fe2000f8e183f */
[----:B------:R-:W-:-:S05]  /*e8a0*/  IMAD.U32 R3, RZ, RZ, UR47 ;  /* 0x0000002fff037e24 */ /* 0x000fca000f8e00ff */
[----:B------:R-:W-:-:S04]  /*e8b0*/  SHF.L.U32 R3, R3, 0x1f, RZ ;  /* 0x0000001f03037819 */ /* 0x000fc800000006ff */
[----:B------:R0:W1:Y:S01]  /*e8c0*/  SYNCS.PHASECHK.TRANS64.TRYWAIT P1, [UR5+0x16850], R3 ;  /* 0x01685003ff0075a7 */ /* 0x0000620008020145 */
[----:B------:R-:W-:Y:S05]  /*e8d0*/  @!P0 BRA `(.L_x_1301) ;  /* 0x0000000000048947 */ /* 0x000fea0003800000 */
[----:B------:R-:W-:Y:S01]  /*e8e0*/  BPT.TRAP 0x1 ;  /* 0x000000040000795c */ /* 0x000fe20000300000 */
.L_x_1301:
[----:B-1----:R-:W-:Y:S05]  /*e8f0*/  @P1 BRA `(.L_x_1302) ;  /* 0x0000000000081947 */ /* 0x002fea0003800000 */
[----:B------:R-:W1:Y:S02]  /*e900*/  SYNCS.PHASECHK.TRANS64.TRYWAIT P1, [UR5+0x16850], R3 ;  /* 0x01685003ff0075a7 */ /* 0x000e640008020145 */
[----:B-1----:R-:W-:Y:S05]  /*e910*/  @!P1 BRA `(.L_x_1303) ;  /* 0x0000008000a49947 */ /* 0x002fea0003800000 */
.L_x_1302:
[----:B------:R-:W-:Y:S01]  /*e920*/  UIADD3 UR45, UR45, 0x400, URZ ;  /* 0x000004002d2d7890 */ /* 0x000fe2000fffe03f */
[----:B------:R-:W-:Y:S01]  /*e930*/  WARPGROUP.ARRIVE ;  /* 0x00000000000079c5 */ /* 0x000fe20000000000 */
[----:B------:R-:W-:Y:S01]  /*e940*/  UMOV UR7, 0x40000040 ;  /* 0x4000004000077882 */ /* 0x000fe20000000000 */
[----:B01----:R-:W0:Y:S01]  /*e950*/  SHFL.BFLY PT, R3, R2, 0x2, 0x1f ;  /* 0x0c401f0002037f89 */ /* 0x003e2200000e0000 */
[----:B------:R-:W-:Y:S01]  /*e960*/  USHF.R.U32.HI UR45, URZ, 0x4, UR45 ;  /* 0x000000043f2d7899 */ /* 0x000fe2000801162d */
[----:B------:R-:W-:Y:S02]  /*e970*/  IMAD.MOV.U32 R20, RZ, RZ, -0x800000 ;  /* 0xff800000ff147424 */ /* 0x000fe400078e00ff */
        /* <DEDUP_REMOVED lines=8> */
[----:B------:R-:W-:Y:S02]  /*ea00*/  IMAD.MOV.U32 R2, RZ, RZ, RZ ;  /* 0x000000ffff027224 */ /* 0x000fe400078e00ff */
[----:B-1----:R-:W-:Y:S02]  /*ea10*/  FADD.FTZ R5, R5, R0 ;  /* 0x0000000005057221 */ /* 0x002fe40000010000 */
[----:B------:R-:W0:Y:S01]  /*ea20*/  SHFL.BFLY PT, R4, R3, 0x1, 0x1f ;  /* 0x0c201f0003047f89 */ /* 0x000e2200000e0000 */
[----:B------:R-:W-:-:S03]  /*ea30*/  IMAD.MOV.U32 R0, RZ, RZ, -0x800000 ;  /* 0xff800000ff007424 */ /* 0x000fc600078e00ff */
[----:B------:R-:W1:Y:S01]  /*ea40*/  SHFL.BFLY PT, R8, R5, 0x1, 0x1f ;  /* 0x0c201f0005087f89 */ /* 0x000e6200000e0000 */
[----:B0-----:R-:W-:Y:S01]  /*ea50*/  FADD.FTZ R10, R3, R4 ;  /* 0x00000004030a7221 */ /* 0x001fe20000010000 */
[----:B-1----:R-:W-:-:S04]  /*ea60*/  FADD.FTZ R8, R5, R8 ;  /* 0x0000000805087221 */ /* 0x002fc80000010000 */
[----:B------:R-:W-:Y:S01]  /*ea70*/  FSETP.NE.FTZ.AND P1, PT, R10, RZ, PT ;  /* 0x000000ff0a00720b */ /* 0x000fe20003f35000 */
[----:B------:R-:W-:Y:S01]  /*ea80*/  IMAD.MOV.U32 R5, RZ, RZ, RZ ;  /* 0x000000ffff057224 */ /* 0x000fe200078e00ff */
        /* <DEDUP_REMOVED lines=48> */
.L_x_1304:
        /* <DEDUP_REMOVED lines=14> */
[----:B------:R-:W-:Y:S01]  /*ee70*/  USEL UR4, URZ, 0x1, UP0 ;  /* 0x000000013f047887 */ /* 0x000fe20008000000 */
        /* <DEDUP_REMOVED lines=27> */
.L_x_1226:
[----:B------:R-:W0:Y:S01]  /*f030*/  S2R R2, SR_CgaCtaId ;  /* 0x0000000000027919 */ /* 0x000e220000008800 */
[----:B------:R-:W-:Y:S01]  /*f040*/  MOV R21, 0x400 ;  /* 0x0000040000157802 */ /* 0x000fe20000000f00 */
[----:B------:R-:W-:Y:S01]  /*f050*/  BSSY B0, `(.L_x_1305) ;  /* 0x000018a000007945 */ /* 0x000fe20003800000 */
[----:B------:R-:W-:Y:S02]  /*f060*/  BAR.SYNC.DEFER_BLOCKING 0x5, 0x200 ;  /* 0x0148000000007b1d */ /* 0x000fe40000010000 */
[----:B0-----:R-:W-:-:S05]  /*f070*/  LEA R21, R2, R21, 0x18 ;  /* 0x0000001502157211 */ /* 0x001fca00078ec0ff */
[----:B------:R-:W0:Y:S02]  /*f080*/  LDS.128 R4, [R21+0x168d0] ;  /* 0x0168d00015047984 */ /* 0x000e240000000c00 */
[----:B0-----:R-:W-:Y:S02]  /*f090*/  R2UR UR5, R5 ;  /* 0x00000000050572ca */ /* 0x001fe400000e0000 */
[----:B------:R-:W-:Y:S02]  /*f0a0*/  R2UR UR7, R6 ;  /* 0x00000000060772ca */ /* 0x000fe400000e0000 */
        /* <DEDUP_REMOVED lines=9> */
[----:B------:R-:W1:Y:S01]  /*f140*/  LDC R33, c[0x0][0xbe8] ;  /* 0x0002fa00ff217b82 */ /* 0x000e620000000800 */
[----:B------:R-:W-:Y:S01]  /*f150*/  F2FP.F16.F32.PACK_AB R14, R14, R25 ;  /* 0x000000190e0e723e */ /* 0x000fe200000000ff */
[----:B------:R-:W-:Y:S01]  /*f160*/  UISETP.NE.AND.EX UP0, UPT, UR9, URZ, UPT, UP0 ;  /* 0x0000003f0900728c */ /* 0x000fe2000bf05300 */
[----:B------:R-:W-:-:S05]  /*f170*/  F2FP.F16.F32.PACK_AB R15, R15, R110 ;  /* 0x0000006e0f0f723e */ /* 0x000fca00000000ff */
[----:B------:R-:W-:Y:S01]  /*f180*/  BAR.SYNC.DEFER_BLOCKING 0x1, 0x180 ;  /* 0x0046000000007b1d */ /* 0x000fe20000010000 */
[----:B------:R-:W-:Y:S02]  /*f190*/  F2FP.F16.F32.PACK_AB R113, R115, R114 ;  /* 0x000000727371723e */ /* 0x000fe400000000ff */
[----:B------:R-:W-:Y:S02]  /*f1a0*/  F2FP.F16.F32.PACK_AB R114, R117, R116 ;  /* 0x000000747572723e */ /* 0x000fe400000000ff */
[----:B------:R-:W-:Y:S01]  /*f1b0*/  F2FP.F16.F32.PACK_AB R115, R119, R118 ;  /* 0x000000767773723e */ /* 0x000fe200000000ff */
[----:B------:R-:W-:Y:S01]  /*f1c0*/  ULDC.64 UR8, c[0x0][0xc00] ;  /* 0x0003000000087ab9 */ /* 0x000fe20000000a00 */
[----:B------:R-:W-:Y:S01]  /*f1d0*/  UMOV UR4, URZ ;  /* 0x0000003f00047c82 */ /* 0x000fe20008000000 */
[----:B------:R-:W-:Y:S02]  /*f1e0*/  UIMAD.WIDE UR8, UR39, 0x4, UR8 ;  /* 0x00000004270878a5 */ /* 0x000fe4000f8e0208 */
[----:B------:R-:W-:Y:S01]  /*f1f0*/  USHF.R.S32.HI UR18, URZ, 0x1f, UR38 ;  /* 0x0000001f3f127899 */ /* 0x000fe20008011426 */
[----:B------:R-:W-:Y:S01]  /*f200*/  ULDC.64 UR12, c[0x0][0xb90] ;  /* 0x0002e400000c7ab9 */ /* 0x000fe20000000a00 */
[----:B------:R-:W-:-:S02]  /*f210*/  USHF.R.S32.HI UR11, URZ, 0x1f, UR39 ;  /* 0x0000001f3f0b7899 */ /* 0x000fc40008011427 */
        /* <DEDUP_REMOVED lines=20> */
[--C-:B------:R-:W-:Y:S01]  /*f360*/  IMAD.X R11, RZ, RZ, R5.reuse, P2 ;  /* 0x000000ffff0b7224 */ /* 0x100fe200010e0605 */
[----:B------:R-:W-:Y:S01]  /*f370*/  LOP3.LUT R4, R7, R4, RZ, 0x3c, !PT ;  /* 0x0000000407047212 */ /* 0x000fe200078e3cff */
[----:B------:R-:W-:Y:S01]  /*f380*/  IMAD.X R7, RZ, RZ, R5, P0 ;  /* 0x000000ffff077224 */ /* 0x000fe200000e0605 */
[----:B------:R-:W-:-:S02]  /*f390*/  LOP3.LUT R6, R6, R29, RZ, 0x3c, !PT ;  /* 0x0000001d06067212 */ /* 0x000fc400078e3cff */
[----:B------:R-:W-:Y:S02]  /*f3a0*/  MOV R29, R8 ;  /* 0x00000008001d7202 */ /* 0x000fe40000000f00 */
[----:B------:R-:W-:Y:S02]  /*f3b0*/  MOV R30, R10 ;  /* 0x0000000a001e7202 */ /* 0x000fe40000000f00 */
[----:B------:R-:W-:Y:S02]  /*f3c0*/  MOV R31, R4 ;  /* 0x00000004001f7202 */ /* 0x000fe40000000f00 */
[----:B------:R-:W-:Y:S02]  /*f3d0*/  MOV R28, R6 ;  /* 0x00000006001c7202 */ /* 0x000fe40000000f00 */
[----:B------:R-:W-:Y:S01]  /*f3e0*/  F2FP.F16.F32.PACK_AB R8, R89, R24 ;  /* 0x000000185908723e */ /* 0x000fe200000000ff */
[----:B------:R-:W-:Y:S01]  /*f3f0*/  IMAD.U32 R24, RZ, RZ, UR8 ;  /* 0x00000008ff187e24 */ /* 0x000fe2000f8e00ff */
[----:B------:R-:W-:-:S02]  /*f400*/  F2FP.F16.F32.PACK_AB R9, R91, R90 ;  /* 0x0000005a5b09723e */ /* 0x000fc400000000ff */
[----:B------:R-:W-:Y:S02]  /*f410*/  F2FP.F16.F32.PACK_AB R10, R93, R92 ;  /* 0x0000005c5d0a723e */ /* 0x000fe400000000ff */
[----:B------:R-:W-:Y:S02]  /*f420*/  F2FP.F16.F32.PACK_AB R11, R95, R94 ;  /* 0x0000005e5f0b723e */ /* 0x000fe400000000ff */
[----:B------:R-:W-:Y:S02]  /*f430*/  F2FP.F16.F32.PACK_AB R4, R97, R96 ;  /* 0x000000606104723e */ /* 0x000fe400000000ff */
[----:B------:R-:W-:Y:S01]  /*f440*/  F2FP.F16.F32.PACK_AB R5, R99, R98 ;  /* 0x000000626305723e */ /* 0x000fe200000000ff */
[----:B------:R0:W-:Y:S01]  /*f450*/  STSM.16.M88.4 [R31], R8 ;  /* 0x000000081f007844 */ /* 0x0001e20000000200 */
[----:B------:R-:W-:Y:S02]  /*f460*/  F2FP.F16.F32.PACK_AB R6, R101, R100 ;  /* 0x000000646506723e */ /* 0x000fe400000000ff */
[----:B------:R-:W-:-:S02]  /*f470*/  F2FP.F16.F32.PACK_AB R7, R103, R102 ;  /* 0x000000666707723e */ /* 0x000fc400000000ff */
[----:B------:R-:W-:-:S03]  /*f480*/  PLOP3.LUT P2, PT, PT, PT, UP0, 0x80, 0x0 ;  /* 0x000000000000781c */ /* 0x000fc60003f4f008 */
[----:B------:R2:W-:Y:S04]  /*f490*/  STSM.16.M88.4 [R30], R4 ;  /* 0x000000041e007844 */ /* 0x0005e80000000200 */
[----:B------:R3:W-:Y:S04]  /*f4a0*/  STSM.16.M88.4 [R29], R12 ;  /* 0x0000000c1d007844 */ /* 0x0007e80000000200 */
[----:B------:R3:W-:Y:S01]  /*f4b0*/  STSM.16.M88.4 [R28], R112 ;  /* 0x000000701c007844 */ /* 0x0007e20000000200 */
[----:B------:R-:W-:Y:S06]  /*f4c0*/  BAR.SYNC.DEFER_BLOCKING 0x1, 0x180 ;  /* 0x0046000000007b1d */ /* 0x000fec0000010000 */
[----:B------:R-:W4:Y:S01]  /*f4d0*/  @P2 LDG.E R26, desc[UR52][R24.64] ;  /* 0x00000034181a2981 */ /* 0x000f22000c1e1900 */
[----:B-1----:R-:W-:Y:S01]  /*f4e0*/  ISETP.NE.AND P1, PT, R33, 0x1, PT ;  /* 0x000000012100780c */ /* 0x002fe20003f25270 */
[----:B0-----:R-:W-:Y:S01]  /*f4f0*/  VIADD R8, R17, UR40 ;  /* 0x0000002811087c36 */ /* 0x001fe20008000000 */
[----:B------:R-:W-:-:S02]  /*f500*/  UIMAD UR8, UR18, UR12, URZ ;  /* 0x0000000c120872a4 */ /* 0x000fc4000f8e023f */
[----:B------:R-:W-:Y:S01]  /*f510*/  USEL UR11, UR11, URZ, !UP0 ;  /* 0x0000003f0b0b7287 */ /* 0x000fe2000c000000 */
[----:B--2---:R-:W-:Y:S01]  /*f520*/  IMAD.MOV.U32 R4, RZ, RZ, R8 ;  /* 0x000000ffff047224 */ /* 0x004fe200078e0008 */
[----:B------:R-:W-:Y:S02]  /*f530*/  UIMAD UR14, UR38, UR13, UR8 ;  /* 0x0000000d260e72a4 */ /* 0x000fe4000f8e0208 */
[----:B------:R-:W-:Y:S02]  /*f540*/  USEL UR10, UR39, URZ, !UP0 ;  /* 0x0000003f270a7287 */ /* 0x000fe4000c000000 */
[----:B------:R-:W-:-:S03]  /*f550*/  UISETP.NE.U32.AND UP0, UPT, UR20, URZ, UPT ;  /* 0x0000003f1400728c */ /* 0x000fc6000bf05070 */
        /* <DEDUP_REMOVED lines=17> */
[----:B------:R-:W-:Y:S01]  /*f670*/  UIMAD UR14, UR10, UR17, UR14 ;  /* 0x000000110a0e72a4 */ /* 0x000fe2000f8e020e */
[----:B------:R-:W-:-:S03]  /*f680*/  ULDC UR16, c[0x0][0xa88] ;  /* 0x0002a20000107ab9 */ /* 0x000fc60000000800 */
[----:B------:R-:W-:Y:S02]  /*f690*/  IADD3 R4, P0, R4, UR12, RZ ;  /* 0x0000000c04047c10 */ /* 0x000fe4000ff1e0ff */
[----:B------:R-:W-:Y:S01]  /*f6a0*/  IMAD.U32 R9, RZ, RZ, UR14 ;  /* 0x0000000eff097e24 */ /* 0x000fe2000f8e00ff */
[----:B------:R-:W-:Y:S02]  /*f6b0*/  ULDC.64 UR14, c[0x0][0xb88] ;  /* 0x0002e200000e7ab9 */ /* 0x000fe40000000a00 */
[----:B------:R-:W-:Y:S02]  /*f6c0*/  IMAD R8, R5, UR14, RZ ;  /* 0x0000000e05087c24 */ /* 0x000fe4000f8e02ff */
[----:B------:R-:W-:Y:S01]  /*f6d0*/  IADD3.X R5, R6, UR13, R9, P0, !PT ;  /* 0x0000000d06057c10 */ /* 0x000fe200087fe409 */
[----:B------:R-:W-:Y:S01]  /*f6e0*/  @UP0 ULDC.64 UR12, c[0x0][0xc08] ;  /* 0x00030200000c0ab9 */ /* 0x000fe20000000a00 */
[----:B------:R-:W-:Y:S01]  /*f6f0*/  IMAD R9, R7, UR15, R8 ;  /* 0x0000000f07097c24 */ /* 0x000fe2000f8e0208 */
[----:B------:R-:W-:Y:S01]  /*f700*/  @UP0 UIMAD.WIDE UR12, UR39, 0x4, UR12 ;  /* 0x00000004270c08a5 */ /* 0x000fe2000f8e020c */
[----:B------:R-:W-:-:S02]  /*f710*/  IMAD.U32 R6, RZ, RZ, UR16 ;  /* 0x00000010ff067e24 */ /* 0x000fc4000f8e00ff */
[----:B------:R-:W-:Y:S01]  /*f720*/  IMAD.WIDE.U32 R4, R7, UR14, R4 ;  /* 0x0000000e07047c25 */ /* 0x000fe2000f8e0004 */
[----:B------:R-:W-:-:S03]  /*f730*/  ULDC.64 UR14, c[0x0][0xb50] ;  /* 0x0002d400000e7ab9 */ /* 0x000fc60000000a00 */
[----:B------:R-:W-:Y:S01]  /*f740*/  IMAD.IADD R5, R5, 0x1, R9 ;  /* 0x0000000105057824 */ /* 0x000fe200078e0209 */
[C---:B------:R-:W-:Y:S01]  /*f750*/  LEA R7, P0, R4.reuse, UR14, 0x2 ;  /* 0x0000000e04077c11 */ /* 0x040fe2000f8010ff */
[----:B------:R-:W-:Y:S02]  /*f760*/  IMAD.U32 R8, RZ, RZ, UR12 ;  /* 0x0000000cff087e24 */ /* 0x000fe4000f8e00ff */
[----:B------:R-:W-:Y:S01]  /*f770*/  IMAD.U32 R9, RZ, RZ, UR13 ;  /* 0x0000000dff097e24 */ /* 0x000fe2000f8e00ff */
[----:B------:R-:W-:Y:S01]  /*f780*/  LEA.HI.X R10, R4, UR15, R5, 0x2, P0 ;  /* 0x0000000f040a7c11 */ /* 0x000fe200080f1405 */
[----:B------:R-:W-:-:S03]  /*f790*/  IMAD R5, R23, 0x40, R19 ;  /* 0x0000004017057824 */ /* 0x000fc600078e0213 */
[----:B------:R3:W5:Y:S01]  /*f7a0*/  @P3 LDG.E R6, desc[UR52][R8.64] ;  /* 0x0000003408063981 */ /* 0x000762000c1e1900 */
[----:B------:R-:W-:Y:S05]  /*f7b0*/  @P3 BRA `(.L_x_1307) ;  /* 0x0000000000103947 */ /* 0x000fea0003800000 */
[----:B------:R-:W-:Y:S05]  /*f7c0*/  @!P2 BRA `(.L_x_1307) ;  /* 0x00000000000ca947 */ /* 0x000fea0003800000 */
[----:B---3--:R-:W2:Y:S04]  /*f7d0*/  LDG.E R9, desc[UR52][R24.64] ;  /* 0x0000003418097981 */ /* 0x008ea8000c1e1900 */
[----:B-----5:R-:W2:Y:S02]  /*f7e0*/  LDG.E R6, desc[UR52][R24.64+0x4] ;  /* 0x0000043418067981 */ /* 0x020ea4000c1e1900 */
[----:B--2---:R-:W-:-:S07]  /*f7f0*/  IMAD.IADD R6, R6, 0x1, -R9 ;  /* 0x0000000106067824 */ /* 0x004fce00078e0a09 */
.L_x_1307:
[----:B---3--:R-:W-:Y:S01]  /*f800*/  SHFL.IDX PT, R12, R7, RZ, 0x1c1f ;  /* 0x001c1fff070c7589 */ /* 0x008fe200000e0000 */
[----:B------:R-:W-:Y:S01]  /*f810*/  IMAD.WIDE R2, R5, 0x2, R2 ;  /* 0x0000000205027825 */ /* 0x000fe200078e0202 */
[----:B------:R-:W-:Y:S01]  /*f820*/  LOP3.LUT P0, RZ, R152, 0x3, RZ, 0xc0, !PT ;  /* 0x0000000398ff7812 */ /* 0x000fe2000780c0ff */
[----:B------:R-:W0:Y:S01]  /*f830*/  @P1 LDC R31, c[0x0][0xbf0] ;  /* 0x0002fc00ff1f1b82 */ /* 0x000e220000000800 */
[----:B------:R-:W1:Y:S01]  /*f840*/  SHFL.IDX PT, R13, R10, RZ, 0x1c1f ;  /* 0x001c1fff0a0d7589 */ /* 0x000e6200000e0000 */
[----:B------:R-:W-:Y:S01]  /*f850*/  VIADD R8, R154, UR40 ;  /* 0x000000289a087c36 */ /* 0x000fe20008000000 */
[----:B------:R-:W-:Y:S01]  /*f860*/  IADD3 R9, P3, R2, 0x1800, RZ ;  /* 0x0000180002097810 */ /* 0x000fe20007f7e0ff */
[----:B-----5:R-:W-:Y:S01]  /*f870*/  IMAD R35, R6, R33, RZ ;  /* 0x0000002106237224 */ /* 0x020fe200078e02ff */
[----:B------:R-:W-:Y:S01]  /*f880*/  SHFL.IDX PT, R14, R7, 0x1, 0x1c1f ;  /* 0x003c1f00070e7f89 */ /* 0x000fe200000e0000 */
[----:B------:R-:W-:Y:S01]  /*f890*/  VIADD R4, R8, 0x8 ;  /* 0x0000000808047836 */ /* 0x000fe20000000000 */
[----:B------:R-:W-:Y:S01]  /*f8a0*/  IADD3 R25, P4, R2, 0x3000, RZ ;  /* 0x0000300002197810 */ /* 0x000fe20007f9e0ff */
[----:B------:R-:W-:Y:S01]  /*f8b0*/  ULDC.64 UR14, c[0x0][0xaa0] ;  /* 0x0002a800000e7ab9 */ /* 0x000fe20000000a00 */
[----:B------:R-:W2:Y:S01]  /*f8c0*/  SHFL.IDX PT, R15, R10, 0x1, 0x1c1f ;  /* 0x003c1f000a0f7f89 */ /* 0x000ea200000e0000 */
[----:B------:R-:W-:-:S02]  /*f8d0*/  ISETP.GE.OR P2, PT, R8, R35, P0 ;  /* 0x000000230800720c */ /* 0x000fc40000746670 */
[----:B------:R-:W-:Y:S02]  /*f8e0*/  LOP3.LUT R5, R2, 0x380, RZ, 0xc0, !PT ;  /* 0x0000038002057812 */ /* 0x000fe400078ec0ff */
[----:B------:R-:W-:Y:S02]  /*f8f0*/  LOP3.LUT R8, R9, 0x380, RZ, 0xc0, !PT ;  /* 0x0000038009087812 */ /* 0x000fe400078ec0ff */
[----:B------:R-:W-:Y:S02]  /*f900*/  ISETP.GE.OR P0, PT, R4, R35, P0 ;  /* 0x000000230400720c */ /* 0x000fe40000706670 */
[----:B------:R-:W-:Y:S02]  /*f910*/  LOP3.LUT R24, R25, 0x380, RZ, 0xc0, !PT ;  /* 0x0000038019187812 */ /* 0x000fe400078ec0ff */
[----:B------:R-:W-:Y:S02]  /*f920*/  SHF.R.U64 R5, R5, 0x3, RZ ;  /* 0x0000000305057819 */ /* 0x000fe400000012ff */
[----:B------:R-:W-:-:S02]  /*f930*/  SHF.R.U64 R8, R8, 0x3, RZ ;  /* 0x0000000308087819 */ /* 0x000fc400000012ff */
[----:B------:R-:W-:Y:S01]  /*f940*/  SHF.R.U64 R24, R24, 0x3, RZ ;  /* 0x0000000318187819 */ /* 0x000fe200000012ff */
[----:B-1----:R1:W-:Y:S01]  /*f950*/  @!P2 ST.E desc[UR52][R12.64], R20 ;  /* 0x000000140c00a985 */ /* 0x0023e2000c101934 */
[----:B------:R-:W-:Y:S01]  /*f960*/  LOP3.LUT R4, R5, R2, RZ, 0x3c, !PT ;  /* 0x0000000205047212 */ /* 0x000fe200078e3cff */
[--C-:B------:R-:W-:Y:S01]  /*f970*/  IMAD.MOV.U32 R5, RZ, RZ, R3.reuse ;  /* 0x000000ffff057224 */ /* 0x100fe200078e0003 */
[----:B------:R-:W-:Y:S01]  /*f980*/  LOP3.LUT R8, R8, R9, RZ, 0x3c, !PT ;  /* 0x0000000908087212 */ /* 0x000fe200078e3cff */
[--C-:B------:R-:W-:Y:S01]  /*f990*/  IMAD.X R9, RZ, RZ, R3.reuse, P3 ;  /* 0x000000ffff097224 */ /* 0x100fe200018e0603 */
[----:B------:R-:W-:Y:S01]  /*f9a0*/  LOP3.LUT R24, R24, R25, RZ, 0x3c, !PT ;  /* 0x0000001918187212 */ /* 0x000fe200078e3cff */
[----:B------:R-:W-:Y:S01]  /*f9b0*/  IMAD.X R25, RZ, RZ, R3, P4 ;  /* 0x000000ffff197224 */ /* 0x000fe200020e0603 */
[----:B--2---:R2:W-:Y:S04]  /*f9c0*/  @!P0 ST.E desc[UR52][R14.64], R0 ;  /* 0x000000000e008985 */ /* 0x0045e8000c101934 */
[----:B------:R-:W3:Y:S04]  /*f9d0*/  LD.E.128 R4, desc[UR52][R4.64] ;  /* 0x0000003404047980 */ /* 0x000ee8000c101d00 */
[----:B------:R-:W4:Y:S04]  /*f9e0*/  LD.E.128 R8, desc[UR52][R8.64] ;  /* 0x0000003408087980 */ /* 0x000f28000c101d00 */
[----:B------:R-:W4:Y:S01]  /*f9f0*/  LD.E.128 R24, desc[UR52][R24.64] ;  /* 0x0000003418187980 */ /* 0x000f22000c101d00 */
[----:B------:R-:W-:Y:S01]  /*fa00*/  IADD3 R29, P0, R2, 0x4800, RZ ;  /* 0x00004800021d7810 */ /* 0x000fe20007f1e0ff */
[----:B------:R-:W-:-:S04]  /*fa10*/  UIMAD UR12, UR9, UR14, URZ ;  /* 0x0000000e090c72a4 */ /* 0x000fc8000f8e023f */
[----:B-1----:R-:W-:Y:S01]  /*fa20*/  IMAD.X R13, RZ, RZ, R3, P0 ;  /* 0x000000ffff0d7224 */ /* 0x002fe200000e0603 */
[----:B------:R-:W-:Y:S01]  /*fa30*/  LOP3.LUT R2, R29, 0x380, RZ, 0xc0, !PT ;  /* 0x000003801d027812 */ /* 0x000fe200078ec0ff */
[----:B------:R-:W1:Y:S01]  /*fa40*/  @P1 LDC R3, c[0x0][0xbec] ;  /* 0x0002fb00ff031b82 */ /* 0x000e620000000800 */
[----:B------:R-:W-:Y:S02]  /*fa50*/  UIMAD.WIDE.U32 UR8, UR4, UR14, URZ ;  /* 0x0000000e040872a5 */ /* 0x000fe4000f8e003f */
[----:B------:R-:W-:Y:S01]  /*fa60*/  UIMAD UR12, UR4, UR15, UR12 ;  /* 0x0000000f040c72a4 */ /* 0x000fe2000f8e020c */
[----:B--2---:R-:W-:Y:S01]  /*fa70*/  IMAD R0, R18, 0x30, R23 ;  /* 0x0000003012007824 */ /* 0x004fe200078e0217 */
[----:B------:R-:W-:Y:S01]  /*fa80*/  SHF.R.U64 R2, R2, 0x3, RZ ;  /* 0x0000000302027819 */ /* 0x000fe200000012ff */
[----:B------:R-:W-:Y:S01]  /*fa90*/  ULDC.64 UR14, c[0x0][0xae8] ;  /* 0x0002ba00000e7ab9 */ /* 0x000fe20000000a00 */
[----:B------:R-:W-:Y:S02]  /*faa0*/  UIADD3 UR9, UR9, UR12, URZ ;  /* 0x0000000c09097290 */ /* 0x000fe4000fffe03f */
[----:B------:R-:W-:Y:S01]  /*fab0*/  UIMAD UR4, UR18, UR14, URZ ;  /* 0x0000000e120472a4 */ /* 0x000fe2000f8e023f */
[----:B------:R-:W-:Y:S01]  /*fac0*/  VIADD R28, R0, UR40 ;  /* 0x00000028001c7c36 */ /* 0x000fe20008000000 */
[----:B------:R-:W-:Y:S01]  /*fad0*/  UIMAD.WIDE.U32 UR8, UR38, UR14, UR8 ;  /* 0x0000000e260872a5 */ /* 0x000fe2000f8e0008 */
[----:B------:R-:W-:Y:S01]  /*fae0*/  LOP3.LUT R12, R2, R29, RZ, 0x3c, !PT ;  /* 0x0000001d020c7212 */ /* 0x000fe200078e3cff */
[----:B------:R-:W-:Y:S01]  /*faf0*/  UIMAD UR4, UR38, UR15, UR4 ;  /* 0x0000000f260472a4 */ /* 0x000fe2000f8e0204 */
[----:B------:R-:W-:-:S02]  /*fb00*/  ULDC.64 UR12, c[0x0][0xaf0] ;  /* 0x0002bc00000c7ab9 */ /* 0x000fc40000000a00 */
[----:B------:R-:W-:Y:S01]  /*fb10*/  UIMAD UR11, UR11, UR12, URZ ;  /* 0x0000000c0b0b72a4 */ /* 0x000fe2000f8e023f */
[----:B------:R-:W-:Y:S01]  /*fb20*/  IMAD.MOV.U32 R29, RZ, RZ, R28 ;  /* 0x000000ffff1d7224 */ /* 0x000fe200078e001c */
[----:B------:R-:W-:Y:S01]  /*fb30*/  UIADD3 UR9, UR9, UR4, URZ ;  /* 0x0000000409097290 */ /* 0x000fe2000fffe03f */
[----:B------:R-:W5:Y:S01]  /*fb40*/  LD.E.128 R12, desc[UR52][R12.64] ;  /* 0x000000340c0c7980 */ /* 0x000f62000c101d00 */
[----:B------:R-:W-:Y:S01]  /*fb50*/  UIMAD UR4, UR10, UR13, UR11 ;  /* 0x0000000d0a0472a4 */ /* 0x000fe2000f8e020b */
[----:B------:R-:W-:Y:S01]  /*fb60*/  VIADD R32, R23, UR40 ;  /* 0x0000002817207c36 */ /* 0x000fe20008000000 */
[----:B------:R-:W-:Y:S01]  /*fb70*/  UIMAD.WIDE.U32 UR10, UR10, UR12, UR8 ;  /* 0x0000000c0a0a72a5 */ /* 0x000fe2000f8e0008 */
[----:B-1----:R-:W-:Y:S01]  /*fb80*/  @P1 IMAD.HI.U32 R0, R28, R3, RZ ;  /* 0x000000031c001227 */ /* 0x002fe200078e00ff */
[----:B------:R-:W-:Y:S01]  /*fb90*/  @!PT LDS RZ, [RZ] ;  /* 0x00000000fffff984 */ /* 0x000fe20000000800 */
[----:B------:R-:W-:Y:S01]  /*fba0*/  @!PT LDS RZ, [RZ] ;  /* 0x00000000fffff984 */ /* 0x000fe20000000800 */
[----:B------:R-:W-:Y:S01]  /*fbb0*/  @!PT LDS RZ, [RZ] ;  /* 0x00000000fffff984 */ /* 0x000fe20000000800 */
[----:B------:R-:W-:Y:S01]  /*fbc0*/  @!PT LDS RZ, [RZ] ;  /* 0x00000000fffff984 */ /* 0x000fe20000000800 */
[----:B------:R1:W-:Y:S06]  /*fbd0*/  MEMBAR.ALL.CTA ;  /* 0x0000000000007992 */ /* 0x0003ec0000008000 */
[----:B-1----:R-:W1:Y:S01]  /*fbe0*/  FENCE.VIEW.ASYNC.S ;  /* 0x00000000000073c6 */ /* 0x002e620000000000 */
[----:B------:R-:W-:Y:S01]  /*fbf0*/  ULDC.64 UR8, c[0x0][0xae0] ;  /* 0x0002b80000087ab9 */ /* 0x000fe20000000a00 */
[----:B------:R-:W-:Y:S01]  /*fc00*/  UIADD3 UR4, UR11, UR4, URZ ;  /* 0x000000040b047290 */ /* 0x000fe2000fffe03f */
[----:B------:R-:W-:Y:S01]  /*fc10*/  VIADD R21, R21, 0x16820 ;  /* 0x0001682015157836 */ /* 0x000fe20000000000 */
[----:B0-----:R-:W-:Y:S01]  /*fc20*/  @P1 SHF.R.U32.HI R29, RZ, R31, R0 ;  /* 0x0000001fff1d1219 */ /* 0x001fe20000011600 */
[----:B------:R-:W-:-:S02]  /*fc30*/  IMAD.U32 R3, RZ, RZ, UR11 ;  /* 0x0000000bff037e24 */ /* 0x000fc4000f8e00ff */
[----:B------:R-:W-:Y:S01]  /*fc40*/  IMAD.U32 R2, RZ, RZ, UR10 ;  /* 0x0000000aff027e24 */ /* 0x000fe2000f8e00ff */
[--C-:B------:R-:W-:Y:S01]  /*fc50*/  SHF.R.S32.HI R0, RZ, 0x1f, R29.reuse ;  /* 0x0000001fff007819 */ /* 0x100fe2000001141d */
[----:B------:R-:W-:Y:S01]  /*fc60*/  IMAD.MOV R20, RZ, RZ, -R29 ;  /* 0x000000ffff147224 */ /* 0x000fe200078e0a1d */
[----:B------:R-:W-:Y:S01]  /*fc70*/  PRMT R21, RZ, 0x654, R21 ;  /* 0x00000654ff157816 */ /* 0x000fe20000000015 */
[----:B------:R-:W-:Y:S01]  /*fc80*/  IMAD.U32 R3, RZ, RZ, UR4 ;  /* 0x00000004ff037e24 */ /* 0x000fe2000f8e00ff */
[----:B------:R-:W-:Y:S01]  /*fc90*/  ULDC UR4, c[0x0][0xac8] ;  /* 0x0002b20000047ab9 */ /* 0x000fe20000000800 */
[----:B------:R-:W-:Y:S02]  /*fca0*/  IMAD R0, R0, UR8, RZ ;  /* 0x0000000800007c24 */ /* 0x000fe4000f8e02ff */
[----:B------:R-:W-:Y:S02]  /*fcb0*/  IMAD R31, R33, R20, R28 ;  /* 0x00000014211f7224 */ /* 0x000fe400078e021c */
[----:B------:R-:W-:-:S02]  /*fcc0*/  IMAD R33, R29, UR9, R0 ;  /* 0x000000091d217c24 */ /* 0x000fc4000f8e0200 */
[----:B------:R-:W-:Y:S01]  /*fcd0*/  IMAD.WIDE.U32 R2, R29, UR8, R2 ;  /* 0x000000081d027c25 */ /* 0x000fe2000f8e0002 */
[----:B------:R-:W-:Y:S01]  /*fce0*/  SHF.R.S32.HI R0, RZ, 0x1f, R31 ;  /* 0x0000001fff007819 */ /* 0x000fe2000001141f */
[----:B------:R-:W-:Y:S02]  /*fcf0*/  ULDC.64 UR8, c[0x0][0xad8] ;  /* 0x0002b60000087ab9 */ /* 0x000fe40000000a00 */
[----:B------:R-:W-:Y:S01]  /*fd00*/  IMAD.IADD R3, R3, 0x1, R33 ;  /* 0x0000000103037824 */ /* 0x000fe200078e0221 */
[----:B-1----:R0:W-:Y:S01]  /*fd10*/  SYNCS.ARRIVE.TRANS64.RED.A1T0 RZ, [R21+URZ], RZ ;  /* 0x000000ff15ff79a7 */ /* 0x0021e2000810043f */
[----:B------:R-:W-:Y:S02]  /*fd20*/  IMAD R0, R0, UR8, RZ ;  /* 0x0000000800007c24 */ /* 0x000fe4000f8e02ff */
[----:B------:R-:W-:-:S04]  /*fd30*/  IMAD.WIDE.U32 R2, R31, UR8, R2 ;  /* 0x000000081f027c25 */ /* 0x000fc8000f8e0002 */
[----:B------:R-:W-:Y:S01]  /*fd40*/  IMAD R29, R31, UR9, R0 ;  /* 0x000000091f1d7c24 */ /* 0x000fe2000f8e0200 */
[----:B------:R-:W-:Y:S01]  /*fd50*/  ULDC.64 UR8, c[0x0][0xa80] ;  /* 0x0002a00000087ab9 */ /* 0x000fe20000000a00 */
[----:B------:R-:W-:Y:S01]  /*fd60*/  VIADD R0, R32, 0x30 ;  /* 0x0000003020007836 */ /* 0x000fe20000000000 */
[----:B------:R-:W-:Y:S01]  /*fd70*/  LEA R30, P0, R2, UR8, 0x1 ;  /* 0x00000008021e7c11 */ /* 0x000fe2000f8008ff */
[----:B------:R-:W-:-:S04]  /*fd80*/  IMAD.IADD R3, R3, 0x1, R29 ;  /* 0x0000000103037824 */ /* 0x000fc800078e021d */
[----:B------:R-:W1:Y:S01]  /*fd90*/  SHFL.IDX PT, R20, R30, RZ, 0x181f ;  /* 0x00181fff1e147589 */ /* 0x000e6200000e0000 */
[----:B------:R-:W-:Y:S01]  /*fda0*/  LEA.HI.X R31, R2, UR9, R3, 0x1, P0 ;  /* 0x00000009021f7c11 */ /* 0x000fe200080f0c03 */
[C---:B------:R-:W-:Y:S01]  /*fdb0*/  VIADD R2, R32.reuse, 0x60 ;  /* 0x0000006020027836 */ /* 0x040fe20000000000 */
[C---:B------:R-:W-:Y:S01]  /*fdc0*/  ISETP.GE.AND P0, PT, R19.reuse, UR4, PT ;  /* 0x0000000413007c0c */ /* 0x040fe2000bf06270 */
[----:B------:R-:W2:Y:S03]  /*fdd0*/  SHFL.IDX PT, R28, R30, 0x1, 0x181f ;  /* 0x00381f001e1c7f89 */ /* 0x000ea600000e0000 */
[-C--:B------:R-:W-:Y:S01]  /*fde0*/  ISETP.GE.OR P1, PT, R32, R35.reuse, P0 ;  /* 0x000000232000720c */ /* 0x080fe20000726670 */
[----:B------:R-:W0:Y:S01]  /*fdf0*/  SHFL.IDX PT, R34, R30, 0x2, 0x181f ;  /* 0x00581f001e227f89 */ /* 0x000e2200000e0000 */
[-C--:B------:R-:W-:Y:S01]  /*fe00*/  ISETP.GE.OR P2, PT, R0, R35.reuse, P0 ;  /* 0x000000230000720c */ /* 0x080fe20000746670 */
[----:B------:R-:W-:Y:S01]  /*fe10*/  VIADD R0, R32, 0x90 ;  /* 0x0000009020007836 */ /* 0x000fe20000000000 */
[-C--:B------:R-:W-:Y:S01]  /*fe20*/  ISETP.GE.OR P3, PT, R2, R35.reuse, P0 ;  /* 0x000000230200720c */ /* 0x080fe20000766670 */
[----:B------:R-:W0:Y:S03]  /*fe30*/  SHFL.IDX PT, R3, R31, RZ, 0x181f ;  /* 0x00181fff1f037589 */ /* 0x000e2600000e0000 */
[----:B------:R-:W-:Y:S01]  /*fe40*/  ISETP.GE.OR P0, PT, R0, R35, P0 ;  /* 0x000000230000720c */ /* 0x000fe20000706670 */
[----:B------:R-:W0:Y:S04]  /*fe50*/  SHFL.IDX PT, R29, R31, 0x1, 0x181f ;  /* 0x00381f001f1d7f89 */ /* 0x000e2800000e0000 */
[----:B------:R-:W0:Y:S01]  /*fe60*/  SHFL.IDX PT, R33, R31, 0x2, 0x181f ;  /* 0x00581f001f217f89 */ /* 0x000e2200000e0000 */
[----:B-1----:R-:W-:-:S03]  /*fe70*/  @!P1 LEA R2, P4, R19, R20, 0x1 ;  /* 0x0000001413029211 */ /* 0x002fc600078808ff */
[----:B------:R-:W1:Y:S01]  /*fe80*/  SHFL.IDX PT, R30, R30, 0x3, 0x181f ;  /* 0x00781f001e1e7f89 */ /* 0x000e6200000e0000 */
[----:B--2---:R-:W-:-:S03]  /*fe90*/  @!P2 LEA R20, P5, R19, R28, 0x1 ;  /* 0x0000001c1314a211 */ /* 0x004fc600078a08ff */
[----:B------:R-:W2:Y:S01]  /*fea0*/  SHFL.IDX PT, R31, R31, 0x3, 0x181f ;  /* 0x00781f001f1f7f89 */ /* 0x000ea200000e0000 */
[C---:B0-----:R-:W-:Y:S02]  /*feb0*/  @!P3 LEA R28, P6, R19.reuse, R34, 0x1 ;  /* 0x00000022131cb211 */ /* 0x041fe400078c08ff */
[C-C-:B------:R-:W-:Y:S02]  /*fec0*/  @!P1 LEA.HI.X R3, R19.reuse, R3, R156.reuse, 0x1, P4 ;  /* 0x0000000313039211 */ /* 0x140fe400020f0c9c */
[C-C-:B------:R-:W-:Y:S02]  /*fed0*/  @!P2 LEA.HI.X R21, R19.reuse, R29, R156.reuse, 0x1, P5 ;  /* 0x0000001d1315a211 */ /* 0x140fe400028f0c9c */
[----:B------:R-:W-:Y:S01]  /*fee0*/  @!P3 LEA.HI.X R29, R19, R33, R156, 0x1, P6 ;  /* 0x00000021131db211 */ /* 0x000fe200030f0c9c */
[----:B---3--:R0:W-:Y:S04]  /*fef0*/  @!P1 ST.E.128 desc[UR52][R2.64], R4 ;  /* 0x0000000402009985 */ /* 0x0081e8000c101d34 */
[----:B----4-:R0:W-:Y:S04]  /*ff00*/  @!P2 ST.E.128 desc[UR52][R20.64], R8 ;  /* 0x000000081400a985 */ /* 0x0101e8000c101d34 */
[----:B------:R0:W-:Y:S01]  /*ff10*/  @!P3 ST.E.128 desc[UR52][R28.64], R24 ;  /* 0x000000181c00b985 */ /* 0x0001e2000c101d34 */
[----:B-12---:R-:W-:Y:S05]  /*ff20*/  @P0 BRA `(.L_x_1308) ;  /* 0x0000000800700947 */ /* 0x006fea0003800000 */
[----:B0-----:R-:W-:-:S04]  /*ff30*/  LEA R2, P0, R19, R30, 0x1 ;  /* 0x0000001e13027211 */ /* 0x001fc800078008ff */
[----:B------:R-:W-:-:S05]  /*ff40*/  LEA.HI.X R3, R19, R31, R156, 0x1, P0 ;  /* 0x0000001f13037211 */ /* 0x000fca00000f0c9c */
[----:B-----5:R2:W-:Y:S01]  /*ff50*/  ST.E.128 desc[UR52][R2.64], R12 ;  /* 0x0000000c02007985 */ /* 0x0205e2000c101d34 */
[----:B------:R-:W-:Y:S05]  /*ff60*/  BRA `(.L_x_1308) ;  /* 0x0000000800607947 */ /* 0x000fea0003800000 */
.L_x_1306:
        /* <DEDUP_REMOVED lines=11> */
[----:B------:R-:W-:Y:S01]  /*10020*/  UISETP.NE.U32.AND UP1, UPT, UR8, URZ, UPT ;  /* 0x0000003f0800728c */ /* 0x000fe2000bf25070 */
[----:B------:R-:W-:Y:S02]  /*10030*/  IMAD.U32 R0, RZ, RZ, UR4 ;  /* 0x00000004ff007e24 */ /* 0x000fe4000f8e00ff */
[----:B------:R-:W2:Y:S01]  /*10040*/  @P2 LDG.E R6, desc[UR52][R2.64] ;  /* 0x0000003402062981 */ /* 0x000ea2000c1e1900 */
[----:B------:R-:W-:-:S06]  /*10050*/  UISETP.NE.AND.EX UP1, UPT, UR9, URZ, UPT, UP1 ;  /* 0x0000003f0900728c */ /* 0x000fcc000bf25310 */
        /* <DEDUP_REMOVED lines=11> */
[----:B--2---:R-:W-:Y:S01]  /*10110*/  @P2 R2UR UR4, R6 ;  /* 0x00000000060422ca */ /* 0x004fe200000e0000 */
[----:B01----:R-:W-:-:S14]  /*10120*/  @P3 BRA `(.L_x_1309) ;  /* 0x0000000000103947 */ /* 0x003fdc0003800000 */
[----:B------:R-:W-:Y:S05]  /*10130*/  @!P2 BRA `(.L_x_1309) ;  /* 0x00000000000ca947 */ /* 0x000fea0003800000 */
[----:B------:R-:W2:Y:S04]  /*10140*/  LDG.E R5, desc[UR52][R2.64] ;  /* 0x0000003402057981 */ /* 0x000ea8000c1e1900 */
[----:B-----5:R-:W2:Y:S02]  /*10150*/  LDG.E R0, desc[UR52][R2.64+0x4] ;  /* 0x0000043402007981 */ /* 0x020ea4000c1e1900 */
[----:B--2---:R-:W-:-:S07]  /*10160*/  IMAD.IADD R0, R0, 0x1, -R5 ;  /* 0x0000000100007824 */ /* 0x004fce00078e0a05 */
.L_x_1309:
[----:B------:R-:W-:Y:S01]  /*10170*/  USHF.R.S32.HI UR8, URZ, 0x1f, UR39 ;  /* 0x0000001f3f087899 */ /* 0x000fe20008011427 */
[----:B------:R-:W-:Y:S01]  /*10180*/  BSSY B1, `(.L_x_1310) ;  /* 0x000002e000017945 */ /* 0x000fe20003800000 */
[----:B------:R-:W-:Y:S02]  /*10190*/  USHF.R.S32.HI UR11, URZ, 0x1f, UR4 ;  /* 0x0000001f3f0b7899 */ /* 0x000fe40008011404 */
[----:B------:R-:W-:Y:S02]  /*101a0*/  USEL UR13, UR39, URZ, !UP0 ;  /* 0x0000003f270d7287 */ /* 0x000fe4000c000000 */
[----:B------:R-:W-:Y:S01]  /*101b0*/  USEL UR14, UR8, URZ, !UP0 ;  /* 0x0000003f080e7287 */ /* 0x000fe2000c000000 */
[----:B------:R-:W-:Y:S11]  /*101c0*/  @P1 BRA `(.L_x_1311) ;  /* 0x0000000000a41947 */ /* 0x000ff60003800000 */
[----:B------:R-:W0:Y:S01]  /*101d0*/  S2R R3, SR_TID.X ;  /* 0x0000000000037919 */ /* 0x000e220000002100 */
[----:B------:R-:W1:Y:S01]  /*101e0*/  LDC R7, c[0x0][0xbe8] ;  /* 0x0002fa00ff077b82 */ /* 0x000e620000000800 */
[----:B------:R-:W-:Y:S02]  /*101f0*/  IMAD.U32 R4, RZ, RZ, UR40 ;  /* 0x00000028ff047e24 */ /* 0x000fe4000f8e00ff */
[----:B-1---5:R-:W-:-:S03]  /*10200*/  IMAD R2, R0, R7, RZ ;  /* 0x0000000700027224 */ /* 0x022fc600078e02ff */
[----:B0-----:R-:W-:-:S04]  /*10210*/  IADD3 R4, R4, -0x80, R3 ;  /* 0xffffff8004047810 */ /* 0x001fc80007ffe003 */
[----:B------:R-:W-:-:S13]  /*10220*/  ISETP.GE.AND P1, PT, R4, R2, PT ;  /* 0x000000020400720c */ /* 0x000fda0003f26270 */
[----:B------:R-:W-:Y:S05]  /*10230*/  @P1 BRA `(.L_x_1311) ;  /* 0x0000000000881947 */ /* 0x000fea0003800000 */
[----:B------:R-:W-:Y:S01]  /*10240*/  ISETP.NE.AND P1, PT, R7, 0x1, PT ;  /* 0x000000010700780c */ /* 0x000fe20003f25270 */
[----:B------:R-:W-:Y:S01]  /*10250*/  ULDC.64 UR16, c[0x0][0xb90] ;  /* 0x0002e40000107ab9 */ /* 0x000fe20000000a00 */
[----:B------:R-:W-:Y:S01]  /*10260*/  UMOV UR8, UR4 ;  /* 0x0000000400087c82 */ /* 0x000fe20008000000 */
[----:B------:R-:W-:Y:S01]  /*10270*/  UIMAD UR10, UR12, UR16, URZ ;  /* 0x000000100c0a72a4 */ /* 0x000fe2000f8e023f */
[----:B------:R-:W-:Y:S01]  /*10280*/  IMAD.MOV.U32 R2, RZ, RZ, R4 ;  /* 0x000000ffff027224 */ /* 0x000fe200078e0004 */
[----:B------:R-:W-:Y:S02]  /*10290*/  UMOV UR9, UR11 ;  /* 0x0000000b00097c82 */ /* 0x000fe40008000000 */
[----:B------:R-:W-:Y:S02]  /*102a0*/  UIMAD.WIDE.U32 UR8, UR38, UR16, UR8 ;  /* 0x00000010260872a5 */ /* 0x000fe4000f8e0008 */
[----:B------:R-:W-:-:S03]  /*102b0*/  UIMAD UR10, UR38, UR17, UR10 ;  /* 0x00000011260a72a4 */ /* 0x000fc6000f8e020a */
[----:B------:R-:W-:Y:S01]  /*102c0*/  ULDC.64 UR16, c[0x0][0xb98] ;  /* 0x0002e60000107ab9 */ /* 0x000fe20000000a00 */
[----:B------:R-:W0:Y:S01]  /*102d0*/  @P1 LDC R3, c[0x0][0xbec] ;  /* 0x0002fb00ff031b82 */ /* 0x000e220000000800 */
[----:B------:R-:W-:Y:S02]  /*102e0*/  UIADD3 UR9, UR9, UR10, URZ ;  /* 0x0000000a09097290 */ /* 0x000fe4000fffe03f */
[----:B------:R-:W-:Y:S02]  /*102f0*/  UIMAD UR10, UR14, UR16, URZ ;  /* 0x000000100e0a72a4 */ /* 0x000fe4000f8e023f */
[----:B------:R-:W-:Y:S02]  /*10300*/  UIMAD.WIDE.U32 UR8, UR13, UR16, UR8 ;  /* 0x000000100d0872a5 */ /* 0x000fe4000f8e0008 */
[----:B------:R-:W-:Y:S01]  /*10310*/  UIMAD UR10, UR13, UR17, UR10 ;  /* 0x000000110d0a72a4 */ /* 0x000fe2000f8e020a */
[----:B------:R-:W1:Y:S02]  /*10320*/  @P1 LDC R6, c[0x0][0xbf0] ;  /* 0x0002fc00ff061b82 */ /* 0x000e640000000800 */
[----:B------:R-:W-:Y:S01]  /*10330*/  ULDC.64 UR16, c[0x0][0xb88] ;  /* 0x0002e20000107ab9 */ /* 0x000fe20000000a00 */
[----:B0-----:R-:W-:-:S05]  /*10340*/  @P1 IMAD.HI.U32 R3, R4, R3, RZ ;  /* 0x0000000304031227 */ /* 0x001fca00078e00ff */
[----:B-1----:R-:W-:Y:S01]  /*10350*/  @P1 SHF.R.U32.HI R2, RZ, R6, R3 ;  /* 0x00000006ff021219 */ /* 0x002fe20000011603 */
[----:B------:R-:W-:-:S03]  /*10360*/  IMAD.U32 R6, RZ, RZ, UR10 ;  /* 0x0000000aff067e24 */ /* 0x000fc6000f8e00ff */
[--C-:B------:R-:W-:Y:S01]  /*10370*/  SHF.R.S32.HI R3, RZ, 0x1f, R2.reuse ;  /* 0x0000001fff037819 */ /* 0x100fe20000011402 */
[----:B------:R-:W-:Y:S01]  /*10380*/  IMAD.MOV R5, RZ, RZ, -R2 ;  /* 0x000000ffff057224 */ /* 0x000fe200078e0a02 */
[----:B------:R-:W-:-:S03]  /*10390*/  IADD3 R2, P1, R2, UR8, RZ ;  /* 0x0000000802027c10 */ /* 0x000fc6000ff3e0ff */
[----:B------:R-:W-:Y:S01]  /*103a0*/  IMAD R5, R7, R5, R4 ;  /* 0x0000000507057224 */ /* 0x000fe200078e0204 */
[----:B------:R-:W-:Y:S01]  /*103b0*/  IADD3.X R3, R3, UR9, R6, P1, !PT ;  /* 0x0000000903037c10 */ /* 0x000fe20008ffe406 */
[----:B------:R-:W-:-:S03]  /*103c0*/  ULDC.64 UR8, c[0x0][0xb50] ;  /* 0x0002d40000087ab9 */ /* 0x000fc60000000a00 */
[----:B------:R-:W-:Y:S01]  /*103d0*/  SHF.R.S32.HI R4, RZ, 0x1f, R5 ;  /* 0x0000001fff047819 */ /* 0x000fe20000011405 */
[----:B------:R-:W-:-:S04]  /*103e0*/  IMAD.WIDE.U32 R2, R5, UR16, R2 ;  /* 0x0000001005027c25 */ /* 0x000fc8000f8e0002 */
[----:B------:R-:W-:-:S04]  /*103f0*/  IMAD R4, R4, UR16, RZ ;  /* 0x0000001004047c24 */ /* 0x000fc8000f8e02ff */
[----:B------:R-:W-:Y:S01]  /*10400*/  IMAD R7, R5, UR17, R4 ;  /* 0x0000001105077c24 */ /* 0x000fe2000f8e0204 */
[----:B------:R-:W-:-:S03]  /*10410*/  LEA R4, P1, R2, UR8, 0x2 ;  /* 0x0000000802047c11 */ /* 0x000fc6000f8210ff */
[----:B------:R-:W-:-:S05]  /*10420*/  IMAD.IADD R3, R3, 0x1, R7 ;  /* 0x0000000103037824 */ /* 0x000fca00078e0207 */
[----:B------:R-:W-:Y:S01]  /*10430*/  LEA.HI.X R5, R2, UR9, R3, 0x2, P1 ;  /* 0x0000000902057c11 */ /* 0x000fe200088f1403 */
[----:B------:R-:W-:-:S05]  /*10440*/  IMAD.MOV.U32 R3, RZ, RZ, -0x800000 ;  /* 0xff800000ff037424 */ /* 0x000fca00078e00ff */
[----:B------:R0:W-:Y:S02]  /*10450*/  STG.E desc[UR52][R4.64], R3 ;  /* 0x0000000304007986 */ /* 0x0001e4000c101934 */
.L_x_1311:
[----:B------:R-:W-:Y:S05]  /*10460*/  BSYNC B1 ;  /* 0x0000000000017941 */ /* 0x000fea0003800000 */
.L_x_1310:
[----:B0-----:R-:W0:Y:S01]  /*10470*/  @P0 LDC R3, c[0x0][0xbf0] ;  /* 0x0002fc00ff030b82 */ /* 0x001e220000000800 */
[----:B------:R-:W-:Y:S01]  /*10480*/  ULDC.64 UR16, c[0x0][0xaa0] ;  /* 0x0002a80000107ab9 */ /* 0x000fe20000000a00 */
[----:B------:R-:W-:Y:S01]  /*10490*/  IMAD R2, R18, 0x30, R23 ;  /* 0x0000003012027824 */ /* 0x000fe200078e0217 */
[----:B------:R-:W-:Y:S01]  /*104a0*/  UIMAD UR10, UR11, UR16, URZ ;  /* 0x000000100b0a72a4 */ /* 0x000fe2000f8e023f */
[----:B------:R-:W-:Y:S01]  /*104b0*/  VIADD R20, R23, UR40 ;  /* 0x0000002817147c36 */ /* 0x000fe20008000000 */
[----:B------:R-:W-:Y:S01]  /*104c0*/  UIMAD.WIDE.U32 UR8, UR4, UR16, URZ ;  /* 0x00000010040872a5 */ /* 0x000fe2000f8e003f */
[----:B------:R-:W-:Y:S01]  /*104d0*/  VIADD R4, R2, UR40 ;  /* 0x0000002802047c36 */ /* 0x000fe20008000000 */
[----:B------:R-:W-:Y:S01]  /*104e0*/  UIMAD UR10, UR4, UR17, UR10 ;  /* 0x00000011040a72a4 */ /* 0x000fe2000f8e020a */
[----:B-----5:R-:W-:Y:S02]  /*104f0*/  IMAD R13, R0, R11, RZ ;  /* 0x0000000b000d7224 */ /* 0x020fe400078e02ff */
[----:B------:R-:W-:Y:S01]  /*10500*/  ULDC.64 UR16, c[0x0][0xae8] ;  /* 0x0002ba0000107ab9 */ /* 0x000fe20000000a00 */
[----:B------:R-:W-:Y:S01]  /*10510*/  UIADD3 UR9, UR9, UR10, URZ ;  /* 0x0000000a09097290 */ /* 0x000fe2000fffe03f */
[----:B------:R-:W-:Y:S01]  /*10520*/  @P0 IMAD.HI.U32 R2, R4, R9, RZ ;  /* 0x0000000904020227 */ /* 0x000fe200078e00ff */
[----:B------:R-:W-:-:S02]  /*10530*/  UIMAD UR4, UR12, UR16, URZ ;  /* 0x000000100c0472a4 */ /* 0x000fc4000f8e023f */
[----:B------:R-:W-:Y:S01]  /*10540*/  UIMAD.WIDE.U32 UR8, UR38, UR16, UR8 ;  /* 0x00000010260872a5 */ /* 0x000fe2000f8e0008 */
[----:B------:R-:W-:Y:S01]  /*10550*/  IMAD.MOV.U32 R5, RZ, RZ, R4 ;  /* 0x000000ffff057224 */ /* 0x000fe200078e0004 */
[----:B------:R-:W-:Y:S01]  /*10560*/  UIMAD UR4, UR38, UR17, UR4 ;  /* 0x00000011260472a4 */ /* 0x000fe2000f8e0204 */
[----:B------:R-:W-:Y:S01]  /*10570*/  VIADD R0, R20, 0x30 ;  /* 0x0000003014007836 */ /* 0x000fe20000000000 */
[----:B------:R-:W-:Y:S02]  /*10580*/  ULDC.64 UR10, c[0x0][0xaf0] ;  /* 0x0002bc00000a7ab9 */ /* 0x000fe40000000a00 */
[----:B------:R-:W-:Y:S02]  /*10590*/  UIADD3 UR9, UR9, UR4, URZ ;  /* 0x0000000409097290 */ /* 0x000fe4000fffe03f */
[----:B------:R-:W-:Y:S01]  /*105a0*/  UIMAD UR4, UR14, UR10, URZ ;  /* 0x0000000a0e0472a4 */ /* 0x000fe2000f8e023f */
[----:B0-----:R-:W-:Y:S01]  /*105b0*/  @P0 SHF.R.U32.HI R5, RZ, R3, R2 ;  /* 0x00000003ff050219 */ /* 0x001fe20000011602 */
[----:B------:R-:W-:-:S02]  /*105c0*/  UIMAD.WIDE.U32 UR8, UR13, UR10, UR8 ;  /* 0x0000000a0d0872a5 */ /* 0x000fc4000f8e0008 */
[----:B------:R-:W-:Y:S01]  /*105d0*/  UIMAD UR4, UR13, UR11, UR4 ;  /* 0x0000000b0d0472a4 */ /* 0x000fe2000f8e0204 */
[--C-:B------:R-:W-:Y:S01]  /*105e0*/  SHF.R.S32.HI R2, RZ, 0x1f, R5.reuse ;  /* 0x0000001fff027819 */ /* 0x100fe20000011405 */
[----:B------:R-:W-:Y:S01]  /*105f0*/  IMAD.MOV R7, RZ, RZ, -R5 ;  /* 0x000000ffff077224 */ /* 0x000fe200078e0a05 */
[----:B------:R-:W-:Y:S01]  /*10600*/  ULDC.64 UR10, c[0x0][0xae0] ;  /* 0x0002b800000a7ab9 */ /* 0x000fe20000000a00 */
[----:B------:R-:W-:Y:S02]  /*10610*/  UIADD3 UR4, UR9, UR4, URZ ;  /* 0x0000000409047290 */ /* 0x000fe4000fffe03f */
[----:B------:R-:W-:Y:S02]  /*10620*/  IMAD.U32 R3, RZ, RZ, UR9 ;  /* 0x00000009ff037e24 */ /* 0x000fe4000f8e00ff */
[----:B------:R-:W-:Y:S02]  /*10630*/  IMAD R7, R11, R7, R4 ;  /* 0x000000070b077224 */ /* 0x000fe400078e0204 */
[----:B------:R-:W-:-:S02]  /*10640*/  IMAD R6, R2, UR10, RZ ;  /* 0x0000000a02067c24 */ /* 0x000fc4000f8e02ff */
        /* <DEDUP_REMOVED lines=13> */
[----:B------:R-:W-:-:S04]  /*10720*/  LEA R4, P0, R2, UR8, 0x1 ;  /* 0x0000000802047c11 */ /* 0x000fc8000f8008ff */
[----:B------:R-:W-:Y:S01]  /*10730*/  LEA.HI.X R8, R2, UR9, R3, 0x1, P0 ;  /* 0x0000000902087c11 */ /* 0x000fe200080f0c03 */
[----:B------:R-:W0:Y:S01]  /*10740*/  SHFL.IDX PT, R6, R4, RZ, 0x181f ;  /* 0x00181fff04067589 */ /* 0x000e2200000e0000 */
[----:B------:R-:W-:Y:S01]  /*10750*/  ISETP.GE.AND P0, PT, R19, UR4, PT ;  /* 0x0000000413007c0c */ /* 0x000fe2000bf06270 */
[C---:B------:R-:W-:Y:S02]  /*10760*/  VIADD R2, R20.reuse, 0x60 ;  /* 0x0000006014027836 */ /* 0x040fe40000000000 */
[----:B------:R-:W1:Y:S01]  /*10770*/  SHFL.IDX PT, R10, R4, 0x1, 0x181f ;  /* 0x00381f00040a7f89 */ /* 0x000e6200000e0000 */
[CC--:B------:R-:W-:Y:S01]  /*10780*/  ISETP.GE.OR P3, PT, R20.reuse, R13.reuse, P0 ;  /* 0x0000000d1400720c */ /* 0x0c0fe20000766670 */
[----:B------:R-:W-:Y:S01]  /*10790*/  VIADD R3, R20, 0x90 ;  /* 0x0000009014037836 */ /* 0x000fe20000000000 */
[-C--:B------:R-:W-:Y:S01]  /*107a0*/  ISETP.GE.OR P2, PT, R0, R13.reuse, P0 ;  /* 0x0000000d0000720c */ /* 0x080fe20000746670 */
[----:B------:R-:W2:Y:S01]  /*107b0*/  SHFL.IDX PT, R12, R4, 0x2, 0x181f ;  /* 0x00581f00040c7f89 */ /* 0x000ea200000e0000 */
[----:B------:R-:W-:-:S02]  /*107c0*/  ISETP.GE.OR P1, PT, R2, R13, P0 ;  /* 0x0000000d0200720c */ /* 0x000fc40000726670 */
[----:B------:R-:W-:Y:S01]  /*107d0*/  ISETP.GE.OR P0, PT, R3, R13, P0 ;  /* 0x0000000d0300720c */ /* 0x000fe20000706670 */
[----:B------:R-:W3:Y:S04]  /*107e0*/  SHFL.IDX PT, R5, R8, RZ, 0x181f ;  /* 0x00181fff08057589 */ /* 0x000ee800000e0000 */
        /* <DEDUP_REMOVED lines=16> */
.L_x_1308:
[----:B------:R-:W-:Y:S05]  /*108f0*/  BSYNC B0 ;  /* 0x0000000000007941 */ /* 0x000fea0003800000 */
.L_x_1305:
[----:B------:R-:W-:Y:S02]  /*10900*/  ULDC UR4, c[0x0][0xc3c] ;  /* 0x00030f0000047ab9 */ /* 0x000fe40000000800 */
[----:B------:R-:W-:-:S06]  /*10910*/  UISETP.GE.AND UP0, UPT, UR6, UR4, UPT ;  /* 0x000000040600728c */ /* 0x000fcc000bf06270 */
[----:B------:R-:W-:-:S13]  /*10920*/  PLOP3.LUT P0, PT, PT, PT, UP0, 0x80, 0x0 ;  /* 0x000000000000781c */ /* 0x000fda0003f0f008 */
[----:B------:R-:W-:Y:S05]  /*10930*/  @!P0 BRA `(.L_x_1312) ;  /* 0xffffff0000f88947 */ /* 0x000fea000383ffff */
[----:B------:R-:W-:Y:S05]  /*10940*/  EXIT ;  /* 0x000000000000794d */ /* 0x000fea0003800000 */
.L_x_1215:
        /* <DEDUP_REMOVED lines=18> */
.L_x_1313:
        /* <DEDUP_REMOVED lines=37> */
[----:B------:R-:W-:Y:S01]  /*10cc0*/  IMAD.MOV.U32 R4, RZ, RZ, R3 ;  /* 0x000000ffff047224 */ /* 0x000fe200078e0003 */
[----:B------:R-:W-:Y:S01]  /*10cd0*/  UMOV UR4, URZ ;  /* 0x0000003f00047c82 */ /* 0x000fe20008000000 */
[----:B------:R-:W-:-:S05]  /*10ce0*/  ULDC UR5, c[0x0][0xc38] ;  /* 0x00030e0000057ab9 */ /* 0x000fca0000000800 */
.L_x_1319:
        /* <DEDUP_REMOVED lines=12> */
.L_x_1318:
[----:B------:R-:W-:Y:S05]  /*10db0*/  BSYNC B0 ;  /* 0x0000000000007941 */ /* 0x000fea0003800000 */
.L_x_1317:
[----:B0----5:R-:W0:Y:S02]  /*10dc0*/  SHFL.UP PT, R2, R0, 0x1, RZ ;  /* 0x0420000000027989 */ /* 0x021e2400000e00ff */
        /* <DEDUP_REMOVED lines=19> */
.L_x_1315:
[----:B------:R-:W-:-:S04]  /*10f00*/  IMAD.IADD R13, R4, 0x1, -R3 ;  /* 0x00000001040d7824 */ /* 0x000fc800078e0a03 */
[----:B------:R-:W-:-:S05]  /*10f10*/  IMAD R2, R6, UR5, R13 ;  /* 0x0000000506027c24 */ /* 0x000fca000f8e020d */
[----:B------:R-:W-:Y:S02]  /*10f20*/  ISETP.GT.AND P0, PT, R2, UR6, PT ;  /* 0x0000000602007c0c */ /* 0x000fe4000bf04270 */
[----:B------:R-:W0:Y:S11]  /*10f30*/  LDC.64 R2, c[0x0][0xc90] ;  /* 0x00032400ff027b82 */ /* 0x000e360000000a00 */
[----:B------:R-:W-:-:S04]  /*10f40*/  VOTE.ANY R7, PT, !P0 ;  /* 0x0000000000077806 */ /* 0x000fc800040e0100 */
[----:B------:R-:W1:Y:S02]  /*10f50*/  POPC R15, R7 ;  /* 0x00000007000f7309 */ /* 0x000e640000000000 */
[----:B-1----:R-:W-:-:S04]  /*10f60*/  VIADD R19, R15, UR4 ;  /* 0x000000040f137c36 */ /* 0x002fc80008000000 */
[----:B0-----:R-:W-:-:S05]  /*10f70*/  IMAD.WIDE R2, R19, 0x4, R2 ;  /* 0x0000000413027825 */ /* 0x001fca00078e0202 */
[----:B------:R-:W2:Y:S01]  /*10f80*/  LDG.E R9, desc[UR52][R2.64] ;  /* 0x0000003402097981 */ /* 0x000ea2000c1e1900 */
[----:B------:R-:W-:-:S03]  /*10f90*/  ISETP.NE.AND P0, PT, R7, RZ, PT ;  /* 0x000000ff0700720c */ /* 0x000fc60003f05270 */
[----:B------:R-:W2:Y:S02]  /*10fa0*/  SHFL.IDX PT, R0, R0, R15, 0x1f ;  /* 0x00001f0f00007589 */ /* 0x000ea400000e0000 */
[----:B--2---:R-:W-:-:S05]  /*10fb0*/  IMAD R4, R0, R9, RZ ;  /* 0x0000000900047224 */ /* 0x004fca00078e02ff */
[----:B------:R-:W-:-:S04]  /*10fc0*/  IABS R8, R4 ;  /* 0x0000000400087213 */ /* 0x000fc80000000000 */
[----:B------:R-:W0:Y:S08]  /*10fd0*/  I2F.RP R10, R8 ;  /* 0x00000008000a7306 */ /* 0x000e300000209400 */
[----:B0-----:R-:W0:Y:S02]  /*10fe0*/  MUFU.RCP R10, R10 ;  /* 0x0000000a000a7308 */ /* 0x001e240000001000 */
[----:B0-----:R-:W-:-:S06]  /*10ff0*/  VIADD R11, R10, 0xffffffe ;  /* 0x0ffffffe0a0b7836 */ /* 0x001fcc0000000000 */
[----:B------:R0:W1:Y:S01]  /*11000*/  F2I.FTZ.U32.TRUNC.NTZ R3, R11 ;  /* 0x0000000b00037305 */ /* 0x000062000021f000 */
[----:B------:R-:W-:Y:S05]  /*11010*/  @!P0 BRA `(.L_x_1320) ;  /* 0x0000000000088947 */ /* 0x000fea0003800000 */
[----:B------:R-:W-:-:S05]  /*11020*/  VIADD R7, R15, 0xffffffff ;  /* 0xffffffff0f077836 */ /* 0x000fca0000000000 */
[----:B------:R2:W3:Y:S02]  /*11030*/  SHFL.IDX PT, R16, R6, R7, 0x1f ;  /* 0x00001f0706107589 */ /* 0x0004e400000e0000 */
.L_x_1320:
[----:B---3--:R-:W-:Y:S01]  /*11040*/  IMAD R16, R16, UR5, R13 ;  /* 0x0000000510107c24 */ /* 0x008fe2000f8e020d */
[----:B------:R-:W-:Y:S01]  /*11050*/  IABS R2, R4 ;  /* 0x0000000400027213 */ /* 0x000fe20000000000 */
[----:B01----:R-:W-:-:S03]  /*11060*/  IMAD.MOV R11, RZ, RZ, -R3 ;  /* 0x000000ffff0b7224 */ /* 0x003fc600078e0a03 */
[----:B--2---:R-:W-:Y:S01]  /*11070*/  IADD3 R7, -R16, UR6, RZ ;  /* 0x0000000610077c10 */ /* 0x004fe2000fffe1ff */
[----:B------:R-:W-:Y:S02]  /*11080*/  IMAD.MOV R10, RZ, RZ, -R2 ;  /* 0x000000ffff0a7224 */ /* 0x000fe400078e0a02 */
[----:B------:R-:W-:Y:S01]  /*11090*/  IMAD R11, R11, R8, RZ ;  /* 0x000000080b0b7224 */ /* 0x000fe200078e02ff */
[----:B------:R-:W-:Y:S01]  /*110a0*/  IABS R6, R7 ;  /* 0x0000000700067213 */ /* 0x000fe20000000000 */
[----:B------:R-:W-:-:S04]  /*110b0*/  IMAD.MOV.U32 R2, RZ, RZ, RZ ;  /* 0x000000ffff027224 */ /* 0x000fc800078e00ff */
[----:B------:R-:W-:-:S04]  /*110c0*/  IMAD.HI.U32 R2, R3, R11, R2 ;  /* 0x0000000b03027227 */ /* 0x000fc800078e0002 */
[----:B------:R-:W-:Y:S02]  /*110d0*/  IMAD.MOV.U32 R3, RZ, RZ, R6 ;  /* 0x000000ffff037224 */ /* 0x000fe400078e0006 */
[----:B------:R-:W-:Y:S02]  /*110e0*/  IMAD.MOV.U32 R6, RZ, RZ, R10 ;  /* 0x000000ffff067224 */ /* 0x000fe400078e000a */
        /* <DEDUP_REMOVED lines=10> */
[----:B------:R-:W-:Y:S01]  /*11190*/  @!P2 IMAD.MOV R2, RZ, RZ, -R2 ;  /* 0x000000ffff02a224 */ /* 0x000fe200078e0a02 */
[----:B------:R-:W-:-:S05]  /*111a0*/  @!P1 LOP3.LUT R2, RZ, R4, RZ, 0x33, !PT ;  /* 0x00000004ff029212 */ /* 0x000fca00078e33ff */
[----:B------:R-:W-:Y:S02]  /*111b0*/  IMAD R6, R9, R2, RZ ;  /* 0x0000000209067224 */ /* 0x000fe400078e02ff */
[----:B------:R-:W-:Y:S02]  /*111c0*/  IMAD.MOV R2, RZ, RZ, -R2 ;  /* 0x000000ffff027224 */ /* 0x000fe400078e0a02 */
[----:B------:R-:W-:Y:S02]  /*111d0*/  IMAD.MOV R8, RZ, RZ, -R6 ;  /* 0x000000ffff087224 */ /* 0x000fe400078e0a06 */
[----:B------:R-:W-:Y:S02]  /*111e0*/  IMAD R4, R4, R2, R7 ;  /* 0x0000000204047224 */ /* 0x000fe400078e0207 */
[----:B------:R-:W-:Y:S01]  /*111f0*/  IMAD.MOV.U32 R2, RZ, RZ, RZ ;  /* 0x000000ffff027224 */ /* 0x000fe200078e00ff */
[----:B------:R-:W-:-:S04]  /*11200*/  VIADDMNMX R9, R8, UR5, R9, PT ;  /* 0x0000000508097c46 */ /* 0x000fc8000b800109 */
[-C--:B------:R-:W-:Y:S02]  /*11210*/  IABS R8, R9.reuse ;  /* 0x0000000900087213 */ /* 0x080fe40000000000 */
[----:B------:R-:W-:Y:S02]  /*11220*/  IABS R12, R9 ;  /* 0x00000009000c7213 */ /* 0x000fe40000000000 */
[----:B------:R-:W0:Y:S08]  /*11230*/  I2F.RP R10, R8 ;  /* 0x00000008000a7306 */ /* 0x000e300000209400 */
[----:B0-----:R-:W0:Y:S02]  /*11240*/  MUFU.RCP R10, R10 ;  /* 0x0000000a000a7308 */ /* 0x001e240000001000 */
[----:B0-----:R-:W-:-:S06]  /*11250*/  VIADD R3, R10, 0xffffffe ;  /* 0x0ffffffe0a037836 */ /* 0x001fcc0000000000 */
[----:B------:R-:W0:Y:S02]  /*11260*/  F2I.FTZ.U32.TRUNC.NTZ R3, R3 ;  /* 0x0000000300037305 */ /* 0x000e24000021f000 */
[----:B0-----:R-:W-:-:S04]  /*11270*/  IMAD.MOV R11, RZ, RZ, -R3 ;  /* 0x000000ffff0b7224 */ /* 0x001fc800078e0a03 */
[----:B------:R-:W-:Y:S01]  /*11280*/  IMAD.MOV.U32 R7, RZ, RZ, R11 ;  /* 0x000000ffff077224 */ /* 0x000fe200078e000b */
[----:B------:R-:W-:-:S03]  /*11290*/  IABS R11, R4 ;  /* 0x00000004000b7213 */ /* 0x000fc60000000000 */
[----:B------:R-:W-:-:S04]  /*112a0*/  IMAD R7, R7, R8, RZ ;  /* 0x0000000807077224 */ /* 0x000fc800078e02ff */
[----:B------:R-:W-:-:S04]  /*112b0*/  IMAD.HI.U32 R2, R3, R7, R2 ;  /* 0x0000000703027227 */ /* 0x000fc800078e0002 */
[----:B------:R-:W-:Y:S02]  /*112c0*/  IMAD.MOV R3, RZ, RZ, -R12 ;  /* 0x000000ffff037224 */ /* 0x000fe400078e0a0c */
        /* <DEDUP_REMOVED lines=8> */
[----:B------:R-:W-:Y:S01]  /*11350*/  ISETP.GE.AND P2, PT, R3, RZ, PT ;  /* 0x000000ff0300720c */ /* 0x000fe20003f46270 */
[----:B------:R-:W-:-:S06]  /*11360*/  IMAD.IADD R3, R4, 0x1, R6 ;  /* 0x0000000104037824 */ /* 0x000fcc00078e0206 */
[----:B------:R-:W-:-:S06]  /*11370*/  @P0 VIADD R2, R2, 0x1 ;  /* 0x0000000102020836 */ /* 0x000fcc0000000000 */
[----:B------:R-:W-:Y:S01]  /*11380*/  @!P2 IMAD.MOV R2, RZ, RZ, -R2 ;  /* 0x000000ffff02a224 */ /* 0x000fe200078e0a02 */
[----:B------:R-:W-:Y:S01]  /*11390*/  @!P1 LOP3.LUT R2, RZ, R9, RZ, 0x33, !PT ;  /* 0x00000009ff029212 */ /* 0x000fe200078e33ff */
[----:B------:R-:W-:-:S03]  /*113a0*/  IMAD.MOV R9, RZ, RZ, -R9 ;  /* 0x000000ffff097224 */ /* 0x000fc600078e0a09 */
[----:B------:R-:W-:Y:S01]  /*113b0*/  LOP3.LUT R17, RZ, R2, RZ, 0x33, !PT ;  /* 0x00000002ff117212 */ /* 0x000fe200078e33ff */
[----:B------:R-:W-:-:S04]  /*113c0*/  IMAD R18, R2, R9, R3 ;  /* 0x0000000902127224 */ /* 0x000fc800078e0203 */
[----:B------:R-:W-:Y:S01]  /*113d0*/  IMAD.IADD R17, R0, 0x1, R17 ;  /* 0x0000000100117824 */ /* 0x000fe200078e0211 */
[----:B------:R-:W-:Y:S06]  /*113e0*/  BRA `(.L_x_1321) ;  /* 0x0000000000147947 */ /* 0x000fec0003800000 */
.L_x_1316:
[----:B------:R-:W-:Y:S01]  /*113f0*/  ULDC UR4, c[0x0][0xc3c] ;  /* 0x00030f0000047ab9 */ /* 0x000fe20000000800 */
[----:B------:R-:W-:Y:S02]  /*11400*/  IMAD.MOV.U32 R17, RZ, RZ, RZ ;  /* 0x000000ffff117224 */ /* 0x000fe400078e00ff */
[----:B------:R-:W-:Y:S02]  /*11410*/  IMAD.U32 R16, RZ, RZ, UR6 ;  /* 0x00000006ff107e24 */ /* 0x000fe4000f8e00ff */
[----:B------:R-:W-:Y:S02]  /*11420*/  IMAD.MOV.U32 R18, RZ, RZ, RZ ;  /* 0x000000ffff127224 */ /* 0x000fe400078e00ff */
[----:B------:R-:W-:-:S07]  /*11430*/  IMAD.U32 R19, RZ, RZ, UR4 ;  /* 0x00000004ff137e24 */ /* 0x000fce000f8e00ff */
.L_x_1321:
[----:B------:R-:W-:-:S13]  /*11440*/  ISETP.NE.AND P0, PT, R5, RZ, PT ;  /* 0x000000ff0500720c */ /* 0x000fda0003f05270 */
[----:B------:R-:W0:Y:S01]  /*11450*/  @!P0 S2R R3, SR_CgaCtaId ;  /* 0x0000000000038919 */ /* 0x000e220000008800 */
[----:B------:R-:W-:-:S04]  /*11460*/  @!P0 MOV R0, 0x400 ;  /* 0x0000040000008802 */ /* 0x000fc80000000f00 */
[----:B0-----:R-:W-:-:S05]  /*11470*/  @!P0 LEA R0, R3, R0, 0x18 ;  /* 0x0000000003008211 */ /* 0x001fca00078ec0ff */
[----:B------:R0:W-:Y:S01]  /*11480*/  @!P0 STS.128 [R0+0x168d0], R16 ;  /* 0x0168d01000008388 */ /* 0x0001e20000000c00 */
[----:B------:R-:W-:Y:S06]  /*11490*/  BAR.ARV 0x5, 0x200 ;  /* 0x0148000000007b1d */ /* 0x000fec0000002000 */
.L_x_1314:
[----:B------:R2:W-:Y:S01]  /*114a0*/  STL [R1+0x34], RZ ;  /* 0x000034ff01007387 */ /* 0x0005e20000100800 */
[----:B------:R-:W-:Y:S01]  /*114b0*/  ULDC UR4, c[0x0][0xc3c] ;  /* 0x00030f0000047ab9 */ /* 0x000fe20000000800 */
[----:B------:R-:W-:Y:S01]  /*114c0*/  IMAD.MOV.U32 R27, RZ, RZ, 0x1 ;  /* 0x00000001ff1b7424 */ /* 0x000fe200078e00ff */
[----:B-1----:R-:W-:Y:S01]  /*114d0*/  ISETP.GE.AND P0, PT, R19, UR4, PT ;  /* 0x0000000413007c0c */ /* 0x002fe2000bf06270 */
[----:B------:R-:W-:-:S12]  /*114e0*/  IMAD.MOV.U32 R24, RZ, RZ, RZ ;  /* 0x000000ffff187224 */ /* 0x000fd800078e00ff */
[----:B--2---:R-:W-:Y:S05]  /*114f0*/  @P0 BRA `(.L_x_1322) ;  /* 0x0000005000080947 */ /* 0x004fea0003800000 */
[----:B------:R-:W1:Y:S01]  /*11500*/  S2R R3, SR_TID.X ;  /* 0x0000000000037919 */ /* 0x000e620000002100 */
[----:B------:R-:W2:Y:S01]  /*11510*/  S2UR UR5, SR_CgaCtaId ;  /* 0x00000000000579c3 */ /* 0x000ea20000008800 */
[----:B------:R-:W-:Y:S01]  /*11520*/  UMOV UR4, 0x400 ;  /* 0x0000040000047882 */ /* 0x000fe20000000000 */
[----:B------:R-:W-:Y:S01]  /*11530*/  BSSY B8, `(.L_x_1322) ;  /* 0x00004fe000087945 */ /* 0x000fe20003800000 */
[----:B------:R3:W-:Y:S01]  /*11540*/  STL [R1+0x34], RZ ;  /* 0x000034ff01007387 */ /* 0x0007e20000100800 */
[----:B------:R-:W-:Y:S01]  /*11550*/  IMAD.MOV.U32 R27, RZ, RZ, 0x1 ;  /* 0x00000001ff1b7424 */ /* 0x000fe200078e00ff */
[----:B------:R-:W-:Y:S01]  /*11560*/  ULOP3.LUT UR37, UR36, 0x2, URZ, 0xfc, !UPT ;  /* 0x0000000224257892 */ /* 0x000fe2000f8efc3f */
[----:B------:R-:W-:Y:S01]  /*11570*/  IMAD.MOV.U32 R24, RZ, RZ, RZ ;  /* 0x000000ffff187224 */ /* 0x000fe200078e00ff */
        /* <DEDUP_REMOVED lines=15> */
.L_x_1391:
[----:B------:R-:W-:Y:S05]  /*11670*/  YIELD ;  /* 0x0000000000007946 */ /* 0x000fea0003800000 */
[----:B------:R-:W-:Y:S01]  /*11680*/  ULDC.64 UR4, c[0x0][0xa28] ;  /* 0x00028a0000047ab9 */ /* 0x000fe20000000a00 */
[----:B--2---:R-:W2:Y:S01]  /*11690*/  LDL.LU R6, [R1] ;  /* 0x0000000001067983 */ /* 0x004ea20000300800 */
[----:B------:R-:W-:Y:S01]  /*116a0*/  ISETP.NE.U32.AND P0, PT, RZ, UR4, PT ;  /* 0x00000004ff007c0c */ /* 0x000fe2000bf05070 */
[----:B------:R-:W-:-:S03]  /*116b0*/  IMAD.MOV.U32 R23, RZ, RZ, RZ ;  /* 0x000000ffff177224 */ /* 0x000fc600078e00ff */
[----:B------:R-:W-:Y:S01]  /*116c0*/  ISETP.NE.AND.EX P0, PT, RZ, UR5, PT, P0 ;  /* 0x00000005ff007c0c */ /* 0x000fe2000bf05300 */
[----:B------:R-:W-:-:S12]  /*116d0*/  ULDC.64 UR4, c[0x0][0xa18] ;  /* 0x0002860000047ab9 */ /* 0x000fd80000000a00 */
[----:B0-----:R-:W0:Y:S02]  /*116e0*/  @P0 LDC.64 R2, c[0x0][0xa28] ;  /* 0x00028a00ff020b82 */ /* 0x001e240000000a00 */
[----:B0-----:R-:W-:-:S05]  /*116f0*/  @P0 IMAD.WIDE R2, R19, 0x4, R2 ;  /* 0x0000000413020825 */ /* 0x001fca00078e0202 */
[----:B------:R0:W4:Y:S01]  /*11700*/  @P0 LDG.E R23, desc[UR52][R2.64] ;  /* 0x0000003402170981 */ /* 0x000122000c1e1900 */
[----:B------:R-:W-:Y:S01]  /*11710*/  ISETP.NE.U32.AND P0, PT, RZ, UR4, PT ;  /* 0x00000004ff007c0c */ /* 0x000fe2000bf05070 */
[----:B---3--:R-:W-:-:S03]  /*11720*/  IMAD.MOV.U32 R0, RZ, RZ, RZ ;  /* 0x000000ffff007224 */ /* 0x008fc600078e00ff */
[----:B------:R-:W-:Y:S01]  /*11730*/  ISETP.NE.AND.EX P1, PT, RZ, UR5, PT, P0 ;  /* 0x00000005ff007c0c */ /* 0x000fe2000bf25300 */
[----:B------:R-:W-:Y:S02]  /*11740*/  ULDC.64 UR4, c[0x0][0xa00] ;  /* 0x0002800000047ab9 */ /* 0x000fe40000000a00 */
[----:B------:R-:W-:Y:S01]  /*11750*/  ISETP.NE.U32.AND P0, PT, RZ, UR4, PT ;  /* 0x00000004ff007c0c */ /* 0x000fe2000bf05070 */
[----:B0-----:R-:W0:Y:S03]  /*11760*/  LDC.64 R2, c[0x0][0xa00] ;  /* 0x00028000ff027b82 */ /* 0x001e260000000a00 */
[----:B------:R-:W-:Y:S01]  /*11770*/  ISETP.NE.AND.EX P2, PT, RZ, UR5, PT, P0 ;  /* 0x00000005ff007c0c */ /* 0x000fe2000bf45300 */
[----:B------:R-:W-:-:S05]  /*11780*/  ULDC.64 UR4, c[0x0][0x418] ;  /* 0x0001060000047ab9 */ /* 0x000fca0000000a00 */
[----:B-1----:R-:W1:Y:S01]  /*11790*/  @P1 LDC.64 R4, c[0x0][0xa18] ;  /* 0x00028600ff041b82 */ /* 0x002e620000000a00 */
[----:B0-----:R-:W-:-:S06]  /*117a0*/  IMAD.WIDE R2, R19, 0x4, R2 ;  /* 0x0000000413027825 */ /* 0x001fcc00078e0202 */
[----:B------:R-:W3:Y:S01]  /*117b0*/  @P2 LDG.E R0, desc[UR52][R2.64] ;  /* 0x0000003402002981 */ /* 0x000ee2000c1e1900 */
[----:B-1----:R-:W-:-:S05]  /*117c0*/  @P1 IMAD.WIDE R4, R19, 0x4, R4 ;  /* 0x0000000413041825 */ /* 0x002fca00078e0204 */
[----:B------:R0:W5:Y:S01]  /*117d0*/  @P1 LDG.E R29, desc[UR52][R4.64] ;  /* 0x00000034041d1981 */ /* 0x000162000c1e1900 */
[----:B------:R-:W-:-:S03]  /*117e0*/  UISETP.NE.U32.AND UP0, UPT, UR4, URZ, UPT ;  /* 0x0000003f0400728c */ /* 0x000fc6000bf05070 */
[----:B------:R-:W-:Y:S01]  /*117f0*/  ULDC UR4, c[0x0][0x424] ;  /* 0x0001090000047ab9 */ /* 0x000fe20000000800 */
[----:B------:R-:W-:-:S03]  /*11800*/  UISETP.NE.AND.EX UP0, UPT, UR5, URZ, UPT, UP0 ;  /* 0x0000003f0500728c */ /* 0x000fc6000bf05300 */
[----:B------:R-:W-:Y:S01]  /*11810*/  ULDC UR5, c[0x0][0x2f0] ;  /* 0x0000bc0000057ab9 */ /* 0x000fe20000000800 */
[----:B------:R-:W-:-:S04]  /*11820*/  USEL UR4, UR4, 0x1, UP0 ;  /* 0x0000000104047887 */ /* 0x000fc80008000000 */
[----:B------:R-:W-:Y:S01]  /*11830*/  UIMAD UR4, UR4, UR5, URZ ;  /* 0x00000005040472a4 */ /* 0x000fe2000f8e023f */
[----:B--2---:R-:W-:-:S04]  /*11840*/  LOP3.LUT R6, R6, 0xffffffef, RZ, 0xc0, !PT ;  /* 0xffffffef06067812 */ /* 0x004fc800078ec0ff */
[----:B------:R-:W-:-:S05]  /*11850*/  @P2 LOP3.LUT R6, R6, 0x10, RZ, 0xfc, !PT ;  /* 0x0000001006062812 */ /* 0x000fca00078efcff */
[----:B------:R-:W-:Y:S04]  /*11860*/  STL [R1], R6 ;  /* 0x0000000601007387 */ /* 0x000fe80000100800 */
[----:B---3--:R1:W-:Y:S04]  /*11870*/  STL [R1+0x24], R0 ;  /* 0x0000240001007387 */ /* 0x0083e80000100800 */
[----:B----4-:R0:W-:Y:S01]  /*11880*/  STL [R1+0x18], R23 ;  /* 0x0000181701007387 */ /* 0x0101e20000100800 */
[----:B-1----:R-:W-:Y:S01]  /*11890*/  IMAD.U32 R0, RZ, RZ, UR4 ;  /* 0x00000004ff007e24 */ /* 0x002fe2000f8e00ff */
[----:B------:R-:W-:Y:S06]  /*118a0*/  @P1 BRA `(.L_x_1323) ;  /* 0x0000000000181947 */ /* 0x000fec0003800000 */
[----:B------:R-:W-:Y:S02]  /*118b0*/  ULDC UR4, c[0x0][0x288] ;  /* 0x0000a20000047ab9 */ /* 0x000fe40000000800 */
[----:B-----5:R-:W-:Y:S01]  /*118c0*/  IMAD.U32 R29, RZ, RZ, UR4 ;  /* 0x00000004ff1d7e24 */ /* 0x020fe2000f8e00ff */
[----:B------:R-:W-:Y:S06]  /*118d0*/  @!P2 BRA `(.L_x_1323) ;  /* 0x00000000000ca947 */ /* 0x000fec0003800000 */
[----:B0-----:R-:W2:Y:S04]  /*118e0*/  LDG.E R4, desc[UR52][R2.64] ;  /* 0x0000003402047981 */ /* 0x001ea8000c1e1900 */
[----:B------:R-:W2:Y:S02]  /*118f0*/  LDG.E R29, desc[UR52][R2.64+0x4] ;  /* 0x00000434021d7981 */ /* 0x000ea4000c1e1900 */
[----:B--2---:R-:W-:-:S07]  /*11900*/  IMAD.IADD R29, R29, 0x1, -R4 ;  /* 0x000000011d1d7824 */ /* 0x004fce00078e0a04 */
.L_x_1323:
[----:B------:R-:W-:Y:S02]  /*11910*/  ULDC.64 UR4, c[0x0][0xa20] ;  /* 0x0002880000047ab9 */ /* 0x000fe40000000a00 */
[----:B------:R-:W-:-:S04]  /*11920*/  ISETP.NE.U32.AND P0, PT, RZ, UR4, PT ;  /* 0x00000004ff007c0c */ /* 0x000fc8000bf05070 */
[----:B------:R-:W-:-:S13]  /*11930*/  ISETP.NE.AND.EX P0, PT, RZ, UR5, PT, P0 ;  /* 0x00000005ff007c0c */ /* 0x000fda000bf05300 */
[----:B------:R-:W-:Y:S05]  /*11940*/  @!P0 BRA `(.L_x_1324) ;  /* 0x0000000000108947 */ /* 0x000fea0003800000 */
[----:B------:R-:W1:Y:S02]  /*11950*/  LDC.64 R2, c[0x0][0xa20] ;  /* 0x00028800ff027b82 */ /* 0x000e640000000a00 */
[----:B-1----:R-:W-:-:S05]  /*11960*/  IMAD.WIDE R2, R19, 0x4, R2 ;  /* 0x0000000413027825 */ /* 0x002fca00078e0202 */
[----:B------:R1:W5:Y:S01]  /*11970*/  LDG.E R0, desc[UR52][R2.64] ;  /* 0x0000003402007981 */ /* 0x000362000c1e1900 */
[----:B------:R-:W-:Y:S05]  /*11980*/  BRA `(.L_x_1325) ;  /* 0x0000000000247947 */ /* 0x000fea0003800000 */
.L_x_1324:
[----:B------:R-:W-:Y:S02]  /*11990*/  ULDC.64 UR4, c[0x0][0xa08] ;  /* 0x0002820000047ab9 */ /* 0x000fe40000000a00 */
[----:B------:R-:W-:-:S04]  /*119a0*/  ISETP.NE.U32.AND P0, PT, RZ, UR4, PT ;  /* 0x00000004ff007c0c */ /* 0x000fc8000bf05070 */
[----:B------:R-:W-:-:S13]  /*119b0*/  ISETP.NE.AND.EX P0, PT, RZ, UR5, PT, P0 ;  /* 0x00000005ff007c0c */ /* 0x000fda000bf05300 */
[----:B------:R-:W-:Y:S05]  /*119c0*/  @!P0 BRA `(.L_x_1325) ;  /* 0x0000000000148947 */ /* 0x000fea0003800000 */
[----:B------:R-:W1:Y:S02]  /*119d0*/  LDC.64 R2, c[0x0][0xa08] ;  /* 0x00028200ff027b82 */ /* 0x000e640000000a00 */
[----:B-1----:R-:W-:-:S05]  /*119e0*/  IMAD.WIDE R2, R19, 0x4, R2 ;  /* 0x0000000413027825 */ /* 0x002fca00078e0202 */
[----:B------:R-:W2:Y:S04]  /*119f0*/  LDG.E R0, desc[UR52][R2.64] ;  /* 0x0000003402007981 */ /* 0x000ea8000c1e1900 */
[----:B0-----:R-:W2:Y:S02]  /*11a00*/  LDG.E R5, desc[UR52][R2.64+0x4] ;  /* 0x0000043402057981 */ /* 0x001ea4000c1e1900 */
[----:B--2---:R-:W-:-:S07]  /*11a10*/  IMAD.IADD R0, R5, 0x1, -R0 ;  /* 0x0000000105007824 */ /* 0x004fce00078e0a00 */
.L_x_1325:
[----:B-1----:R-:W1:Y:S01]  /*11a20*/  LDC R3, c[0x0][0x448] ;  /* 0x00011200ff037b82 */ /* 0x002e620000000800 */
[----:B------:R-:W-:Y:S02]  /*11a30*/  IMAD.MOV.U32 R2, RZ, RZ, R6 ;  /* 0x000000ffff027224 */ /* 0x000fe400078e0006 */
[----:B-----5:R-:W-:Y:S02]  /*11a40*/  IMAD.IADD R8, R0, 0x1, -R23 ;  /* 0x0000000100087824 */ /* 0x020fe400078e0a17 */
[----:B------:R-:W-:Y:S01]  /*11a50*/  IMAD R26, R17, 0xc0, RZ ;  /* 0x000000c0111a7824 */ /* 0x000fe200078e02ff */
[----:B------:R-:W-:Y:S02]  /*11a60*/  LOP3.LUT R2, R2, 0xfffffff7, RZ, 0xc0, !PT ;  /* 0xfffffff702027812 */ /* 0x000fe400078ec0ff */
[----:B------:R-:W-:Y:S01]  /*11a70*/  IADD3 R0, R8, 0x1, -R29 ;  /* 0x0000000108007810 */ /* 0x000fe20007ffe81d */
[----:B------:R-:W-:Y:S01]  /*11a80*/  VIADD R7, R26, 0xbf ;  /* 0x000000bf1a077836 */ /* 0x000fe20000000000 */
[----:B-1----:R-:W-:-:S13]  /*11a90*/  ISETP.NE.AND P2, PT, R3, 0x1, PT ;  /* 0x000000010300780c */ /* 0x002fda0003f45270 */
[----:B------:R-:W-:Y:S01]  /*11aa0*/  @P2 LOP3.LUT R2, R2, 0x8, RZ, 0xfc, !PT ;  /* 0x0000000802022812 */ /* 0x000fe200078efcff */
[----:B------:R-:W1:Y:S04]  /*11ab0*/  @P2 LDC R6, c[0x0][0x44c] ;  /* 0x00011300ff062b82 */ /* 0x000e680000000800 */
[----:B------:R2:W-:Y:S04]  /*11ac0*/  STL [R1], R2 ;  /* 0x0000000201007387 */ /* 0x0005e80000100800 */
[----:B0-----:R-:W0:Y:S01]  /*11ad0*/  @P2 LDC R4, c[0x0][0x450] ;  /* 0x00011400ff042b82 */ /* 0x001e220000000800 */
[----:B------:R3:W-:Y:S07]  /*11ae0*/  STL [R1+0x10], R8 ;  /* 0x0000100801007387 */ /* 0x0007ee0000100800 */
[----:B--2---:R-:W2:Y:S01]  /*11af0*/  LDC.64 R2, c[0x0][0x9e0] ;  /* 0x00027800ff027b82 */ /* 0x004ea20000000a00 */
[----:B-1----:R-:W-:-:S05]  /*11b00*/  @P2 IMAD.HI.U32 R5, R7, R6, RZ ;  /* 0x0000000607052227 */ /* 0x002fca00078e00ff */
[----:B0-----:R-:W-:-:S05]  /*11b10*/  @P2 SHF.R.U32.HI R7, RZ, R4, R5 ;  /* 0x00000004ff072219 */ /* 0x001fca0000011605 */
[----:B------:R-:W-:Y:S01]  /*11b20*/  IMAD.IADD R7, R0, 0x1, R7 ;  /* 0x0000000100077824 */ /* 0x000fe200078e0207 */
[----:B--2---:R-:W-:-:S03]  /*11b30*/  ISETP.GE.AND P1, PT, R3, 0x1, PT ;  /* 0x000000010300780c */ /* 0x004fc60003f26270 */
[----:B------:R-:W-:-:S10]  /*11b40*/  IMAD.IADD R2, R7, 0x1, R2 ;  /* 0x0000000107027824 */ /* 0x000fd400078e0202 */
[----:B---3--:R-:W-:Y:S05]  /*11b50*/  @!P1 BRA `(.L_x_1326) ;  /* 0x0000000000489947 */ /* 0x008fea0003800000 */
[C---:B------:R-:W-:Y:S01]  /*11b60*/  ISETP.GT.AND P0, PT, R7.reuse, RZ, PT ;  /* 0x000000ff0700720c */ /* 0x040fe20003f04270 */
[----:B------:R-:W-:Y:S01]  /*11b70*/  BSSY B0, `(.L_x_1327) ;  /* 0x000000e000007945 */ /* 0x000fe20003800000 */
[----:B------:R-:W-:-:S11]  /*11b80*/  VIADD R0, R7, 0xffffffff ;  /* 0xffffffff07007836 */ /* 0x000fd60000000000 */
[----:B------:R-:W-:Y:S05]  /*11b90*/  @P0 BRA `(.L_x_1328) ;  /* 0x00000000001c0947 */ /* 0x000fea0003800000 */
[----:B------:R-:W-:Y:S01]  /*11ba0*/  ISETP.NE.AND P0, PT, R3, 0x1, PT ;  /* 0x000000010300780c */ /* 0x000fe20003f05270 */
[----:B------:R-:W-:-:S12]  /*11bb0*/  IMAD.MOV R7, RZ, RZ, -R7 ;  /* 0x000000ffff077224 */ /* 0x000fd800078e0a07 */
[----:B------:R-:W0:Y:S02]  /*11bc0*/  @P0 LDC.64 R4, c[0x0][0x9e8] ;  /* 0x00027a00ff040b82 */ /* 0x000e240000000a00 */
[----:B0-----:R-:W-:-:S05]  /*11bd0*/  @P0 IMAD.HI.U32 R4, R7, R4, RZ ;  /* 0x0000000407040227 */ /* 0x001fca00078e00ff */
[----:B------:R-:W-:-:S04]  /*11be0*/  @P0 SHF.R.U32.HI R7, RZ, R5, R4 ;  /* 0x00000005ff070219 */ /* 0x000fc80000011604 */
[----:B------:R-:W-:Y:S01]  /*11bf0*/  LOP3.LUT R0, RZ, R7, RZ, 0x33, !PT ;  /* 0x00000007ff007212 */ /* 0x000fe200078e33ff */
[----:B------:R-:W-:Y:S06]  /*11c00*/  BRA `(.L_x_1329) ;  /* 0x0000000000107947 */ /* 0x000fec0003800000 */
.L_x_1328:
[----:B------:R-:W-:-:S13]  /*11c10*/  ISETP.NE.AND P0, PT, R3, 0x1, PT ;  /* 0x000000010300780c */ /* 0x000fda0003f05270 */
[----:B------:R-:W0:Y:S02]  /*11c20*/  @P0 LDC.64 R4, c[0x0][0x9e8] ;  /* 0x00027a00ff040b82 */ /* 0x000e240000000a00 */
[----:B0-----:R-:W-:-:S05]  /*11c30*/  @P0 IMAD.HI.U32 R4, R0, R4, RZ ;  /* 0x0000000400040227 */ /* 0x001fca00078e00ff */
[----:B------:R-:W-:-:S07]  /*11c40*/  @P0 SHF.R.U32.HI R0, RZ, R5, R4 ;  /* 0x00000005ff000219 */ /* 0x000fce0000011604 */
.L_x_1329:
[----:B------:R-:W-:Y:S05]  /*11c50*/  BSYNC B0 ;  /* 0x0000000000007941 */ /* 0x000fea0003800000 */
.L_x_1327:
[----:B------:R-:W-:-:S05]  /*11c60*/  IMAD R5, R0, R3, R3 ;  /* 0x0000000300057224 */ /* 0x000fca00078e0203 */
[----:B------:R-:W-:-:S07]  /*11c70*/  VIMNMX R2, R2, R5, PT ;  /* 0x0000000502027248 */ /* 0x000fce0003fe0100 */
.L_x_1326:
[----:B------:R-:W0:Y:S01]  /*11c80*/  @P2 LDC R5, c[0x0][0x44c] ;  /* 0x00011300ff052b82 */ /* 0x000e220000000800 */
[----:B------:R-:W-:Y:S01]  /*11c90*/  VIADD R2, R2, 0x7f ;  /* 0x0000007f02027836 */ /* 0x000fe20000000000 */
[----:B------:R-:W-:Y:S01]  /*11ca0*/  ULDC UR4, c[0x0][0x9dc] ;  /* 0x0002770000047ab9 */ /* 0x000fe20000000800 */
[----:B------:R-:W-:-:S05]  /*11cb0*/  IMAD.MOV.U32 R0, RZ, RZ, R26 ;  /* 0x000000ffff007224 */ /* 0x000fca00078e001a */
[----:B------:R-:W1:Y:S01]  /*11cc0*/  @P2 LDC R7, c[0x0][0x450] ;  /* 0x00011400ff072b82 */ /* 0x000e620000000800 */
[----:B0-----:R-:W-:Y:S01]  /*11cd0*/  @P2 IMAD.HI.U32 R4, R26, R5, RZ ;  /* 0x000000051a042227 */ /* 0x001fe200078e00ff */
[----:B------:R-:W-:-:S04]  /*11ce0*/  SHF.R.S32.HI R5, RZ, 0x1f, R2 ;  /* 0x0000001fff057819 */ /* 0x000fc80000011402 */
[----:B-1----:R-:W-:Y:S02]  /*11cf0*/  @P2 SHF.R.U32.HI R0, RZ, R7, R4 ;  /* 0x00000007ff002219 */ /* 0x002fe40000011604 */
[----:B------:R-:W-:Y:S01]  /*11d00*/  LEA.HI R4, R5, R2, RZ, 0x7 ;  /* 0x0000000205047211 */ /* 0x000fe200078f38ff */
[----:B------:R-:W-:-:S03]  /*11d10*/  VIADD R2, R8, 0x7f ;  /* 0x0000007f08027836 */ /* 0x000fc60000000000 */
[----:B------:R-:W-:Y:S02]  /*11d20*/  SHF.R.S32.HI R4, RZ, 0x7, R4 ;  /* 0x00000007ff047819 */ /* 0x000fe40000011404 */
[----:B------:R-:W-:-:S04]  /*11d30*/  SHF.R.S32.HI R5, RZ, 0x1f, R2 ;  /* 0x0000001fff057819 */ /* 0x000fc80000011402 */
[----:B------:R-:W-:Y:S02]  /*11d40*/  LEA.HI R5, R5, R2, RZ, 0x7 ;  /* 0x0000000205057211 */ /* 0x000fe400078f38ff */
[----:B------:R-:W-:Y:S02]  /*11d50*/  IADD3 R2, R0, R8, -R29 ;  /* 0x0000000800027210 */ /* 0x000fe40007ffe81d */
[----:B------:R-:W-:-:S03]  /*11d60*/  SHF.R.S32.HI R5, RZ, 0x7, R5 ;  /* 0x00000007ff057819 */ /* 0x000fc60000011405 */
[----:B------:R-:W-:Y:S01]  /*11d70*/  VIADD R0, R2, -UR4 ;  /* 0x8000000402007c36 */ /* 0x000fe20008000000 */
[----:B------:R-:W-:-:S05]  /*11d80*/  VIMNMX R25, R5, R4, PT ;  /* 0x0000000405197248 */ /* 0x000fca0003fe0100 */
[----:B------:R0:W-:Y:S01]  /*11d90*/  STL [R1+0x30], R25 ;  /* 0x0000301901007387 */ /* 0x0001e20000100800 */
[----:B------:R-:W-:Y:S05]  /*11da0*/  @!P1 BRA `(.L_x_1330) ;  /* 0x0000000000449947 */ /* 0x000fea0003800000 */
[----:B------:R-:W-:Y:S01]  /*11db0*/  ISETP.GT.AND P0, PT, R2, -0x1, PT ;  /* 0xffffffff0200780c */ /* 0x000fe20003f04270 */
[----:B------:R-:W-:-:S12]  /*11dc0*/  BSSY B0, `(.L_x_1331) ;  /* 0x000000d000007945 */ /* 0x000fd80003800000 */
[----:B------:R-:W-:Y:S05]  /*11dd0*/  @P0 BRA `(.L_x_1332) ;  /* 0x00000000001c0947 */ /* 0x000fea0003800000 */
[----:B------:R-:W-:Y:S02]  /*11de0*/  ISETP.NE.AND P0, PT, R3, 0x1, PT ;  /* 0x000000010300780c */ /* 0x000fe40003f05270 */
[----:B------:R-:W-:-:S11]  /*11df0*/  LOP3.LUT R7, RZ, R2, RZ, 0x33, !PT ;  /* 0x00000002ff077212 */ /* 0x000fd600078e33ff */
[----:B------:R-:W1:Y:S02]  /*11e00*/  @P0 LDC.64 R4, c[0x0][0x9e8] ;  /* 0x00027a00ff040b82 */ /* 0x000e640000000a00 */
[----:B-1----:R-:W-:-:S05]  /*11e10*/  @P0 IMAD.HI.U32 R4, R7, R4, RZ ;  /* 0x0000000407040227 */ /* 0x002fca00078e00ff */
[----:B------:R-:W-:-:S04]  /*11e20*/  @P0 SHF.R.U32.HI R7, RZ, R5, R4 ;  /* 0x00000005ff070219 */ /* 0x000fc80000011604 */
[----:B------:R-:W-:Y:S01]  /*11e30*/  LOP3.LUT R2, RZ, R7, RZ, 0x33, !PT ;  /* 0x00000007ff027212 */ /* 0x000fe200078e33ff */
[----:B------:R-:W-:Y:S06]  /*11e40*/  BRA `(.L_x_1333) ;  /* 0x0000000000107947 */ /* 0x000fec0003800000 */
.L_x_1332:
[----:B------:R-:W-:-:S13]  /*11e50*/  ISETP.NE.AND P0, PT, R3, 0x1, PT ;  /* 0x000000010300780c */ /* 0x000fda0003f05270 */
[----:B------:R-:W1:Y:S02]  /*11e60*/  @P0 LDC.64 R4, c[0x0][0x9e8] ;  /* 0x00027a00ff040b82 */ /* 0x000e640000000a00 */
[----:B-1----:R-:W-:-:S05]  /*11e70*/  @P0 IMAD.HI.U32 R4, R2, R4, RZ ;  /* 0x0000000402040227 */ /* 0x002fca00078e00ff */
[----:B------:R-:W-:-:S07]  /*11e80*/  @P0 SHF.R.U32.HI R2, RZ, R5, R4 ;  /* 0x00000005ff020219 */ /* 0x000fce0000011604 */
.L_x_1333:
[----:B------:R-:W-:Y:S05]  /*11e90*/  BSYNC B0 ;  /* 0x0000000000007941 */ /* 0x000fea0003800000 */
.L_x_1331:
[----:B------:R-:W-:-:S05]  /*11ea0*/  IMAD R3, R2, R3, RZ ;  /* 0x0000000302037224 */ /* 0x000fca00078e02ff */
[----:B------:R-:W-:-:S07]  /*11eb0*/  VIMNMX R0, R0, R3, !PT ;  /* 0x0000000300007248 */ /* 0x000fce0007fe0100 */
.L_x_1330:
[----:B------:R-:W-:Y:S01]  /*11ec0*/  SHF.R.S32.HI R3, RZ, 0x1f, R0 ;  /* 0x0000001fff037819 */ /* 0x000fe20000011400 */
[----:B------:R-:W-:Y:S03]  /*11ed0*/  BSSY B7, `(.L_x_1334) ;  /* 0x00003a1000077945 */ /* 0x000fe60003800000 */
[----:B------:R-:W-:-:S04]  /*11ee0*/  LEA.HI R3, R3, R0, RZ, 0x7 ;  /* 0x0000000003037211 */ /* 0x000fc800078f38ff */
[----:B------:R-:W-:-:S04]  /*11ef0*/  SHF.R.S32.HI R3, RZ, 0x7, R3 ;  /* 0x00000007ff037819 */ /* 0x000fc80000011403 */
[----:B------:R-:W-:-:S04]  /*11f00*/  VIMNMX R2, RZ, R3, !PT ;  /* 0x00000003ff027248 */ /* 0x000fc80007fe0100 */
[----:B------:R-:W-:Y:S01]  /*11f10*/  ISETP.GT.AND P0, PT, R25, R2, PT ;  /* 0x000000021900720c */ /* 0x000fe20003f04270 */
[----:B------:R1:W-:-:S12]  /*11f20*/  STL [R1+0x14], R2 ;  /* 0x0000140201007387 */ /* 0x0003d80000100800 */
[----:B-1----:R-:W-:Y:S05]  /*11f30*/  @P0 BRA `(.L_x_1335) ;  /* 0x0000000000440947 */ /* 0x002fea0003800000 */
[----:B------:R-:W1:Y:S02]  /*11f40*/  S2R R2, SR_TID.X ;  /* 0x0000000000027919 */ /* 0x000e640000002100 */
        /* <DEDUP_REMOVED lines=12> */
[----:B------:R-:W1:Y:S01]  /*12010*/  POPC R7, R4 ;  /* 0x0000000400077309 */ /* 0x000e620000000000 */
[----:B--2---:R-:W1:Y:S02]  /*12020*/  SHFL.IDX PT, R0, R3, R0, 0x1f ;  /* 0x00001f0003007589 */ /* 0x004e6400000e0000 */
[----:B-1----:R-:W-:Y:S01]  /*12030*/  IADD3 R16, R0, UR38, R7 ;  /* 0x0000002600107c10 */ /* 0x002fe2000fffe007 */
[----:B------:R-:W-:Y:S06]  /*12040*/  BRA `(.L_x_1336) ;  /* 0x0000003800247947 */ /* 0x000fec0003800000 */
.L_x_1335:
        /* <DEDUP_REMOVED lines=20> */
.L_x_1338:
[----:B------:R-:W-:Y:S05]  /*12190*/  BSYNC B6 ;  /* 0x0000000000067941 */ /* 0x000fea0003800000 */
.L_x_1337:
        /* <DEDUP_REMOVED lines=20> */
.L_x_1341:
        /* <DEDUP_REMOVED lines=15> */
.L_x_1340:
[----:B------:R-:W-:Y:S05]  /*123d0*/  BSYNC B6 ;  /* 0x0000000000067941 */ /* 0x000fea0003800000 */
.L_x_1339:
[----:B------:R-:W2:Y:S01]  /*123e0*/  LDL.LU R2, [R1] ;  /* 0x0000000001027983 */ /* 0x000ea20000300800 */
[----:B------:R-:W-:Y:S01]  /*123f0*/  ULDC.64 UR4, c[0x0][0x9f8] ;  /* 0x00027e0000047ab9 */ /* 0x000fe20000000a00 */
[----:B------:R-:W-:Y:S01]  /*12400*/  IMAD.MOV.U32 R7, RZ, RZ, R19 ;  /* 0x000000ffff077224 */ /* 0x000fe200078e0013 */
[----:B------:R-:W-:Y:S01]  /*12410*/  ISETP.NE.U32.AND P0, PT, RZ, UR4, PT ;  /* 0x00000004ff007c0c */ /* 0x000fe2000bf05070 */
[----:B------:R-:W3:Y:S01]  /*12420*/  LDL R20, [R1+0x10] ;  /* 0x0000100001147983 */ /* 0x000ee20000100800 */
[----:B------:R-:W1:Y:S02]  /*12430*/  LDC R9, c[0x0][0x430] ;  /* 0x00010c00ff097b82 */ /* 0x000e640000000800 */
[----:B------:R-:W-:Y:S01]  /*12440*/  ISETP.NE.AND.EX P0, PT, RZ, UR5, PT, P0 ;  /* 0x00000005ff007c0c */ /* 0x000fe2000bf05300 */
[----:B------:R-:W4:Y:S01]  /*12450*/  S2R R0, SR_TID.X ;  /* 0x0000000000007919 */ /* 0x000f220000002100 */
[----:B------:R-:W4:Y:S01]  /*12460*/  S2R R21, SR_TID.X ;  /* 0x0000000000157919 */ /* 0x000f220000002100 */
[----:B0-----:R-:W-:-:S02]  /*12470*/  VIADD R25, R25, 0xffffffff ;  /* 0xffffffff19197836 */ /* 0x001fc40000000000 */
[----:B--2---:R-:W-:-:S08]  /*12480*/  IMAD.MOV.U32 R17, RZ, RZ, R2 ;  /* 0x000000ffff117224 */ /* 0x004fd000078e0002 */
[----:B------:R-:W0:Y:S02]  /*12490*/  @P0 LDC.64 R2, c[0x0][0x9f8] ;  /* 0x00027e00ff020b82 */ /* 0x000e240000000a00 */
[----:B0-----:R-:W-:-:S05]  /*124a0*/  @P0 IMAD.WIDE R2, R19, 0x4, R2 ;  /* 0x0000000413020825 */ /* 0x001fca00078e0202 */
[----:B------:R0:W2:Y:S01]  /*124b0*/  @P0 LDG.E R7, desc[UR52][R2.64] ;  /* 0x0000003402070981 */ /* 0x0000a2000c1e1900 */
[----:B-1----:R-:W-:Y:S01]  /*124c0*/  ISETP.NE.AND P1, PT, R9, 0x1, PT ;  /* 0x000000010900780c */ /* 0x002fe20003f25270 */
[----:B----4-:R-:W-:Y:S01]  /*124d0*/  IMAD.SHL.U32 R0, R0, 0x10, RZ ;  /* 0x0000001000007824 */ /* 0x010fe200078e00ff */
[----:B------:R-:W-:Y:S01]  /*124e0*/  LOP3.LUT R21, R21, 0x7f, RZ, 0xc0, !PT ;  /* 0x0000007f15157812 */ /* 0x000fe200078ec0ff */
[----:B------:R-:W-:Y:S01]  /*124f0*/  IMAD.SHL.U32 R8, R25, 0x80, RZ ;  /* 0x0000008019087824 */ /* 0x000fe200078e00ff */
[----:B------:R-:W-:Y:S02]  /*12500*/  LOP3.LUT R17, R17, 0xfffffffb, RZ, 0xc0, !PT ;  /* 0xfffffffb11117812 */ /* 0x000fe400078ec0ff */
[----:B------:R-:W-:Y:S02]  /*12510*/  SHF.R.U32.HI R21, RZ, 0x3, R21 ;  /* 0x00000003ff157819 */ /* 0x000fe40000011615 */
[----:B------:R-:W-:-:S04]  /*12520*/  LOP3.LUT R0, R0, 0x70, RZ, 0xc0, !PT ;  /* 0x0000007000007812 */ /* 0x000fc800078ec0ff */
[----:B------:R-:W-:Y:S01]  /*12530*/  LOP3.LUT R5, R8, R21, R0, 0xfe, !PT ;  /* 0x0000001508057212 */ /* 0x000fe200078efe00 */
[----:B------:R-:W1:Y:S01]  /*12540*/  @P1 LDC R6, c[0x0][0x434] ;  /* 0x00010d00ff061b82 */ /* 0x000e620000000800 */
[----:B------:R-:W-:Y:S02]  /*12550*/  @P1 LOP3.LUT R17, R17, 0x4, RZ, 0xfc, !PT ;  /* 0x0000000411111812 */ /* 0x000fe400078efcff */
[C---:B---3--:R-:W-:Y:S01]  /*12560*/  ISETP.GE.AND P0, PT, R5.reuse, R20, PT ;  /* 0x000000140500720c */ /* 0x048fe20003f06270 */
[----:B------:R-:W-:-:S04]  /*12570*/  IMAD.IADD R5, R5, 0x1, R23 ;  /* 0x0000000105057824 */ /* 0x000fc800078e0217 */
[----:B------:R-:W3:Y:S01]  /*12580*/  @P1 LDC R0, c[0x0][0x438] ;  /* 0x00010e00ff001b82 */ /* 0x000ee20000000800 */
[----:B------:R-:W-:-:S07]  /*12590*/  IMAD.MOV.U32 R4, RZ, RZ, R5 ;  /* 0x000000ffff047224 */ /* 0x000fce00078e0005 */
[----:B0-----:R-:W0:Y:S01]  /*125a0*/  @!P0 LDC.64 R2, c[0x0][0x428] ;  /* 0x00010a00ff028b82 */ /* 0x001e220000000a00 */
[----:B-1----:R-:W-:-:S05]  /*125b0*/  @P1 IMAD.HI.U32 R6, R5, R6, RZ ;  /* 0x0000000605061227 */ /* 0x002fca00078e00ff */
[----:B---3--:R-:W-:-:S05]  /*125c0*/  @P1 SHF.R.U32.HI R4, RZ, R0, R6 ;  /* 0x00000000ff041219 */ /* 0x008fca0000011606 */
[----:B------:R-:W-:-:S04]  /*125d0*/  IMAD.MOV R0, RZ, RZ, -R4 ;  /* 0x000000ffff007224 */ /* 0x000fc800078e0a04 */
[----:B------:R-:W-:Y:S01]  /*125e0*/  IMAD R0, R9, R0, R5 ;  /* 0x0000000009007224 */ /* 0x000fe200078e0205 */
[--C-:B------:R-:W-:Y:S02]  /*125f0*/  @!P0 SHF.R.S32.HI R5, RZ, 0x1f, R4.reuse ;  /* 0x0000001fff058819 */ /* 0x100fe40000011404 */
[----:B--2---:R-:W-:Y:S01]  /*12600*/  SHF.R.S32.HI R6, RZ, 0x1f, R7 ;  /* 0x0000001fff067819 */ /* 0x004fe20000011407 */
[----:B------:R-:W-:Y:S01]  /*12610*/  STL [R1+0x8], R7 ;  /* 0x0000080701007387 */ /* 0x000fe20000100800 */
[----:B0-----:R-:W-:-:S03]  /*12620*/  @!P0 IMAD.WIDE.U32 R4, R7, R2, R4 ;  /* 0x0000000207048225 */ /* 0x001fc600078e0004 */
[----:B------:R0:W-:Y:S02]  /*12630*/  STL [R1+0x1c], R6 ;  /* 0x00001c0601007387 */ /* 0x0001e40000100800 */
[----:B0-----:R-:W-:-:S04]  /*12640*/  @!P0 IMAD R6, R6, R2, RZ ;  /* 0x0000000206068224 */ /* 0x001fc800078e02ff */
[----:B------:R-:W-:Y:S02]  /*12650*/  @!P0 IMAD R6, R7, R3, R6 ;  /* 0x0000000307068224 */ /* 0x000fe400078e0206 */
[----:B------:R-:W0:Y:S02]  /*12660*/  @!P0 LDC.64 R2, c[0x0][0x418] ;  /* 0x00010600ff028b82 */ /* 0x000e240000000a00 */
[----:B------:R-:W-:Y:S01]  /*12670*/  @!P0 IMAD.IADD R5, R5, 0x1, R6 ;  /* 0x0000000105058824 */ /* 0x000fe200078e0206 */
[----:B0-----:R-:W-:Y:S01]  /*12680*/  @!P0 LEA R6, P1, R4, R2, 0x2 ;  /* 0x0000000204068211 */ /* 0x001fe200078210ff */
[----:B------:R-:W-:-:S03]  /*12690*/  IMAD.MOV.U32 R2, RZ, RZ, RZ ;  /* 0x000000ffff027224 */ /* 0x000fc600078e00ff */
[----:B------:R-:W-:-:S05]  /*126a0*/  @!P0 LEA.HI.X R7, R4, R3, R5, 0x2, P1 ;  /* 0x0000000304078211 */ /* 0x000fca00008f1405 */
[----:B------:R0:W5:Y:S01]  /*126b0*/  @!P0 LDG.E R2, desc[UR52][R6.64] ;  /* 0x0000003406028981 */ /* 0x000162000c1e1900 */
[----:B------:R-:W-:Y:S01]  /*126c0*/  IMAD.U32 R9, RZ, RZ, UR37 ;  /* 0x00000025ff097e24 */ /* 0x000fe2000f8e00ff */
[----:B------:R-:W-:Y:S01]  /*126d0*/  LOP3.LUT R17, R17, 0xfffffffd, RZ, 0xc0, !PT ;  /* 0xfffffffd11117812 */ /* 0x000fe200078ec0ff */
[----:B------:R-:W-:-:S03]  /*126e0*/  UMOV UR4, 0xffffffff ;  /* 0xffffffff00047882 */ /* 0x000fc60000000000 */
[----:B------:R-:W-:-:S13]  /*126f0*/  ISETP.NE.AND P2, PT, R9, 0x3, PT ;  /* 0x000000030900780c */ /* 0x000fda0003f45270 */
[----:B------:R-:W-:-:S05]  /*12700*/  @P2 LOP3.LUT R17, R17, 0x2, RZ, 0xfc, !PT ;  /* 0x0000000211112812 */ /* 0x000fca00078efcff */
[----:B------:R0:W-:Y:S01]  /*12710*/  STL [R1], R17 ;  /* 0x0000001101007387 */ /* 0x0001e20000100800 */
[----:B------:R-:W-:Y:S05]  /*12720*/  BRA.DIV UR4, `(.L_x_1342) ;  /* 0x0000004604387947 */ /* 0x000fea000b800000 */
.L_x_1408:
[----:B------:R-:W-:-:S05]  /*12730*/  SHF.R.S32.HI R9, RZ, 0x1f, R18 ;  /* 0x0000001fff097819 */ /* 0x000fca0000011412 */
[----:B------:R1:W-:Y:S01]  /*12740*/  STL [R1+0x4], R9 ;  /* 0x0000040901007387 */ /* 0x0003e20000100800 */
[----:B------:R-:W-:Y:S05]  /*12750*/  @!P2 BRA `(.L_x_1343) ;  /* 0x000000000004a947 */ /* 0x000fea0003800000 */
[----:B------:R-:W-:Y:S01]  /*12760*/  BPT.TRAP 0x1 ;  /* 0x000000040000795c */ /* 0x000fe20000300000 */
.L_x_1343:
[----:B0-----:R-:W-:Y:S01]  /*12770*/  SHF.R.S32.HI R6, RZ, 0x1f, R0 ;  /* 0x0000001fff067819 */ /* 0x001fe20000011400 */
        /* <DEDUP_REMOVED lines=24> */
.L_x_1409:
[----:B------:R-:W-:Y:S05]  /*12900*/  BSYNC B0 ;  /* 0x0000000000007941 */ /* 0x000fea0003800000 */
.L_x_1344:
[----:B------:R-:W2:Y:S01]  /*12910*/  LDL R12, [R1+0x4] ;  /* 0x00000400010c7983 */ /* 0x000ea20000100800 */
[----:B------:R-:W-:-:S03]  /*12920*/  ULDC.64 UR4, c[0x0][0x300] ;  /* 0x0000c00000047ab9 */ /* 0x000fc60000000a00 */
[----:B------:R-:W3:Y:S04]  /*12930*/  LDL R11, [R1+0x10] ;  /* 0x00001000010b7983 */ /* 0x000ee80000100800 */
[----:B-1----:R-:W4:Y:S01]  /*12940*/  LDL.LU R9, [R1] ;  /* 0x0000000001097983 */ /* 0x002f220000300800 */
        /* <DEDUP_REMOVED lines=28> */
[----:B------:R1:W-:Y:S01]  /*12b10*/  STL [R1], R9 ;  /* 0x0000000901007387 */ /* 0x0003e20000100800 */
        /* <DEDUP_REMOVED lines=10> */
[----:B0-----:R-:W-:-:S05]  /*12bc0*/  @P0 LEA R7, P1, R28, R7, 0x1 ;  /* 0x000000071c070211 */ /* 0x001fca00078208ff */
[----:B-1----:R-:W-:Y:S01]  /*12bd0*/  @P0 IMAD.X R6, RZ, RZ, R6, P1 ;  /* 0x000000ffff060224 */ /* 0x002fe200008e0606 */
[----:B------:R-:W-:-:S04]  /*12be0*/  ISETP.GE.AND P1, PT, R4, 0x11, PT ;  /* 0x000000110400780c */ /* 0x000fc80003f26270 */
        /* <DEDUP_REMOVED lines=66> */
.L_x_1427:
[----:B------:R-:W-:-:S13]  /*13010*/  ISETP.GE.AND P0, PT, R4, 0x71, PT ;  /* 0x000000710400780c */ /* 0x000fda0003f06270 */
[----:B01----:R-:W-:Y:S01]  /*13020*/  @P0 LEA R6, P1, R28, R0, 0x1 ;  /* 0x000000001c060211 */ /* 0x003fe200078208ff */
        /* <DEDUP_REMOVED lines=8> */
.L_x_1347:
        /* <DEDUP_REMOVED lines=11> */
.L_x_1348:
[----:B------:R1:W5:Y:S01]  /*13160*/  LDL.LU R4, [R1+0x24] ;  /* 0x0000240001047983 */ /* 0x0003620000300800 */
[----:B------:R1:W-:Y:S02]  /*13170*/  SYNCS.ARRIVE.TRANS64.A1T0 RZ, [R3+URZ+0x16830], RZ ;  /* 0x016830ff03ff79a7 */ /* 0x0003e4000810003f */
[----:B------:R-:W-:Y:S05]  /*13180*/  WARPSYNC.ALL ;  /* 0x0000000000007948 */ /* 0x000fea0003800000 */
[----:B------:R-:W-:Y:S01]  /*13190*/  ULDC.64 UR4, c[0x0][0x298] ;  /* 0x0000a60000047ab9 */ /* 0x000fe20000000a00 */
[----:B------:R-:W-:Y:S01]  /*131a0*/  VIADD R2, R22, 0x8400 ;  /* 0x0000840016027836 */ /* 0x000fe20000000000 */
[----:B------:R-:W-:Y:S01]  /*131b0*/  BSSY B6, `(.L_x_1349) ;  /* 0x000001b000067945 */ /* 0x000fe20003800000 */
[----:B------:R-:W-:Y:S03]  /*131c0*/  BAR.SYNC.DEFER_BLOCKING 0x8, 0x200 ;  /* 0x0208000000007b1d */ /* 0x000fe60000010000 */
[----:B------:R-:W-:-:S02]  /*131d0*/  LOP3.LUT P0, RZ, R2, 0x3ff, RZ, 0xc0, !PT ;  /* 0x000003ff02ff7812 */ /* 0x000fc4000780c0ff */
[----:B-----5:R-:W-:Y:S01]  /*131e0*/  SHF.R.S32.HI R0, RZ, 0x1f, R4 ;  /* 0x0000001fff007819 */ /* 0x020fe20000011404 */
[----:B-1----:R-:W-:-:S04]  /*131f0*/  IMAD.WIDE.U32 R2, R4, UR4, RZ ;  /* 0x0000000404027c25 */ /* 0x002fc8000f8e00ff */
[----:B------:R-:W-:Y:S01]  /*13200*/  IMAD R0, R0, UR4, RZ ;  /* 0x0000000400007c24 */ /* 0x000fe2000f8e02ff */
[----:B------:R1:W-:Y:S03]  /*13210*/  STL.64 [R1+0x28], R2 ;  /* 0x0000280201007387 */ /* 0x0003e60000100a00 */
[----:B------:R-:W-:-:S04]  /*13220*/  IMAD R0, R4, UR5, R0 ;  /* 0x0000000504007c24 */ /* 0x000fc8000f8e0200 */
[----:B------:R-:W-:-:S05]  /*13230*/  IMAD.IADD R0, R3, 0x1, R0 ;  /* 0x0000000103007824 */ /* 0x000fca00078e0200 */
[----:B------:R1:W-:Y:S01]  /*13240*/  STL [R1+0x24], R0 ;  /* 0x0000240001007387 */ /* 0x0003e20000100800 */
[----:B------:R-:W-:Y:S05]  /*13250*/  @!P0 BRA `(.L_x_1350) ;  /* 0x0000000000408947 */ /* 0x000fea0003800000 */
[----:B-1----:R-:W-:Y:S01]  /*13260*/  MOV R2, 0x0 ;  /* 0x0000000000027802 */ /* 0x002fe20000000f00 */
[----:B------:R-:W-:Y:S01]  /*13270*/  ULDC.64 UR6, c[0x4][0x88] ;  /* 0x0100220000067ab9 */ /* 0x000fe20000000a00 */
[----:B------:R-:W-:Y:S01]  /*13280*/  ULDC.64 UR8, c[0x4][0x90] ;  /* 0x0100240000087ab9 */ /* 0x000fe20000000a00 */
[----:B------:R-:W-:Y:S01]  /*13290*/  ULDC.64 UR4, c[0x4][0x20] ;  /* 0x0100080000047ab9 */ /* 0x000fe20000000a00 */
[----:B------:R-:W-:Y:S02]  /*132a0*/  IMAD.U32 R4, RZ, RZ, UR6 ;  /* 0x00000006ff047e24 */ /* 0x000fe4000f8e00ff */
[----:B------:R-:W1:Y:S01]  /*132b0*/  LDC.64 R2, c[0x4][R2] ;  /* 0x0100000002027b82 */ /* 0x000e620000000a00 */
[----:B0-----:R-:W-:Y:S02]  /*132c0*/  IMAD.U32 R5, RZ, RZ, UR7 ;  /* 0x00000007ff057e24 */ /* 0x001fe4000f8e00ff */
        /* <DEDUP_REMOVED lines=8> */
[----:B-1----:R-:W-:Y:S05]  /*13350*/  CALL.ABS.NOINC R2 ;  /* 0x0000000002007343 */ /* 0x002fea0003c00000 */
.L_x_1350:
[----:B------:R-:W-:Y:S05]  /*13360*/  BSYNC B6 ;  /* 0x0000000000067941 */ /* 0x000fea0003800000 */
.L_x_1349:
[----:B------:R-:W2:Y:S01]  /*13370*/  LDL.LU R20, [R1+0x24] ;  /* 0x0000240001147983 */ /* 0x000ea20000300800 */
[----:B------:R-:W-:Y:S01]  /*13380*/  ULDC.64 UR4, c[0x0][0x2d8] ;  /* 0x0000b60000047ab9 */ /* 0x000fe20000000a00 */
[----:B------:R-:W3:Y:S01]  /*13390*/  LDC R4, c[0x0][0x448] ;  /* 0x00011200ff047b82 */ /* 0x000ee20000000800 */
[----:B------:R-:W-:Y:S01]  /*133a0*/  ULDC.64 UR6, c[0x0][0x2c8] ;  /* 0x0000b20000067ab9 */ /* 0x000fe20000000a00 */
[----:B-1----:R-:W4:Y:S01]  /*133b0*/  LDL.LU.64 R2, [R1+0x28] ;  /* 0x0000280001027983 */ /* 0x002f220000300a00 */
[----:B------:R-:W-:-:S03]  /*133c0*/  ULDC.64 UR8, c[0x0][0x280] ;  /* 0x0000a00000087ab9 */ /* 0x000fc60000000a00 */
[----:B------:R-:W4:Y:S02]  /*133d0*/  LDL R0, [R1] ;  /* 0x0000000001007983 */ /* 0x000f240000100800 */
[----:B------:R-:W1:Y:S01]  /*133e0*/  LDC R10, c[0x0][0x448] ;  /* 0x00011200ff0a7b82 */ /* 0x000e620000000800 */
[----:B--2---:R-:W-:Y:S02]  /*133f0*/  IMAD.MOV.U32 R21, RZ, RZ, R20 ;  /* 0x000000ffff157224 */ /* 0x004fe400078e0014 */
[----:B------:R-:W2:Y:S01]  /*13400*/  LDL R20, [R1+0x4] ;  /* 0x0000040001147983 */ /* 0x000ea20000100800 */
[----:B---3--:R-:W-:Y:S01]  /*13410*/  ISETP.NE.AND P6, PT, R4, 0x1, PT ;  /* 0x000000010400780c */ /* 0x008fe20003fc5270 */
[----:B----4-:R-:W-:Y:S02]  /*13420*/  IMAD.MOV.U32 R3, RZ, RZ, R21 ;  /* 0x000000ffff037224 */ /* 0x010fe400078e0015 */
[----:B------:R-:W3:Y:S01]  /*13430*/  S2R R21, SR_TID.X ;  /* 0x0000000000157919 */ /* 0x000ee20000002100 */
[----:B------:R-:W-:Y:S01]  /*13440*/  LOP3.LUT P5, RZ, R0, 0x10, RZ, 0xc0, !PT ;  /* 0x0000001000ff7812 */ /* 0x000fe200078ac0ff */
[----:B------:R-:W-:-:S08]  /*13450*/  IMAD.WIDE.U32 R2, R18, UR4, R2 ;  /* 0x0000000412027c25 */ /* 0x000fd0000f8e0002 */
[----:B------:R-:W4:Y:S01]  /*13460*/  @P6 LDC R4, c[0x0][0x450] ;  /* 0x00011400ff046b82 */ /* 0x000f220000000800 */
[----:B---3--:R-:W-:-:S05]  /*13470*/  IMAD.SHL.U32 R21, R21, 0x10, RZ ;  /* 0x0000001015157824 */ /* 0x008fca00078e00ff */
[----:B------:R-:W-:Y:S01]  /*13480*/  LOP3.LUT R21, R21, 0x70, RZ, 0xc0, !PT ;  /* 0x0000007015157812 */ /* 0x000fe200078ec0ff */
[----:B--2---:R-:W-:Y:S02]  /*13490*/  IMAD R0, R20, UR4, RZ ;  /* 0x0000000414007c24 */ /* 0x004fe4000f8e02ff */
[----:B------:R-:W2:Y:S02]  /*134a0*/  S2R R20, SR_TID.X ;  /* 0x0000000000147919 */ /* 0x000ea40000002100 */
[----:B------:R-:W-:Y:S01]  /*134b0*/  IMAD R0, R18, UR5, R0 ;  /* 0x0000000512007c24 */ /* 0x000fe2000f8e0200 */
[----:B------:R-:W-:-:S03]  /*134c0*/  ULDC.64 UR4, c[0x0][0x2e0] ;  /* 0x0000b80000047ab9 */ /* 0x000fc60000000a00 */
[----:B------:R-:W-:Y:S01]  /*134d0*/  IMAD.IADD R3, R3, 0x1, R0 ;  /* 0x0000000103037824 */ /* 0x000fe200078e0200 */
[----:B------:R-:W-:-:S04]  /*134e0*/  SHF.R.S32.HI R0, RZ, 0x1f, R19 ;  /* 0x0000001fff007819 */ /* 0x000fc80000011413 */
[----:B------:R-:W-:-:S05]  /*134f0*/  SEL R0, R0, RZ, !P5 ;  /* 0x000000ff00007207 */ /* 0x000fca0006800000 */
[----:B0-----:R-:W-:Y:S01]  /*13500*/  IMAD R5, R0, UR4, RZ ;  /* 0x0000000400057c24 */ /* 0x001fe2000f8e02ff */
[----:B------:R-:W-:-:S05]  /*13510*/  SEL R0, R19, RZ, !P5 ;  /* 0x000000ff13007207 */ /* 0x000fca0006800000 */
[C---:B------:R-:W-:Y:S02]  /*13520*/  IMAD R5, R0.reuse, UR5, R5 ;  /* 0x0000000500057c24 */ /* 0x040fe4000f8e0205 */
[----:B------:R-:W-:Y:S01]  /*13530*/  IMAD.WIDE.U32 R2, R0, UR4, R2 ;  /* 0x0000000400027c25 */ /* 0x000fe2000f8e0002 */
[----:B------:R-:W-:Y:S01]  /*13540*/  ULDC.64 UR4, c[0x0][0x2d0] ;  /* 0x0000b40000047ab9 */ /* 0x000fe20000000a00 */
[----:B------:R-:W0:Y:S02]  /*13550*/  @P6 LDC R0, c[0x0][0x44c] ;  /* 0x00011300ff006b82 */ /* 0x000e240000000800 */
[----:B------:R-:W-:Y:S01]  /*13560*/  IMAD.IADD R3, R3, 0x1, R5 ;  /* 0x0000000103037824 */ /* 0x000fe200078e0205 */
[----:B--2---:R-:W-:-:S04]  /*13570*/  LOP3.LUT R20, R20, 0x7f, RZ, 0xc0, !PT ;  /* 0x0000007f14147812 */ /* 0x004fc800078ec0ff */
[----:B------:R-:W-:-:S04]  /*13580*/  SHF.R.U32.HI R20, RZ, 0x3, R20 ;  /* 0x00000003ff147819 */ /* 0x000fc80000011614 */
[----:B------:R-:W-:-:S05]  /*13590*/  LOP3.LUT R20, R20, R21, RZ, 0xfc, !PT ;  /* 0x0000001514147212 */ /* 0x000fca00078efcff */
[----:B------:R-:W-:Y:S02]  /*135a0*/  IMAD.IADD R8, R20, 0x1, R26 ;  /* 0x0000000114087824 */ /* 0x000fe400078e021a */
[----:B------:R2:W5:Y:S02]  /*135b0*/  LDL R20, [R1+0x20] ;  /* 0x0000200001147983 */ /* 0x0005640000100800 */
[----:B------:R-:W-:Y:S02]  /*135c0*/  IMAD.MOV.U32 R5, RZ, RZ, R8 ;  /* 0x000000ffff057224 */ /* 0x000fe400078e0008 */
[----:B0-----:R-:W-:Y:S01]  /*135d0*/  @P6 IMAD.HI.U32 R0, R8, R0, RZ ;  /* 0x0000000008006227 */ /* 0x001fe200078e00ff */
[----:B------:R-:W0:Y:S04]  /*135e0*/  S2R R21, SR_TID.X ;  /* 0x0000000000157919 */ /* 0x000e280000002100 */
[----:B----4-:R-:W-:-:S04]  /*135f0*/  @P6 SHF.R.U32.HI R5, RZ, R4, R0 ;  /* 0x00000004ff056219 */ /* 0x010fc80000011600 */
[----:B------:R-:W-:-:S05]  /*13600*/  SHF.R.S32.HI R0, RZ, 0x1f, R5 ;  /* 0x0000001fff007819 */ /* 0x000fca0000011405 */
[----:B------:R-:W-:-:S04]  /*13610*/  IMAD R0, R0, UR4, RZ ;  /* 0x0000000400007c24 */ /* 0x000fc8000f8e02ff */
[C---:B------:R-:W-:Y:S02]  /*13620*/  IMAD R6, R5.reuse, UR5, R0 ;  /* 0x0000000505067c24 */ /* 0x040fe4000f8e0200 */
[----:B------:R-:W-:Y:S02]  /*13630*/  IMAD.MOV R0, RZ, RZ, -R5 ;  /* 0x000000ffff007224 */ /* 0x000fe400078e0a05 */
[----:B------:R-:W-:-:S04]  /*13640*/  IMAD.WIDE.U32 R4, R5, UR4, R2 ;  /* 0x0000000405047c25 */ /* 0x000fc8000f8e0002 */
[----:B-1----:R-:W-:Y:S02]  /*13650*/  IMAD R0, R10, R0, R8 ;  /* 0x000000000a007224 */ /* 0x002fe400078e0208 */
[----:B------:R-:W-:Y:S02]  /*13660*/  IMAD.IADD R5, R5, 0x1, R6 ;  /* 0x0000000105057824 */ /* 0x000fe400078e0206 */
[----:B------:R-:W-:Y:S01]  /*13670*/  VIADD R8, R8, 0x80 ;  /* 0x0000008008087836 */ /* 0x000fe20000000000 */
[----:B------:R-:W-:Y:S01]  /*13680*/  SHF.R.S32.HI R9, RZ, 0x1f, R0 ;  /* 0x0000001fff097819 */ /* 0x000fe20000011400 */
[----:B------:R-:W-:Y:S01]  /*13690*/  IMAD.WIDE.U32 R6, R0, UR6, R4 ;  /* 0x0000000600067c25 */ /* 0x000fe2000f8e0004 */
[----:B0-----:R-:W-:Y:S01]  /*136a0*/  LOP3.LUT R21, R21, 0x7f, RZ, 0xc0, !PT ;  /* 0x0000007f15157812 */ /* 0x001fe200078ec0ff */
[----:B------:R-:W0:Y:S02]  /*136b0*/  @P6 LDC R5, c[0x0][0x450] ;  /* 0x00011400ff056b82 */ /* 0x000e240000000800 */
[----:B------:R-:W-:Y:S01]  /*136c0*/  IMAD R9, R9, UR6, RZ ;  /* 0x0000000609097c24 */ /* 0x000fe2000f8e02ff */
[----:B------:R-:W-:-:S02]  /*136d0*/  LEA R4, P0, R6, UR8, 0x1 ;  /* 0x0000000806047c11 */ /* 0x000fc4000f8008ff */
[----:B------:R-:W-:Y:S01]  /*136e0*/  SHF.R.U32.HI R21, RZ, 0x3, R21 ;  /* 0x00000003ff157819 */ /* 0x000fe20000011615 */
[----:B------:R-:W-:-:S04]  /*136f0*/  IMAD R0, R0, UR7, R9 ;  /* 0x0000000700007c24 */ /* 0x000fc8000f8e0209 */
[----:B------:R-:W-:-:S05]  /*13700*/  IMAD.IADD R0, R7, 0x1, R0 ;  /* 0x0000000107007824 */ /* 0x000fca00078e0200 */
[----:B------:R-:W-:Y:S02]  /*13710*/  LEA.HI.X R0, R6, UR9, R0, 0x1, P0 ;  /* 0x0000000906007c11 */ /* 0x000fe400080f0c00 */
[----:B------:R-:W1:Y:S02]  /*13720*/  @P6 LDC R6, c[0x0][0x44c] ;  /* 0x00011300ff066b82 */ /* 0x000e640000000800 */
[----:B-1----:R-:W-:-:S04]  /*13730*/  @P6 IMAD.HI.U32 R7, R8, R6, RZ ;  /* 0x0000000608076227 */ /* 0x002fc800078e00ff */
[----:B------:R-:W-:Y:S01]  /*13740*/  IMAD.MOV.U32 R6, RZ, RZ, R8 ;  /* 0x000000ffff067224 */ /* 0x000fe200078e0008 */
[----:B0-----:R-:W-:-:S04]  /*13750*/  @P6 SHF.R.U32.HI R6, RZ, R5, R7 ;  /* 0x00000005ff066219 */ /* 0x001fc80000011607 */
[--C-:B------:R-:W-:Y:S01]  /*13760*/  SHF.R.S32.HI R7, RZ, 0x1f, R6.reuse ;  /* 0x0000001fff077819 */ /* 0x100fe20000011406 */
[----:B------:R-:W-:Y:S02]  /*13770*/  IMAD.MOV R5, RZ, RZ, -R6 ;  /* 0x000000ffff057224 */ /* 0x000fe400078e0a06 */
[----:B------:R-:W-:-:S04]  /*13780*/  IMAD.WIDE.U32 R2, R6, UR4, R2 ;  /* 0x0000000406027c25 */ /* 0x000fc8000f8e0002 */
[----:B------:R-:W-:Y:S02]  /*13790*/  IMAD R5, R10, R5, R8 ;  /* 0x000000050a057224 */ /* 0x000fe400078e0208 */
[----:B------:R-:W-:Y:S01]  /*137a0*/  IMAD R7, R7, UR4, RZ ;  /* 0x0000000407077c24 */ /* 0x000fe2000f8e02ff */
[----:B------:R-:W-:Y:S02]  /*137b0*/  ULDC UR4, c[0x0][0x2b8] ;  /* 0x0000ae0000047ab9 */ /* 0x000fe40000000800 */
[----:B------:R-:W-:Y:S01]  /*137c0*/  ISETP.GE.AND P0, PT, R28, UR4, PT ;  /* 0x000000041c007c0c */ /* 0x000fe2000bf06270 */
[----:B------:R-:W-:Y:S01]  /*137d0*/  IMAD R7, R6, UR5, R7 ;  /* 0x0000000506077c24 */ /* 0x000fe2000f8e0207 */
[----:B------:R-:W-:Y:S01]  /*137e0*/  SHF.R.S32.HI R6, RZ, 0x1f, R5 ;  /* 0x0000001fff067819 */ /* 0x000fe20000011405 */
[----:B------:R-:W-:Y:S02]  /*137f0*/  UMOV UR4, 0xffffffff ;  /* 0xffffffff00047882 */ /* 0x000fe40000000000 */
[----:B------:R-:W-:-:S02]  /*13800*/  IMAD.IADD R3, R3, 0x1, R7 ;  /* 0x0000000103037824 */ /* 0x000fc400078e0207 */
[----:B------:R-:W-:Y:S02]  /*13810*/  IMAD R6, R6, UR6, RZ ;  /* 0x0000000606067c24 */ /* 0x000fe4000f8e02ff */
[----:B------:R-:W-:-:S04]  /*13820*/  IMAD.WIDE.U32 R2, R5, UR6, R2 ;  /* 0x0000000605027c25 */ /* 0x000fc8000f8e0002 */
[----:B------:R-:W-:Y:S01]  /*13830*/  IMAD R6, R5, UR7, R6 ;  /* 0x0000000705067c24 */ /* 0x000fe2000f8e0206 */
[----:B------:R-:W-:-:S03]  /*13840*/  LEA R5, P1, R2, UR8, 0x1 ;  /* 0x0000000802057c11 */ /* 0x000fc6000f8208ff */
[----:B------:R-:W-:-:S05]  /*13850*/  IMAD.IADD R6, R3, 0x1, R6 ;  /* 0x0000000103067824 */ /* 0x000fca00078e0206 */
[----:B------:R-:W-:Y:S01]  /*13860*/  LEA.HI.X R2, R2, UR9, R6, 0x1, P1 ;  /* 0x0000000902027c11 */ /* 0x000fe200088f0c06 */
[----:B--2---:R-:W-:Y:S06]  /*13870*/  BRA.DIV UR4, `(.L_x_1351) ;  /* 0x0000003e04dc7947 */ /* 0x004fec000b800000 */
[----:B------:R-:W0:Y:S01]  /*13880*/  SHFL.IDX PT, R7, R4, RZ, 0x181f ;  /* 0x00181fff04077589 */ /* 0x000e2200000e0000 */
[----:B------:R-:W-:Y:S02]  /*13890*/  IMAD R3, R29, R10, RZ ;  /* 0x0000000a1d037224 */ /* 0x000fe400078e02ff */
[----:B------:R-:W-:Y:S01]  /*138a0*/  IMAD.IADD R26, R21, 0x1, R26 ;  /* 0x00000001151a7824 */ /* 0x000fe200078e021a */
        /* <DEDUP_REMOVED lines=8> */
[----:B-----5:R0:W-:Y:S02]  /*13930*/  @!P2 LDGSTS.E.BYPASS.LTC128B.128 [R20+0x8400], desc[UR52][R6.64], !P0 ;  /* 0x084000000614afae */ /* 0x0201e4000c101d74 */
        /* <DEDUP_REMOVED lines=62> */
[----:B0-----:R-:W-:-:S05]  /*13d20*/  VIADD R4, R26, 0x80 ;  /* 0x000000801a047836 */ /* 0x001fca0000000000 */
[----:B------:R-:W-:Y:S01]  /*13d30*/  ISETP.GE.AND P1, PT, R4, R3, PT ;  /* 0x000000030400720c */ /* 0x000fe20003f26270 */
[----:B------:R-:W-:-:S05]  /*13d40*/  VIADD R4, R26, 0x70 ;  /* 0x000000701a047836 */ /* 0x000fca0000000000 */
[----:B------:R-:W-:Y:S02]  /*13d50*/  ISETP.GE.AND P2, PT, R4, R3, PT ;  /* 0x000000030400720c */ /* 0x000fe40003f46270 */
[----:B------:R-:W0:Y:S11]  /*13d60*/  SHFL.IDX PT, R4, R5, RZ, 0x181f ;  /* 0x00181fff05047589 */ /* 0x000e3600000e0000 */
[----:B-1----:R-:W-:-:S05]  /*13d70*/  @!P2 LEA R6, P3, R28, R6, 0x1 ;  /* 0x000000061c06a211 */ /* 0x002fca00078608ff */
[----:B------:R-:W-:Y:S02]  /*13d80*/  @!P2 IMAD.X R7, RZ, RZ, R0, P3 ;  /* 0x000000ffff07a224 */ /* 0x000fe400018e0600 */
[----:B------:R-:W1:Y:S04]  /*13d90*/  SHFL.IDX PT, R0, R2, RZ, 0x181f ;  /* 0x00181fff02007589 */ /* 0x000e6800000e0000 */
[----:B------:R2:W-:Y:S01]  /*13da0*/  @!P2 LDGSTS.E.BYPASS.LTC128B.128 [R20+0xbc00], desc[UR52][R6.64], !P0 ;  /* 0x0bc000000614afae */ /* 0x0005e2000c101d74 */
[----:B0-----:R-:W-:-:S05]  /*13db0*/  @!P1 LEA R4, P3, R28, R4, 0x1 ;  /* 0x000000041c049211 */ /* 0x001fca00078608ff */
[----:B--2---:R-:W-:Y:S02]  /*13dc0*/  @!P1 IMAD.MOV.U32 R6, RZ, RZ, R4 ;  /* 0x000000ffff069224 */ /* 0x004fe400078e0004 */
[----:B-1----:R-:W-:-:S04]  /*13dd0*/  @!P1 IMAD.X R0, RZ, RZ, R0, P3 ;  /* 0x000000ffff009224 */ /* 0x002fc800018e0600 */
[----:B------:R-:W-:Y:S02]  /*13de0*/  @!P1 IMAD.MOV.U32 R7, RZ, RZ, R0 ;  /* 0x000000ffff079224 */ /* 0x000fe400078e0000 */
[----:B------:R-:W-:-:S03]  /*13df0*/  VIADD R0, R26, 0x90 ;  /* 0x000000901a007836 */ /* 0x000fc60000000000 */
[----:B------:R0:W-:Y:S02]  /*13e00*/  @!P1 LDGSTS.E.BYPASS.LTC128B.128 [R20+0xc400], desc[UR52][R6.64], !P0 ;  /* 0x0c40000006149fae */ /* 0x0001e4000c101d74 */
[----:B------:R-:W-:Y:S02]  /*13e10*/  ISETP.GE.AND P1, PT, R0, R3, PT ;  /* 0x000000030000720c */ /* 0x000fe40003f26270 */
[----:B------:R-:W-:Y:S04]  /*13e20*/  SHFL.IDX PT, R0, R2, 0x1, 0x181f ;  /* 0x00381f0002007f89 */ /* 0x000fe800000e0000 */
[----:B0-----:R-:W0:Y:S07]  /*13e30*/  SHFL.IDX PT, R6, R5, 0x1, 0x181f ;  /* 0x00381f0005067f89 */ /* 0x001e2e00000e0000 */
        /* <DEDUP_REMOVED lines=11> */
[----:B------:R0:W1:Y:S04]  /*13ef0*/  SHFL.IDX PT, R0, R2, 0x3, 0x181f ;  /* 0x00781f0002007f89 */ /* 0x00006800000e0000 */
[----:B------:R0:W-:Y:S04]  /*13f00*/  @!P2 LDGSTS.E.BYPASS.LTC128B.128 [R20+0xd400], desc[UR52][R6.64], !P0 ;  /* 0x0d4000000614afae */ /* 0x0001e8000c101d74 */
[----:B------:R0:W2:Y:S02]  /*13f10*/  SHFL.IDX PT, R2, R5, 0x3, 0x181f ;  /* 0x00781f0005027f89 */ /* 0x0000a400000e0000 */
.L_x_1452:
        /* <DEDUP_REMOVED lines=10> */
.L_x_1352:
        /* <DEDUP_REMOVED lines=18> */
.L_x_1453:
[----:B------:R-:W-:Y:S05]  /*140e0*/  BSYNC B0 ;  /* 0x0000000000007941 */ /* 0x000fea0003800000 */
.L_x_1353:
[----:B------:R-:W2:Y:S04]  /*140f0*/  LDL.LU R3, [R1+0x30] ;  /* 0x0000300001037983 */ /* 0x000ea80000300800 */
[----:B------:R-:W3:Y:S01]  /*14100*/  LDL R2, [R1+0x14] ;  /* 0x0000140001027983 */ /* 0x000ee20000100800 */
[----:B------:R-:W-:Y:S01]  /*14110*/  BSSY B0, `(.L_x_1355) ;  /* 0x0000108000007945 */ /* 0x000fe20003800000 */
[----:B--2---:R-:W-:-:S05]  /*14120*/  VIADD R7, R3, 0xfffffffe ;  /* 0xfffffffe03077836 */ /* 0x004fca0000000000 */
[----:B---3--:R-:W-:-:S13]  /*14130*/  ISETP.GE.AND P0, PT, R7, R2, PT ;  /* 0x000000020700720c */ /* 0x008fda0003f06270 */
[----:B------:R-:W-:Y:S05]  /*14140*/  @!P0 BRA `(.L_x_1356) ;  /* 0x0000001000108947 */ /* 0x000fea0003800000 */
[----:B------:R-:W-:Y:S01]  /*14150*/  ULDC UR4, c[0x0][0x2f4] ;  /* 0x0000bd0000047ab9 */ /* 0x000fe20000000800 */
[----:B------:R-:W-:Y:S01]  /*14160*/  IMAD.MOV.U32 R6, RZ, RZ, R24 ;  /* 0x000000ffff067224 */ /* 0x000fe200078e0018 */
[----:B------:R-:W-:Y:S01]  /*14170*/  ISETP.GE.AND P1, PT, R28, UR4, PT ;  /* 0x000000041c007c0c */ /* 0x000fe2000bf26270 */
[----:B------:R-:W-:Y:S02]  /*14180*/  IMAD.MOV.U32 R20, RZ, RZ, R27 ;  /* 0x000000ffff147224 */ /* 0x000fe400078e001b */
[----:B------:R-:W-:-:S10]  /*14190*/  IMAD.MOV.U32 R29, RZ, RZ, R25 ;  /* 0x000000ffff1d7224 */ /* 0x000fd400078e0019 */
.L_x_1369:
[----:B------:R-:W2:Y:S01]  /*141a0*/  LDL R9, [R1+0x18] ;  /* 0x0000180001097983 */ /* 0x000ea20000100800 */
[----:B------:R-:W1:Y:S03]  /*141b0*/  LDC R3, c[0x0][0x430] ;  /* 0x00010c00ff037b82 */ /* 0x000e660000000800 */
[----:B------:R-:W3:Y:S04]  /*141c0*/  LDL R8, [R1+0x1c] ;  /* 0x00001c0001087983 */ /* 0x000ee80000100800 */
[----:B------:R-:W4:Y:S01]  /*141d0*/  LDL R5, [R1+0x8] ;  /* 0x0000080001057983 */ /* 0x000f220000100800 */
[----:B------:R-:W0:Y:S01]  /*141e0*/  S2R R2, SR_TID.X ;  /* 0x0000000000027919 */ /* 0x000e220000002100 */
[----:B-1----:R-:W-:-:S13]  /*141f0*/  ISETP.NE.AND P0, PT, R3, 0x1, PT ;  /* 0x000000010300780c */ /* 0x002fda0003f05270 */
[----:B------:R-:W1:Y:S01]  /*14200*/  @P0 LDC R4, c[0x0][0x434] ;  /* 0x00010d00ff040b82 */ /* 0x000e620000000800 */
[----:B0-----:R-:W-:-:S04]  /*14210*/  LOP3.LUT R0, R2, 0x7f, RZ, 0xc0, !PT ;  /* 0x0000007f02007812 */ /* 0x001fc800078ec0ff */
[----:B------:R-:W-:-:S03]  /*14220*/  SHF.R.U32.HI R3, RZ, 0x3, R0 ;  /* 0x00000003ff037819 */ /* 0x000fc60000011600 */
[----:B------:R-:W0:Y:S01]  /*14230*/  @P0 LDC R0, c[0x0][0x438] ;  /* 0x00010e00ff000b82 */ /* 0x000e220000000800 */
[----:B------:R-:W-:Y:S02]  /*14240*/  IMAD.SHL.U32 R2, R2, 0x10, RZ ;  /* 0x0000001002027824 */ /* 0x000fe400078e00ff */
[----:B------:R-:W-:-:S03]  /*14250*/  IMAD R3, R7, 0x80, R3 ;  /* 0x0000008007037824 */ /* 0x000fc600078e0203 */
[----:B------:R-:W-:Y:S01]  /*14260*/  LOP3.LUT R2, R2, 0x70, RZ, 0xc0, !PT ;  /* 0x0000007002027812 */ /* 0x000fe200078ec0ff */
[----:B------:R-:W-:Y:S05]  /*14270*/  YIELD ;  /* 0x0000000000007946 */ /* 0x000fea0003800000 */
[----:B------:R-:W-:Y:S01]  /*14280*/  ULDC UR4, c[0x0][0x430] ;  /* 0x00010c0000047ab9 */ /* 0x000fe20000000800 */
        /* <DEDUP_REMOVED lines=27> */
.L_x_1357:
[----:B------:R-:W-:Y:S01]  /*14440*/  IMAD R5, R24, 0x8, R22 ;  /* 0x0000000818057824 */ /* 0x000fe200078e0216 */
[----:B------:R-:W-:Y:S01]  /*14450*/  SHF.L.U32 R2, R27, 0x1f, RZ ;  /* 0x0000001f1b027819 */ /* 0x000fe200000006ff */
[----:B------:R-:W-:Y:S03]  /*14460*/  BSSY B1, `(.L_x_1358) ;  /* 0x0000003000017945 */ /* 0x000fe60003800000 */
[----:B------:R-:W0:Y:S02]  /*14470*/  SYNCS.PHASECHK.TRANS64.TRYWAIT P0, [R5+URZ+0x16840], R2 ;  /* 0x01684002050075a7 */ /* 0x000e24000800017f */
[----:B0-----:R-:W-:Y:S05]  /*14480*/  @!P0 BRA `(.L_x_1359) ;  /* 0x0000004000d08947 */ /* 0x001fea0003800000 */
.L_x_1454:
[----:B------:R-:W-:Y:S05]  /*14490*/  BSYNC B1 ;  /* 0x0000000000017941 */ /* 0x000fea0003800000 */
.L_x_1358:
[----:B------:R-:W2:Y:S04]  /*144a0*/  LDL R3, [R1] ;  /* 0x0000000001037983 */ /* 0x000ea80000100800 */
[----:B------:R-:W3:Y:S01]  /*144b0*/  LDL R8, [R1+0x4] ;  /* 0x0000040001087983 */ /* 0x000ee20000100800 */
[----:B------:R-:W-:Y:S01]  /*144c0*/  SHF.R.S32.HI R21, RZ, 0x1f, R0 ;  /* 0x0000001fff157819 */ /* 0x000fe20000011400 */
[----:B------:R-:W-:Y:S01]  /*144d0*/  ULDC.64 UR4, c[0x0][0x300] ;  /* 0x0000c00000047ab9 */ /* 0x000fe20000000a00 */
[----:B------:R-:W1:Y:S03]  /*144e0*/  S2R R9, SR_TID.X ;  /* 0x0000000000097919 */ /* 0x000e660000002100 */
[----:B------:R-:W-:-:S04]  /*144f0*/  IMAD R7, R21, UR4, RZ ;  /* 0x0000000415077c24 */ /* 0x000fc8000f8e02ff */
[C---:B------:R-:W-:Y:S02]  /*14500*/  IMAD R7, R0.reuse, UR5, R7 ;  /* 0x0000000500077c24 */ /* 0x040fe4000f8e0207 */
[----:B-1----:R-:W-:Y:S01]  /*14510*/  IMAD.SHL.U32 R11, R9, 0x8, RZ ;  /* 0x00000008090b7824 */ /* 0x002fe200078e00ff */
        /* <DEDUP_REMOVED lines=27> */
[----:B0-----:R-:W-:-:S05]  /*146d0*/  IADD3 R2, P0, R2, R7, RZ ;  /* 0x0000000702027210 */ /* 0x001fca0007f1e0ff */
[----:B-1----:R-:W-:-:S05]  /*146e0*/  IMAD.X R3, RZ, RZ, R3, P0 ;  /* 0x000000ffff037224 */ /* 0x002fca00000e0603 */
        /* <DEDUP_REMOVED lines=34> */
.L_x_1472:
        /* <DEDUP_REMOVED lines=8> */
.L_x_1361:
        /* <DEDUP_REMOVED lines=11> */
.L_x_1362:
[----:B------:R1:W-:Y:S01]  /*14a40*/  SYNCS.ARRIVE.TRANS64.A1T0 RZ, [R5+URZ+0x16830], RZ ;  /* 0x016830ff05ff79a7 */ /* 0x0003e2000810003f */
[----:B------:R-:W-:Y:S05]  /*14a50*/  @!P3 BRA `(.L_x_1363) ;  /* 0x000000000004b947 */ /* 0x000fea0003800000 */
[----:B------:R-:W-:Y:S01]  /*14a60*/  BPT.TRAP 0x1 ;  /* 0x000000040000795c */ /* 0x000fe20000300000 */
.L_x_1363:
[----:B------:R-:W-:Y:S01]  /*14a70*/  SHF.L.U32 R2, R20, 0x1f, RZ ;  /* 0x0000001f14027819 */ /* 0x000fe200000006ff */
[----:B-1----:R-:W-:Y:S01]  /*14a80*/  IMAD R5, R6, 0x8, R22 ;  /* 0x0000000806057824 */ /* 0x002fe200078e0216 */
[----:B------:R-:W-:Y:S03]  /*14a90*/  BSSY B1, `(.L_x_1364) ;  /* 0x0000003000017945 */ /* 0x000fe60003800000 */
[----:B------:R-:W1:Y:S02]  /*14aa0*/  SYNCS.PHASECHK.TRANS64.TRYWAIT P0, [R5+URZ+0x16860], R2 ;  /* 0x01686002050075a7 */ /* 0x000e64000800017f */
[----:B-1----:R-:W-:Y:S05]  /*14ab0*/  @!P0 BRA `(.L_x_1365) ;  /* 0x0000004400888947 */ /* 0x002fea0003800000 */
.L_x_1473:
[----:B------:R-:W-:Y:S05]  /*14ac0*/  BSYNC B1 ;  /* 0x0000000000017941 */ /* 0x000fea0003800000 */
.L_x_1364:
        /* <DEDUP_REMOVED lines=18> */
[----:B0-----:R-:W-:-:S05]  /*14bf0*/  IADD3 R2, P2, R2, R7, RZ ;  /* 0x0000000702027210 */ /* 0x001fca0007f5e0ff */
[----:B-1----:R-:W-:-:S05]  /*14c00*/  IMAD.X R3, RZ, RZ, R3, P2 ;  /* 0x000000ffff037224 */ /* 0x002fca00010e0603 */
        /* <DEDUP_REMOVED lines=40> */
.L_x_1491:
        /* <DEDUP_REMOVED lines=28> */
.L_x_1367:
[----:B------:R-:W-:Y:S02]  /*15050*/  PLOP3.LUT P2, PT, P2, P0, PT, 0xa2, 0x0 ;  /* 0x000000000000781c */ /* 0x000fe40001741472 */
[----:B------:R-:W-:-:S08]  /*15060*/  @P0 R2UR P2, UR4, R5 ;  /* 0x00000000050402ca */ /* 0x000fd00000040000 */
[----:B------:R-:W-:-:S05]  /*15070*/  @P0 PLOP3.LUT P0, PT, P2, PT, PT, 0x80, 0x0 ;  /* 0x000000000000081c */ /* 0x000fca000170f070 */
[----:B------:R-:W-:Y:S01]  /*15080*/  @!P2 SYNCS.ARRIVE.TRANS64.RED.A0T1 RZ, [UR4+0x16850], RZ ;  /* 0x016850ffffffa9a7 */ /* 0x000fe20008200404 */
[----:B------:R-:W-:Y:S07]  /*15090*/  @!P2 ARRIVES.LDGSTSBAR.64.TRANSCNT [UR4+0x16850] ;  /* 0x01685000ff00a9b0 */ /* 0x000fee0008000a84 */
[----:B------:R-:W-:Y:S05]  /*150a0*/  @P0 BRA.U.ANY `(.L_x_1367) ;  /* 0xfffffffd00e80947 */ /* 0x000fea000393ffff */
[----:B------:R-:W-:Y:S01]  /*150b0*/  NOP ;  /* 0x0000000000007918 */ /* 0x000fe20000000000 */
[----:B------:R-:W-:Y:S02]  /*150c0*/  IMAD.U32 R2, RZ, RZ, UR37 ;  /* 0x00000025ff027e24 */ /* 0x000fe4000f8e00ff */
[----:B------:R-:W-:-:S03]  /*150d0*/  IMAD.MOV.U32 R23, RZ, RZ, R0 ;  /* 0x000000ffff177224 */ /* 0x000fc600078e0000 */
[----:B------:R-:W-:-:S13]  /*150e0*/  ISETP.NE.AND P3, PT, R2, 0x3, PT ;  /* 0x000000030200780c */ /* 0x000fda0003f65270 */
[----:B------:R-:W-:Y:S05]  /*150f0*/  @!P3 BRA `(.L_x_1368) ;  /* 0x000000000004b947 */ /* 0x000fea0003800000 */
[----:B------:R-:W-:Y:S01]  /*15100*/  BPT.TRAP 0x1 ;  /* 0x000000040000795c */ /* 0x000fe20000300000 */
.L_x_1368:
[----:B------:R-:W2:Y:S01]  /*15110*/  LDL R0, [R1+0x14] ;  /* 0x0000140001007983 */ /* 0x000ea20000100800 */
[----:B------:R1:W-:Y:S01]  /*15120*/  SYNCS.ARRIVE.TRANS64.A1T0 RZ, [R5+URZ+0x16850], RZ ;  /* 0x016850ff05ff79a7 */ /* 0x0003e2000810003f */
[C---:B------:R-:W-:Y:S02]  /*15130*/  VIADD R7, R25.reuse, 0xffffffff ;  /* 0xffffffff19077836 */ /* 0x040fe40000000000 */
[----:B------:R-:W-:Y:S02]  /*15140*/  IMAD.MOV.U32 R6, RZ, RZ, R24 ;  /* 0x000000ffff067224 */ /* 0x000fe400078e0018 */
[----:B------:R-:W-:Y:S02]  /*15150*/  IMAD.MOV.U32 R20, RZ, RZ, R27 ;  /* 0x000000ffff147224 */ /* 0x000fe400078e001b */
[----:B------:R-:W-:Y:S01]  /*15160*/  IMAD.MOV.U32 R29, RZ, RZ, R25 ;  /* 0x000000ffff1d7224 */ /* 0x000fe200078e0019 */
[----:B--2---:R-:W-:-:S13]  /*15170*/  ISETP.GT.AND P0, PT, R25, R0, PT ;  /* 0x000000001900720c */ /* 0x004fda0003f04270 */
[----:B-1----:R-:W-:Y:S05]  /*15180*/  @P0 BRA `(.L_x_1369) ;  /* 0xfffffff000040947 */ /* 0x002fea000383ffff */
.L_x_1356:
[----:B------:R-:W-:Y:S05]  /*15190*/  BSYNC B0 ;  /* 0x0000000000007941 */ /* 0x000fea0003800000 */
.L_x_1355:
[----:B0-----:R-:W0:Y:S01]  /*151a0*/  S2R R0, SR_TID.X ;  /* 0x0000000000007919 */ /* 0x001e220000002100 */
[----:B------:R-:W-:Y:S01]  /*151b0*/  BSSY B0, `(.L_x_1370) ;  /* 0x0000010000007945 */ /* 0x000fe20003800000 */
        /* <DEDUP_REMOVED lines=14> */
[----:B0-----:R-:W-:-:S07]  /*152a0*/  IADD3 R16, R0, UR38, R7 ;  /* 0x0000002600107c10 */ /* 0x001fce000fffe007 */
.L_x_1371:
[----:B------:R-:W-:Y:S05]  /*152b0*/  BSYNC B0 ;  /* 0x0000000000007941 */ /* 0x000fea0003800000 */
.L_x_1370:
[----:B------:R-:W-:-:S05]  /*152c0*/  IMAD.U32 R0, RZ, RZ, UR37 ;  /* 0x00000025ff007e24 */ /* 0x000fca000f8e00ff */
[----:B------:R-:W-:-:S13]  /*152d0*/  ISETP.NE.AND P0, PT, R0, 0x3, PT ;  /* 0x000000030000780c */ /* 0x000fda0003f05270 */
[----:B------:R-:W-:Y:S05]  /*152e0*/  @!P0 BRA `(.L_x_1372) ;  /* 0x0000000000048947 */ /* 0x000fea0003800000 */
[----:B------:R-:W-:Y:S01]  /*152f0*/  BPT.TRAP 0x1 ;  /* 0x000000040000795c */ /* 0x000fe20000300000 */
.L_x_1372:
[----:B------:R-:W2:Y:S01]  /*15300*/  LDL.LU R2, [R1+0x10] ;  /* 0x0000100001027983 */ /* 0x000ea20000300800 */
[----:B------:R-:W-:Y:S01]  /*15310*/  IMAD R0, R24, 0x8, R22 ;  /* 0x0000000818007824 */ /* 0x000fe200078e0216 */
[----:B------:R-:W-:Y:S01]  /*15320*/  SHF.L.U32 R3, R27, 0x1f, RZ ;  /* 0x0000001f1b037819 */ /* 0x000fe200000006ff */
[----:B------:R-:W-:Y:S03]  /*15330*/  BSSY B0, `(.L_x_1373) ;  /* 0x0000004000007945 */ /* 0x000fe60003800000 */
[----:B------:R-:W0:Y:S01]  /*15340*/  SYNCS.PHASECHK.TRANS64.TRYWAIT P0, [R0+URZ+0x16860], R3 ;  /* 0x01686003000075a7 */ /* 0x000e22000800017f */
[----:B--2---:R-:W-:Y:S01]  /*15350*/  IMAD R6, R25, -0x80, R2 ;  /* 0xffffff8019067824 */ /* 0x004fe200078e0202 */
[----:B0-----:R-:W-:Y:S06]  /*15360*/  @!P0 BRA `(.L_x_1374) ;  /* 0x0000004400b88947 */ /* 0x001fec0003800000 */
.L_x_1492:
[----:B------:R-:W-:Y:S05]  /*15370*/  BSYNC B0 ;  /* 0x0000000000007941 */ /* 0x000fea0003800000 */
.L_x_1373:
[----:B------:R-:W1:Y:S01]  /*15380*/  S2R R7, SR_TID.X ;  /* 0x0000000000077919 */ /* 0x000e620000002100 */
[----:B------:R-:W-:Y:S02]  /*15390*/  ULDC UR4, c[0x0][0x2f4] ;  /* 0x0000bd0000047ab9 */ /* 0x000fe40000000800 */
[----:B------:R-:W-:Y:S01]  /*153a0*/  ISETP.GE.AND P0, PT, R28, UR4, PT ;  /* 0x000000041c007c0c */ /* 0x000fe2000bf06270 */
[----:B------:R-:W-:Y:S01]  /*153b0*/  UMOV UR4, 0xffffffff ;  /* 0xffffffff00047882 */ /* 0x000fe20000000000 */
        /* <DEDUP_REMOVED lines=10> */
[----:B------:R-:W1:Y:S01]  /*15460*/  SHFL.IDX PT, R14, R17, RZ, 0x181f ;  /* 0x00181fff110e7589 */ /* 0x000e6200000e0000 */
[----:B------:R-:W-:Y:S01]  /*15470*/  IMAD.SHL.U32 R5, R28, 0x2, RZ ;  /* 0x000000021c057824 */ /* 0x000fe200078e00ff */
[----:B------:R-:W-:Y:S01]  /*15480*/  ISETP.LT.OR P1, PT, R6, 0x1, P0 ;  /* 0x000000010600780c */ /* 0x000fe20000721670 */
[----:B------:R-:W-:Y:S01]  /*15490*/  IMAD R4, R4, 0x2, R22 ;  /* 0x0000000204047824 */ /* 0x000fe200078e0216 */
[----:B0-----:R-:W0:Y:S04]  /*154a0*/  SHFL.IDX PT, R3, R23, RZ, 0x181f ;  /* 0x00181fff17037589 */ /* 0x001e2800000e0000 */
        /* <DEDUP_REMOVED lines=33> */
[----:B0-----:R-:W-:-:S05]  /*156c0*/  IADD3 R2, P2, R9, R5, RZ ;  /* 0x0000000509027210 */ /* 0x001fca0007f5e0ff */
[----:B-1----:R-:W-:-:S05]  /*156d0*/  IMAD.X R3, RZ, RZ, R7, P2 ;  /* 0x000000ffff037224 */ /* 0x002fca00010e0607 */
[----:B------:R0:W-:Y:S01]  /*156e0*/  LDGSTS.E.BYPASS.LTC128B.128 [R4+0x2c00], desc[UR52][R2.64], !P1 ;  /* 0x02c0000002047fae */ /* 0x0001e2000c901d74 */
[----:B------:R-:W-:Y:S02]  /*156f0*/  ISETP.LT.OR P1, PT, R6, 0x61, P0 ;  /* 0x000000610600780c */ /* 0x000fe40000721670 */
[----:B0-----:R-:W-:Y:S02]  /*15700*/  IADD3 R2, P2, R14, R5, RZ ;  /* 0x000000050e027210 */ /* 0x001fe40007f5e0ff */
[----:B------:R0:W1:Y:S03]  /*15710*/  SHFL.IDX PT, R14, R17, 0x7, 0x181f ;  /* 0x00f81f00110e7f89 */ /* 0x00006600000e0000 */
[----:B--2---:R-:W-:-:S06]  /*15720*/  IMAD.X R3, RZ, RZ, R8, P2 ;  /* 0x000000ffff037224 */ /* 0x004fcc00010e0608 */
[----:B---3--:R0:W-:Y:S02]  /*15730*/  LDGSTS.E.BYPASS.LTC128B.128 [R4+0x3400], desc[UR52][R2.64], !P1 ;  /* 0x0340000002047fae */ /* 0x0081e4000c901d74 */
.L_x_1510:
        /* <DEDUP_REMOVED lines=9> */
.L_x_1376:
        /* <DEDUP_REMOVED lines=11> */
.L_x_1377:
[----:B------:R-:W-:Y:S01]  /*15880*/  VIADD R24, R24, 0x1 ;  /* 0x0000000118187836 */ /* 0x000fe20000000000 */
[----:B------:R0:W-:Y:S04]  /*15890*/  SYNCS.ARRIVE.TRANS64.A1T0 RZ, [R0+URZ+0x16850], RZ ;  /* 0x016850ff00ff79a7 */ /* 0x0001e8000810003f */
[----:B------:R-:W-:-:S04]  /*158a0*/  ISETP.NE.AND P0, PT, R24, 0x2, PT ;  /* 0x000000021800780c */ /* 0x000fc80003f05270 */
[----:B0-----:R-:W-:Y:S02]  /*158b0*/  SEL R0, RZ, 0x1, P0 ;  /* 0x00000001ff007807 */ /* 0x001fe40000000000 */
[----:B------:R-:W-:Y:S02]  /*158c0*/  SEL R24, R24, RZ, P0 ;  /* 0x000000ff18187207 */ /* 0x000fe40000000000 */
[----:B------:R-:W-:-:S07]  /*158d0*/  LOP3.LUT R27, R27, R0, RZ, 0x3c, !PT ;  /* 0x000000001b1b7212 */ /* 0x000fce00078e3cff */
.L_x_1336:
[----:B------:R-:W-:Y:S05]  /*158e0*/  BSYNC B7 ;  /* 0x0000000000077941 */ /* 0x000fea0003800000 */
.L_x_1334:
[----:B------:R-:W2:Y:S02]  /*158f0*/  LDL R0, [R1] ;  /* 0x0000000001007983 */ /* 0x000ea40000100800 */
[----:B--2---:R-:W-:-:S13]  /*15900*/  LOP3.LUT P0, RZ, R0, 0x20, RZ, 0xc0, !PT ;  /* 0x0000002000ff7812 */ /* 0x004fda000780c0ff */
[----:B------:R-:W-:Y:S05]  /*15910*/  @!P0 BRA `(.L_x_1378) ;  /* 0x0000000000248947 */ /* 0x000fea0003800000 */
[----:B------:R-:W-:Y:S05]  /*15920*/  WARPSYNC.ALL ;  /* 0x0000000000007948 */ /* 0x000fea0003800000 */
[----:B------:R-:W1:Y:S08]  /*15930*/  S2UR UR5, SR_CgaCtaId ;  /* 0x00000000000579c3 */ /* 0x000e700000008800 */
[----:B------:R-:W-:Y:S06]  /*15940*/  BAR.SYNC.DEFER_BLOCKING 0x5, 0x200 ;  /* 0x0148000000007b1d */ /* 0x000fec0000010000 */
[----:B------:R-:W-:-:S02]  /*15950*/  UMOV UR4, 0x400 ;  /* 0x0000040000047882 */ /* 0x000fc40000000000 */
[----:B-1----:R-:W-:-:S06]  /*15960*/  ULEA UR4, UR5, UR4, 0x18 ;  /* 0x0000000405047291 */ /* 0x002fcc000f8ec03f */
[----:B------:R-:W-:-:S05]  /*15970*/  IMAD.U32 R22, RZ, RZ, UR4 ;  /* 0x00000004ff167e24 */ /* 0x000fca000f8e00ff */
[----:B------:R2:W3:Y:S01]  /*15980*/  LDS.128 R16, [R22+0x168d0] ;  /* 0x0168d00016107984 */ /* 0x0004e20000000c00 */
[----:B------:R-:W-:Y:S06]  /*15990*/  BAR.ARV 0x4, 0x200 ;  /* 0x0108000000007b1d */ /* 0x000fec0000002000 */
[----:B------:R-:W-:Y:S05]  /*159a0*/  BRA `(.L_x_1379) ;  /* 0x0000000800cc7947 */ /* 0x000fea0003800000 */
.L_x_1378:
[----:B------:R-:W1:Y:S01]  /*159b0*/  S2R R0, SR_TID.X ;  /* 0x0000000000007919 */ /* 0x000e620000002100 */
[----:B------:R-:W-:Y:S01]  /*159c0*/  UMOV UR4, 0xffffffff ;  /* 0xffffffff00047882 */ /* 0x000fe20000000000 */
[----:B-1----:R-:W-:-:S04]  /*159d0*/  LOP3.LUT R8, R0, 0x1f, RZ, 0xc0, !PT ;  /* 0x0000001f00087812 */ /* 0x002fc800078ec0ff */
[----:B------:R-:W-:Y:S01]  /*159e0*/  ISETP.NE.AND P0, PT, R8, 0x1f, PT ;  /* 0x0000001f0800780c */ /* 0x000fe20003f05270 */
[----:B------:R-:W-:-:S12]  /*159f0*/  BRA.DIV UR4, `(.L_x_1380) ;  /* 0x0000004a04687947 */ /* 0x000fd8000b800000 */
[----:B------:R-:W-:Y:S01]  /*15a00*/  IMAD.IADD R5, R19, 0x1, R8 ;  /* 0x0000000113057824 */ /* 0x000fe200078e0208 */
[----:B------:R-:W-:-:S04]  /*15a10*/  ULDC UR4, c[0x0][0xc3c] ;  /* 0x00030f0000047ab9 */ /* 0x000fc80000000800 */
[----:B------:R-:W-:-:S13]  /*15a20*/  ISETP.GE.OR P1, PT, R5, UR4, !P0 ;  /* 0x0000000405007c0c */ /* 0x000fda000c726670 */
[----:B------:R-:W1:Y:S02]  /*15a30*/  @!P1 LDC.64 R2, c[0x0][0xc80] ;  /* 0x00032000ff029b82 */ /* 0x000e640000000a00 */
[----:B-1----:R-:W-:-:S06]  /*15a40*/  @!P1 IMAD.WIDE R2, R5, 0x4, R2 ;  /* 0x0000000405029825 */ /* 0x002fcc00078e0202 */
[----:B------:R-:W2:Y:S01]  /*15a50*/  @!P1 LDG.E R2, desc[UR52][R2.64] ;  /* 0x0000003402029981 */ /* 0x000ea2000c1e1900 */
[----:B------:R-:W-:Y:S01]  /*15a60*/  IMAD.MOV.U32 R17, RZ, RZ, RZ ;  /* 0x000000ffff117224 */ /* 0x000fe200078e00ff */
[C---:B------:R-:W-:Y:S02]  /*15a70*/  ISETP.GE.U32.AND P2, PT, R8.reuse, 0x2, PT ;  /* 0x000000020800780c */ /* 0x040fe40003f46070 */
[C---:B------:R-:W-:Y:S01]  /*15a80*/  ISETP.GE.U32.AND P3, PT, R8.reuse, 0x4, PT ;  /* 0x000000040800780c */ /* 0x040fe20003f66070 */
[----:B------:R-:W-:Y:S01]  /*15a90*/  SHFL.IDX PT, R0, R16, RZ, 0x1f ;  /* 0x00001fff10007589 */ /* 0x000fe200000e0000 */
[C---:B------:R-:W-:Y:S02]  /*15aa0*/  ISETP.GE.U32.AND P4, PT, R8.reuse, 0x8, PT ;  /* 0x000000080800780c */ /* 0x040fe40003f86070 */
[C---:B------:R-:W-:Y:S01]  /*15ab0*/  ISETP.GE.U32.AND P5, PT, R8.reuse, 0x10, PT ;  /* 0x000000100800780c */ /* 0x040fe20003fa6070 */
[----:B--2---:R-:W-:Y:S01]  /*15ac0*/  @!P1 IMAD.MOV.U32 R17, RZ, RZ, R2 ;  /* 0x000000ffff119224 */ /* 0x004fe200078e0002 */
[----:B------:R-:W-:-:S04]  /*15ad0*/  ISETP.NE.AND P1, PT, R8, RZ, PT ;  /* 0x000000ff0800720c */ /* 0x000fc80003f25270 */
[----:B------:R-:W1:Y:S02]  /*15ae0*/  SHFL.UP PT, R14, R17, 0x1, RZ ;  /* 0x04200000110e7989 */ /* 0x000e6400000e00ff */
[----:B-1----:R-:W-:-:S05]  /*15af0*/  SEL R4, R14, RZ, P1 ;  /* 0x000000ff0e047207 */ /* 0x002fca0000800000 */
[----:B------:R-:W-:-:S05]  /*15b00*/  IMAD.IADD R4, R17, 0x1, R4 ;  /* 0x0000000111047824 */ /* 0x000fca00078e0204 */
[----:B------:R-:W1:Y:S02]  /*15b10*/  SHFL.UP PT, R14, R4, 0x2, RZ ;  /* 0x04400000040e7989 */ /* 0x000e6400000e00ff */
[----:B-1----:R-:W-:-:S05]  /*15b20*/  SEL R5, R14, RZ, P2 ;  /* 0x000000ff0e057207 */ /* 0x002fca0001000000 */
[----:B------:R-:W-:Y:S02]  /*15b30*/  IMAD.IADD R6, R4, 0x1, R5 ;  /* 0x0000000104067824 */ /* 0x000fe400078e0205 */
[----:B------:R-:W-:Y:S04]  /*15b40*/  SHFL.IDX PT, R5, R16, 0x1, 0x1f ;  /* 0x00201f0010057f89 */ /* 0x000fe800000e0000 */
[----:B------:R-:W1:Y:S02]  /*15b50*/  SHFL.UP PT, R14, R6, 0x4, RZ ;  /* 0x04800000060e7989 */ /* 0x000e6400000e00ff */
[----:B-1----:R-:W-:-:S05]  /*15b60*/  SEL R3, R14, RZ, P3 ;  /* 0x000000ff0e037207 */ /* 0x002fca0001800000 */
[----:B------:R-:W-:-:S05]  /*15b70*/  IMAD.IADD R2, R6, 0x1, R3 ;  /* 0x0000000106027824 */ /* 0x000fca00078e0203 */
[----:B------:R-:W1:Y:S02]  /*15b80*/  SHFL.UP PT, R14, R2, 0x8, RZ ;  /* 0x05000000020e7989 */ /* 0x000e6400000e00ff */
[----:B-1----:R-:W-:-:S05]  /*15b90*/  SEL R3, R14, RZ, P4 ;  /* 0x000000ff0e037207 */ /* 0x002fca0002000000 */
[----:B------:R-:W-:-:S05]  /*15ba0*/  IMAD.IADD R3, R2, 0x1, R3 ;  /* 0x0000000102037824 */ /* 0x000fca00078e0203 */
[----:B------:R-:W1:Y:S02]  /*15bb0*/  SHFL.UP PT, R14, R3, 0x10, RZ ;  /* 0x06000000030e7989 */ /* 0x000e6400000e00ff */
[----:B-1----:R-:W-:-:S05]  /*15bc0*/  SEL R14, R14, RZ, P5 ;  /* 0x000000ff0e0e7207 */ /* 0x002fca0002800000 */
[----:B------:R-:W-:-:S05]  /*15bd0*/  IMAD.IADD R3, R3, 0x1, R14 ;  /* 0x0000000103037824 */ /* 0x000fca00078e020e */
[----:B------:R1:W2:Y:S02]  /*15be0*/  SHFL.IDX PT, R14, R3, 0x1f, 0x1f ;  /* 0x03e01f00030e7f89 */ /* 0x0002a400000e0000 */
.L_x_1520:
[----:B------:R-:W-:Y:S02]  /*15bf0*/  ULDC UR4, c[0x0][0xc38] ;  /* 0x00030e0000047ab9 */ /* 0x000fe40000000800 */
[----:B------:R-:W-:-:S04]  /*15c00*/  IMAD.U32 R4, RZ, RZ, UR4 ;  /* 0x00000004ff047e24 */ /* 0x000fc8000f8e00ff */
[----:B--2---:R-:W-:-:S04]  /*15c10*/  IMAD R14, R14, R4, RZ ;  /* 0x000000040e0e7224 */ /* 0x004fc800078e02ff */
[----:B------:R-:W-:-:S05]  /*15c20*/  IMAD.IADD R5, R5, 0x1, R14 ;  /* 0x0000000105057824 */ /* 0x000fca00078e020e */
[----:B------:R-:W-:-:S13]  /*15c30*/  ISETP.GT.AND P6, PT, R5, R0, PT ;  /* 0x000000000500720c */ /* 0x000fda0003fc4270 */
[----:B------:R-:W-:Y:S05]  /*15c40*/  @P6 BRA `(.L_x_1381) ;  /* 0x00000000009c6947 */ /* 0x000fea0003800000 */
.L_x_1386:
[----:B------:R-:W2:Y:S01]  /*15c50*/  LDC R2, c[0x0][0xc3c] ;  /* 0x00030f00ff027b82 */ /* 0x000ea20000000800 */
[----:B------:R-:W-:-:S05]  /*15c60*/  VIADD R19, R19, 0x1f ;  /* 0x0000001f13137836 */ /* 0x000fca0000000000 */
[----:B--2---:R-:W-:-:S13]  /*15c70*/  ISETP.GE.AND P6, PT, R19, R2, PT ;  /* 0x000000021300720c */ /* 0x004fda0003fc6270 */
[----:B------:R-:W-:Y:S05]  /*15c80*/  @P6 BRA `(.L_x_1382) ;  /* 0x0000000400d06947 */ /* 0x000fea0003800000 */
[----:B-1----:R-:W1:Y:S01]  /*15c90*/  S2R R3, SR_TID.X ;  /* 0x0000000000037919 */ /* 0x002e620000002100 */
[----:B------:R-:W-:Y:S01]  /*15ca0*/  BSSY B0, `(.L_x_1383) ;  /* 0x0000009000007945 */ /* 0x000fe20003800000 */
[----:B------:R-:W-:Y:S01]  /*15cb0*/  IMAD.MOV.U32 R17, RZ, RZ, RZ ;  /* 0x000000ffff117224 */ /* 0x000fe200078e00ff */
[----:B-1----:R-:W-:-:S05]  /*15cc0*/  LOP3.LUT R3, R3, 0x1f, RZ, 0xc0, !PT ;  /* 0x0000001f03037812 */ /* 0x002fca00078ec0ff */
[----:B------:R-:W-:-:S05]  /*15cd0*/  IMAD.IADD R7, R19, 0x1, R3 ;  /* 0x0000000113077824 */ /* 0x000fca00078e0203 */
[----:B------:R-:W-:-:S13]  /*15ce0*/  ISETP.GE.OR P6, PT, R7, R2, !P0 ;  /* 0x000000020700720c */ /* 0x000fda00047c6670 */
[----:B------:R-:W-:Y:S05]  /*15cf0*/  @P6 BRA `(.L_x_1384) ;  /* 0x00000000000c6947 */ /* 0x000fea0003800000 */
[----:B------:R-:W1:Y:S02]  /*15d00*/  LDC.64 R2, c[0x0][0xc80] ;  /* 0x00032000ff027b82 */ /* 0x000e640000000a00 */
[----:B-1----:R-:W-:-:S05]  /*15d10*/  IMAD.WIDE R2, R7, 0x4, R2 ;  /* 0x0000000407027825 */ /* 0x002fca00078e0202 */
[----:B------:R1:W5:Y:S02]  /*15d20*/  LDG.E R17, desc[UR52][R2.64] ;  /* 0x0000003402117981 */ /* 0x000364000c1e1900 */
.L_x_1384:
[----:B------:R-:W-:Y:S05]  /*15d30*/  BSYNC B0 ;  /* 0x0000000000007941 */ /* 0x000fea0003800000 */
.L_x_1383:
[----:B------:R-:W-:-:S03]  /*15d40*/  UMOV UR4, 0xffffffff ;  /* 0xffffffff00047882 */ /* 0x000fc60000000000 */
[----:B------:R-:W-:Y:S05]  /*15d50*/  BRA.DIV UR4, `(.L_x_1385) ;  /* 0x0000004a04b47947 */ /* 0x000fea000b800000 */
[----:B-----5:R-:W2:Y:S02]  /*15d60*/  SHFL.UP PT, R14, R17, 0x1, RZ ;  /* 0x04200000110e7989 */ /* 0x020ea400000e00ff */
[----:B--2---:R-:W-:-:S05]  /*15d70*/  SEL R14, R14, RZ, P1 ;  /* 0x000000ff0e0e7207 */ /* 0x004fca0000800000 */
[----:B------:R-:W-:-:S05]  /*15d80*/  IMAD.IADD R13, R17, 0x1, R14 ;  /* 0x00000001110d7824 */ /* 0x000fca00078e020e */
        /* <DEDUP_REMOVED lines=13> */
.L_x_1528:
[----:B------:R-:W-:Y:S02]  /*15e60*/  ULDC UR4, c[0x0][0xc38] ;  /* 0x00030e0000047ab9 */ /* 0x000fe40000000800 */
[----:B------:R-:W-:-:S04]  /*15e70*/  IMAD.U32 R4, RZ, RZ, UR4 ;  /* 0x00000004ff047e24 */ /* 0x000fc8000f8e00ff */
[----:B--2---:R-:W-:-:S04]  /*15e80*/  IMAD R14, R14, R4, RZ ;  /* 0x000000040e0e7224 */ /* 0x004fc800078e02ff */
[----:B------:R-:W-:-:S05]  /*15e90*/  IMAD.IADD R5, R14, 0x1, R5 ;  /* 0x000000010e057824 */ /* 0x000fca00078e0205 */
[----:B------:R-:W-:-:S13]  /*15ea0*/  ISETP.GT.AND P6, PT, R5, R0, PT ;  /* 0x000000000500720c */ /* 0x000fda0003fc4270 */
[----:B------:R-:W-:Y:S05]  /*15eb0*/  @!P6 BRA `(.L_x_1386) ;  /* 0xfffffffc0064e947 */ /* 0x000fea000383ffff */
.L_x_1381:
[----:B------:R-:W-:Y:S01]  /*15ec0*/  IMAD.IADD R16, R5, 0x1, -R14 ;  /* 0x0000000105107824 */ /* 0x000fe200078e0a0e */
[----:B------:R-:W-:-:S03]  /*15ed0*/  UMOV UR4, 0xffffffff ;  /* 0xffffffff00047882 */ /* 0x000fc60000000000 */
[----:B------:R-:W-:-:S05]  /*15ee0*/  IMAD R5, R3, R4, R16 ;  /* 0x0000000403057224 */ /* 0x000fca00078e0210 */
[----:B------:R-:W-:Y:S01]  /*15ef0*/  ISETP.GT.AND P6, PT, R5, R0, PT ;  /* 0x000000000500720c */ /* 0x000fe20003fc4270 */
[----:B------:R-:W-:-:S12]  /*15f00*/  BRA.DIV UR4, `(.L_x_1387) ;  /* 0x0000004e04047947 */ /* 0x000fd8000b800000 */
[----:B------:R-:W-:-:S04]  /*15f10*/  VOTE.ANY R2, PT, !P6 ;  /* 0x0000000000027806 */ /* 0x000fc800070e0100 */
[----:B------:R-:W2:Y:S02]  /*15f20*/  POPC R6, R2 ;  /* 0x0000000200067309 */ /* 0x000ea40000000000 */
[----:B--2---:R2:W3:Y:S02]  /*15f30*/  SHFL.IDX PT, R17, R17, R6, 0x1f ;  /* 0x00001f0611117589 */ /* 0x0044e400000e0000 */
.L_x_1532:
[----:B------:R-:W-:Y:S01]  /*15f40*/  ISETP.NE.AND P0, PT, R2, RZ, PT ;  /* 0x000000ff0200720c */ /* 0x000fe20003f05270 */
[----:B------:R-:W-:-:S12]  /*15f50*/  IMAD.MOV.U32 R14, RZ, RZ, RZ ;  /* 0x000000ffff0e7224 */ /* 0x000fd800078e00ff */
[----:B------:R-:W-:Y:S05]  /*15f60*/  @!P0 BRA `(.L_x_1388) ;  /* 0x0000000000108947 */ /* 0x000fea0003800000 */
[----:B------:R-:W-:Y:S01]  /*15f70*/  UMOV UR4, 0xffffffff ;  /* 0xffffffff00047882 */ /* 0x000fe20000000000 */
[----:B------:R-:W-:Y:S02]  /*15f80*/  VIADD R12, R6, 0xffffffff ;  /* 0xffffffff060c7836 */ /* 0x000fe40000000000 */
[----:B------:R-:W-:Y:S05]  /*15f90*/  BRA.DIV UR4, `(.L_x_1389) ;  /* 0x0000004e04287947 */ /* 0x000fea000b800000 */
[----:B------:R4:W0:Y:S02]  /*15fa0*/  SHFL.IDX PT, R14, R3, R12, 0x1f ;  /* 0x00001f0c030e7589 */ /* 0x00082400000e0000 */
.L_x_1388:
[----:B-1--4-:R-:W1:Y:S01]  /*15fb0*/  LDC.64 R2, c[0x0][0xc90] ;  /* 0x00032400ff027b82 */ /* 0x012e620000000a00 */
[----:B------:R-:W-:-:S04]  /*15fc0*/  IMAD.IADD R19, R6, 0x1, R19 ;  /* 0x0000000106137824 */ /* 0x000fc800078e0213 */
[----:B-1----:R-:W-:-:S05]  /*15fd0*/  IMAD.WIDE R2, R19, 0x4, R2 ;  /* 0x0000000413027825 */ /* 0x002fca00078e0202 */
[----:B--2---:R1:W3:Y:S01]  /*15fe0*/  LDG.E R6, desc[UR52][R2.64] ;  /* 0x0000003402067981 */ /* 0x0042e2000c1e1900 */
[----:B0-----:R-:W-:-:S04]  /*15ff0*/  IMAD R16, R14, R4, R16 ;  /* 0x000000040e107224 */ /* 0x001fc800078e0210 */
[----:B------:R-:W-:Y:S02]  /*16000*/  IMAD.IADD R0, R0, 0x1, -R16 ;  /* 0x0000000100007824 */ /* 0x000fe400078e0a10 */
[----:B-1----:R-:W-:Y:S02]  /*16010*/  IMAD.MOV.U32 R2, RZ, RZ, RZ ;  /* 0x000000ffff027224 */ /* 0x002fe400078e00ff */
[----:B---3--:R-:W-:-:S05]  /*16020*/  IMAD R5, R17, R6, RZ ;  /* 0x0000000611057224 */ /* 0x008fca00078e02ff */
[----:B------:R-:W-:-:S04]  /*16030*/  IABS R7, R5 ;  /* 0x0000000500077213 */ /* 0x000fc80000000000 */
[----:B------:R-:W0:Y:S08]  /*16040*/  I2F.RP R8, R7 ;  /* 0x0000000700087306 */ /* 0x000e300000209400 */
[----:B0-----:R-:W0:Y:S02]  /*16050*/  MUFU.RCP R8, R8 ;  /* 0x0000000800087308 */ /* 0x001e240000001000 */
[----:B0-----:R-:W-:Y:S01]  /*16060*/  VIADD R9, R8, 0xffffffe ;  /* 0x0ffffffe08097836 */ /* 0x001fe20000000000 */
[----:B------:R-:W-:-:S05]  /*16070*/  IABS R8, R5 ;  /* 0x0000000500087213 */ /* 0x000fca0000000000 */
[----:B------:R-:W0:Y:S01]  /*16080*/  F2I.FTZ.U32.TRUNC.NTZ R3, R9 ;  /* 0x0000000900037305 */ /* 0x000e22000021f000 */
[----:B------:R-:W-:Y:S02]  /*16090*/  IMAD.MOV R8, RZ, RZ, -R8 ;  /* 0x000000ffff087224 */ /* 0x000fe400078e0a08 */
[----:B0-----:R-:W-:-:S04]  /*160a0*/  IMAD.MOV R10, RZ, RZ, -R3 ;  /* 0x000000ffff0a7224 */ /* 0x001fc800078e0a03 */
[----:B------:R-:W-:-:S04]  /*160b0*/  IMAD R11, R10, R7, RZ ;  /* 0x000000070a0b7224 */ /* 0x000fc800078e02ff */
[----:B------:R-:W-:Y:S01]  /*160c0*/  IMAD.HI.U32 R2, R3, R11, R2 ;  /* 0x0000000b03027227 */ /* 0x000fe200078e0002 */
[----:B------:R-:W-:-:S05]  /*160d0*/  IABS R3, R0 ;  /* 0x0000000000037213 */ /* 0x000fca0000000000 */
        /* <DEDUP_REMOVED lines=15> */
[----:B------:R-:W-:-:S03]  /*161d0*/  IMAD R0, R5, R9, R0 ;  /* 0x0000000905007224 */ /* 0x000fc600078e0200 */
[----:B------:R-:W-:-:S04]  /*161e0*/  VIADDMNMX R4, R3, R4, R6, PT ;  /* 0x0000000403047246 */ /* 0x000fc80003800106 */
[----:B------:R-:W-:-:S04]  /*161f0*/  IABS R6, R4 ;  /* 0x0000000400067213 */ /* 0x000fc80000000000 */
[----:B------:R-:W0:Y:S08]  /*16200*/  I2F.RP R8, R6 ;  /* 0x0000000600087306 */ /* 0x000e300000209400 */
[----:B0-----:R-:W0:Y:S02]  /*16210*/  MUFU.RCP R8, R8 ;  /* 0x0000000800087308 */ /* 0x001e240000001000 */
[----:B0-----:R-:W-:Y:S01]  /*16220*/  VIADD R2, R8, 0xffffffe ;  /* 0x0ffffffe08027836 */ /* 0x001fe20000000000 */
[----:B------:R-:W-:-:S05]  /*16230*/  IABS R8, R0 ;  /* 0x0000000000087213 */ /* 0x000fca0000000000 */
[----:B------:R0:W1:Y:S02]  /*16240*/  F2I.FTZ.U32.TRUNC.NTZ R3, R2 ;  /* 0x0000000200037305 */ /* 0x000064000021f000 */
[----:B0-----:R-:W-:Y:S02]  /*16250*/  IMAD.MOV.U32 R2, RZ, RZ, RZ ;  /* 0x000000ffff027224 */ /* 0x001fe400078e00ff */
[----:B-1----:R-:W-:-:S04]  /*16260*/  IMAD.MOV R5, RZ, RZ, -R3 ;  /* 0x000000ffff057224 */ /* 0x002fc800078e0a03 */
[----:B------:R-:W-:-:S04]  /*16270*/  IMAD R5, R5, R6, RZ ;  /* 0x0000000605057224 */ /* 0x000fc800078e02ff */
[----:B------:R-:W-:Y:S01]  /*16280*/  IMAD.HI.U32 R3, R3, R5, R2 ;  /* 0x0000000503037227 */ /* 0x000fe200078e0002 */
[-C--:B------:R-:W-:Y:S02]  /*16290*/  IABS R5, R4.reuse ;  /* 0x0000000400057213 */ /* 0x080fe40000000000 */
[C---:B------:R-:W-:Y:S01]  /*162a0*/  LOP3.LUT R2, R0.reuse, R4, RZ, 0x3c, !PT ;  /* 0x0000000400027212 */ /* 0x040fe200078e3cff */
[----:B------:R-:W-:Y:S02]  /*162b0*/  IMAD.IADD R0, R0, 0x1, R7 ;  /* 0x0000000100007824 */ /* 0x000fe400078e0207 */
[----:B------:R-:W-:Y:S01]  /*162c0*/  IMAD.MOV R5, RZ, RZ, -R5 ;  /* 0x000000ffff057224 */ /* 0x000fe200078e0a05 */
[----:B------:R-:W-:Y:S01]  /*162d0*/  ISETP.GE.AND P2, PT, R2, RZ, PT ;  /* 0x000000ff0200720c */ /* 0x000fe20003f46270 */
[----:B------:R-:W-:-:S04]  /*162e0*/  IMAD.HI.U32 R3, R3, R8, RZ ;  /* 0x0000000803037227 */ /* 0x000fc800078e00ff */
[----:B------:R-:W-:-:S05]  /*162f0*/  IMAD R5, R3, R5, R8 ;  /* 0x0000000503057224 */ /* 0x000fca00078e0208 */
[----:B------:R-:W-:-:S13]  /*16300*/  ISETP.GT.U32.AND P1, PT, R6, R5, PT ;  /* 0x000000050600720c */ /* 0x000fda0003f24070 */
[----:B------:R-:W-:Y:S02]  /*16310*/  @!P1 IMAD.IADD R5, R5, 0x1, -R6 ;  /* 0x0000000105059824 */ /* 0x000fe400078e0a06 */
[----:B------:R-:W-:Y:S01]  /*16320*/  @!P1 VIADD R3, R3, 0x1 ;  /* 0x0000000103039836 */ /* 0x000fe20000000000 */
[----:B------:R-:W-:Y:S02]  /*16330*/  ISETP.NE.AND P1, PT, R4, RZ, PT ;  /* 0x000000ff0400720c */ /* 0x000fe40003f25270 */
[----:B------:R-:W-:-:S13]  /*16340*/  ISETP.GE.U32.AND P0, PT, R5, R6, PT ;  /* 0x000000060500720c */ /* 0x000fda0003f06070 */
[----:B------:R-:W-:-:S04]  /*16350*/  @P0 VIADD R3, R3, 0x1 ;  /* 0x0000000103030836 */ /* 0x000fc80000000000 */
[----:B------:R-:W-:Y:S01]  /*16360*/  @!P2 IMAD.MOV R3, RZ, RZ, -R3 ;  /* 0x000000ffff03a224 */ /* 0x000fe200078e0a03 */
[----:B------:R-:W-:Y:S01]  /*16370*/  @!P1 LOP3.LUT R3, RZ, R4, RZ, 0x33, !PT ;  /* 0x00000004ff039212 */ /* 0x000fe200078e33ff */
[----:B------:R-:W-:-:S04]  /*16380*/  IMAD.MOV R4, RZ, RZ, -R4 ;  /* 0x000000ffff047224 */ /* 0x000fc800078e0a04 */
[----:B------:R-:W-:Y:S01]  /*16390*/  IMAD R18, R3, R4, R0 ;  /* 0x0000000403127224 */ /* 0x000fe200078e0200 */
[----:B------:R-:W-:-:S05]  /*163a0*/  LOP3.LUT R0, RZ, R3, RZ, 0x33, !PT ;  /* 0x00000003ff007212 */ /* 0x000fca00078e33ff */
[----:B------:R-:W-:Y:S01]  /*163b0*/  IMAD.IADD R17, R17, 0x1, R0 ;  /* 0x0000000111117824 */ /* 0x000fe200078e0200 */
[----:B------:R-:W-:Y:S06]  /*163c0*/  BRA `(.L_x_1390) ;  /* 0x00000000001c7947 */ /* 0x000fec0003800000 */
.L_x_1382:
[----:B------:R-:W-:Y:S01]  /*163d0*/  UMOV UR4, URZ ;  /* 0x0000003f00047c82 */ /* 0x000fe20008000000 */
[----:B------:R-:W-:Y:S01]  /*163e0*/  UMOV UR5, URZ ;  /* 0x0000003f00057c82 */ /* 0x000fe20008000000 */
[----:B------:R-:W-:Y:S01]  /*163f0*/  ULDC UR6, c[0x0][0xc3c] ;  /* 0x00030f0000067ab9 */ /* 0x000fe20000000800 */
[----:B------:R-:W-:Y:S02]  /*16400*/  IMAD.MOV.U32 R16, RZ, RZ, R0 ;  /* 0x000000ffff107224 */ /* 0x000fe400078e0000 */
[----:B------:R-:W-:Y:S02]  /*16410*/  IMAD.U32 R17, RZ, RZ, UR4 ;  /* 0x00000004ff117e24 */ /* 0x000fe4000f8e00ff */
[----:B------:R-:W-:Y:S02]  /*16420*/  IMAD.U32 R18, RZ, RZ, UR5 ;  /* 0x00000005ff127e24 */ /* 0x000fe4000f8e00ff */
[----:B------:R-:W-:-:S07]  /*16430*/  IMAD.U32 R19, RZ, RZ, UR6 ;  /* 0x00000006ff137e24 */ /* 0x000fce000f8e00ff */
.L_x_1390:
[----:B------:R-:W2:Y:S01]  /*16440*/  S2R R0, SR_TID.X ;  /* 0x0000000000007919 */ /* 0x000ea20000002100 */
[----:B------:R-:W-:Y:S05]  /*16450*/  WARPSYNC.ALL ;  /* 0x0000000000007948 */ /* 0x000fea0003800000 */
[----:B------:R-:W-:Y:S01]  /*16460*/  BAR.SYNC.DEFER_BLOCKING 0x4, 0x200 ;  /* 0x0108000000007b1d */ /* 0x000fe20000010000 */
[----:B--2---:R-:W-:-:S04]  /*16470*/  LOP3.LUT R0, R0, 0x1f, RZ, 0xc0, !PT ;  /* 0x0000001f00007812 */ /* 0x004fc800078ec0ff */
[----:B------:R-:W-:-:S13]  /*16480*/  ISETP.NE.AND P0, PT, R0, RZ, PT ;  /* 0x000000ff0000720c */ /* 0x000fda0003f05270 */
[----:B-1----:R-:W1:Y:S01]  /*16490*/  @!P0 S2R R3, SR_CgaCtaId ;  /* 0x0000000000038919 */ /* 0x002e620000008800 */
[----:B------:R-:W-:-:S04]  /*164a0*/  @!P0 MOV R0, 0x400 ;  /* 0x0000040000008802 */ /* 0x000fc80000000f00 */
[----:B-1----:R-:W-:-:S05]  /*164b0*/  @!P0 LEA R22, R3, R0, 0x18 ;  /* 0x0000000003168211 */ /* 0x002fca00078ec0ff */
[----:B------:R1:W-:Y:S01]  /*164c0*/  @!P0 STS.128 [R22+0x168d0], R16 ;  /* 0x0168d01016008388 */ /* 0x0003e20000000c00 */
[----:B------:R-:W-:Y:S06]  /*164d0*/  BAR.ARV 0x5, 0x200 ;  /* 0x0148000000007b1d */ /* 0x000fec0000002000 */
.L_x_1379:
[----:B------:R-:W-:Y:S02]  /*164e0*/  ULDC UR4, c[0x0][0xc3c] ;  /* 0x00030f0000047ab9 */ /* 0x000fe40000000800 */
[----:B---3--:R-:W-:-:S13]  /*164f0*/  ISETP.GE.AND P0, PT, R19, UR4, PT ;  /* 0x0000000413007c0c */ /* 0x008fda000bf06270 */
[----:B------:R-:W-:Y:S05]  /*16500*/  @!P0 BRA `(.L_x_1391) ;  /* 0xffffffb000588947 */ /* 0x000fea000383ffff */
[----:B------:R-:W-:Y:S05]  /*16510*/  BSYNC B8 ;  /* 0x0000000000087941 */ /* 0x000fea0003800000 */
.L_x_1322:
[----:B0-----:R-:W3:Y:S01]  /*16520*/  LDL.LU R0, [R1+0x34] ;  /* 0x0000340001007983 */ /* 0x001ee20000300800 */
[----:B------:R-:W-:Y:S01]  /*16530*/  BSSY B0, `(.L_x_1392) ;  /* 0x000000b000007945 */ /* 0x000fe20003800000 */
[----:B------:R-:W0:Y:S01]  /*16540*/  S2R R5, SR_CgaCtaId ;  /* 0x0000000000057919 */ /* 0x000e220000008800 */
[----:B---3--:R-:W-:-:S05]  /*16550*/  VIADD R0, R0, 0x1 ;  /* 0x0000000100007836 */ /* 0x008fca0000000000 */
        /* <DEDUP_REMOVED lines=8> */
.L_x_1535:
[----:B------:R-:W-:Y:S05]  /*165e0*/  BSYNC B0 ;  /* 0x0000000000007941 */ /* 0x000fea0003800000 */
.L_x_1392:
[----:B------:R-:W-:-:S03]  /*165f0*/  UMOV UR4, 0xffffffff ;  /* 0xffffffff00047882 */ /* 0x000fc60000000000 */
[----:B------:R-:W-:Y:S05]  /*16600*/  BRA.DIV UR4, `(.L_x_1394) ;  /* 0x0000004604c47947 */ /* 0x000fea000b800000 */
[----:B0-----:R-:W0:Y:S02]  /*16610*/  S2R R0, SR_TID.X ;  /* 0x0000000000007919 */ /* 0x001e240000002100 */
[----:B0-----:R-:W-:-:S04]  /*16620*/  SHF.R.U32.HI R0, RZ, 0x5, R0 ;  /* 0x00000005ff007819 */ /* 0x001fc80000011600 */
[----:B------:R-:W-:-:S05]  /*16630*/  LOP3.LUT R0, R0, 0x3, RZ, 0xc0, !PT ;  /* 0x0000000300007812 */ /* 0x000fca00078ec0ff */
[----:B------:R0:W3:Y:S02]  /*16640*/  SHFL.IDX PT, R14, R0, RZ, 0x1f ;  /* 0x00001fff000e7589 */ /* 0x0000e400000e0000 */
.L_x_1538:
[----:B---3--:R-:W-:Y:S01]  /*16650*/  ISETP.NE.AND P0, PT, R14, RZ, PT ;  /* 0x000000ff0e00720c */ /* 0x008fe20003f05270 */
[----:B------:R-:W-:-:S12]  /*16660*/  BSSY B0, `(.L_x_1395) ;  /* 0x0000024000007945 */ /* 0x000fd80003800000 */
[----:B------:R-:W-:Y:S05]  /*16670*/  @P0 BRA `(.L_x_1396) ;  /* 0x0000000000880947 */ /* 0x000fea0003800000 */
[----:B------:R-:W-:-:S03]  /*16680*/  UMOV UR4, 0xffffffff ;  /* 0xffffffff00047882 */ /* 0x000fc60000000000 */
[----:B------:R-:W-:Y:S05]  /*16690*/  BRA.DIV UR4, `(.L_x_1397) ;  /* 0x0000004604d47947 */ /* 0x000fea000b800000 */
[----:B------:R-:W-:-:S13]  /*166a0*/  ELECT P6, URZ, PT ;  /* 0x00000000003f782f */ /* 0x000fda00038c0000 */
.L_x_1541:
[----:B------:R-:W-:Y:S05]  /*166b0*/  @!P6 BRA `(.L_x_1396) ;  /* 0x000000000078e947 */ /* 0x000fea0003800000 */
[----:B------:R-:W-:-:S06]  /*166c0*/  ULOP3.LUT UR4, UR36, 0x2, URZ, 0xfc, !UPT ;  /* 0x0000000224047892 */ /* 0x000fcc000f8efc3f */
[----:B0-----:R-:W-:-:S05]  /*166d0*/  IMAD.U32 R0, RZ, RZ, UR4 ;  /* 0x00000004ff007e24 */ /* 0x001fca000f8e00ff */
[----:B------:R-:W-:-:S13]  /*166e0*/  ISETP.NE.AND P0, PT, R0, 0x3, PT ;  /* 0x000000030000780c */ /* 0x000fda0003f05270 */
[----:B------:R-:W-:Y:S05]  /*166f0*/  @!P0 BRA `(.L_x_1398) ;  /* 0x0000000000048947 */ /* 0x000fea0003800000 */
[----:B------:R-:W-:Y:S01]  /*16700*/  BPT.TRAP 0x1 ;  /* 0x000000040000795c */ /* 0x000fe20000300000 */
.L_x_1398:
[C---:B------:R-:W-:Y:S01]  /*16710*/  IMAD R3, R24.reuse, 0x8, R5 ;  /* 0x0000000818037824 */ /* 0x040fe200078e0205 */
[----:B------:R-:W-:Y:S01]  /*16720*/  SHF.L.U32 R2, R27, 0x1f, RZ ;  /* 0x0000001f1b027819 */ /* 0x000fe200000006ff */
[----:B------:R-:W-:-:S03]  /*16730*/  VIADD R24, R24, 0x1 ;  /* 0x0000000118187836 */ /* 0x000fc60000000000 */
[----:B------:R-:W0:Y:S02]  /*16740*/  SYNCS.PHASECHK.TRANS64.TRYWAIT P1, [R3+URZ+0x16840], R2 ;  /* 0x01684002030075a7 */ /* 0x000e24000802017f */
[----:B------:R-:W-:-:S04]  /*16750*/  ISETP.NE.AND P2, PT, R24, 0x2, PT ;  /* 0x000000021800780c */ /* 0x000fc80003f45270 */
[----:B------:R-:W-:Y:S01]  /*16760*/  SEL R0, RZ, 0x1, P2 ;  /* 0x00000001ff007807 */ /* 0x000fe20001000000 */
[----:B0-----:R-:W-:Y:S08]  /*16770*/  @!P1 BRA `(.L_x_1399) ;  /* 0x0000004400bc9947 */ /* 0x001ff00003800000 */
.L_x_1542:
[----:B------:R-:W-:Y:S02]  /*16780*/  SEL R24, R24, RZ, P2 ;  /* 0x000000ff18187207 */ /* 0x000fe40001000000 */
[----:B------:R-:W-:Y:S01]  /*16790*/  LOP3.LUT R0, R27, R0, RZ, 0x3c, !PT ;  /* 0x000000001b007212 */ /* 0x000fe200078e3cff */
[----:B------:R-:W-:Y:S06]  /*167a0*/  @!P0 BRA `(.L_x_1400) ;  /* 0x0000000000048947 */ /* 0x000fec0003800000 */
[----:B------:R-:W-:Y:S01]  /*167b0*/  BPT.TRAP 0x1 ;  /* 0x000000040000795c */ /* 0x000fe20000300000 */
.L_x_1400:
[----:B------:R-:W-:Y:S01]  /*167c0*/  IMAD R5, R24, 0x8, R5 ;  /* 0x0000000818057824 */ /* 0x000fe200078e0205 */
[----:B------:R-:W-:-:S04]  /*167d0*/  SHF.L.U32 R0, R0, 0x1f, RZ ;  /* 0x0000001f00007819 */ /* 0x000fc800000006ff */
[----:B------:R-:W3:Y:S02]  /*167e0*/  SYNCS.PHASECHK.TRANS64.TRYWAIT P1, [R5+URZ+0x16840], R0 ;  /* 0x01684000050075a7 */ /* 0x000ee4000802017f */
[----:B---3--:R-:W-:Y:S05]  /*167f0*/  @!P1 BRA `(.L_x_1401) ;  /* 0x0000004400b09947 */ /* 0x008fea0003800000 */
.L_x_1543:
[----:B------:R-:W-:Y:S05]  /*16800*/  @!P0 BRA `(.L_x_1402) ;  /* 0x0000000000048947 */ /* 0x000fea0003800000 */
[----:B------:R-:W-:Y:S01]  /*16810*/  BPT.TRAP 0x1 ;  /* 0x000000040000795c */ /* 0x000fe20000300000 */
.L_x_1402:
[----:B------:R-:W4:Y:S02]  /*16820*/  SYNCS.PHASECHK.TRANS64.TRYWAIT P1, [R3+URZ+0x16860], R2 ;  /* 0x01686002030075a7 */ /* 0x000f24000802017f */
[----:B----4-:R-:W-:Y:S05]  /*16830*/  @!P1 BRA `(.L_x_1403) ;  /* 0x0000004400b49947 */ /* 0x010fea0003800000 */
.L_x_1544:
[----:B------:R-:W-:Y:S05]  /*16840*/  @!P0 BRA `(.L_x_1404) ;  /* 0x0000000000048947 */ /* 0x000fea0003800000 */
[----:B------:R-:W-:Y:S01]  /*16850*/  BPT.TRAP 0x1 ;  /* 0x000000040000795c */ /* 0x000fe20000300000 */
.L_x_1404:
[----:B------:R0:W0:Y:S02]  /*16860*/  SYNCS.PHASECHK.TRANS64.TRYWAIT P0, [R5+URZ+0x16860], R0 ;  /* 0x01686000050075a7 */ /* 0x000024000800017f */
[----:B0-----:R-:W-:Y:S05]  /*16870*/  @!P0 NANOSLEEP.SYNCS 0x989680 ;  /* 0x009896800000895d */ /* 0x001fea0003900000 */
[----:B------:R-:W0:Y:S02]  /*16880*/  @!P0 SYNCS.PHASECHK.TRANS64 P0, [R5+URZ+0x16860], R0 ;  /* 0x01686000050085a7 */ /* 0x000e24000800007f */
[----:B0-----:R-:W-:Y:S05]  /*16890*/  @!P0 BRA `(.L_x_1404) ;  /* 0xfffffffc00f08947 */ /* 0x001fea000383ffff */
.L_x_1396:
[----:B------:R-:W-:Y:S05]  /*168a0*/  BSYNC B0 ;  /* 0x0000000000007941 */ /* 0x000fea0003800000 */
.L_x_1395:
[----:B------:R-:W-:Y:S05]  /*168b0*/  EXIT ;  /* 0x000000000000794d */ /* 0x000fea0003800000 */
.L_x_1228:
[----:B0-----:R-:W-:-:S04]  /*168c0*/  IMAD.U32 R3, RZ, RZ, UR45 ;  /* 0x0000002dff037e24 */ /* 0x001fc8000f8e00ff */
[----:B------:R0:W1:Y:S03]  /*168d0*/  SYNCS.PHASECHK.TRANS64.TRYWAIT P1, [R3+URZ+0x16800], R0 ;  /* 0x01680000030075a7 */ /* 0x000066000802017f */
[----:B-1----:R-:W-:Y:S05]  /*168e0*/  @!P1 NANOSLEEP.SYNCS 0x989680 ;  /* 0x009896800000995d */ /* 0x002fea0003900000 */
[----:B------:R-:W1:Y:S02]  /*168f0*/  @!P1 SYNCS.PHASECHK.TRANS64 P1, [R3+URZ+0x16800], R0 ;  /* 0x01680000030095a7 */ /* 0x000e64000802007f */
[----:B-1----:R-:W-:Y:S05]  /*16900*/  @!P1 BRA `(.L_x_1228) ;  /* 0xfffffffc00ec9947 */ /* 0x002fea000383ffff */
[----:B------:R-:W-:Y:S05]  /*16910*/  BRA `(.L_x_1405) ;  /* 0xfffffeb0004c7947 */ /* 0x000fea000383ffff */
.L_x_1232:
[----:B-1----:R1:W2:Y:S02]  /*16920*/  SYNCS.PHASECHK.TRANS64.TRYWAIT P1, [R13+URZ+0x16830], R0 ;  /* 0x016830000d0075a7 */ /* 0x0022a4000802017f */
[----:B--2---:R-:W-:Y:S05]  /*16930*/  @!P1 NANOSLEEP.SYNCS 0x989680 ;  /* 0x009896800000995d */ /* 0x004fea0003900000 */
[----:B------:R-:W2:Y:S02]  /*16940*/  @!P1 SYNCS.PHASECHK.TRANS64 P1, [R13+URZ+0x16830], R0 ;  /* 0x016830000d0095a7 */ /* 0x000ea4000802007f */
[----:B--2---:R-:W-:Y:S05]  /*16950*/  @!P1 BRA `(.L_x_1232) ;  /* 0xfffffffc00f09947 */ /* 0x004fea000383ffff */
[----:B------:R-:W-:Y:S05]  /*16960*/  BRA `(.L_x_1231) ;  /* 0xfffffeb000687947 */ /* 0x000fea000383ffff */
.L_x_1249:
[----:B-1----:R-:W-:-:S04]  /*16970*/  IMAD.U32 R7, RZ, RZ, UR6 ;  /* 0x00000006ff077e24 */ /* 0x002fc8000f8e00ff */
[----:B------:R1:W2:Y:S03]  /*16980*/  SYNCS.PHASECHK.TRANS64.TRYWAIT P1, [R7+URZ+0x16830], R6 ;  /* 0x01683006070075a7 */ /* 0x0002a6000802017f */
[----:B--2---:R-:W-:Y:S05]  /*16990*/  @!P1 NANOSLEEP.SYNCS 0x989680 ;  /* 0x009896800000995d */ /* 0x004fea0003900000 */
[----:B------:R-:W2:Y:S02]  /*169a0*/  @!P1 SYNCS.PHASECHK.TRANS64 P1, [R7+URZ+0x16830], R6 ;  /* 0x01683006070095a7 */ /* 0x000ea4000802007f */
[----:B--2---:R-:W-:Y:S05]  /*169b0*/  @!P1 BRA `(.L_x_1249) ;  /* 0xfffffffc00ec9947 */ /* 0x004fea000383ffff */
[----:B------:R-:W-:Y:S05]  /*169c0*/  BRA `(.L_x_1246) ;  /* 0xfffffeec00047947 */ /* 0x000fea000383ffff */
.L_x_1253:
[----:B-1----:R-:W-:-:S04]  /*169d0*/  IMAD.U32 R7, RZ, RZ, UR6 ;  /* 0x00000006ff077e24 */ /* 0x002fc8000f8e00ff */
[----:B------:R1:W2:Y:S03]  /*169e0*/  SYNCS.PHASECHK.TRANS64.TRYWAIT P1, [R7+URZ+0x16850], R6 ;  /* 0x01685006070075a7 */ /* 0x0002a6000802017f */
[----:B--2---:R-:W-:Y:S05]  /*169f0*/  @!P1 NANOSLEEP.SYNCS 0x989680 ;  /* 0x009896800000995d */ /* 0x004fea0003900000 */
[----:B------:R-:W2:Y:S02]  /*16a00*/  @!P1 SYNCS.PHASECHK.TRANS64 P1, [R7+URZ+0x16850], R6 ;  /* 0x01685006070095a7 */ /* 0x000ea4000802007f */
[----:B--2---:R-:W-:Y:S05]  /*16a10*/  @!P1 BRA `(.L_x_1253) ;  /* 0xfffffffc00ec9947 */ /* 0x004fea000383ffff */
[----:B------:R-:W-:Y:S05]  /*16a20*/  BRA `(.L_x_1250) ;  /* 0xfffffeec00807947 */ /* 0x000fea000383ffff */
.L_x_1272:
[----:B-1----:R-:W-:-:S04]  /*16a30*/  IMAD.U32 R7, RZ, RZ, UR6 ;  /* 0x00000006ff077e24 */ /* 0x002fc8000f8e00ff */
[----:B------:R1:W2:Y:S03]  /*16a40*/  SYNCS.PHASECHK.TRANS64.TRYWAIT P1, [R7+URZ+0x16830], R6 ;  /* 0x01683006070075a7 */ /* 0x0002a6000802017f */
[----:B--2---:R-:W-:Y:S05]  /*16a50*/  @!P1 NANOSLEEP.SYNCS 0x989680 ;  /* 0x009896800000995d */ /* 0x004fea0003900000 */
[----:B------:R-:W2:Y:S02]  /*16a60*/  @!P1 SYNCS.PHASECHK.TRANS64 P1, [R7+URZ+0x16830], R6 ;  /* 0x01683006070095a7 */ /* 0x000ea4000802007f */
[----:B--2---:R-:W-:Y:S05]  /*16a70*/  @!P1 BRA `(.L_x_1272) ;  /* 0xfffffffc00ec9947 */ /* 0x004fea000383ffff */
[----:B------:R-:W-:Y:S05]  /*16a80*/  BRA `(.L_x_1269) ;  /* 0xffffff2000fc7947 */ /* 0x000fea000383ffff */
.L_x_1276:
[----:B-1----:R-:W-:-:S04]  /*16a90*/  IMAD.U32 R7, RZ, RZ, UR6 ;  /* 0x00000006ff077e24 */ /* 0x002fc8000f8e00ff */
[----:B------:R1:W2:Y:S03]  /*16aa0*/  SYNCS.PHASECHK.TRANS64.TRYWAIT P1, [R7+URZ+0x16850], R6 ;  /* 0x01685006070075a7 */ /* 0x0002a6000802017f */
[----:B--2---:R-:W-:Y:S05]  /*16ab0*/  @!P1 NANOSLEEP.SYNCS 0x989680 ;  /* 0x009896800000995d */ /* 0x004fea0003900000 */
[----:B------:R-:W2:Y:S02]  /*16ac0*/  @!P1 SYNCS.PHASECHK.TRANS64 P1, [R7+URZ+0x16850], R6 ;  /* 0x01685006070095a7 */ /* 0x000ea4000802007f */
[----:B--2---:R-:W-:Y:S05]  /*16ad0*/  @!P1 BRA `(.L_x_1276) ;  /* 0xfffffffc00ec9947 */ /* 0x004fea000383ffff */
[----:B------:R-:W-:Y:S05]  /*16ae0*/  BRA `(.L_x_1273) ;  /* 0xffffff2400787947 */ /* 0x000fea000383ffff */
.L_x_1284:
[----:B-1----:R-:W-:-:S04]  /*16af0*/  IMAD.U32 R7, RZ, RZ, UR6 ;  /* 0x00000006ff077e24 */ /* 0x002fc8000f8e00ff */
[----:B------:R1:W2:Y:S03]  /*16b00*/  SYNCS.PHASECHK.TRANS64.TRYWAIT P1, [R7+URZ+0x16830], R6 ;  /* 0x01683006070075a7 */ /* 0x0002a6000802017f */
[----:B--2---:R-:W-:Y:S05]  /*16b10*/  @!P1 NANOSLEEP.SYNCS 0x989680 ;  /* 0x009896800000995d */ /* 0x004fea0003900000 */
[----:B------:R-:W2:Y:S02]  /*16b20*/  @!P1 SYNCS.PHASECHK.TRANS64 P1, [R7+URZ+0x16830], R6 ;  /* 0x01683006070095a7 */ /* 0x000ea4000802007f */
[----:B--2---:R-:W-:Y:S05]  /*16b30*/  @!P1 BRA `(.L_x_1284) ;  /* 0xfffffffc00ec9947 */ /* 0x004fea000383ffff */
[----:B------:R-:W-:Y:S05]  /*16b40*/  BRA `(.L_x_1281) ;  /* 0xffffff4800247947 */ /* 0x000fea000383ffff */
.L_x_1288:
[----:B-1----:R-:W-:-:S04]  /*16b50*/  IMAD.U32 R7, RZ, RZ, UR6 ;  /* 0x00000006ff077e24 */ /* 0x002fc8000f8e00ff */
[----:B------:R1:W2:Y:S03]  /*16b60*/  SYNCS.PHASECHK.TRANS64.TRYWAIT P1, [R7+URZ+0x16850], R6 ;  /* 0x01685006070075a7 */ /* 0x0002a6000802017f */
[----:B--2---:R-:W-:Y:S05]  /*16b70*/  @!P1 NANOSLEEP.SYNCS 0x989680 ;  /* 0x009896800000995d */ /* 0x004fea0003900000 */
[----:B------:R-:W2:Y:S02]  /*16b80*/  @!P1 SYNCS.PHASECHK.TRANS64 P1, [R7+URZ+0x16850], R6 ;  /* 0x01685006070095a7 */ /* 0x000ea4000802007f */
[----:B--2---:R-:W-:Y:S05]  /*16b90*/  @!P1 BRA `(.L_x_1288) ;  /* 0xfffffffc00ec9947 */ /* 0x004fea000383ffff */
[----:B------:R-:W-:Y:S05]  /*16ba0*/  BRA `(.L_x_1285) ;  /* 0xffffff4800947947 */ /* 0x000fea000383ffff */
.L_x_1303:
[----:B-1----:R-:W-:-:S04]  /*16bb0*/  IMAD.U32 R4, RZ, RZ, UR5 ;  /* 0x00000005ff047e24 */ /* 0x002fc8000f8e00ff */
[----:B------:R1:W2:Y:S03]  /*16bc0*/  SYNCS.PHASECHK.TRANS64.TRYWAIT P1, [R4+URZ+0x16850], R3 ;  /* 0x01685003040075a7 */ /* 0x0002a6000802017f */
[----:B--2---:R-:W-:Y:S05]  /*16bd0*/  @!P1 NANOSLEEP.SYNCS 0x989680 ;  /* 0x009896800000995d */ /* 0x004fea0003900000 */
[----:B------:R-:W2:Y:S02]  /*16be0*/  @!P1 SYNCS.PHASECHK.TRANS64 P1, [R4+URZ+0x16850], R3 ;  /* 0x01685003040095a7 */ /* 0x000ea4000802007f */
[----:B--2---:R-:W-:Y:S05]  /*16bf0*/  @!P1 BRA `(.L_x_1303) ;  /* 0xfffffffc00ec9947 */ /* 0x004fea000383ffff */
[----:B------:R-:W-:Y:S05]  /*16c00*/  BRA `(.L_x_1302) ;  /* 0xffffff7c00447947 */ /* 0x000fea000383ffff */
.L_x_1342:
[----:B0-----:R-:W0:Y:S01]  /*16c10*/  S2R R17, SR_TID.X ;  /* 0x0000000000117919 */ /* 0x001e220000002100 */
[----:B------:R-:W-:Y:S01]  /*16c20*/  BSSY B0, `(.L_x_1406) ;  /* 0x000000a000007945 */ /* 0x000fe20003800000 */
[----:B------:R-:W-:Y:S02]  /*16c30*/  IMAD.MOV.U32 R12, RZ, RZ, RZ ;  /* 0x000000ffff0c7224 */ /* 0x000fe400078e00ff */
[----:B------:R-:W-:Y:S02]  /*16c40*/  IMAD.MOV.U32 R11, RZ, RZ, 0x1f ;  /* 0x0000001fff0b7424 */ /* 0x000fe400078e00ff */
[----:B------:R-:W-:Y:S01]  /*16c50*/  IMAD.MOV.U32 R15, RZ, RZ, -0x1 ;  /* 0xffffffffff0f7424 */ /* 0x000fe200078e00ff */
[----:B0-----:R-:W-:-:S04]  /*16c60*/  SHF.R.U32.HI R9, RZ, 0x5, R17 ;  /* 0x00000005ff097819 */ /* 0x001fc80000011611 */
[----:B------:R-:W-:-:S05]  /*16c70*/  LOP3.LUT R9, R9, 0x3, RZ, 0xc0, !PT ;  /* 0x0000000309097812 */ /* 0x000fca00078ec0ff */
[----:B------:R-:W-:-:S07]  /*16c80*/  IMAD.MOV.U32 R13, RZ, RZ, R9 ;  /* 0x000000ffff0d7224 */ /* 0x000fce00078e0009 */
[----:B-----5:R-:W-:Y:S05]  /*16c90*/  WARPSYNC.COLLECTIVE R15, `(.L_x_1407) ;  /* 0x000000000f087348 */ /* 0x020fea0003c00000 */
[----:B------:R0:W1:Y:S02]  /*16ca0*/  SHFL.IDX P6, R14, R13, R12, R11 ;  /* 0x0000000c0d0e7389 */ /* 0x00006400000c000b */
[----:B01---5:R-:W-:Y:S01]  /*16cb0*/  ENDCOLLECTIVE ;  /* 0x000000000000791b */ /* 0x023fe20003800000 */
.L_x_1407:
[----:B------:R-:W-:Y:S05]  /*16cc0*/  BSYNC B0 ;  /* 0x0000000000007941 */ /* 0x000fea0003800000 */
.L_x_1406:
[----:B------:R-:W-:Y:S05]  /*16cd0*/  BRA `(.L_x_1408) ;  /* 0xffffffb800947947 */ /* 0x000fea000383ffff */
.L_x_1345:
[----:B0-----:R0:W2:Y:S02]  /*16ce0*/  SYNCS.PHASECHK.TRANS64.TRYWAIT P0, [R3+URZ+0x16840], R4 ;  /* 0x01684004030075a7 */ /* 0x0010a4000800017f */
[----:B--2---:R-:W-:Y:S05]  /*16cf0*/  @!P0 NANOSLEEP.SYNCS 0x989680 ;  /* 0x009896800000895d */ /* 0x004fea0003900000 */
[----:B------:R-:W2:Y:S02]  /*16d00*/  @!P0 SYNCS.PHASECHK.TRANS64 P0, [R3+URZ+0x16840], R4 ;  /* 0x01684004030085a7 */ /* 0x000ea4000800007f */
[----:B--2---:R-:W-:Y:S05]  /*16d10*/  @!P0 BRA `(.L_x_1345) ;  /* 0xfffffffc00f08947 */ /* 0x004fea000383ffff */
[----:B------:R-:W-:Y:S05]  /*16d20*/  BRA `(.L_x_1409) ;  /* 0xffffffb800f47947 */ /* 0x000fea000383ffff */
.L_x_1346:
        /* <DEDUP_REMOVED lines=8> */
.L_x_1411:
[----:B------:R-:W-:Y:S05]  /*16db0*/  BSYNC B0 ;  /* 0x0000000000007941 */ /* 0x000fea0003800000 */
.L_x_1410:
        /* <DEDUP_REMOVED lines=9> */
.L_x_1412:
[----:B------:R-:W-:Y:S02]  /*16e50*/  IMAD.MOV.U32 R13, RZ, RZ, R2 ;  /* 0x000000ffff0d7224 */ /* 0x000fe400078e0002 */
[----:B------:R-:W-:Y:S02]  /*16e60*/  IMAD.MOV.U32 R12, RZ, RZ, 0x1 ;  /* 0x00000001ff0c7424 */ /* 0x000fe400078e00ff */
[----:B------:R-:W-:-:S07]  /*16e70*/  IMAD.MOV.U32 R7, RZ, RZ, R14 ;  /* 0x000000ffff077224 */ /* 0x000fce00078e000e */
[----:B------:R-:W-:Y:S05]  /*16e80*/  WARPSYNC.COLLECTIVE R15, `(.L_x_1413) ;  /* 0x000000000f087348 */ /* 0x000fea0003c00000 */
[----:B------:R0:W1:Y:S02]  /*16e90*/  SHFL.IDX P6, R14, R13, R12, R11 ;  /* 0x0000000c0d0e7389 */ /* 0x00006400000c000b */
[----:B01----:R-:W-:Y:S01]  /*16ea0*/  ENDCOLLECTIVE ;  /* 0x000000000000791b */ /* 0x003fe20003800000 */
.L_x_1413:
        /* <DEDUP_REMOVED lines=15> */
.L_x_1414:
[----:B------:R-:W-:Y:S02]  /*16fa0*/  @P1 IMAD R8, R5, 0x2, R22 ;  /* 0x0000000205081824 */ /* 0x000fe400078e0216 */
[----:B------:R-:W-:Y:S02]  /*16fb0*/  IMAD.MOV.U32 R13, RZ, RZ, R2 ;  /* 0x000000ffff0d7224 */ /* 0x000fe400078e0002 */
[----:B------:R-:W-:Y:S02]  /*16fc0*/  IMAD.MOV.U32 R12, RZ, RZ, 0x2 ;  /* 0x00000002ff0c7424 */ /* 0x000fe400078e00ff */
[----:B------:R-:W-:-:S07]  /*16fd0*/  IMAD.MOV.U32 R7, RZ, RZ, R14 ;  /* 0x000000ffff077224 */ /* 0x000fce00078e000e */
[----:B------:R-:W-:Y:S05]  /*16fe0*/  WARPSYNC.COLLECTIVE R15, `(.L_x_1415) ;  /* 0x000000000f087348 */ /* 0x000fea0003c00000 */
[----:B------:R0:W1:Y:S02]  /*16ff0*/  SHFL.IDX P6, R14, R13, R12, R11 ;  /* 0x0000000c0d0e7389 */ /* 0x00006400000c000b */
[----:B01----:R-:W-:Y:S01]  /*17000*/  ENDCOLLECTIVE ;  /* 0x000000000000791b */ /* 0x003fe20003800000 */
.L_x_1415:
        /* <DEDUP_REMOVED lines=15> */
.L_x_1416:
[----:B------:R-:W-:Y:S02]  /*17100*/  @P1 IMAD R8, R5, 0x2, R22 ;  /* 0x0000000205081824 */ /* 0x000fe400078e0216 */
[----:B------:R-:W-:Y:S02]  /*17110*/  IMAD.MOV.U32 R13, RZ, RZ, R2 ;  /* 0x000000ffff0d7224 */ /* 0x000fe400078e0002 */
[----:B------:R-:W-:Y:S02]  /*17120*/  IMAD.MOV.U32 R12, RZ, RZ, 0x3 ;  /* 0x00000003ff0c7424 */ /* 0x000fe400078e00ff */
[----:B------:R-:W-:-:S07]  /*17130*/  IMAD.MOV.U32 R7, RZ, RZ, R14 ;  /* 0x000000ffff077224 */ /* 0x000fce00078e000e */
[----:B------:R-:W-:Y:S05]  /*17140*/  WARPSYNC.COLLECTIVE R15, `(.L_x_1417) ;  /* 0x000000000f087348 */ /* 0x000fea0003c00000 */
[----:B------:R0:W1:Y:S02]  /*17150*/  SHFL.IDX P6, R14, R13, R12, R11 ;  /* 0x0000000c0d0e7389 */ /* 0x00006400000c000b */
[----:B01----:R-:W-:Y:S01]  /*17160*/  ENDCOLLECTIVE ;  /* 0x000000000000791b */ /* 0x003fe20003800000 */
.L_x_1417:
        /* <DEDUP_REMOVED lines=15> */
.L_x_1418:
[----:B------:R-:W-:Y:S02]  /*17260*/  @P1 IMAD R8, R5, 0x2, R22 ;  /* 0x0000000205081824 */ /* 0x000fe400078e0216 */
[----:B------:R-:W-:Y:S02]  /*17270*/  IMAD.MOV.U32 R13, RZ, RZ, R2 ;  /* 0x000000ffff0d7224 */ /* 0x000fe400078e0002 */
[----:B------:R-:W-:Y:S02]  /*17280*/  IMAD.MOV.U32 R12, RZ, RZ, 0x4 ;  /* 0x00000004ff0c7424 */ /* 0x000fe400078e00ff */
[----:B------:R-:W-:-:S07]  /*17290*/  IMAD.MOV.U32 R7, RZ, RZ, R14 ;  /* 0x000000ffff077224 */ /* 0x000fce00078e000e */
[----:B------:R-:W-:Y:S05]  /*172a0*/  WARPSYNC.COLLECTIVE R15, `(.L_x_1419) ;  /* 0x000000000f087348 */ /* 0x000fea0003c00000 */
[----:B------:R0:W1:Y:S02]  /*172b0*/  SHFL.IDX P6, R14, R13, R12, R11 ;  /* 0x0000000c0d0e7389 */ /* 0x00006400000c000b */
[----:B01----:R-:W-:Y:S01]  /*172c0*/  ENDCOLLECTIVE ;  /* 0x000000000000791b */ /* 0x003fe20003800000 */
.L_x_1419:
        /* <DEDUP_REMOVED lines=15> */
.L_x_1420:
[----:B------:R-:W-:Y:S02]  /*173c0*/  @P1 IMAD R8, R5, 0x2, R22 ;  /* 0x0000000205081824 */ /* 0x000fe400078e0216 */
[----:B------:R-:W-:Y:S02]  /*173d0*/  IMAD.MOV.U32 R13, RZ, RZ, R2 ;  /* 0x000000ffff0d7224 */ /* 0x000fe400078e0002 */
[----:B------:R-:W-:Y:S02]  /*173e0*/  IMAD.MOV.U32 R12, RZ, RZ, 0x5 ;  /* 0x00000005ff0c7424 */ /* 0x000fe400078e00ff */
[----:B------:R-:W-:-:S07]  /*173f0*/  IMAD.MOV.U32 R7, RZ, RZ, R14 ;  /* 0x000000ffff077224 */ /* 0x000fce00078e000e */
[----:B------:R-:W-:Y:S05]  /*17400*/  WARPSYNC.COLLECTIVE R15, `(.L_x_1421) ;  /* 0x000000000f087348 */ /* 0x000fea0003c00000 */
[----:B------:R0:W1:Y:S02]  /*17410*/  SHFL.IDX P6, R14, R13, R12, R11 ;  /* 0x0000000c0d0e7389 */ /* 0x00006400000c000b */
[----:B01----:R-:W-:Y:S01]  /*17420*/  ENDCOLLECTIVE ;  /* 0x000000000000791b */ /* 0x003fe20003800000 */
.L_x_1421:
        /* <DEDUP_REMOVED lines=15> */
.L_x_1422:
[----:B------:R-:W-:Y:S02]  /*17520*/  @P1 IMAD R8, R5, 0x2, R22 ;  /* 0x0000000205081824 */ /* 0x000fe400078e0216 */
[----:B------:R-:W-:Y:S02]  /*17530*/  IMAD.MOV.U32 R13, RZ, RZ, R2 ;  /* 0x000000ffff0d7224 */ /* 0x000fe400078e0002 */
[----:B------:R-:W-:Y:S02]  /*17540*/  IMAD.MOV.U32 R12, RZ, RZ, 0x6 ;  /* 0x00000006ff0c7424 */ /* 0x000fe400078e00ff */
[----:B------:R-:W-:-:S07]  /*17550*/  IMAD.MOV.U32 R7, RZ, RZ, R14 ;  /* 0x000000ffff077224 */ /* 0x000fce00078e000e */
[----:B------:R-:W-:Y:S05]  /*17560*/  WARPSYNC.COLLECTIVE R15, `(.L_x_1423) ;  /* 0x000000000f087348 */ /* 0x000fea0003c00000 */
[----:B------:R0:W1:Y:S02]  /*17570*/  SHFL.IDX P6, R14, R13, R12, R11 ;  /* 0x0000000c0d0e7389 */ /* 0x00006400000c000b */
[----:B01----:R-:W-:Y:S01]  /*17580*/  ENDCOLLECTIVE ;  /* 0x000000000000791b */ /* 0x003fe20003800000 */
.L_x_1423:
        /* <DEDUP_REMOVED lines=15> */
.L_x_1424:
[----:B------:R-:W-:Y:S02]  /*17680*/  @P1 IMAD R8, R5, 0x2, R22 ;  /* 0x0000000205081824 */ /* 0x000fe400078e0216 */
[----:B------:R-:W-:Y:S02]  /*17690*/  IMAD.MOV.U32 R13, RZ, RZ, R2 ;  /* 0x000000ffff0d7224 */ /* 0x000fe400078e0002 */
[----:B------:R-:W-:Y:S02]  /*176a0*/  IMAD.MOV.U32 R12, RZ, RZ, 0x7 ;  /* 0x00000007ff0c7424 */ /* 0x000fe400078e00ff */
[----:B------:R-:W-:-:S07]  /*176b0*/  IMAD.MOV.U32 R7, RZ, RZ, R14 ;  /* 0x000000ffff077224 */ /* 0x000fce00078e000e */
[----:B------:R-:W-:Y:S05]  /*176c0*/  WARPSYNC.COLLECTIVE R15, `(.L_x_1425) ;  /* 0x000000000f087348 */ /* 0x000fea0003c00000 */
[----:B------:R0:W1:Y:S02]  /*176d0*/  SHFL.IDX P6, R14, R13, R12, R11 ;  /* 0x0000000c0d0e7389 */ /* 0x00006400000c000b */
[----:B01----:R-:W-:Y:S01]  /*176e0*/  ENDCOLLECTIVE ;  /* 0x000000000000791b */ /* 0x003fe20003800000 */
.L_x_1425:
[----:B------:R-:W-:-:S05]  /*176f0*/  @P1 LEA R7, P0, R28, R7, 0x1 ;  /* 0x000000071c071211 */ /* 0x000fca00078008ff */
[----:B------:R-:W-:-:S05]  /*17700*/  @P1 IMAD.X R6, RZ, RZ, R6, P0 ;  /* 0x000000ffff061224 */ /* 0x000fca00000e0606 */
[----:B------:R-:W-:Y:S01]  /*17710*/  @P1 LOP3.LUT R7, R7, R6, RZ, 0x3c, !PT ;  /* 0x0000000607071212 */ /* 0x000fe200078e3cff */
[----:B------:R-:W-:-:S03]  /*17720*/  IMAD.MOV.U32 R13, RZ, RZ, R0 ;  /* 0x000000ffff0d7224 */ /* 0x000fc600078e0000 */
[----:B------:R-:W-:-:S04]  /*17730*/  @P1 LOP3.LUT R6, R7, R6, RZ, 0x3c, !PT ;  /* 0x0000000607061212 */ /* 0x000fc800078e3cff */
[----:B------:R-:W-:Y:S01]  /*17740*/  @P1 LOP3.LUT R7, R7, R6, RZ, 0x3c, !PT ;  /* 0x0000000607071212 */ /* 0x000fe200078e3cff */
[----:B------:R-:W-:-:S07]  /*17750*/  IMAD.MOV.U32 R2, RZ, RZ, R14 ;  /* 0x000000ffff027224 */ /* 0x000fce00078e000e */
[----:B------:R-:W-:Y:S05]  /*17760*/  WARPSYNC.COLLECTIVE R15, `(.L_x_1426) ;  /* 0x000000000f087348 */ /* 0x000fea0003c00000 */
[----:B------:R0:W1:Y:S02]  /*17770*/  SHFL.IDX P6, R14, R13, R12, R11 ;  /* 0x0000000c0d0e7389 */ /* 0x00006400000c000b */
[----:B01----:R-:W-:Y:S01]  /*17780*/  ENDCOLLECTIVE ;  /* 0x000000000000791b */ /* 0x003fe20003800000 */
.L_x_1426:
[----:B------:R-:W-:Y:S01]  /*17790*/  @!PT LDS RZ, [RZ] ;  /* 0x00000000fffff984 */ /* 0x000fe20000000800 */
[----:B------:R-:W-:Y:S01]  /*177a0*/  @!PT LDS RZ, [RZ] ;  /* 0x00000000fffff984 */ /* 0x000fe20000000800 */
[----:B------:R-:W-:Y:S01]  /*177b0*/  @!PT LDS RZ, [RZ] ;  /* 0x00000000fffff984 */ /* 0x000fe20000000800 */
[----:B------:R0:W-:Y:S01]  /*177c0*/  @P1 LDGSTS.E.BYPASS.LTC128B.128 [R8+0x11400], desc[UR52][R6.64], !P2 ;  /* 0x1140000006081fae */ /* 0x0001e2000d101d74 */
[----:B------:R-:W-:Y:S01]  /*177d0*/  IMAD.MOV.U32 R0, RZ, RZ, R14 ;  /* 0x000000ffff007224 */ /* 0x000fe200078e000e */
[----:B------:R-:W-:Y:S06]  /*177e0*/  BRA `(.L_x_1427) ;  /* 0xffffffb800087947 */ /* 0x000fec000383ffff */
.L_x_1351:
[----:B------:R-:W-:Y:S02]  /*177f0*/  IMAD.MOV.U32 R13, RZ, RZ, R0 ;  /* 0x000000ffff0d7224 */ /* 0x000fe400078e0000 */
[----:B------:R-:W-:Y:S02]  /*17800*/  IMAD.MOV.U32 R12, RZ, RZ, RZ ;  /* 0x000000ffff0c7224 */ /* 0x000fe400078e00ff */
[----:B------:R-:W-:Y:S02]  /*17810*/  IMAD.MOV.U32 R11, RZ, RZ, 0x181f ;  /* 0x0000181fff0b7424 */ /* 0x000fe400078e00ff */
[----:B------:R-:W-:Y:S02]  /*17820*/  IMAD.MOV.U32 R15, RZ, RZ, -0x1 ;  /* 0xffffffffff0f7424 */ /* 0x000fe400078e00ff */
[----:B------:R-:W-:Y:S02]  /*17830*/  IMAD R3, R29, R10, RZ ;  /* 0x0000000a1d037224 */ /* 0x000fe400078e02ff */
[----:B------:R-:W-:-:S07]  /*17840*/  IMAD.IADD R26, R21, 0x1, R26 ;  /* 0x00000001151a7824 */ /* 0x000fce00078e021a */
[----:B-----5:R-:W-:Y:S05]  /*17850*/  WARPSYNC.COLLECTIVE R15, `(.L_x_1428) ;  /* 0x000000000f087348 */ /* 0x020fea0003c00000 */
[----:B------:R0:W1:Y:S02]  /*17860*/  SHFL.IDX P6, R14, R13, R12, R11 ;  /* 0x0000000c0d0e7389 */ /* 0x00006400000c000b */
[----:B01---5:R-:W-:Y:S01]  /*17870*/  ENDCOLLECTIVE ;  /* 0x000000000000791b */ /* 0x023fe20003800000 */
.L_x_1428:
[C---:B------:R-:W-:Y:S01]  /*17880*/  VIADD R8, R26.reuse, 0x10 ;  /* 0x000000101a087836 */ /* 0x040fe20000000000 */
[----:B------:R-:W-:Y:S01]  /*17890*/  ISETP.GE.AND P2, PT, R26, R3, PT ;  /* 0x000000031a00720c */ /* 0x000fe20003f46270 */
[----:B------:R-:W-:Y:S02]  /*178a0*/  IMAD.MOV.U32 R13, RZ, RZ, R4 ;  /* 0x000000ffff0d7224 */ /* 0x000fe400078e0004 */
[----:B------:R-:W-:-:S10]  /*178b0*/  IMAD.MOV.U32 R6, RZ, RZ, R14 ;  /* 0x000000ffff067224 */ /* 0x000fd400078e000e */
[----:B------:R-:W-:Y:S05]  /*178c0*/  WARPSYNC.COLLECTIVE R15, `(.L_x_1429) ;  /* 0x000000000f087348 */ /* 0x000fea0003c00000 */
[----:B------:R0:W1:Y:S02]  /*178d0*/  SHFL.IDX P6, R14, R13, R12, R11 ;  /* 0x0000000c0d0e7389 */ /* 0x00006400000c000b */
[----:B01----:R-:W-:Y:S01]  /*178e0*/  ENDCOLLECTIVE ;  /* 0x000000000000791b */ /* 0x003fe20003800000 */
.L_x_1429:
[----:B------:R-:W-:Y:S02]  /*178f0*/  IMAD.MOV.U32 R13, RZ, RZ, R0 ;  /* 0x000000ffff0d7224 */ /* 0x000fe400078e0000 */
[----:B------:R-:W-:Y:S02]  /*17900*/  IMAD.MOV.U32 R12, RZ, RZ, 0x1 ;  /* 0x00000001ff0c7424 */ /* 0x000fe400078e00ff */
[----:B------:R-:W-:-:S07]  /*17910*/  IMAD.MOV.U32 R7, RZ, RZ, R14 ;  /* 0x000000ffff077224 */ /* 0x000fce00078e000e */
[----:B------:R-:W-:Y:S05]  /*17920*/  WARPSYNC.COLLECTIVE R15, `(.L_x_1430) ;  /* 0x000000000f087348 */ /* 0x000fea0003c00000 */
[----:B------:R0:W1:Y:S02]  /*17930*/  SHFL.IDX P6, R14, R13, R12, R11 ;  /* 0x0000000c0d0e7389 */ /* 0x00006400000c000b */
[----:B01----:R-:W-:Y:S01]  /*17940*/  ENDCOLLECTIVE ;  /* 0x000000000000791b */ /* 0x003fe20003800000 */
.L_x_1430:
        /* <DEDUP_REMOVED lines=15> */
.L_x_1431:
[----:B------:R-:W-:Y:S02]  /*17a40*/  IMAD.MOV.U32 R13, RZ, RZ, R0 ;  /* 0x000000ffff0d7224 */ /* 0x000fe400078e0000 */
[----:B------:R-:W-:Y:S02]  /*17a50*/  IMAD.MOV.U32 R12, RZ, RZ, 0x2 ;  /* 0x00000002ff0c7424 */ /* 0x000fe400078e00ff */
[----:B------:R-:W-:-:S07]  /*17a60*/  IMAD.MOV.U32 R7, RZ, RZ, R14 ;  /* 0x000000ffff077224 */ /* 0x000fce00078e000e */
[----:B------:R-:W-:Y:S05]  /*17a70*/  WARPSYNC.COLLECTIVE R15, `(.L_x_1432) ;  /* 0x000000000f087348 */ /* 0x000fea0003c00000 */
[----:B------:R0:W1:Y:S02]  /*17a80*/  SHFL.IDX P6, R14, R13, R12, R11 ;  /* 0x0000000c0d0e7389 */ /* 0x00006400000c000b */
[----:B01----:R-:W-:Y:S01]  /*17a90*/  ENDCOLLECTIVE ;  /* 0x000000000000791b */ /* 0x003fe20003800000 */
.L_x_1432:
        /* <DEDUP_REMOVED lines=16> */
.L_x_1433:
[----:B------:R-:W-:Y:S02]  /*17ba0*/  IMAD.MOV.U32 R13, RZ, RZ, R0 ;  /* 0x000000ffff0d7224 */ /* 0x000fe400078e0000 */
[----:B------:R-:W-:Y:S02]  /*17bb0*/  IMAD.MOV.U32 R12, RZ, RZ, 0x3 ;  /* 0x00000003ff0c7424 */ /* 0x000fe400078e00ff */
[----:B------:R-:W-:-:S07]  /*17bc0*/  IMAD.MOV.U32 R7, RZ, RZ, R14 ;  /* 0x000000ffff077224 */ /* 0x000fce00078e000e */
[----:B------:R-:W-:Y:S05]  /*17bd0*/  WARPSYNC.COLLECTIVE R15, `(.L_x_1434) ;  /* 0x000000000f087348 */ /* 0x000fea0003c00000 */
[----:B------:R0:W1:Y:S02]  /*17be0*/  SHFL.IDX P6, R14, R13, R12, R11 ;  /* 0x0000000c0d0e7389 */ /* 0x00006400000c000b */
[----:B01----:R-:W-:Y:S01]  /*17bf0*/  ENDCOLLECTIVE ;  /* 0x000000000000791b */ /* 0x003fe20003800000 */
.L_x_1434:
        /* <DEDUP_REMOVED lines=16> */
.L_x_1435:
[----:B------:R-:W-:Y:S02]  /*17d00*/  IMAD.MOV.U32 R13, RZ, RZ, R0 ;  /* 0x000000ffff0d7224 */ /* 0x000fe400078e0000 */
[----:B------:R-:W-:Y:S02]  /*17d10*/  IMAD.MOV.U32 R12, RZ, RZ, 0x4 ;  /* 0x00000004ff0c7424 */ /* 0x000fe400078e00ff */
[----:B------:R-:W-:-:S07]  /*17d20*/  IMAD.MOV.U32 R7, RZ, RZ, R14 ;  /* 0x000000ffff077224 */ /* 0x000fce00078e000e */
[----:B------:R-:W-:Y:S05]  /*17d30*/  WARPSYNC.COLLECTIVE R15, `(.L_x_1436) ;  /* 0x000000000f087348 */ /* 0x000fea0003c00000 */
[----:B------:R0:W1:Y:S02]  /*17d40*/  SHFL.IDX P6, R14, R13, R12, R11 ;  /* 0x0000000c0d0e7389 */ /* 0x00006400000c000b */
[----:B01----:R-:W-:Y:S01]  /*17d50*/  ENDCOLLECTIVE ;  /* 0x000000000000791b */ /* 0x003fe20003800000 */
.L_x_1436:
        /* <DEDUP_REMOVED lines=16> */
.L_x_1437:
[----:B------:R-:W-:Y:S02]  /*17e60*/  IMAD.MOV.U32 R13, RZ, RZ, R0 ;  /* 0x000000ffff0d7224 */ /* 0x000fe400078e0000 */
[----:B------:R-:W-:Y:S02]  /*17e70*/  IMAD.MOV.U32 R12, RZ, RZ, 0x5 ;  /* 0x00000005ff0c7424 */ /* 0x000fe400078e00ff */
[----:B------:R-:W-:-:S07]  /*17e80*/  IMAD.MOV.U32 R7, RZ, RZ, R14 ;  /* 0x000000ffff077224 */ /* 0x000fce00078e000e */
[----:B------:R-:W-:Y:S05]  /*17e90*/  WARPSYNC.COLLECTIVE R15, `(.L_x_1438) ;  /* 0x000000000f087348 */ /* 0x000fea0003c00000 */
[----:B------:R0:W1:Y:S02]  /*17ea0*/  SHFL.IDX P6, R14, R13, R12, R11 ;  /* 0x0000000c0d0e7389 */ /* 0x00006400000c000b */
[----:B01----:R-:W-:Y:S01]  /*17eb0*/  ENDCOLLECTIVE ;  /* 0x000000000000791b */ /* 0x003fe20003800000 */
.L_x_1438:
        /* <DEDUP_REMOVED lines=16> */
.L_x_1439:
[----:B------:R-:W-:Y:S02]  /*17fc0*/  IMAD.MOV.U32 R13, RZ, RZ, R0 ;  /* 0x000000ffff0d7224 */ /* 0x000fe400078e0000 */
[----:B------:R-:W-:Y:S02]  /*17fd0*/  IMAD.MOV.U32 R12, RZ, RZ, 0x6 ;  /* 0x00000006ff0c7424 */ /* 0x000fe400078e00ff */
[----:B------:R-:W-:-:S07]  /*17fe0*/  IMAD.MOV.U32 R7, RZ, RZ, R14 ;  /* 0x000000ffff077224 */ /* 0x000fce00078e000e */
[----:B------:R-:W-:Y:S05]  /*17ff0*/  WARPSYNC.COLLECTIVE R15, `(.L_x_1440) ;  /* 0x000000000f087348 */ /* 0x000fea0003c00000 */
[----:B------:R0:W1:Y:S02]  /*18000*/  SHFL.IDX P6, R14, R13, R12, R11 ;  /* 0x0000000c0d0e7389 */ /* 0x00006400000c000b */
[----:B01----:R-:W-:Y:S01]  /*18010*/  ENDCOLLECTIVE ;  /* 0x000000000000791b */ /* 0x003fe20003800000 */
.L_x_1440:
        /* <DEDUP_REMOVED lines=16> */
.L_x_1441:
[----:B------:R-:W-:Y:S02]  /*18120*/  IMAD.MOV.U32 R13, RZ, RZ, R0 ;  /* 0x000000ffff0d7224 */ /* 0x000fe400078e0000 */
[----:B------:R-:W-:Y:S02]  /*18130*/  IMAD.MOV.U32 R12, RZ, RZ, 0x7 ;  /* 0x00000007ff0c7424 */ /* 0x000fe400078e00ff */
[----:B------:R-:W-:-:S07]  /*18140*/  IMAD.MOV.U32 R7, RZ, RZ, R14 ;  /* 0x000000ffff077224 */ /* 0x000fce00078e000e */
[----:B------:R-:W-:Y:S05]  /*18150*/  WARPSYNC.COLLECTIVE R15, `(.L_x_1442) ;  /* 0x000000000f087348 */ /* 0x000fea0003c00000 */
[----:B------:R0:W1:Y:S02]  /*18160*/  SHFL.IDX P6, R14, R13, R12, R11 ;  /* 0x0000000c0d0e7389 */ /* 0x00006400000c000b */
[----:B01----:R-:W-:Y:S01]  /*18170*/  ENDCOLLECTIVE ;  /* 0x000000000000791b */ /* 0x003fe20003800000 */
.L_x_1442:
[----:B------:R-:W-:-:S05]  /*18180*/  @!P1 LEA R7, P2, R28, R7, 0x1 ;  /* 0x000000071c079211 */ /* 0x000fca00078408ff */
[----:B------:R-:W-:-:S05]  /*18190*/  @!P1 IMAD.X R6, RZ, RZ, R6, P2 ;  /* 0x000000ffff069224 */ /* 0x000fca00010e0606 */
[-C--:B------:R-:W-:Y:S01]  /*181a0*/  @!P1 LOP3.LUT R7, R7, R6.reuse, RZ, 0x3c, !PT ;  /* 0x0000000607079212 */ /* 0x080fe200078e3cff */
[----:B------:R-:W-:Y:S02]  /*181b0*/  IMAD.MOV.U32 R13, RZ, RZ, R4 ;  /* 0x000000ffff0d7224 */ /* 0x000fe400078e0004 */
[----:B------:R-:W-:Y:S01]  /*181c0*/  VIADD R4, R26, 0x70 ;  /* 0x000000701a047836 */ /* 0x000fe20000000000 */
[----:B------:R-:W-:-:S04]  /*181d0*/  @!P1 LOP3.LUT R6, R7, R6, RZ, 0x3c, !PT ;  /* 0x0000000607069212 */ /* 0x000fc800078e3cff */
[----:B------:R-:W-:Y:S01]  /*181e0*/  @!P1 LOP3.LUT R7, R7, R6, RZ, 0x3c, !PT ;  /* 0x0000000607079212 */ /* 0x000fe200078e3cff */
[----:B------:R-:W-:-:S07]  /*181f0*/  IMAD.MOV.U32 R0, RZ, RZ, R14 ;  /* 0x000000ffff007224 */ /* 0x000fce00078e000e */
[----:B------:R-:W-:Y:S05]  /*18200*/  WARPSYNC.COLLECTIVE R15, `(.L_x_1443) ;  /* 0x000000000f087348 */ /* 0x000fea0003c00000 */
[----:B------:R0:W1:Y:S02]  /*18210*/  SHFL.IDX P6, R14, R13, R12, R11 ;  /* 0x0000000c0d0e7389 */ /* 0x00006400000c000b */
[----:B01----:R-:W-:Y:S01]  /*18220*/  ENDCOLLECTIVE ;  /* 0x000000000000791b */ /* 0x003fe20003800000 */
.L_x_1443:
[----:B------:R-:W-:Y:S01]  /*18230*/  @!PT LDS RZ, [RZ] ;  /* 0x00000000fffff984 */ /* 0x000fe20000000800 */
[----:B------:R-:W-:Y:S01]  /*18240*/  @!PT LDS RZ, [RZ] ;  /* 0x00000000fffff984 */ /* 0x000fe20000000800 */
[----:B------:R-:W-:Y:S01]  /*18250*/  @!PT LDS RZ, [RZ] ;  /* 0x00000000fffff984 */ /* 0x000fe20000000800 */
[----:B------:R0:W-:Y:S01]  /*18260*/  @!P1 LDGSTS.E.BYPASS.LTC128B.128 [R20+0xb400], desc[UR52][R6.64], !P0 ;  /* 0x0b40000006149fae */ /* 0x0001e2000c101d74 */
[----:B------:R-:W-:Y:S01]  /*18270*/  ISETP.GE.AND P1, PT, R4, R3, PT ;  /* 0x000000030400720c */ /* 0x000fe20003f26270 */
[----:B------:R-:W-:Y:S02]  /*18280*/  IMAD.MOV.U32 R13, RZ, RZ, R2 ;  /* 0x000000ffff0d7224 */ /* 0x000fe400078e0002 */
[----:B------:R-:W-:Y:S02]  /*18290*/  IMAD.MOV.U32 R12, RZ, RZ, RZ ;  /* 0x000000ffff0c7224 */ /* 0x000fe400078e00ff */
[----:B0-----:R-:W-:-:S08]  /*182a0*/  IMAD.MOV.U32 R6, RZ, RZ, R14 ;  /* 0x000000ffff067224 */ /* 0x001fd000078e000e */
[----:B------:R-:W-:Y:S05]  /*182b0*/  WARPSYNC.COLLECTIVE R15, `(.L_x_1444) ;  /* 0x000000000f087348 */ /* 0x000fea0003c00000 */
[----:B------:R0:W1:Y:S02]  /*182c0*/  SHFL.IDX P6, R14, R13, R12, R11 ;  /* 0x0000000c0d0e7389 */ /* 0x00006400000c000b */
[----:B01----:R-:W-:Y:S01]  /*182d0*/  ENDCOLLECTIVE ;  /* 0x000000000000791b */ /* 0x003fe20003800000 */
.L_x_1444:
[----:B------:R-:W-:-:S05]  /*182e0*/  @!P1 LEA R6, P3, R28, R6, 0x1 ;  /* 0x000000061c069211 */ /* 0x000fca00078608ff */
[----:B------:R-:W-:Y:S02]  /*182f0*/  @!P1 IMAD.X R7, RZ, RZ, R0, P3 ;  /* 0x000000ffff079224 */ /* 0x000fe400018e0600 */
[----:B------:R-:W-:-:S03]  /*18300*/  VIADD R0, R26, 0x80 ;  /* 0x000000801a007836 */ /* 0x000fc60000000000 */
[----:B------:R-:W-:Y:S01]  /*18310*/  @!PT LDS RZ, [RZ] ;  /* 0x00000000fffff984 */ /* 0x000fe20000000800 */
[----:B------:R-:W-:Y:S01]  /*18320*/  @!PT LDS RZ, [RZ] ;  /* 0x00000000fffff984 */ /* 0x000fe20000000800 */
[----:B------:R-:W-:Y:S01]  /*18330*/  @!PT LDS RZ, [RZ] ;  /* 0x00000000fffff984 */ /* 0x000fe20000000800 */
[----:B------:R0:W-:Y:S01]  /*18340*/  @!P1 LDGSTS.E.BYPASS.LTC128B.128 [R20+0xbc00], desc[UR52][R6.64], !P0 ;  /* 0x0bc0000006149fae */ /* 0x0001e2000c101d74 */
[----:B------:R-:W-:Y:S01]  /*18350*/  IMAD.MOV.U32 R13, RZ, RZ, R5 ;  /* 0x000000ffff0d7224 */ /* 0x000fe200078e0005 */
[----:B------:R-:W-:Y:S01]  /*18360*/  ISETP.GE.AND P1, PT, R0, R3, PT ;  /* 0x000000030000720c */ /* 0x000fe20003f26270 */
[----:B------:R-:W-:-:S12]  /*18370*/  IMAD.MOV.U32 R0, RZ, RZ, R14 ;  /* 0x000000ffff007224 */ /* 0x000fd800078e000e */
[----:B0-----:R-:W-:Y:S05]  /*18380*/  WARPSYNC.COLLECTIVE R15, `(.L_x_1445) ;  /* 0x000000000f087348 */ /* 0x001fea0003c00000 */
[----:B------:R1:W2:Y:S02]  /*18390*/  SHFL.IDX P6, R14, R13, R12, R11 ;  /* 0x0000000c0d0e7389 */ /* 0x0002a400000c000b */
[----:B012---:R-:W-:Y:S01]  /*183a0*/  ENDCOLLECTIVE ;  /* 0x000000000000791b */ /* 0x007fe20003800000 */
.L_x_1445:
[----:B------:R-:W-:Y:S02]  /*183b0*/  IMAD.MOV.U32 R13, RZ, RZ, R2 ;  /* 0x000000ffff0d7224 */ /* 0x000fe400078e0002 */
[----:B------:R-:W-:Y:S02]  /*183c0*/  IMAD.MOV.U32 R12, RZ, RZ, 0x1 ;  /* 0x00000001ff0c7424 */ /* 0x000fe400078e00ff */
[----:B------:R-:W-:-:S07]  /*183d0*/  IMAD.MOV.U32 R4, RZ, RZ, R14 ;  /* 0x000000ffff047224 */ /* 0x000fce00078e000e */
[----:B------:R-:W-:Y:S05]  /*183e0*/  WARPSYNC.COLLECTIVE R15, `(.L_x_1446) ;  /* 0x000000000f087348 */ /* 0x000fea0003c00000 */
[----:B------:R0:W1:Y:S02]  /*183f0*/  SHFL.IDX P6, R14, R13, R12, R11 ;  /* 0x0000000c0d0e7389 */ /* 0x00006400000c000b */
[----:B01----:R-:W-:Y:S01]  /*18400*/  ENDCOLLECTIVE ;  /* 0x000000000000791b */ /* 0x003fe20003800000 */
.L_x_1446:
[----:B------:R-:W-:-:S05]  /*18410*/  @!P1 LEA R4, P3, R28, R4, 0x1 ;  /* 0x000000041c049211 */ /* 0x000fca00078608ff */
[----:B------:R-:W-:Y:S02]  /*18420*/  @!P1 IMAD.X R0, RZ, RZ, R0, P3 ;  /* 0x000000ffff009224 */ /* 0x000fe400018e0600 */
[----:B------:R-:W-:Y:S02]  /*18430*/  @!P1 IMAD.MOV.U32 R6, RZ, RZ, R4 ;  /* 0x000000ffff069224 */ /* 0x000fe400078e0004 */
[----:B------:R-:W-:Y:S02]  /*18440*/  @!P1 IMAD.MOV.U32 R7, RZ, RZ, R0 ;  /* 0x000000ffff079224 */ /* 0x000fe400078e0000 */
[C---:B------:R-:W-:Y:S02]  /*18450*/  VIADD R0, R26.reuse, 0x90 ;  /* 0x000000901a007836 */ /* 0x040fe40000000000 */
[----:B------:R-:W-:Y:S01]  /*18460*/  IMAD.MOV.U32 R13, RZ, RZ, R5 ;  /* 0x000000ffff0d7224 */ /* 0x000fe200078e0005 */
[----:B------:R-:W-:Y:S01]  /*18470*/  @!PT LDS RZ, [RZ] ;  /* 0x00000000fffff984 */ /* 0x000fe20000000800 */
[----:B------:R-:W-:Y:S01]  /*18480*/  @!PT LDS RZ, [RZ] ;  /* 0x00000000fffff984 */ /* 0x000fe20000000800 */
[----:B------:R-:W-:Y:S01]  /*18490*/  @!PT LDS RZ, [RZ] ;  /* 0x00000000fffff984 */ /* 0x000fe20000000800 */
[----:B------:R0:W-:Y:S01]  /*184a0*/  @!P1 LDGSTS.E.BYPASS.LTC128B.128 [R20+0xc400], desc[UR52][R6.64], !P0 ;  /* 0x0c40000006149fae */ /* 0x0001e2000c101d74 */
[----:B------:R-:W-:Y:S01]  /*184b0*/  VIADD R4, R26, 0xa0 ;  /* 0x000000a01a047836 */ /* 0x000fe20000000000 */
[----:B------:R-:W-:Y:S01]  /*184c0*/  ISETP.GE.AND P1, PT, R0, R3, PT ;  /* 0x000000030000720c */ /* 0x000fe20003f26270 */
[----:B------:R-:W-:-:S12]  /*184d0*/  IMAD.MOV.U32 R0, RZ, RZ, R14 ;  /* 0x000000ffff007224 */ /* 0x000fd800078e000e */
[----:B0-----:R-:W-:Y:S05]  /*184e0*/  WARPSYNC.COLLECTIVE R15, `(.L_x_1447) ;  /* 0x000000000f087348 */ /* 0x001fea0003c00000 */
[----:B------:R1:W2:Y:S02]  /*184f0*/  SHFL.IDX P6, R14, R13, R12, R11 ;  /* 0x0000000c0d0e7389 */ /* 0x0002a400000c000b */
[----:B012---:R-:W-:Y:S01]  /*18500*/  ENDCOLLECTIVE ;  /* 0x000000000000791b */ /* 0x007fe20003800000 */
.L_x_1447:
[----:B------:R-:W-:Y:S02]  /*18510*/  IMAD.MOV.U32 R13, RZ, RZ, R2 ;  /* 0x000000ffff0d7224 */ /* 0x000fe400078e0002 */
[----:B------:R-:W-:Y:S02]  /*18520*/  IMAD.MOV.U32 R12, RZ, RZ, 0x2 ;  /* 0x00000002ff0c7424 */ /* 0x000fe400078e00ff */
[----:B------:R-:W-:-:S07]  /*18530*/  IMAD.MOV.U32 R6, RZ, RZ, R14 ;  /* 0x000000ffff067224 */ /* 0x000fce00078e000e */
[----:B------:R-:W-:Y:S05]  /*18540*/  WARPSYNC.COLLECTIVE R15, `(.L_x_1448) ;  /* 0x000000000f087348 */ /* 0x000fea0003c00000 */
[----:B------:R0:W1:Y:S02]  /*18550*/  SHFL.IDX P6, R14, R13, R12, R11 ;  /* 0x0000000c0d0e7389 */ /* 0x00006400000c000b */
[----:B01----:R-:W-:Y:S01]  /*18560*/  ENDCOLLECTIVE ;  /* 0x000000000000791b */ /* 0x003fe20003800000 */
.L_x_1448:
[----:B------:R-:W-:-:S05]  /*18570*/  @!P1 LEA R6, P2, R28, R6, 0x1 ;  /* 0x000000061c069211 */ /* 0x000fca00078408ff */
[----:B------:R-:W-:Y:S01]  /*18580*/  @!P1 IMAD.X R0, RZ, RZ, R0, P2 ;  /* 0x000000ffff009224 */ /* 0x000fe200010e0600 */
[----:B------:R-:W-:-:S03]  /*18590*/  ISETP.GE.AND P2, PT, R4, R3, PT ;  /* 0x000000030400720c */ /* 0x000fc60003f46270 */
[----:B------:R-:W-:Y:S02]  /*185a0*/  @!P1 IMAD.MOV.U32 R7, RZ, RZ, R0 ;  /* 0x000000ffff079224 */ /* 0x000fe400078e0000 */
[----:B------:R-:W-:-:S03]  /*185b0*/  IMAD.MOV.U32 R13, RZ, RZ, R5 ;  /* 0x000000ffff0d7224 */ /* 0x000fc600078e0005 */
        /* <DEDUP_REMOVED lines=8> */
.L_x_1449:
[----:B------:R-:W-:Y:S02]  /*18640*/  IMAD.MOV.U32 R13, RZ, RZ, R2 ;  /* 0x000000ffff0d7224 */ /* 0x000fe400078e0002 */
[----:B------:R-:W-:Y:S02]  /*18650*/  IMAD.MOV.U32 R12, RZ, RZ, 0x3 ;  /* 0x00000003ff0c7424 */ /* 0x000fe400078e00ff */
[----:B------:R-:W-:-:S07]  /*18660*/  IMAD.MOV.U32 R6, RZ, RZ, R14 ;  /* 0x000000ffff067224 */ /* 0x000fce00078e000e */
[----:B------:R-:W-:Y:S05]  /*18670*/  WARPSYNC.COLLECTIVE R15, `(.L_x_1450) ;  /* 0x000000000f087348 */ /* 0x000fea0003c00000 */
[----:B------:R0:W1:Y:S02]  /*18680*/  SHFL.IDX P6, R14, R13, R12, R11 ;  /* 0x0000000c0d0e7389 */ /* 0x00006400000c000b */
[----:B01----:R-:W-:Y:S01]  /*18690*/  ENDCOLLECTIVE ;  /* 0x000000000000791b */ /* 0x003fe20003800000 */
.L_x_1450:
[----:B------:R-:W-:-:S05]  /*186a0*/  @!P2 LEA R6, P1, R28, R6, 0x1 ;  /* 0x000000061c06a211 */ /* 0x000fca00078208ff */
[----:B------:R-:W-:-:S04]  /*186b0*/  @!P2 IMAD.X R0, RZ, RZ, R0, P1 ;  /* 0x000000ffff00a224 */ /* 0x000fc800008e0600 */
        /* <DEDUP_REMOVED lines=10> */
.L_x_1451:
[----:B------:R-:W-:Y:S01]  /*18760*/  IMAD.MOV.U32 R2, RZ, RZ, R14 ;  /* 0x000000ffff027224 */ /* 0x000fe200078e000e */
[----:B------:R-:W-:Y:S06]  /*18770*/  BRA `(.L_x_1452) ;  /* 0xffffffb400e87947 */ /* 0x000fec000383ffff */
.L_x_1354:
[----:B0-----:R0:W1:Y:S02]  /*18780*/  SYNCS.PHASECHK.TRANS64.TRYWAIT P0, [R22+URZ+0x16820], R0 ;  /* 0x01682000160075a7 */ /* 0x001064000800017f */
[----:B-1----:R-:W-:Y:S05]  /*18790*/  @!P0 NANOSLEEP.SYNCS 0x989680 ;  /* 0x009896800000895d */ /* 0x002fea0003900000 */
[----:B------:R-:W1:Y:S02]  /*187a0*/  @!P0 SYNCS.PHASECHK.TRANS64 P0, [R22+URZ+0x16820], R0 ;  /* 0x01682000160085a7 */ /* 0x000e64000800007f */
[----:B-1----:R-:W-:Y:S05]  /*187b0*/  @!P0 BRA `(.L_x_1354) ;  /* 0xfffffffc00f08947 */ /* 0x002fea000383ffff */
[----:B------:R-:W-:Y:S05]  /*187c0*/  BRA `(.L_x_1453) ;  /* 0xffffffb800447947 */ /* 0x000fea000383ffff */
.L_x_1359:
[----:B0-----:R0:W1:Y:S02]  /*187d0*/  SYNCS.PHASECHK.TRANS64.TRYWAIT P0, [R5+URZ+0x16840], R2 ;  /* 0x01684002050075a7 */ /* 0x001064000800017f */
[----:B-1----:R-:W-:Y:S05]  /*187e0*/  @!P0 NANOSLEEP.SYNCS 0x989680 ;  /* 0x009896800000895d */ /* 0x002fea0003900000 */
[----:B------:R-:W1:Y:S02]  /*187f0*/  @!P0 SYNCS.PHASECHK.TRANS64 P0, [R5+URZ+0x16840], R2 ;  /* 0x01684002050085a7 */ /* 0x000e64000800007f */
[----:B-1----:R-:W-:Y:S05]  /*18800*/  @!P0 BRA `(.L_x_1359) ;  /* 0xfffffffc00f08947 */ /* 0x002fea000383ffff */
[----:B------:R-:W-:Y:S05]  /*18810*/  BRA `(.L_x_1454) ;  /* 0xffffffbc001c7947 */ /* 0x000fea000383ffff */
.L_x_1360:
        /* <DEDUP_REMOVED lines=8> */
.L_x_1456:
[----:B------:R-:W-:Y:S05]  /*188a0*/  BSYNC B1 ;  /* 0x0000000000017941 */ /* 0x000fea0003800000 */
.L_x_1455:
[----:B------:R-:W-:Y:S02]  /*188b0*/  IMAD.MOV.U32 R13, RZ, RZ, R9 ;  /* 0x000000ffff0d7224 */ /* 0x000fe400078e0009 */
[----:B------:R-:W-:Y:S02]  /*188c0*/  IMAD.MOV.U32 R12, RZ, RZ, RZ ;  /* 0x000000ffff0c7224 */ /* 0x000fe400078e00ff */
[----:B------:R-:W-:Y:S02]  /*188d0*/  IMAD.MOV.U32 R11, RZ, RZ, 0x181f ;  /* 0x0000181fff0b7424 */ /* 0x000fe400078e00ff */
[----:B------:R-:W-:Y:S02]  /*188e0*/  IMAD.MOV.U32 R15, RZ, RZ, -0x1 ;  /* 0xffffffffff0f7424 */ /* 0x000fe400078e00ff */
[----:B------:R-:W-:Y:S02]  /*188f0*/  IMAD.MOV.U32 R3, RZ, RZ, R14 ;  /* 0x000000ffff037224 */ /* 0x000fe400078e000e */
[----:B------:R-:W-:-:S07]  /*18900*/  IMAD.SHL.U32 R7, R28, 0x2, RZ ;  /* 0x000000021c077824 */ /* 0x000fce00078e00ff */
[----:B------:R-:W-:Y:S05]  /*18910*/  WARPSYNC.COLLECTIVE R15, `(.L_x_1457) ;  /* 0x000000000f087348 */ /* 0x000fea0003c00000 */
[----:B------:R0:W1:Y:S02]  /*18920*/  SHFL.IDX P6, R14, R13, R12, R11 ;  /* 0x0000000c0d0e7389 */ /* 0x00006400000c000b */
[----:B01----:R-:W-:Y:S01]  /*18930*/  ENDCOLLECTIVE ;  /* 0x000000000000791b */ /* 0x003fe20003800000 */
.L_x_1457:
[----:B------:R-:W-:Y:S02]  /*18940*/  IMAD R8, R8, 0x2, R22 ;  /* 0x0000000208087824 */ /* 0x000fe400078e0216 */
[----:B------:R-:W-:Y:S02]  /*18950*/  IMAD.MOV.U32 R13, RZ, RZ, R10 ;  /* 0x000000ffff0d7224 */ /* 0x000fe400078e000a */
[----:B------:R-:W-:Y:S02]  /*18960*/  IMAD.MOV.U32 R12, RZ, RZ, 0x1 ;  /* 0x00000001ff0c7424 */ /* 0x000fe400078e00ff */
[----:B------:R-:W-:-:S07]  /*18970*/  IMAD.MOV.U32 R2, RZ, RZ, R14 ;  /* 0x000000ffff027224 */ /* 0x000fce00078e000e */
[----:B------:R-:W-:Y:S05]  /*18980*/  WARPSYNC.COLLECTIVE R15, `(.L_x_1458) ;  /* 0x000000000f087348 */ /* 0x000fea0003c00000 */
[----:B------:R0:W1:Y:S02]  /*18990*/  SHFL.IDX P6, R14, R13, R12, R11 ;  /* 0x0000000c0d0e7389 */ /* 0x00006400000c000b */
[----:B01----:R-:W-:Y:S01]  /*189a0*/  ENDCOLLECTIVE ;  /* 0x000000000000791b */ /* 0x003fe20003800000 */
.L_x_1458:
        /* <DEDUP_REMOVED lines=11> */
.L_x_1459:
[----:B------:R-:W-:Y:S02]  /*18a60*/  IMAD.MOV.U32 R13, RZ, RZ, R10 ;  /* 0x000000ffff0d7224 */ /* 0x000fe400078e000a */
[----:B------:R-:W-:Y:S02]  /*18a70*/  IMAD.MOV.U32 R12, RZ, RZ, 0x2 ;  /* 0x00000002ff0c7424 */ /* 0x000fe400078e00ff */
[----:B------:R-:W-:-:S07]  /*18a80*/  IMAD.MOV.U32 R2, RZ, RZ, R14 ;  /* 0x000000ffff027224 */ /* 0x000fce00078e000e */
[----:B------:R-:W-:Y:S05]  /*18a90*/  WARPSYNC.COLLECTIVE R15, `(.L_x_1460) ;  /* 0x000000000f087348 */ /* 0x000fea0003c00000 */
[----:B------:R0:W1:Y:S02]  /*18aa0*/  SHFL.IDX P6, R14, R13, R12, R11 ;  /* 0x0000000c0d0e7389 */ /* 0x00006400000c000b */
[----:B01----:R-:W-:Y:S01]  /*18ab0*/  ENDCOLLECTIVE ;  /* 0x000000000000791b */ /* 0x003fe20003800000 */
.L_x_1460:
        /* <DEDUP_REMOVED lines=11> */
.L_x_1461:
[----:B------:R-:W-:Y:S02]  /*18b70*/  IMAD.MOV.U32 R13, RZ, RZ, R10 ;  /* 0x000000ffff0d7224 */ /* 0x000fe400078e000a */
[----:B------:R-:W-:Y:S02]  /*18b80*/  IMAD.MOV.U32 R12, RZ, RZ, 0x3 ;  /* 0x00000003ff0c7424 */ /* 0x000fe400078e00ff */
[----:B------:R-:W-:-:S07]  /*18b90*/  IMAD.MOV.U32 R2, RZ, RZ, R14 ;  /* 0x000000ffff027224 */ /* 0x000fce00078e000e */
[----:B------:R-:W-:Y:S05]  /*18ba0*/  WARPSYNC.COLLECTIVE R15, `(.L_x_1462) ;  /* 0x000000000f087348 */ /* 0x000fea0003c00000 */
[----:B------:R0:W1:Y:S02]  /*18bb0*/  SHFL.IDX P6, R14, R13, R12, R11 ;  /* 0x0000000c0d0e7389 */ /* 0x00006400000c000b */
[----:B01----:R-:W-:Y:S01]  /*18bc0*/  ENDCOLLECTIVE ;  /* 0x000000000000791b */ /* 0x003fe20003800000 */
.L_x_1462:
        /* <DEDUP_REMOVED lines=11> */
.L_x_1463:
[----:B------:R-:W-:Y:S02]  /*18c80*/  IMAD.MOV.U32 R13, RZ, RZ, R10 ;  /* 0x000000ffff0d7224 */ /* 0x000fe400078e000a */
[----:B------:R-:W-:Y:S02]  /*18c90*/  IMAD.MOV.U32 R12, RZ, RZ, 0x4 ;  /* 0x00000004ff0c7424 */ /* 0x000fe400078e00ff */
[----:B------:R-:W-:-:S07]  /*18ca0*/  IMAD.MOV.U32 R2, RZ, RZ, R14 ;  /* 0x000000ffff027224 */ /* 0x000fce00078e000e */
[----:B------:R-:W-:Y:S05]  /*18cb0*/  WARPSYNC.COLLECTIVE R15, `(.L_x_1464) ;  /* 0x000000000f087348 */ /* 0x000fea0003c00000 */
[----:B------:R0:W1:Y:S02]  /*18cc0*/  SHFL.IDX P6, R14, R13, R12, R11 ;  /* 0x0000000c0d0e7389 */ /* 0x00006400000c000b */
[----:B01----:R-:W-:Y:S01]  /*18cd0*/  ENDCOLLECTIVE ;  /* 0x000000000000791b */ /* 0x003fe20003800000 */
.L_x_1464:
        /* <DEDUP_REMOVED lines=11> */
.L_x_1465:
[----:B------:R-:W-:Y:S02]  /*18d90*/  IMAD.MOV.U32 R13, RZ, RZ, R10 ;  /* 0x000000ffff0d7224 */ /* 0x000fe400078e000a */
[----:B------:R-:W-:Y:S02]  /*18da0*/  IMAD.MOV.U32 R12, RZ, RZ, 0x5 ;  /* 0x00000005ff0c7424 */ /* 0x000fe400078e00ff */
[----:B------:R-:W-:-:S07]  /*18db0*/  IMAD.MOV.U32 R2, RZ, RZ, R14 ;  /* 0x000000ffff027224 */ /* 0x000fce00078e000e */
[----:B------:R-:W-:Y:S05]  /*18dc0*/  WARPSYNC.COLLECTIVE R15, `(.L_x_1466) ;  /* 0x000000000f087348 */ /* 0x000fea0003c00000 */
[----:B------:R0:W1:Y:S02]  /*18dd0*/  SHFL.IDX P6, R14, R13, R12, R11 ;  /* 0x0000000c0d0e7389 */ /* 0x00006400000c000b */
[----:B01----:R-:W-:Y:S01]  /*18de0*/  ENDCOLLECTIVE ;  /* 0x000000000000791b */ /* 0x003fe20003800000 */
.L_x_1466:
        /* <DEDUP_REMOVED lines=11> */
.L_x_1467:
[----:B------:R-:W-:Y:S02]  /*18ea0*/  IMAD.MOV.U32 R13, RZ, RZ, R10 ;  /* 0x000000ffff0d7224 */ /* 0x000fe400078e000a */
[----:B------:R-:W-:Y:S02]  /*18eb0*/  IMAD.MOV.U32 R12, RZ, RZ, 0x6 ;  /* 0x00000006ff0c7424 */ /* 0x000fe400078e00ff */
[----:B------:R-:W-:-:S07]  /*18ec0*/  IMAD.MOV.U32 R2, RZ, RZ, R14 ;  /* 0x000000ffff027224 */ /* 0x000fce00078e000e */
[----:B------:R-:W-:Y:S05]  /*18ed0*/  WARPSYNC.COLLECTIVE R15, `(.L_x_1468) ;  /* 0x000000000f087348 */ /* 0x000fea0003c00000 */
[----:B------:R0:W1:Y:S02]  /*18ee0*/  SHFL.IDX P6, R14, R13, R12, R11 ;  /* 0x0000000c0d0e7389 */ /* 0x00006400000c000b */
[----:B01----:R-:W-:Y:S01]  /*18ef0*/  ENDCOLLECTIVE ;  /* 0x000000000000791b */ /* 0x003fe20003800000 */
.L_x_1468:
        /* <DEDUP_REMOVED lines=11> */
.L_x_1469:
[----:B------:R-:W-:Y:S02]  /*18fb0*/  IMAD.MOV.U32 R13, RZ, RZ, R10 ;  /* 0x000000ffff0d7224 */ /* 0x000fe400078e000a */
[----:B------:R-:W-:Y:S02]  /*18fc0*/  IMAD.MOV.U32 R12, RZ, RZ, 0x7 ;  /* 0x00000007ff0c7424 */ /* 0x000fe400078e00ff */
[----:B------:R-:W-:-:S07]  /*18fd0*/  IMAD.MOV.U32 R2, RZ, RZ, R14 ;  /* 0x000000ffff027224 */ /* 0x000fce00078e000e */
[----:B------:R-:W-:Y:S05]  /*18fe0*/  WARPSYNC.COLLECTIVE R15, `(.L_x_1470) ;  /* 0x000000000f087348 */ /* 0x000fea0003c00000 */
[----:B------:R0:W1:Y:S02]  /*18ff0*/  SHFL.IDX P6, R14, R13, R12, R11 ;  /* 0x0000000c0d0e7389 */ /* 0x00006400000c000b */
[----:B01----:R-:W-:Y:S01]  /*19000*/  ENDCOLLECTIVE ;  /* 0x000000000000791b */ /* 0x003fe20003800000 */
.L_x_1470:
        /* <DEDUP_REMOVED lines=11> */
.L_x_1471:
[----:B------:R-:W-:Y:S01]  /*190c0*/  IMAD.MOV.U32 R2, RZ, RZ, R14 ;  /* 0x000000ffff027224 */ /* 0x000fe200078e000e */
[----:B------:R-:W-:Y:S06]  /*190d0*/  BRA `(.L_x_1472) ;  /* 0xffffffb8000c7947 */ /* 0x000fec000383ffff */
.L_x_1365:
[----:B-1----:R1:W2:Y:S02]  /*190e0*/  SYNCS.PHASECHK.TRANS64.TRYWAIT P0, [R5+URZ+0x16860], R2 ;  /* 0x01686002050075a7 */ /* 0x0022a4000800017f */
[----:B--2---:R-:W-:Y:S05]  /*190f0*/  @!P0 NANOSLEEP.SYNCS 0x989680 ;  /* 0x009896800000895d */ /* 0x004fea0003900000 */
[----:B------:R-:W2:Y:S02]  /*19100*/  @!P0 SYNCS.PHASECHK.TRANS64 P0, [R5+URZ+0x16860], R2 ;  /* 0x01686002050085a7 */ /* 0x000ea4000800007f */
[----:B--2---:R-:W-:Y:S05]  /*19110*/  @!P0 BRA `(.L_x_1365) ;  /* 0xfffffffc00f08947 */ /* 0x004fea000383ffff */
[----:B------:R-:W-:Y:S05]  /*19120*/  BRA `(.L_x_1473) ;  /* 0xffffffb800647947 */ /* 0x000fea000383ffff */
.L_x_1366:
[----:B------:R-:W-:Y:S01]  /*19130*/  BSSY B1, `(.L_x_1474) ;  /* 0x0000008000017945 */ /* 0x000fe20003800000 */
[----:B------:R-:W-:Y:S02]  /*19140*/  IMAD.MOV.U32 R13, RZ, RZ, R23 ;  /* 0x000000ffff0d7224 */ /* 0x000fe400078e0017 */
[----:B------:R-:W-:Y:S02]  /*19150*/  IMAD.MOV.U32 R12, RZ, RZ, RZ ;  /* 0x000000ffff0c7224 */ /* 0x000fe400078e00ff */
[----:B------:R-:W-:Y:S02]  /*19160*/  IMAD.MOV.U32 R11, RZ, RZ, 0x181f ;  /* 0x0000181fff0b7424 */ /* 0x000fe400078e00ff */
[----:B------:R-:W-:-:S07]  /*19170*/  IMAD.MOV.U32 R15, RZ, RZ, -0x1 ;  /* 0xffffffffff0f7424 */ /* 0x000fce00078e00ff */
[----:B-1----:R-:W-:Y:S05]  /*19180*/  WARPSYNC.COLLECTIVE R15, `(.L_x_1475) ;  /* 0x000000000f087348 */ /* 0x002fea0003c00000 */
[----:B------:R0:W2:Y:S02]  /*19190*/  SHFL.IDX P6, R14, R13, R12, R11 ;  /* 0x0000000c0d0e7389 */ /* 0x0000a400000c000b */
[----:B012---:R-:W-:Y:S01]  /*191a0*/  ENDCOLLECTIVE ;  /* 0x000000000000791b */ /* 0x007fe20003800000 */
.L_x_1475:
[----:B------:R-:W-:Y:S05]  /*191b0*/  BSYNC B1 ;  /* 0x0000000000017941 */ /* 0x000fea0003800000 */
.L_x_1474:
[----:B------:R-:W-:Y:S01]  /*191c0*/  IMAD.MOV.U32 R13, RZ, RZ, R17 ;  /* 0x000000ffff0d7224 */ /* 0x000fe200078e0011 */
[----:B------:R-:W-:Y:S01]  /*191d0*/  ISETP.LT.OR P2, PT, R8, 0x1, P1 ;  /* 0x000000010800780c */ /* 0x000fe20000f41670 */
        /* <DEDUP_REMOVED lines=8> */
.L_x_1476:
[----:B------:R-:W-:Y:S02]  /*19260*/  IMAD.MOV.U32 R13, RZ, RZ, R23 ;  /* 0x000000ffff0d7224 */ /* 0x000fe400078e0017 */
[----:B------:R-:W-:Y:S02]  /*19270*/  IMAD.MOV.U32 R12, RZ, RZ, 0x1 ;  /* 0x00000001ff0c7424 */ /* 0x000fe400078e00ff */
[----:B------:R-:W-:-:S07]  /*19280*/  IMAD.MOV.U32 R2, RZ, RZ, R14 ;  /* 0x000000ffff027224 */ /* 0x000fce00078e000e */
[----:B------:R-:W-:Y:S05]  /*19290*/  WARPSYNC.COLLECTIVE R15, `(.L_x_1477) ;  /* 0x000000000f087348 */ /* 0x000fea0003c00000 */
[----:B------:R0:W1:Y:S02]  /*192a0*/  SHFL.IDX P6, R14, R13, R12, R11 ;  /* 0x0000000c0d0e7389 */ /* 0x00006400000c000b */
[----:B01----:R-:W-:Y:S01]  /*192b0*/  ENDCOLLECTIVE ;  /* 0x000000000000791b */ /* 0x003fe20003800000 */
.L_x_1477:
        /* <DEDUP_REMOVED lines=12> */
.L_x_1478:
[----:B------:R-:W-:Y:S02]  /*19380*/  IMAD.MOV.U32 R13, RZ, RZ, R23 ;  /* 0x000000ffff0d7224 */ /* 0x000fe400078e0017 */
[----:B------:R-:W-:Y:S02]  /*19390*/  IMAD.MOV.U32 R12, RZ, RZ, 0x2 ;  /* 0x00000002ff0c7424 */ /* 0x000fe400078e00ff */
[----:B------:R-:W-:-:S07]  /*193a0*/  IMAD.MOV.U32 R2, RZ, RZ, R14 ;  /* 0x000000ffff027224 */ /* 0x000fce00078e000e */
[----:B------:R-:W-:Y:S05]  /*193b0*/  WARPSYNC.COLLECTIVE R15, `(.L_x_1479) ;  /* 0x000000000f087348 */ /* 0x000fea0003c00000 */
[----:B------:R0:W1:Y:S02]  /*193c0*/  SHFL.IDX P6, R14, R13, R12, R11 ;  /* 0x0000000c0d0e7389 */ /* 0x00006400000c000b */
[----:B01----:R-:W-:Y:S01]  /*193d0*/  ENDCOLLECTIVE ;  /* 0x000000000000791b */ /* 0x003fe20003800000 */
.L_x_1479:
        /* <DEDUP_REMOVED lines=12> */
.L_x_1480:
[----:B------:R-:W-:Y:S02]  /*194a0*/  IMAD.MOV.U32 R13, RZ, RZ, R23 ;  /* 0x000000ffff0d7224 */ /* 0x000fe400078e0017 */
[----:B------:R-:W-:Y:S02]  /*194b0*/  IMAD.MOV.U32 R12, RZ, RZ, 0x3 ;  /* 0x00000003ff0c7424 */ /* 0x000fe400078e00ff */
[----:B------:R-:W-:-:S07]  /*194c0*/  IMAD.MOV.U32 R2, RZ, RZ, R14 ;  /* 0x000000ffff027224 */ /* 0x000fce00078e000e */
[----:B------:R-:W-:Y:S05]  /*194d0*/  WARPSYNC.COLLECTIVE R15, `(.L_x_1481) ;  /* 0x000000000f087348 */ /* 0x000fea0003c00000 */
[----:B------:R0:W1:Y:S02]  /*194e0*/  SHFL.IDX P6, R14, R13, R12, R11 ;  /* 0x0000000c0d0e7389 */ /* 0x00006400000c000b */
[----:B01----:R-:W-:Y:S01]  /*194f0*/  ENDCOLLECTIVE ;  /* 0x000000000000791b */ /* 0x003fe20003800000 */
.L_x_1481:
        /* <DEDUP_REMOVED lines=12> */
.L_x_1482:
[----:B------:R-:W-:Y:S02]  /*195c0*/  IMAD.MOV.U32 R13, RZ, RZ, R23 ;  /* 0x000000ffff0d7224 */ /* 0x000fe400078e0017 */
[----:B------:R-:W-:Y:S02]  /*195d0*/  IMAD.MOV.U32 R12, RZ, RZ, 0x4 ;  /* 0x00000004ff0c7424 */ /* 0x000fe400078e00ff */
[----:B------:R-:W-:-:S07]  /*195e0*/  IMAD.MOV.U32 R2, RZ, RZ, R14 ;  /* 0x000000ffff027224 */ /* 0x000fce00078e000e */
[----:B------:R-:W-:Y:S05]  /*195f0*/  WARPSYNC.COLLECTIVE R15, `(.L_x_1483) ;  /* 0x000000000f087348 */ /* 0x000fea0003c00000 */
[----:B------:R0:W1:Y:S02]  /*19600*/  SHFL.IDX P6, R14, R13, R12, R11 ;  /* 0x0000000c0d0e7389 */ /* 0x00006400000c000b */
[----:B01----:R-:W-:Y:S01]  /*19610*/  ENDCOLLECTIVE ;  /* 0x000000000000791b */ /* 0x003fe20003800000 */
.L_x_1483:
        /* <DEDUP_REMOVED lines=12> */
.L_x_1484:
[----:B------:R-:W-:Y:S02]  /*196e0*/  IMAD.MOV.U32 R13, RZ, RZ, R23 ;  /* 0x000000ffff0d7224 */ /* 0x000fe400078e0017 */
[----:B------:R-:W-:Y:S02]  /*196f0*/  IMAD.MOV.U32 R12, RZ, RZ, 0x5 ;  /* 0x00000005ff0c7424 */ /* 0x000fe400078e00ff */
[----:B------:R-:W-:-:S07]  /*19700*/  IMAD.MOV.U32 R2, RZ, RZ, R14 ;  /* 0x000000ffff027224 */ /* 0x000fce00078e000e */
[----:B------:R-:W-:Y:S05]  /*19710*/  WARPSYNC.COLLECTIVE R15, `(.L_x_1485) ;  /* 0x000000000f087348 */ /* 0x000fea0003c00000 */
[----:B------:R0:W1:Y:S02]  /*19720*/  SHFL.IDX P6, R14, R13, R12, R11 ;  /* 0x0000000c0d0e7389 */ /* 0x00006400000c000b */
[----:B01----:R-:W-:Y:S01]  /*19730*/  ENDCOLLECTIVE ;  /* 0x000000000000791b */ /* 0x003fe20003800000 */
.L_x_1485:
        /* <DEDUP_REMOVED lines=12> */
.L_x_1486:
[----:B------:R-:W-:Y:S02]  /*19800*/  IMAD.MOV.U32 R13, RZ, RZ, R23 ;  /* 0x000000ffff0d7224 */ /* 0x000fe400078e0017 */
[----:B------:R-:W-:Y:S02]  /*19810*/  IMAD.MOV.U32 R12, RZ, RZ, 0x6 ;  /* 0x00000006ff0c7424 */ /* 0x000fe400078e00ff */
[----:B------:R-:W-:-:S07]  /*19820*/  IMAD.MOV.U32 R2, RZ, RZ, R14 ;  /* 0x000000ffff027224 */ /* 0x000fce00078e000e */
[----:B------:R-:W-:Y:S05]  /*19830*/  WARPSYNC.COLLECTIVE R15, `(.L_x_1487) ;  /* 0x000000000f087348 */ /* 0x000fea0003c00000 */
[----:B------:R0:W1:Y:S02]  /*19840*/  SHFL.IDX P6, R14, R13, R12, R11 ;  /* 0x0000000c0d0e7389 */ /* 0x00006400000c000b */
[----:B01----:R-:W-:Y:S01]  /*19850*/  ENDCOLLECTIVE ;  /* 0x000000000000791b */ /* 0x003fe20003800000 */
.L_x_1487:
        /* <DEDUP_REMOVED lines=12> */
.L_x_1488:
[----:B------:R-:W-:Y:S02]  /*19920*/  IMAD.MOV.U32 R13, RZ, RZ, R23 ;  /* 0x000000ffff0d7224 */ /* 0x000fe400078e0017 */
[----:B------:R-:W-:Y:S02]  /*19930*/  IMAD.MOV.U32 R12, RZ, RZ, 0x7 ;  /* 0x00000007ff0c7424 */ /* 0x000fe400078e00ff */
[----:B------:R-:W-:-:S07]  /*19940*/  IMAD.MOV.U32 R2, RZ, RZ, R14 ;  /* 0x000000ffff027224 */ /* 0x000fce00078e000e */
[----:B------:R-:W-:Y:S05]  /*19950*/  WARPSYNC.COLLECTIVE R15, `(.L_x_1489) ;  /* 0x000000000f087348 */ /* 0x000fea0003c00000 */
[----:B------:R0:W1:Y:S02]  /*19960*/  SHFL.IDX P6, R14, R13, R12, R11 ;  /* 0x0000000c0d0e7389 */ /* 0x00006400000c000b */
[----:B01----:R-:W-:Y:S01]  /*19970*/  ENDCOLLECTIVE ;  /* 0x000000000000791b */ /* 0x003fe20003800000 */
.L_x_1489:
        /* <DEDUP_REMOVED lines=11> */
.L_x_1490:
[----:B------:R-:W-:Y:S01]  /*19a30*/  IMAD.MOV.U32 R2, RZ, RZ, R14 ;  /* 0x000000ffff027224 */ /* 0x000fe200078e000e */
[----:B------:R-:W-:Y:S06]  /*19a40*/  BRA `(.L_x_1491) ;  /* 0xffffffb400107947 */ /* 0x000fec000383ffff */
.L_x_1374:
[----:B0-----:R0:W1:Y:S02]  /*19a50*/  SYNCS.PHASECHK.TRANS64.TRYWAIT P0, [R0+URZ+0x16860], R3 ;  /* 0x01686003000075a7 */ /* 0x001064000800017f */
[----:B-1----:R-:W-:Y:S05]  /*19a60*/  @!P0 NANOSLEEP.SYNCS 0x989680 ;  /* 0x009896800000895d */ /* 0x002fea0003900000 */
[----:B------:R-:W1:Y:S02]  /*19a70*/  @!P0 SYNCS.PHASECHK.TRANS64 P0, [R0+URZ+0x16860], R3 ;  /* 0x01686003000085a7 */ /* 0x000e64000800007f */
[----:B-1----:R-:W-:Y:S05]  /*19a80*/  @!P0 BRA `(.L_x_1374) ;  /* 0xfffffffc00f08947 */ /* 0x002fea000383ffff */
[----:B------:R-:W-:Y:S05]  /*19a90*/  BRA `(.L_x_1492) ;  /* 0xffffffb800347947 */ /* 0x000fea000383ffff */
.L_x_1375:
        /* <DEDUP_REMOVED lines=8> */
.L_x_1494:
[----:B------:R-:W-:Y:S05]  /*19b20*/  BSYNC B0 ;  /* 0x0000000000007941 */ /* 0x000fea0003800000 */
.L_x_1493:
[----:B------:R-:W-:Y:S01]  /*19b30*/  IMAD.MOV.U32 R13, RZ, RZ, R17 ;  /* 0x000000ffff0d7224 */ /* 0x000fe200078e0011 */
[----:B------:R-:W-:Y:S01]  /*19b40*/  ISETP.LT.OR P2, PT, R6, 0x1, P0 ;  /* 0x000000010600780c */ /* 0x000fe20000741670 */
        /* <DEDUP_REMOVED lines=8> */
.L_x_1495:
[----:B------:R-:W-:Y:S02]  /*19bd0*/  IMAD R4, R4, 0x2, R22 ;  /* 0x0000000204047824 */ /* 0x000fe400078e0216 */
[----:B------:R-:W-:Y:S02]  /*19be0*/  IMAD.MOV.U32 R13, RZ, RZ, R23 ;  /* 0x000000ffff0d7224 */ /* 0x000fe400078e0017 */
[----:B------:R-:W-:Y:S01]  /*19bf0*/  IMAD.MOV.U32 R12, RZ, RZ, 0x1 ;  /* 0x00000001ff0c7424 */ /* 0x000fe200078e00ff */
[----:B------:R-:W-:-:S13]  /*19c00*/  IADD3 R2, P1, R14, R5, RZ ;  /* 0x000000050e027210 */ /* 0x000fda0007f3e0ff */
[----:B------:R-:W-:Y:S05]  /*19c10*/  WARPSYNC.COLLECTIVE R15, `(.L_x_1496) ;  /* 0x000000000f087348 */ /* 0x000fea0003c00000 */
[----:B------:R0:W1:Y:S02]  /*19c20*/  SHFL.IDX P6, R14, R13, R12, R11 ;  /* 0x0000000c0d0e7389 */ /* 0x00006400000c000b */
[----:B01----:R-:W-:Y:S01]  /*19c30*/  ENDCOLLECTIVE ;  /* 0x000000000000791b */ /* 0x003fe20003800000 */
.L_x_1496:
        /* <DEDUP_REMOVED lines=11> */
.L_x_1497:
[----:B------:R-:W-:Y:S02]  /*19cf0*/  IMAD.MOV.U32 R13, RZ, RZ, R23 ;  /* 0x000000ffff0d7224 */ /* 0x000fe400078e0017 */
[----:B------:R-:W-:Y:S02]  /*19d00*/  IMAD.MOV.U32 R12, RZ, RZ, 0x2 ;  /* 0x00000002ff0c7424 */ /* 0x000fe400078e00ff */
[----:B------:R-:W-:-:S07]  /*19d10*/  IMAD.MOV.U32 R9, RZ, RZ, R14 ;  /* 0x000000ffff097224 */ /* 0x000fce00078e000e */
[----:B------:R-:W-:Y:S05]  /*19d20*/  WARPSYNC.COLLECTIVE R15, `(.L_x_1498) ;  /* 0x000000000f087348 */ /* 0x000fea0003c00000 */
[----:B------:R0:W1:Y:S02]  /*19d30*/  SHFL.IDX P6, R14, R13, R12, R11 ;  /* 0x0000000c0d0e7389 */ /* 0x00006400000c000b */
[----:B01----:R-:W-:Y:S01]  /*19d40*/  ENDCOLLECTIVE ;  /* 0x000000000000791b */ /* 0x003fe20003800000 */
.L_x_1498:
        /* <DEDUP_REMOVED lines=12> */
.L_x_1499:
[----:B------:R-:W-:Y:S02]  /*19e10*/  IMAD.MOV.U32 R13, RZ, RZ, R23 ;  /* 0x000000ffff0d7224 */ /* 0x000fe400078e0017 */
[----:B------:R-:W-:Y:S02]  /*19e20*/  IMAD.MOV.U32 R12, RZ, RZ, 0x3 ;  /* 0x00000003ff0c7424 */ /* 0x000fe400078e00ff */
[----:B------:R-:W-:-:S07]  /*19e30*/  IMAD.MOV.U32 R10, RZ, RZ, R14 ;  /* 0x000000ffff0a7224 */ /* 0x000fce00078e000e */
[----:B------:R-:W-:Y:S05]  /*19e40*/  WARPSYNC.COLLECTIVE R15, `(.L_x_1500) ;  /* 0x000000000f087348 */ /* 0x000fea0003c00000 */
[----:B------:R0:W1:Y:S02]  /*19e50*/  SHFL.IDX P6, R14, R13, R12, R11 ;  /* 0x0000000c0d0e7389 */ /* 0x00006400000c000b */
[----:B01----:R-:W-:Y:S01]  /*19e60*/  ENDCOLLECTIVE ;  /* 0x000000000000791b */ /* 0x003fe20003800000 */
.L_x_1500:
        /* <DEDUP_REMOVED lines=12> */
.L_x_1501:
[----:B------:R-:W-:Y:S02]  /*19f30*/  IMAD.MOV.U32 R13, RZ, RZ, R23 ;  /* 0x000000ffff0d7224 */ /* 0x000fe400078e0017 */
[----:B------:R-:W-:Y:S02]  /*19f40*/  IMAD.MOV.U32 R12, RZ, RZ, 0x4 ;  /* 0x00000004ff0c7424 */ /* 0x000fe400078e00ff */
[----:B------:R-:W-:-:S07]  /*19f50*/  IMAD.MOV.U32 R9, RZ, RZ, R14 ;  /* 0x000000ffff097224 */ /* 0x000fce00078e000e */
[----:B------:R-:W-:Y:S05]  /*19f60*/  WARPSYNC.COLLECTIVE R15, `(.L_x_1502) ;  /* 0x000000000f087348 */ /* 0x000fea0003c00000 */
[----:B------:R0:W1:Y:S02]  /*19f70*/  SHFL.IDX P6, R14, R13, R12, R11 ;  /* 0x0000000c0d0e7389 */ /* 0x00006400000c000b */
[----:B01----:R-:W-:Y:S01]  /*19f80*/  ENDCOLLECTIVE ;  /* 0x000000000000791b */ /* 0x003fe20003800000 */
.L_x_1502:
        /* <DEDUP_REMOVED lines=12> */
.L_x_1503:
[----:B------:R-:W-:Y:S02]  /*1a050*/  IMAD.MOV.U32 R13, RZ, RZ, R23 ;  /* 0x000000ffff0d7224 */ /* 0x000fe400078e0017 */
[----:B------:R-:W-:Y:S02]  /*1a060*/  IMAD.MOV.U32 R12, RZ, RZ, 0x5 ;  /* 0x00000005ff0c7424 */ /* 0x000fe400078e00ff */
[----:B------:R-:W-:-:S07]  /*1a070*/  IMAD.MOV.U32 R10, RZ, RZ, R14 ;  /* 0x000000ffff0a7224 */ /* 0x000fce00078e000e */
[----:B------:R-:W-:Y:S05]  /*1a080*/  WARPSYNC.COLLECTIVE R15, `(.L_x_1504) ;  /* 0x000000000f087348 */ /* 0x000fea0003c00000 */
[----:B------:R0:W1:Y:S02]  /*1a090*/  SHFL.IDX P6, R14, R13, R12, R11 ;  /* 0x0000000c0d0e7389 */ /* 0x00006400000c000b */
[----:B01----:R-:W-:Y:S01]  /*1a0a0*/  ENDCOLLECTIVE ;  /* 0x000000000000791b */ /* 0x003fe20003800000 */
.L_x_1504:
        /* <DEDUP_REMOVED lines=12> */
.L_x_1505:
[----:B------:R-:W-:Y:S02]  /*1a170*/  IMAD.MOV.U32 R13, RZ, RZ, R23 ;  /* 0x000000ffff0d7224 */ /* 0x000fe400078e0017 */
[----:B------:R-:W-:Y:S02]  /*1a180*/  IMAD.MOV.U32 R12, RZ, RZ, 0x6 ;  /* 0x00000006ff0c7424 */ /* 0x000fe400078e00ff */
[----:B------:R-:W-:-:S07]  /*1a190*/  IMAD.MOV.U32 R9, RZ, RZ, R14 ;  /* 0x000000ffff097224 */ /* 0x000fce00078e000e */
[----:B------:R-:W-:Y:S05]  /*1a1a0*/  WARPSYNC.COLLECTIVE R15, `(.L_x_1506) ;  /* 0x000000000f087348 */ /* 0x000fea0003c00000 */
[----:B------:R0:W1:Y:S02]  /*1a1b0*/  SHFL.IDX P6, R14, R13, R12, R11 ;  /* 0x0000000c0d0e7389 */ /* 0x00006400000c000b */
[----:B01----:R-:W-:Y:S01]  /*1a1c0*/  ENDCOLLECTIVE ;  /* 0x000000000000791b */ /* 0x003fe20003800000 */
.L_x_1506:
        /* <DEDUP_REMOVED lines=12> */
.L_x_1507:
[----:B------:R-:W-:Y:S02]  /*1a290*/  IMAD.MOV.U32 R13, RZ, RZ, R23 ;  /* 0x000000ffff0d7224 */ /* 0x000fe400078e0017 */
[----:B------:R-:W-:Y:S01]  /*1a2a0*/  IMAD.MOV.U32 R12, RZ, RZ, 0x7 ;  /* 0x00000007ff0c7424 */ /* 0x000fe200078e00ff */
[----:B------:R-:W-:-:S13]  /*1a2b0*/  IADD3 R2, P1, R14, R5, RZ ;  /* 0x000000050e027210 */ /* 0x000fda0007f3e0ff */
[----:B------:R-:W-:Y:S05]  /*1a2c0*/  WARPSYNC.COLLECTIVE R15, `(.L_x_1508) ;  /* 0x000000000f087348 */ /* 0x000fea0003c00000 */
[----:B------:R0:W1:Y:S02]  /*1a2d0*/  SHFL.IDX P6, R14, R13, R12, R11 ;  /* 0x0000000c0d0e7389 */ /* 0x00006400000c000b */
[----:B01----:R-:W-:Y:S01]  /*1a2e0*/  ENDCOLLECTIVE ;  /* 0x000000000000791b */ /* 0x003fe20003800000 */
.L_x_1508:
        /* <DEDUP_REMOVED lines=10> */
.L_x_1509:
[----:B------:R-:W-:Y:S05]  /*1a390*/  BRA `(.L_x_1510) ;  /* 0xffffffb000e87947 */ /* 0x000fea000383ffff */
.L_x_1380:
        /* <DEDUP_REMOVED lines=8> */
.L_x_1512:
[----:B------:R-:W-:Y:S05]  /*1a420*/  BSYNC B0 ;  /* 0x0000000000007941 */ /* 0x000fea0003800000 */
.L_x_1511:
[----:B------:R-:W-:Y:S02]  /*1a430*/  IMAD.MOV.U32 R13, RZ, RZ, R16 ;  /* 0x000000ffff0d7224 */ /* 0x000fe400078e0010 */
[----:B------:R-:W-:Y:S02]  /*1a440*/  IMAD.MOV.U32 R12, RZ, RZ, 0x1 ;  /* 0x00000001ff0c7424 */ /* 0x000fe400078e00ff */
[----:B------:R-:W-:Y:S02]  /*1a450*/  IMAD.MOV.U32 R11, RZ, RZ, 0x1f ;  /* 0x0000001fff0b7424 */ /* 0x000fe400078e00ff */
[----:B------:R-:W-:Y:S02]  /*1a460*/  IMAD.MOV.U32 R15, RZ, RZ, -0x1 ;  /* 0xffffffffff0f7424 */ /* 0x000fe400078e00ff */
[----:B------:R-:W-:Y:S02]  /*1a470*/  IMAD.IADD R7, R19, 0x1, R8 ;  /* 0x0000000113077824 */ /* 0x000fe400078e0208 */
[----:B------:R-:W-:-:S07]  /*1a480*/  IMAD.MOV.U32 R0, RZ, RZ, R14 ;  /* 0x000000ffff007224 */ /* 0x000fce00078e000e */
[----:B------:R-:W-:Y:S05]  /*1a490*/  WARPSYNC.COLLECTIVE R15, `(.L_x_1513) ;  /* 0x000000000f087348 */ /* 0x000fea0003c00000 */
[----:B------:R0:W1:Y:S02]  /*1a4a0*/  SHFL.IDX P6, R14, R13, R12, R11 ;  /* 0x0000000c0d0e7389 */ /* 0x00006400000c000b */
[----:B01----:R-:W-:Y:S01]  /*1a4b0*/  ENDCOLLECTIVE ;  /* 0x000000000000791b */ /* 0x003fe20003800000 */
.L_x_1513:
[----:B------:R-:W-:Y:S02]  /*1a4c0*/  ULDC UR4, c[0x0][0xc3c] ;  /* 0x00030f0000047ab9 */ /* 0x000fe40000000800 */
[----:B------:R-:W-:-:S13]  /*1a4d0*/  ISETP.GE.OR P1, PT, R7, UR4, !P0 ;  /* 0x0000000407007c0c */ /* 0x000fda000c726670 */
[----:B------:R-:W0:Y:S01]  /*1a4e0*/  @!P1 LDC.64 R2, c[0x0][0xc80] ;  /* 0x00032000ff029b82 */ /* 0x000e220000000a00 */
[----:B------:R-:W-:Y:S02]  /*1a4f0*/  IMAD.MOV.U32 R17, RZ, RZ, RZ ;  /* 0x000000ffff117224 */ /* 0x000fe400078e00ff */
[----:B------:R-:W-:Y:S02]  /*1a500*/  IMAD.MOV.U32 R11, RZ, RZ, RZ ;  /* 0x000000ffff0b7224 */ /* 0x000fe400078e00ff */
[----:B------:R-:W-:Y:S02]  /*1a510*/  IMAD.MOV.U32 R5, RZ, RZ, R14 ;  /* 0x000000ffff057224 */ /* 0x000fe400078e000e */
[----:B0-----:R-:W-:-:S06]  /*1a520*/  @!P1 IMAD.WIDE R2, R7, 0x4, R2 ;  /* 0x0000000407029825 */ /* 0x001fcc00078e0202 */
[----:B------:R-:W2:Y:S01]  /*1a530*/  @!P1 LDG.E R2, desc[UR52][R2.64] ;  /* 0x0000003402029981 */ /* 0x000ea2000c1e1900 */
[C---:B------:R-:W-:Y:S02]  /*1a540*/  ISETP.GE.U32.AND P2, PT, R8.reuse, 0x2, PT ;  /* 0x000000020800780c */ /* 0x040fe40003f46070 */
[C---:B------:R-:W-:Y:S02]  /*1a550*/  ISETP.GE.U32.AND P3, PT, R8.reuse, 0x4, PT ;  /* 0x000000040800780c */ /* 0x040fe40003f66070 */
[C---:B------:R-:W-:Y:S02]  /*1a560*/  ISETP.GE.U32.AND P4, PT, R8.reuse, 0x8, PT ;  /* 0x000000080800780c */ /* 0x040fe40003f86070 */
[C---:B------:R-:W-:Y:S01]  /*1a570*/  ISETP.GE.U32.AND P5, PT, R8.reuse, 0x10, PT ;  /* 0x000000100800780c */ /* 0x040fe20003fa6070 */
[----:B--2---:R-:W-:Y:S01]  /*1a580*/  @!P1 IMAD.MOV.U32 R17, RZ, RZ, R2 ;  /* 0x000000ffff119224 */ /* 0x004fe200078e0002 */
[----:B------:R-:W-:-:S03]  /*1a590*/  ISETP.NE.AND P1, PT, R8, RZ, PT ;  /* 0x000000ff0800720c */ /* 0x000fc60003f25270 */
[----:B------:R-:W-:-:S10]  /*1a5a0*/  IMAD.MOV.U32 R13, RZ, RZ, R17 ;  /* 0x000000ffff0d7224 */ /* 0x000fd400078e0011 */
[----:B------:R-:W-:Y:S05]  /*1a5b0*/  WARPSYNC.COLLECTIVE R15, `(.L_x_1514) ;  /* 0x000000000f087348 */ /* 0x000fea0003c00000 */
[----:B------:R0:W1:Y:S02]  /*1a5c0*/  SHFL.UP P6, R14, R13, R12, R11 ;  /* 0x0400000c0d0e7389 */ /* 0x00006400000c000b */
[----:B01----:R-:W-:Y:S01]  /*1a5d0*/  ENDCOLLECTIVE ;  /* 0x000000000000791b */ /* 0x003fe20003800000 */
.L_x_1514:
[----:B------:R-:W-:Y:S01]  /*1a5e0*/  IMAD.MOV.U32 R12, RZ, RZ, 0x2 ;  /* 0x00000002ff0c7424 */ /* 0x000fe200078e00ff */
[----:B------:R-:W-:-:S05]  /*1a5f0*/  SEL R4, R14, RZ, P1 ;  /* 0x000000ff0e047207 */ /* 0x000fca0000800000 */
[----:B------:R-:W-:-:S04]  /*1a600*/  IMAD.IADD R4, R17, 0x1, R4 ;  /* 0x0000000111047824 */ /* 0x000fc800078e0204 */
[----:B------:R-:W-:-:S07]  /*1a610*/  IMAD.MOV.U32 R13, RZ, RZ, R4 ;  /* 0x000000ffff0d7224 */ /* 0x000fce00078e0004 */
[----:B------:R-:W-:Y:S05]  /*1a620*/  WARPSYNC.COLLECTIVE R15, `(.L_x_1515) ;  /* 0x000000000f087348 */ /* 0x000fea0003c00000 */
[----:B------:R0:W1:Y:S02]  /*1a630*/  SHFL.UP P6, R14, R13, R12, R11 ;  /* 0x0400000c0d0e7389 */ /* 0x00006400000c000b */
[----:B01----:R-:W-:Y:S01]  /*1a640*/  ENDCOLLECTIVE ;  /* 0x000000000000791b */ /* 0x003fe20003800000 */
.L_x_1515:
[----:B------:R-:W-:Y:S01]  /*1a650*/  IMAD.MOV.U32 R12, RZ, RZ, 0x4 ;  /* 0x00000004ff0c7424 */ /* 0x000fe200078e00ff */
[----:B------:R-:W-:-:S05]  /*1a660*/  SEL R3, R14, RZ, P2 ;  /* 0x000000ff0e037207 */ /* 0x000fca0001000000 */
[----:B------:R-:W-:-:S04]  /*1a670*/  IMAD.IADD R6, R4, 0x1, R3 ;  /* 0x0000000104067824 */ /* 0x000fc800078e0203 */
[----:B------:R-:W-:-:S07]  /*1a680*/  IMAD.MOV.U32 R13, RZ, RZ, R6 ;  /* 0x000000ffff0d7224 */ /* 0x000fce00078e0006 */
[----:B------:R-:W-:Y:S05]  /*1a690*/  WARPSYNC.COLLECTIVE R15, `(.L_x_1516) ;  /* 0x000000000f087348 */ /* 0x000fea0003c00000 */
[----:B------:R0:W1:Y:S02]  /*1a6a0*/  SHFL.UP P6, R14, R13, R12, R11 ;  /* 0x0400000c0d0e7389 */ /* 0x00006400000c000b */
[----:B01----:R-:W-:Y:S01]  /*1a6b0*/  ENDCOLLECTIVE ;  /* 0x000000000000791b */ /* 0x003fe20003800000 */
.L_x_1516:
[----:B------:R-:W-:Y:S01]  /*1a6c0*/  IMAD.MOV.U32 R12, RZ, RZ, 0x8 ;  /* 0x00000008ff0c7424 */ /* 0x000fe200078e00ff */
[----:B------:R-:W-:-:S05]  /*1a6d0*/  SEL R3, R14, RZ, P3 ;  /* 0x000000ff0e037207 */ /* 0x000fca0001800000 */
[----:B------:R-:W-:-:S04]  /*1a6e0*/  IMAD.IADD R2, R6, 0x1, R3 ;  /* 0x0000000106027824 */ /* 0x000fc800078e0203 */
[----:B------:R-:W-:-:S07]  /*1a6f0*/  IMAD.MOV.U32 R13, RZ, RZ, R2 ;  /* 0x000000ffff0d7224 */ /* 0x000fce00078e0002 */
[----:B------:R-:W-:Y:S05]  /*1a700*/  WARPSYNC.COLLECTIVE R15, `(.L_x_1517) ;  /* 0x000000000f087348 */ /* 0x000fea0003c00000 */
[----:B------:R0:W1:Y:S02]  /*1a710*/  SHFL.UP P6, R14, R13, R12, R11 ;  /* 0x0400000c0d0e7389 */ /* 0x00006400000c000b */
[----:B01----:R-:W-:Y:S01]  /*1a720*/  ENDCOLLECTIVE ;  /* 0x000000000000791b */ /* 0x003fe20003800000 */
.L_x_1517:
[----:B------:R-:W-:Y:S01]  /*1a730*/  IMAD.MOV.U32 R12, RZ, RZ, 0x10 ;  /* 0x00000010ff0c7424 */ /* 0x000fe200078e00ff */
[----:B------:R-:W-:-:S05]  /*1a740*/  SEL R3, R14, RZ, P4 ;  /* 0x000000ff0e037207 */ /* 0x000fca0002000000 */
[----:B------:R-:W-:-:S04]  /*1a750*/  IMAD.IADD R3, R2, 0x1, R3 ;  /* 0x0000000102037824 */ /* 0x000fc800078e0203 */
[----:B------:R-:W-:-:S07]  /*1a760*/  IMAD.MOV.U32 R13, RZ, RZ, R3 ;  /* 0x000000ffff0d7224 */ /* 0x000fce00078e0003 */
[----:B------:R-:W-:Y:S05]  /*1a770*/  WARPSYNC.COLLECTIVE R15, `(.L_x_1518) ;  /* 0x000000000f087348 */ /* 0x000fea0003c00000 */
[----:B------:R0:W1:Y:S02]  /*1a780*/  SHFL.UP P6, R14, R13, R12, R11 ;  /* 0x0400000c0d0e7389 */ /* 0x00006400000c000b */
[----:B01----:R-:W-:Y:S01]  /*1a790*/  ENDCOLLECTIVE ;  /* 0x000000000000791b */ /* 0x003fe20003800000 */
.L_x_1518:
[----:B------:R-:W-:Y:S02]  /*1a7a0*/  IMAD.MOV.U32 R12, RZ, RZ, 0x1f ;  /* 0x0000001fff0c7424 */ /* 0x000fe400078e00ff */
[----:B------:R-:W-:Y:S01]  /*1a7b0*/  IMAD.MOV.U32 R11, RZ, RZ, 0x1f ;  /* 0x0000001fff0b7424 */ /* 0x000fe200078e00ff */
[----:B------:R-:W-:-:S05]  /*1a7c0*/  SEL R14, R14, RZ, P5 ;  /* 0x000000ff0e0e7207 */ /* 0x000fca0002800000 */
[----:B------:R-:W-:-:S04]  /*1a7d0*/  IMAD.IADD R3, R3, 0x1, R14 ;  /* 0x0000000103037824 */ /* 0x000fc800078e020e */
[----:B------:R-:W-:-:S07]  /*1a7e0*/  IMAD.MOV.U32 R13, RZ, RZ, R3 ;  /* 0x000000ffff0d7224 */ /* 0x000fce00078e0003 */
[----:B------:R-:W-:Y:S05]  /*1a7f0*/  WARPSYNC.COLLECTIVE R15, `(.L_x_1519) ;  /* 0x000000000f087348 */ /* 0x000fea0003c00000 */
[----:B------:R0:W1:Y:S02]  /*1a800*/  SHFL.IDX P6, R14, R13, R12, R11 ;  /* 0x0000000c0d0e7389 */ /* 0x00006400000c000b */
[----:B01----:R-:W-:Y:S01]  /*1a810*/  ENDCOLLECTIVE ;  /* 0x000000000000791b */ /* 0x003fe20003800000 */
.L_x_1519:
[----:B------:R-:W-:Y:S05]  /*1a820*/  BRA `(.L_x_1520) ;  /* 0xffffffb000f07947 */ /* 0x000fea000383ffff */
.L_x_1385:
[----:B------:R-:W-:Y:S01]  /*1a830*/  BSSY B0, `(.L_x_1521) ;  /* 0x0000008000007945 */ /* 0x000fe20003800000 */
[----:B-----5:R-:W-:Y:S02]  /*1a840*/  IMAD.MOV.U32 R13, RZ, RZ, R17 ;  /* 0x000000ffff0d7224 */ /* 0x020fe400078e0011 */
[----:B------:R-:W-:Y:S02]  /*1a850*/  IMAD.MOV.U32 R12, RZ, RZ, 0x1 ;  /* 0x00000001ff0c7424 */ /* 0x000fe400078e00ff */
[----:B------:R-:W-:Y:S02]  /*1a860*/  IMAD.MOV.U32 R11, RZ, RZ, RZ ;  /* 0x000000ffff0b7224 */ /* 0x000fe400078e00ff */
[----:B------:R-:W-:-:S07]  /*1a870*/  IMAD.MOV.U32 R15, RZ, RZ, -0x1 ;  /* 0xffffffffff0f7424 */ /* 0x000fce00078e00ff */
[----:B01----:R-:W-:Y:S05]  /*1a880*/  WARPSYNC.COLLECTIVE R15, `(.L_x_1522) ;  /* 0x000000000f087348 */ /* 0x003fea0003c00000 */
[----:B------:R2:W3:Y:S02]  /*1a890*/  SHFL.UP P6, R14, R13, R12, R11 ;  /* 0x0400000c0d0e7389 */ /* 0x0004e400000c000b */
[----:B0123--:R-:W-:Y:S01]  /*1a8a0*/  ENDCOLLECTIVE ;  /* 0x000000000000791b */ /* 0x00ffe20003800000 */
.L_x_1522:
[----:B------:R-:W-:Y:S05]  /*1a8b0*/  BSYNC B0 ;  /* 0x0000000000007941 */ /* 0x000fea0003800000 */
.L_x_1521:
[----:B------:R-:W-:Y:S01]  /*1a8c0*/  SEL R14, R14, RZ, P1 ;  /* 0x000000ff0e0e7207 */ /* 0x000fe20000800000 */
[----:B------:R-:W-:Y:S02]  /*1a8d0*/  IMAD.MOV.U32 R12, RZ, RZ, 0x2 ;  /* 0x00000002ff0c7424 */ /* 0x000fe400078e00ff */
[----:B------:R-:W-:Y:S02]  /*1a8e0*/  IMAD.MOV.U32 R11, RZ, RZ, RZ ;  /* 0x000000ffff0b7224 */ /* 0x000fe400078e00ff */
[----:B------:R-:W-:Y:S02]  /*1a8f0*/  IMAD.IADD R13, R17, 0x1, R14 ;  /* 0x00000001110d7824 */ /* 0x000fe400078e020e */
[----:B------:R-:W-:-:S07]  /*1a900*/  IMAD.MOV.U32 R15, RZ, RZ, -0x1 ;  /* 0xffffffffff0f7424 */ /* 0x000fce00078e00ff */
[----:B------:R-:W-:Y:S05]  /*1a910*/  WARPSYNC.COLLECTIVE R15, `(.L_x_1523) ;  /* 0x000000000f087348 */ /* 0x000fea0003c00000 */
[----:B------:R0:W1:Y:S02]  /*1a920*/  SHFL.UP P6, R14, R13, R12, R11 ;  /* 0x0400000c0d0e7389 */ /* 0x00006400000c000b */
[----:B01----:R-:W-:Y:S01]  /*1a930*/  ENDCOLLECTIVE ;  /* 0x000000000000791b */ /* 0x003fe20003800000 */
.L_x_1523:
[----:B------:R-:W-:Y:S01]  /*1a940*/  IMAD.MOV.U32 R12, RZ, RZ, 0x4 ;  /* 0x00000004ff0c7424 */ /* 0x000fe200078e00ff */
[----:B------:R-:W-:-:S05]  /*1a950*/  SEL R2, R14, RZ, P2 ;  /* 0x000000ff0e027207 */ /* 0x000fca0001000000 */
[----:B------:R-:W-:-:S04]  /*1a960*/  IMAD.IADD R2, R13, 0x1, R2 ;  /* 0x000000010d027824 */ /* 0x000fc800078e0202 */
[----:B------:R-:W-:-:S07]  /*1a970*/  IMAD.MOV.U32 R13, RZ, RZ, R2 ;  /* 0x000000ffff0d7224 */ /* 0x000fce00078e0002 */
[----:B------:R-:W-:Y:S05]  /*1a980*/  WARPSYNC.COLLECTIVE R15, `(.L_x_1524) ;  /* 0x000000000f087348 */ /* 0x000fea0003c00000 */
[----:B------:R0:W1:Y:S02]  /*1a990*/  SHFL.UP P6, R14, R13, R12, R11 ;  /* 0x0400000c0d0e7389 */ /* 0x00006400000c000b */
[----:B01----:R-:W-:Y:S01]  /*1a9a0*/  ENDCOLLECTIVE ;  /* 0x000000000000791b */ /* 0x003fe20003800000 */
.L_x_1524:
[----:B------:R-:W-:Y:S01]  /*1a9b0*/  IMAD.MOV.U32 R12, RZ, RZ, 0x8 ;  /* 0x00000008ff0c7424 */ /* 0x000fe200078e00ff */
[----:B------:R-:W-:-:S05]  /*1a9c0*/  SEL R3, R14, RZ, P3 ;  /* 0x000000ff0e037207 */ /* 0x000fca0001800000 */
[----:B------:R-:W-:-:S04]  /*1a9d0*/  IMAD.IADD R3, R2, 0x1, R3 ;  /* 0x0000000102037824 */ /* 0x000fc800078e0203 */
[----:B------:R-:W-:-:S07]  /*1a9e0*/  IMAD.MOV.U32 R13, RZ, RZ, R3 ;  /* 0x000000ffff0d7224 */ /* 0x000fce00078e0003 */
[----:B------:R-:W-:Y:S05]  /*1a9f0*/  WARPSYNC.COLLECTIVE R15, `(.L_x_1525) ;  /* 0x000000000f087348 */ /* 0x000fea0003c00000 */
[----:B------:R0:W1:Y:S02]  /*1aa00*/  SHFL.UP P6, R14, R13, R12, R11 ;  /* 0x0400000c0d0e7389 */ /* 0x00006400000c000b */
[----:B01----:R-:W-:Y:S01]  /*1aa10*/  ENDCOLLECTIVE ;  /* 0x000000000000791b */ /* 0x003fe20003800000 */
.L_x_1525:
[----:B------:R-:W-:Y:S01]  /*1aa20*/  IMAD.MOV.U32 R12, RZ, RZ, 0x10 ;  /* 0x00000010ff0c7424 */ /* 0x000fe200078e00ff */
[----:B------:R-:W-:-:S05]  /*1aa30*/  SEL R4, R14, RZ, P4 ;  /* 0x000000ff0e047207 */ /* 0x000fca0002000000 */
[----:B------:R-:W-:-:S04]  /*1aa40*/  IMAD.IADD R4, R3, 0x1, R4 ;  /* 0x0000000103047824 */ /* 0x000fc800078e0204 */
[----:B------:R-:W-:-:S07]  /*1aa50*/  IMAD.MOV.U32 R13, RZ, RZ, R4 ;  /* 0x000000ffff0d7224 */ /* 0x000fce00078e0004 */
[----:B------:R-:W-:Y:S05]  /*1aa60*/  WARPSYNC.COLLECTIVE R15, `(.L_x_1526) ;  /* 0x000000000f087348 */ /* 0x000fea0003c00000 */
[----:B------:R0:W1:Y:S02]  /*1aa70*/  SHFL.UP P6, R14, R13, R12, R11 ;  /* 0x0400000c0d0e7389 */ /* 0x00006400000c000b */
[----:B01----:R-:W-:Y:S01]  /*1aa80*/  ENDCOLLECTIVE ;  /* 0x000000000000791b */ /* 0x003fe20003800000 */
.L_x_1526:
        /* <DEDUP_REMOVED lines=8> */
.L_x_1527:
[----:B------:R-:W-:Y:S05]  /*1ab10*/  BRA `(.L_x_1528) ;  /* 0xffffffb000d07947 */ /* 0x000fea000383ffff */
.L_x_1387:
[----:B------:R-:W-:Y:S01]  /*1ab20*/  BSSY B0, `(.L_x_1529) ;  /* 0x0000006000007945 */ /* 0x000fe20003800000 */
[----:B------:R-:W-:Y:S01]  /*1ab30*/  PLOP3.LUT P6, PT, P6, PT, PT, 0x8, 0x0 ;  /* 0x000000000000781c */ /* 0x000fe200037ce170 */
[----:B------:R-:W-:-:S12]  /*1ab40*/  IMAD.MOV.U32 R15, RZ, RZ, -0x1 ;  /* 0xffffffffff0f7424 */ /* 0x000fd800078e00ff */
[----:B01----:R-:W-:Y:S05]  /*1ab50*/  WARPSYNC.COLLECTIVE R15, `(.L_x_1530) ;  /* 0x000000000f087348 */ /* 0x003fea0003c00000 */
[----:B------:R-:W-:Y:S01]  /*1ab60*/  VOTE.ANY R14, PT, P6 ;  /* 0x00000000000e7806 */ /* 0x000fe200030e0100 */
[----:B01----:R-:W-:Y:S06]  /*1ab70*/  ENDCOLLECTIVE ;  /* 0x000000000000791b */ /* 0x003fec0003800000 */
.L_x_1530:
[----:B------:R-:W-:Y:S05]  /*1ab80*/  BSYNC B0 ;  /* 0x0000000000007941 */ /* 0x000fea0003800000 */
.L_x_1529:
[----:B------:R-:W-:Y:S02]  /*1ab90*/  IMAD.MOV.U32 R2, RZ, RZ, R14 ;  /* 0x000000ffff027224 */ /* 0x000fe400078e000e */
[----:B------:R-:W-:Y:S02]  /*1aba0*/  IMAD.MOV.U32 R13, RZ, RZ, R17 ;  /* 0x000000ffff0d7224 */ /* 0x000fe400078e0011 */
[----:B------:R-:W0:Y:S01]  /*1abb0*/  POPC R6, R2 ;  /* 0x0000000200067309 */ /* 0x000e220000000000 */
[----:B------:R-:W-:Y:S02]  /*1abc0*/  IMAD.MOV.U32 R11, RZ, RZ, 0x1f ;  /* 0x0000001fff0b7424 */ /* 0x000fe400078e00ff */
[----:B------:R-:W-:Y:S02]  /*1abd0*/  IMAD.MOV.U32 R15, RZ, RZ, -0x1 ;  /* 0xffffffffff0f7424 */ /* 0x000fe400078e00ff */
[----:B0-----:R-:W-:-:S07]  /*1abe0*/  IMAD.MOV.U32 R12, RZ, RZ, R6 ;  /* 0x000000ffff0c7224 */ /* 0x001fce00078e0006 */
[----:B------:R-:W-:Y:S05]  /*1abf0*/  WARPSYNC.COLLECTIVE R15, `(.L_x_1531) ;  /* 0x000000000f087348 */ /* 0x000fea0003c00000 */
[----:B------:R0:W1:Y:S02]  /*1ac00*/  SHFL.IDX P6, R14, R13, R12, R11 ;  /* 0x0000000c0d0e7389 */ /* 0x00006400000c000b */
[----:B01----:R-:W-:Y:S01]  /*1ac10*/  ENDCOLLECTIVE ;  /* 0x000000000000791b */ /* 0x003fe20003800000 */
.L_x_1531:
[----:B------:R-:W-:Y:S01]  /*1ac20*/  IMAD.MOV.U32 R17, RZ, RZ, R14 ;  /* 0x000000ffff117224 */ /* 0x000fe200078e000e */
[----:B------:R-:W-:Y:S06]  /*1ac30*/  BRA `(.L_x_1532) ;  /* 0xffffffb000c07947 */ /* 0x000fec000383ffff */
.L_x_1389:
[----:B------:R-:W-:Y:S01]  /*1ac40*/  BSSY B0, `(.L_x_1533) ;  /* 0x0000007000007945 */ /* 0x000fe20003800000 */
[----:B------:R-:W-:Y:S02]  /*1ac50*/  IMAD.MOV.U32 R13, RZ, RZ, R3 ;  /* 0x000000ffff0d7224 */ /* 0x000fe400078e0003 */
[----:B------:R-:W-:Y:S02]  /*1ac60*/  IMAD.MOV.U32 R11, RZ, RZ, 0x1f ;  /* 0x0000001fff0b7424 */ /* 0x000fe400078e00ff */
[----:B------:R-:W-:-:S07]  /*1ac70*/  IMAD.MOV.U32 R15, RZ, RZ, -0x1 ;  /* 0xffffffffff0f7424 */ /* 0x000fce00078e00ff */
[----:B0123--:R-:W-:Y:S05]  /*1ac80*/  WARPSYNC.COLLECTIVE R15, `(.L_x_1534) ;  /* 0x000000000f087348 */ /* 0x00ffea0003c00000 */
[----:B------:R4:W0:Y:S02]  /*1ac90*/  SHFL.IDX P6, R14, R13, R12, R11 ;  /* 0x0000000c0d0e7389 */ /* 0x00082400000c000b */
[----:B01234-:R-:W-:Y:S01]  /*1aca0*/  ENDCOLLECTIVE ;  /* 0x000000000000791b */ /* 0x01ffe20003800000 */
.L_x_1534:
[----:B------:R-:W-:Y:S05]  /*1acb0*/  BSYNC B0 ;  /* 0x0000000000007941 */ /* 0x000fea0003800000 */
.L_x_1533:
[----:B------:R-:W-:Y:S05]  /*1acc0*/  BRA `(.L_x_1388) ;  /* 0xffffffb000b87947 */ /* 0x000fea000383ffff */
.L_x_1393:
[----:B0-----:R0:W3:Y:S02]  /*1acd0*/  SYNCS.PHASECHK.TRANS64.TRYWAIT P0, [R5+URZ+0x16820], R0 ;  /* 0x01682000050075a7 */ /* 0x0010e4000800017f */
[----:B---3--:R-:W-:Y:S05]  /*1ace0*/  @!P0 NANOSLEEP.SYNCS 0x989680 ;  /* 0x009896800000895d */ /* 0x008fea0003900000 */
[----:B------:R-:W3:Y:S02]  /*1acf0*/  @!P0 SYNCS.PHASECHK.TRANS64 P0, [R5+URZ+0x16820], R0 ;  /* 0x01682000050085a7 */ /* 0x000ee4000800007f */
[----:B---3--:R-:W-:Y:S05]  /*1ad00*/  @!P0 BRA `(.L_x_1393) ;  /* 0xfffffffc00f08947 */ /* 0x008fea000383ffff */
[----:B------:R-:W-:Y:S05]  /*1ad10*/  BRA `(.L_x_1535) ;  /* 0xffffffb800307947 */ /* 0x000fea000383ffff */
.L_x_1394:
[----:B------:R-:W3:Y:S01]  /*1ad20*/  S2R R2, SR_TID.X ;  /* 0x0000000000027919 */ /* 0x000ee20000002100 */
[----:B------:R-:W-:Y:S01]  /*1ad30*/  BSSY B0, `(.L_x_1536) ;  /* 0x000000a000007945 */ /* 0x000fe20003800000 */
[----:B------:R-:W-:Y:S02]  /*1ad40*/  IMAD.MOV.U32 R12, RZ, RZ, RZ ;  /* 0x000000ffff0c7224 */ /* 0x000fe400078e00ff */
[----:B------:R-:W-:Y:S02]  /*1ad50*/  IMAD.MOV.U32 R11, RZ, RZ, 0x1f ;  /* 0x0000001fff0b7424 */ /* 0x000fe400078e00ff */
[----:B------:R-:W-:Y:S01]  /*1ad60*/  IMAD.MOV.U32 R15, RZ, RZ, -0x1 ;  /* 0xffffffffff0f7424 */ /* 0x000fe200078e00ff */
[----:B---3--:R-:W-:-:S04]  /*1ad70*/  SHF.R.U32.HI R2, RZ, 0x5, R2 ;  /* 0x00000005ff027819 */ /* 0x008fc80000011602 */
[----:B------:R-:W-:-:S05]  /*1ad80*/  LOP3.LUT R2, R2, 0x3, RZ, 0xc0, !PT ;  /* 0x0000000302027812 */ /* 0x000fca00078ec0ff */
[----:B------:R-:W-:-:S07]  /*1ad90*/  IMAD.MOV.U32 R13, RZ, RZ, R2 ;  /* 0x000000ffff0d7224 */ /* 0x000fce00078e0002 */
[----:B012---:R-:W-:Y:S05]  /*1ada0*/  WARPSYNC.COLLECTIVE R15, `(.L_x_1537) ;  /* 0x000000000f087348 */ /* 0x007fea0003c00000 */
[----:B------:R3:W4:Y:S02]  /*1adb0*/  SHFL.IDX P6, R14, R13, R12, R11 ;  /* 0x0000000c0d0e7389 */ /* 0x00072400000c000b */
[----:B01234-:R-:W-:Y:S01]  /*1adc0*/  ENDCOLLECTIVE ;  /* 0x000000000000791b */ /* 0x01ffe20003800000 */
.L_x_1537:
[----:B------:R-:W-:Y:S05]  /*1add0*/  BSYNC B0 ;  /* 0x0000000000007941 */ /* 0x000fea0003800000 */
.L_x_1536:
[----:B------:R-:W-:Y:S05]  /*1ade0*/  BRA `(.L_x_1538) ;  /* 0xffffffb800187947 */ /* 0x000fea000383ffff */
.L_x_1397:
[----:B------:R-:W-:Y:S01]  /*1adf0*/  BSSY B1, `(.L_x_1539) ;  /* 0x0000006000017945 */ /* 0x000fe20003800000 */
[----:B------:R-:W-:-:S07]  /*1ae00*/  IMAD.MOV.U32 R15, RZ, RZ, -0x1 ;  /* 0xffffffffff0f7424 */ /* 0x000fce00078e00ff */
[----:B012---:R-:W-:Y:S05]  /*1ae10*/  WARPSYNC.COLLECTIVE R15, `(.L_x_1540) ;  /* 0x000000000f0c7348 */ /* 0x007fea0003c00000 */
[----:B------:R-:W-:Y:S02]  /*1ae20*/  ELECT P6, UR62, PT ;  /* 0x00000000003e782f */ /* 0x000fe400038c0000 */
[----:B------:R-:W-:Y:S01]  /*1ae30*/  MOV R14, UR62 ;  /* 0x0000003e000e7c02 */ /* 0x000fe20008000f00 */
[----:B012---:R-:W-:Y:S10]  /*1ae40*/  ENDCOLLECTIVE ;  /* 0x000000000000791b */ /* 0x007ff40003800000 */
.L_x_1540:
[----:B------:R-:W-:Y:S05]  /*1ae50*/  BSYNC B1 ;  /* 0x0000000000017941 */ /* 0x000fea0003800000 */
.L_x_1539:
[----:B------:R-:W-:Y:S05]  /*1ae60*/  BRA `(.L_x_1541) ;  /* 0xffffffb800107947 */ /* 0x000fea000383ffff */
.L_x_1399:
[----:B0-----:R0:W3:Y:S02]  /*1ae70*/  SYNCS.PHASECHK.TRANS64.TRYWAIT P1, [R3+URZ+0x16840], R2 ;  /* 0x01684002030075a7 */ /* 0x0010e4000802017f */
[----:B---3--:R-:W-:Y:S05]  /*1ae80*/  @!P1 NANOSLEEP.SYNCS 0x989680 ;  /* 0x009896800000995d */ /* 0x008fea0003900000 */
[----:B------:R-:W3:Y:S02]  /*1ae90*/  @!P1 SYNCS.PHASECHK.TRANS64 P1, [R3+URZ+0x16840], R2 ;  /* 0x01684002030095a7 */ /* 0x000ee4000802007f */
[----:B---3--:R-:W-:Y:S05]  /*1aea0*/  @!P1 BRA `(.L_x_1399) ;  /* 0xfffffffc00f09947 */ /* 0x008fea000383ffff */
[----:B------:R-:W-:Y:S05]  /*1aeb0*/  BRA `(.L_x_1542) ;  /* 0xffffffb800307947 */ /* 0x000fea000383ffff */
.L_x_1401:
[----:B---3--:R3:W4:Y:S02]  /*1aec0*/  SYNCS.PHASECHK.TRANS64.TRYWAIT P1, [R5+URZ+0x16840], R0 ;  /* 0x01684000050075a7 */ /* 0x008724000802017f */
[----:B----4-:R-:W-:Y:S05]  /*1aed0*/  @!P1 NANOSLEEP.SYNCS 0x989680 ;  /* 0x009896800000995d */ /* 0x010fea0003900000 */
[----:B------:R-:W4:Y:S02]  /*1aee0*/  @!P1 SYNCS.PHASECHK.TRANS64 P1, [R5+URZ+0x16840], R0 ;  /* 0x01684000050095a7 */ /* 0x000f24000802007f */
[----:B----4-:R-:W-:Y:S05]  /*1aef0*/  @!P1 BRA `(.L_x_1401) ;  /* 0xfffffffc00f09947 */ /* 0x010fea000383ffff */
[----:B------:R-:W-:Y:S05]  /*1af00*/  BRA `(.L_x_1543) ;  /* 0xffffffb8003c7947 */ /* 0x000fea000383ffff */
.L_x_1403:
[----:B----4-:R4:W0:Y:S02]  /*1af10*/  SYNCS.PHASECHK.TRANS64.TRYWAIT P1, [R3+URZ+0x16860], R2 ;  /* 0x01686002030075a7 */ /* 0x010824000802017f */
[----:B0-----:R-:W-:Y:S05]  /*1af20*/  @!P1 NANOSLEEP.SYNCS 0x989680 ;  /* 0x009896800000995d */ /* 0x001fea0003900000 */
[----:B------:R-:W0:Y:S02]  /*1af30*/  @!P1 SYNCS.PHASECHK.TRANS64 P1, [R3+URZ+0x16860], R2 ;  /* 0x01686002030095a7 */ /* 0x000e24000802007f */
[----:B0-----:R-:W-:Y:S05]  /*1af40*/  @!P1 BRA `(.L_x_1403) ;  /* 0xfffffffc00f09947 */ /* 0x001fea000383ffff */
[----:B------:R-:W-:Y:S05]  /*1af50*/  BRA `(.L_x_1544) ;  /* 0xffffffb800387947 */ /* 0x000fea000383ffff */
.L_x_1545:
        /* <DEDUP_REMOVED lines=10> */
.L_x_3109:


//--------------------- .text._ZN7cutlass13device_kernelIN5flash11enable_sm90INS1_16FlashAttnFwdSm90INS1_25CollectiveMainloopFwdSm90ILi2EN4cute5tupleIJNS5_1CILi1EEES8_S8_EEENS6_IJNS7_ILi192EEENS7_ILi128EEENS7_ILi64EEEEEELi64ENS_6half_tEfNS_4arch4Sm90ELb0ELb1ELb1ELb1ELb1ELb1ELb0ELb1ELb1ELb1ELb0ELb0EEENS1_21CollectiveEpilogueFwdINS6_IJSA_SC_SB_EEES9_SE_SG_Li384ELb1ELb1ELb0ELb0EEENS1_36VarlenDynamicPersistentTileSchedulerILi192ELi128ELi384ELi128ELb0ELb1ELb1ELb1ELb0ELb1EEEEEEEEEvNT_6ParamsE --------------------------
	.section	.text._ZN7cutlass13device_kernelIN5flash11enable_sm90INS1_16FlashAttnFwdSm90INS1_25CollectiveMainloopFwdSm90ILi2EN4cute5tupleIJNS5_1CILi1EEES8_S8_EEENS6_IJNS7_ILi192EEENS7_ILi128EEENS7_ILi64EEEEEELi64ENS_6half_tEfNS_4arch4Sm90ELb0ELb1ELb1ELb1ELb1ELb1ELb0ELb1ELb1ELb1ELb0ELb0EEENS1_21CollectiveEpilogueFwdINS6_IJSA_SC_SB_EEES9_SE_SG_Li384ELb1ELb1ELb0ELb0EEENS1_36VarlenDynamicPersistentTileSchedulerILi192ELi128ELi384ELi128ELb0ELb1ELb1ELb1ELb0ELb1EEEEEEEEEvNT_6ParamsE,"ax",@progbits
	.align	128
.text._ZN7cutlass13device_kernelIN5flash11enable_sm90INS1_16FlashAttnFwdSm90INS1_25CollectiveMainloopFwdSm90ILi2EN4cute5tupleIJNS5_1CILi1EEES8_S8_EEENS6_IJNS7_ILi192EEENS7_ILi128EEENS7_ILi64EEEEEELi64ENS_6half_tEfNS_4arch4Sm90ELb0ELb1ELb1ELb1ELb1ELb1ELb0ELb1ELb1ELb1ELb0ELb0EEENS1_21CollectiveEpilogueFwdINS6_IJSA_SC_SB_EEES9_SE_SG_Li384ELb1ELb1ELb0ELb0EEENS1_36VarlenDynamicPersistentTileSchedulerILi192ELi128ELi384ELi128ELb0ELb1ELb1ELb1ELb0ELb1EEEEEEEEEvNT_6ParamsE:
        .type           _ZN7cutlass13device_kernelIN5flash11enable_sm90INS1_16FlashAttnFwdSm90INS1_25CollectiveMainloopFwdSm90ILi2EN4cute5tupleIJNS5_1CILi1EEES8_S8_EEENS6_IJNS7_ILi192EEENS7_ILi128EEENS7_ILi64EEEEEELi64ENS_6half_tEfNS_4arch4Sm90ELb0ELb1ELb1ELb1ELb1ELb1ELb0ELb1ELb1ELb1ELb0ELb0EEENS1_21CollectiveEpilogueFwdINS6_IJSA_SC_SB_EEES9_SE_SG_Li384ELb1ELb1ELb0ELb0EEENS1_36VarlenDynamicPersistentTileSchedulerILi192ELi128ELi384ELi128ELb0ELb1ELb1ELb1ELb0ELb1EEEEEEEEEvNT_6ParamsE,@function
        .size           _ZN7cutlass13device_kernelIN5flash11enable_sm90INS1_16FlashAttnFwdSm90INS1_25CollectiveMainloopFwdSm90ILi2EN4cute5tupleIJNS5_1CILi1EEES8_S8_EEENS6_IJNS7_ILi192EEENS7_ILi128EEENS7_ILi64EEEEEELi64ENS_6half_tEfNS_4arch4Sm90ELb0ELb1ELb1ELb1ELb1ELb1ELb0ELb1ELb1ELb1ELb0ELb0EEENS1_21CollectiveEpilogueFwdINS6_IJSA_SC_SB_EEES9_SE_SG_Li384ELb1ELb1ELb0ELb0EEENS1_36VarlenDynamicPersistentTileSchedulerILi192ELi128ELi384ELi128ELb0ELb1ELb1ELb1ELb0ELb1EEEEEEEEEvNT_6ParamsE,(.L_x_3110 - _ZN7cutlass13device_kernelIN5flash11enable_sm90INS1_16FlashAttnFwdSm90INS1_25CollectiveMainloopFwdSm90ILi2EN4cute5tupleIJNS5_1CILi1EEES8_S8_EEENS6_IJNS7_ILi192EEENS7_ILi128EEENS7_ILi64EEEEEELi64ENS_6half_tEfNS_4arch4Sm90ELb0ELb1ELb1ELb1ELb1ELb1ELb0ELb1ELb1ELb1ELb0ELb0EEENS1_21CollectiveEpilogueFwdINS6_IJSA_SC_SB_EEES9_SE_SG_Li384ELb1ELb1ELb0ELb0EEENS1_36VarlenDynamicPersistentTileSchedulerILi192ELi128ELi384ELi128ELb0ELb1ELb1ELb1ELb0ELb1EEEEEEEEEvNT_6ParamsE)
        .other          _ZN7cutlass13device_kernelIN5flash11enable_sm90INS1_16FlashAttnFwdSm90INS1_25CollectiveMainloopFwdSm90ILi2EN4cute5tupleIJNS5_1CILi1EEES8_S8_EEENS6_IJNS7_ILi192EEENS7_ILi128EEENS7_ILi64EEEEEELi64ENS_6half_tEfNS_4arch4Sm90ELb0ELb1ELb1ELb1ELb1ELb1ELb0ELb1ELb1ELb1ELb0ELb0EEENS1_21CollectiveEpilogueFwdINS6_IJSA_SC_SB_EEES9_SE_SG_Li384ELb1ELb1ELb0ELb0EEENS1_36VarlenDynamicPersistentTileSchedulerILi192ELi128ELi384ELi128ELb0ELb1ELb1ELb1ELb0ELb1EEEEEEEEEvNT_6ParamsE,@"STO_CUDA_ENTRY STV_DEFAULT"
_ZN7cutlass13device_kernelIN5flash11enable_sm90INS1_16FlashAttnFwdSm90INS1_25CollectiveMainloopFwdSm90ILi2EN4cute5tupleIJNS5_1CILi1EEES8_S8_EEENS6_IJNS7_ILi192EEENS7_ILi128EEENS7_ILi64EEEEEELi64ENS_6half_tEfNS_4arch4Sm90ELb0ELb1ELb1ELb1ELb1ELb1ELb0ELb1ELb1ELb1ELb0ELb0EEENS1_21CollectiveEpilogueFwdINS6_IJSA_SC_SB_EEES9_SE_SG_Li384ELb1ELb1ELb0ELb0EEENS1_36VarlenDynamicPersistentTileSchedulerILi192ELi128ELi384ELi128ELb0ELb1ELb1ELb1ELb0ELb1EEEEEEEEEvNT_6ParamsE:
        /* <DEDUP_REMOVED lines=18> */
.L_x_1547:
[----:B------:R-:W-:Y:S05]  /*0120*/  BSYNC B0 ;  /* 0x0000000000007941 */ /* 0x000fea0003800000 */
.L_x_1546:
        /* <DEDUP_REMOVED lines=41> */
.L_x_1548:
        /* <DEDUP_REMOVED lines=22> */
.L_x_1549:
        /* <DEDUP_REMOVED lines=18> */
.L_x_1550:
        /* <DEDUP_REMOVED lines=22> */
.L_x_1551:
        /* <DEDUP_REMOVED lines=22> */
.L_x_1552:
        /* <DEDUP_REMOVED lines=8> */
.L_x_1555:
[----:B------:R-:W-:-:S08]  /*0980*/  NOP ;  /* 0x0000000000007918 */ /* 0x000fd00000000000 */
[----:B------:R-:W0:Y:S02]  /*0990*/  USETMAXREG.TRY_ALLOC.CTAPOOL UP0, 0xa0 ;  /* 0x000000a0000079c8 */ /* 0x000e240008000600 */
[----:B0-----:R-:W-:-:S13]  /*09a0*/  PLOP3.LUT P0, PT, PT, PT, UP0, 0x80, 0x0 ;  /* 0x000000000000781c */ /* 0x001fda0003f0f008 */
[----:B------:R-:W-:Y:S05]  /*09b0*/  @!P0 BRA `(.L_x_1555) ;  /* 0xfffffffc00f08947 */ /* 0x000fea000383ffff */
[----:B------:R-:W0:Y:S01]  /*09c0*/  S2R R0, SR_TID.X ;  /* 0x0000000000007919 */ /* 0x000e220000002100 */
[----:B------:R-:W1:Y:S01]  /*09d0*/  S2UR UR38, SR_CgaCtaId ;  /* 0x00000000002679c3 */ /* 0x000e620000008800 */
[----:B------:R-:W-:Y:S01]  /*09e0*/  UMOV UR4, 0x400 ;  /* 0x0000040000047882 */ /* 0x000fe20000000000 */
[----:B------:R-:W-:-:S06]  /*09f0*/  LOP3.LUT R23, R23, 0xdfffffff, RZ, 0xc0, !PT ;  /* 0xdfffffff17177812 */ /* 0x000fcc00078ec0ff */
[----:B------:R-:W-:Y:S06]  /*0a00*/  BAR.ARV 0x8, 0x200 ;  /* 0x0208000000007b1d */ /* 0x000fec0000002000 */
[----:B-1----:R-:W-:-:S06]  /*0a10*/  ULEA UR4, UR38, UR4, 0x18 ;  /* 0x0000000426047291 */ /* 0x002fcc000f8ec03f */
[----:B------:R-:W-:Y:S01]  /*0a20*/  IMAD.U32 R2, RZ, RZ, UR4 ;  /* 0x00000004ff027e24 */ /* 0x000fe2000f8e00ff */
[----:B0-----:R-:W-:Y:S01]  /*0a30*/  SHF.R.U32.HI R0, RZ, 0x7, R0 ;  /* 0x00000007ff007819 */ /* 0x001fe20000011600 */
[----:B------:R-:W-:-:S03]  /*0a40*/  ULDC UR4, c[0x0][0xc3c] ;  /* 0x00030f0000047ab9 */ /* 0x000fc60000000800 */
[----:B------:R-:W-:-:S13]  /*0a50*/  ISETP.NE.AND P0, PT, R0, 0x1, PT ;  /* 0x000000010000780c */ /* 0x000fda0003f05270 */
[----:B------:R-:W-:Y:S01]  /*0a60*/  @P0 LOP3.LUT R23, R23, 0x20000000, RZ, 0xfc, !PT ;  /* 0x2000000017170812 */ /* 0x000fe200078efcff */
[----:B------:R-:W-:Y:S08]  /*0a70*/  @!P0 BAR.ARV 0x9, 0x100 ;  /* 0x0244000000008b1d */ /* 0x000ff00000002000 */
[----:B------:R-:W-:Y:S06]  /*0a80*/  BAR.SYNC.DEFER_BLOCKING 0x5, 0x200 ;  /* 0x0148000000007b1d */ /* 0x000fec0000010000 */
[----:B------:R-:W0:Y:S02]  /*0a90*/  LDS.128 R28, [R2+0x168d0] ;  /* 0x0168d000021c7984 */ /* 0x000e240000000c00 */
[----:B------:R-:W-:Y:S06]  /*0aa0*/  BAR.ARV 0x4, 0x200 ;  /* 0x0108000000007b1d */ /* 0x000fec0000002000 */
[----:B0-----:R-:W-:-:S13]  /*0ab0*/  ISETP.GE.AND P0, PT, R31, UR4, PT ;  /* 0x000000041f007c0c */ /* 0x001fda000bf06270 */
[----:B------:R-:W-:Y:S05]  /*0ac0*/  @P0 BRA `(.L_x_1556) ;  /* 0x000001f400340947 */ /* 0x000fea0003800000 */
[----:B------:R-:W0:Y:S01]  /*0ad0*/  S2R R0, SR_TID.X ;  /* 0x0000000000007919 */ /* 0x000e220000002100 */
[----:B------:R-:W-:Y:S01]  /*0ae0*/  IMAD.MOV.U32 R22, RZ, RZ, RZ ;  /* 0x000000ffff167224 */ /* 0x000fe200078e00ff */
[----:B------:R-:W-:Y:S01]  /*0af0*/  ULOP3.LUT UR39, UR37, 0x1, URZ, 0xfc, !UPT ;  /* 0x0000000125277892 */ /* 0x000fe2000f8efc3f */
[----:B------:R-:W-:Y:S01]  /*0b00*/  IMAD.MOV.U32 R154, RZ, RZ, RZ ;  /* 0x000000ffff9a7224 */ /* 0x000fe200078e00ff */
[----:B------:R-:W-:Y:S01]  /*0b10*/  UMOV UR36, URZ ;  /* 0x0000003f00247c82 */ /* 0x000fe20008000000 */
[----:B------:R-:W-:Y:S02]  /*0b20*/  IMAD.MOV.U32 R19, RZ, RZ, RZ ;  /* 0x000000ffff137224 */ /* 0x000fe400078e00ff */
[----:B0-----:R-:W-:-:S05]  /*0b30*/  VIADD R13, R0, 0xffffff80 ;  /* 0xffffff80000d7836 */ /* 0x001fca0000000000 */
[----:B------:R-:W-:-:S04]  /*0b40*/  SHF.R.S32.HI R0, RZ, 0x1f, R13 ;  /* 0x0000001fff007819 */ /* 0x000fc8000001140d */
[CC--:B------:R-:W-:Y:S02]  /*0b50*/  LEA.HI R3, R0.reuse, R13.reuse, RZ, 0x7 ;  /* 0x0000000d00037211 */ /* 0x0c0fe400078f38ff */
[CC--:B------:R-:W-:Y:S02]  /*0b60*/  LEA.HI R5, R0.reuse, R13.reuse, RZ, 0x5 ;  /* 0x0000000d00057211 */ /* 0x0c0fe400078f28ff */
[----:B------:R-:W-:Y:S02]  /*0b70*/  LOP3.LUT R4, R3, 0xffffff80, RZ, 0xc0, !PT ;  /* 0xffffff8003047812 */ /* 0x000fe400078ec0ff */
[----:B------:R-:W-:Y:S02]  /*0b80*/  SHF.R.S32.HI R12, RZ, 0x7, R3 ;  /* 0x00000007ff0c7819 */ /* 0x000fe40000011403 */
[----:B------:R-:W-:Y:S01]  /*0b90*/  SHF.R.S32.HI R14, RZ, 0x5, R5 ;  /* 0x00000005ff0e7819 */ /* 0x000fe20000011405 */
[----:B------:R-:W-:Y:S01]  /*0ba0*/  IMAD.IADD R11, R13, 0x1, -R4 ;  /* 0x000000010d0b7824 */ /* 0x000fe200078e0a04 */
[----:B------:R-:W-:Y:S01]  /*0bb0*/  LEA.HI R4, R0, R13, RZ, 0x4 ;  /* 0x0000000d00047211 */ /* 0x000fe200078f20ff */
[----:B------:R-:W-:-:S03]  /*0bc0*/  IMAD.HI R5, R12, 0x55555556, RZ ;  /* 0x555555560c057827 */ /* 0x000fc600078e02ff */
[----:B------:R-:W-:Y:S02]  /*0bd0*/  SHF.R.S32.HI R6, RZ, 0x1f, R11 ;  /* 0x0000001fff067819 */ /* 0x000fe4000001140b */
[----:B------:R-:W-:Y:S02]  /*0be0*/  SHF.R.S32.HI R7, RZ, 0x4, R4 ;  /* 0x00000004ff077819 */ /* 0x000fe40000011404 */
[----:B------:R-:W-:Y:S02]  /*0bf0*/  LEA.HI R8, R6, R11, RZ, 0x2 ;  /* 0x0000000b06087211 */ /* 0x000fe400078f10ff */
[C---:B------:R-:W-:Y:S02]  /*0c00*/  LOP3.LUT R3, R4.reuse, 0x3fffff0, RZ, 0xc0, !PT ;  /* 0x03fffff004037812 */ /* 0x040fe400078ec0ff */
[--C-:B------:R-:W-:Y:S02]  /*0c10*/  SHF.R.S32.HI R9, RZ, 0x2, R8.reuse ;  /* 0x00000002ff097819 */ /* 0x100fe40000011408 */
[----:B------:R-:W-:Y:S01]  /*0c20*/  SHF.R.S32.HI R10, RZ, 0x1f, R8 ;  /* 0x0000001fff0a7819 */ /* 0x000fe20000011408 */
[----:B------:R-:W-:Y:S01]  /*0c30*/  IMAD.IADD R3, R13, 0x1, -R3 ;  /* 0x000000010d037824 */ /* 0x000fe200078e0a03 */
[----:B------:R-:W-:-:S02]  /*0c40*/  LEA.HI R4, R4, R7, RZ, 0x1 ;  /* 0x0000000704047211 */ /* 0x000fc400078f08ff */
[----:B------:R-:W-:Y:S01]  /*0c50*/  LEA.HI R10, R10, R9, RZ, 0x3 ;  /* 0x000000090a0a7211 */ /* 0x000fe200078f18ff */
[----:B------:R-:W-:Y:S01]  /*0c60*/  IMAD R3, R14, 0x10, R3 ;  /* 0x000000100e037824 */ /* 0x000fe200078e0203 */
[----:B------:R-:W-:Y:S02]  /*0c70*/  LOP3.LUT R4, R4, 0x1ffffffe, RZ, 0xc0, !PT ;  /* 0x1ffffffe04047812 */ /* 0x000fe400078ec0ff */
[----:B------:R-:W-:Y:S02]  /*0c80*/  LOP3.LUT R10, R10, 0xfffffff8, RZ, 0xc0, !PT ;  /* 0xfffffff80a0a7812 */ /* 0x000fe400078ec0ff */
[----:B------:R-:W-:Y:S01]  /*0c90*/  LEA.HI R6, R6, R11, RZ, 0x5 ;  /* 0x0000000b06067211 */ /* 0x000fe200078f28ff */
[----:B------:R-:W-:Y:S01]  /*0ca0*/  IMAD.IADD R4, R7, 0x1, -R4 ;  /* 0x0000000107047824 */ /* 0x000fe200078e0a04 */
[----:B------:R-:W-:Y:S01]  /*0cb0*/  LEA.HI R5, R5, R5, RZ, 0x1 ;  /* 0x0000000505057211 */ /* 0x000fe200078f08ff */
[----:B------:R-:W-:Y:S01]  /*0cc0*/  IMAD.IADD R9, R9, 0x1, -R10 ;  /* 0x0000000109097824 */ /* 0x000fe200078e0a0a */
[----:B------:R-:W-:Y:S01]  /*0cd0*/  SHF.R.S32.HI R6, RZ, 0x5, R6 ;  /* 0x00000005ff067819 */ /* 0x000fe20000011406 */
[----:B------:R-:W-:Y:S01]  /*0ce0*/  IMAD R7, R3, 0x8, R4 ;  /* 0x0000000803077824 */ /* 0x000fe200078e0204 */
[----:B------:R-:W-:Y:S01]  /*0cf0*/  LEA.HI R3, R0, R13, RZ, 0x2 ;  /* 0x0000000d00037211 */ /* 0x000fe200078f10ff */
[----:B------:R-:W-:Y:S01]  /*0d00*/  IMAD R5, R5, -0x3, R12 ;  /* 0xfffffffd05057824 */ /* 0x000fe200078e020c */
[----:B------:R-:W-:-:S02]  /*0d10*/  LEA R6, R6, R9, 0x4 ;  /* 0x0000000906067211 */ /* 0x000fc400078e20ff */
[----:B------:R-:W-:Y:S02]  /*0d20*/  LEA.HI R4, R0, R13, RZ, 0x3 ;  /* 0x0000000d00047211 */ /* 0x000fe400078f18ff */
[--C-:B------:R-:W-:Y:S01]  /*0d30*/  SHF.R.S32.HI R157, RZ, 0x2, R3.reuse ;  /* 0x00000002ff9d7819 */ /* 0x100fe20000011403 */
[----:B------:R-:W-:Y:S01]  /*0d40*/  IMAD R10, R5, 0x40, R6 ;  /* 0x00000040050a7824 */ /* 0x000fe200078e0206 */
[----:B------:R-:W-:Y:S02]  /*0d50*/  SHF.R.S32.HI R0, RZ, 0x1f, R3 ;  /* 0x0000001fff007819 */ /* 0x000fe40000011403 */
[----:B------:R-:W-:Y:S01]  /*0d60*/  SHF.R.S32.HI R5, RZ, 0x3, R4 ;  /* 0x00000003ff057819 */ /* 0x000fe20000011404 */
[----:B------:R-:W-:Y:S01]  /*0d70*/  VIADD R6, R157, 0x60 ;  /* 0x000000609d067836 */ /* 0x000fe20000000000 */
[----:B------:R-:W-:Y:S01]  /*0d80*/  LOP3.LUT R4, R4, 0xfffffff8, RZ, 0xc0, !PT ;  /* 0xfffffff804047812 */ /* 0x000fe200078ec0ff */
[----:B------:R-:W-:Y:S01]  /*0d90*/  STL [R1+0x5c], R10 ;  /* 0x00005c0a01007387 */ /* 0x000fe20000100800 */
[----:B------:R-:W-:-:S02]  /*0da0*/  LEA.HI R0, R0, R157, RZ, 0x3 ;  /* 0x0000009d00007211 */ /* 0x000fc400078f18ff */
[----:B------:R-:W-:Y:S01]  /*0db0*/  IADD3 R9, R13, -R4, RZ ;  /* 0x800000040d097210 */ /* 0x000fe20007ffe0ff */
[----:B------:R-:W-:Y:S01]  /*0dc0*/  IMAD.SHL.U32 R4, R6, 0x40, RZ ;  /* 0x0000004006047824 */ /* 0x000fe200078e00ff */
[----:B------:R-:W-:Y:S01]  /*0dd0*/  LOP3.LUT R3, R3, 0xfffffffc, RZ, 0xc0, !PT ;  /* 0xfffffffc03037812 */ /* 0x000fe200078ec0ff */
[----:B------:R-:W-:Y:S01]  /*0de0*/  STL [R1+0x8], RZ ;  /* 0x000008ff01007387 */ /* 0x000fe20000100800 */
[----:B------:R-:W-:Y:S01]  /*0df0*/  LOP3.LUT R0, R0, 0xfffffff8, RZ, 0xc0, !PT ;  /* 0xfffffff800007812 */ /* 0x000fe200078ec0ff */
[----:B------:R-:W-:Y:S01]  /*0e00*/  IMAD.SHL.U32 R9, R9, 0x8, RZ ;  /* 0x0000000809097824 */ /* 0x000fe200078e00ff */
[----:B------:R-:W-:Y:S01]  /*0e10*/  SHF.R.S32.HI R5, RZ, 0x1f, R6 ;  /* 0x0000001fff057819 */ /* 0x000fe20000011406 */
[----:B------:R-:W-:Y:S01]  /*0e20*/  IMAD.IADD R12, R13, 0x1, -R3 ;  /* 0x000000010d0c7824 */ /* 0x000fe200078e0a03 */
[----:B------:R-:W-:Y:S01]  /*0e30*/  LOP3.LUT R8, R8, 0x7ffffffc, RZ, 0xc0, !PT ;  /* 0x7ffffffc08087812 */ /* 0x000fe200078ec0ff */
[----:B------:R-:W-:Y:S01]  /*0e40*/  IMAD.IADD R0, R157, 0x1, -R0 ;  /* 0x000000019d007824 */ /* 0x000fe200078e0a00 */
[----:B------:R-:W-:Y:S01]  /*0e50*/  LEA.HI R5, R5, R6, RZ, 0x3 ;  /* 0x0000000605057211 */ /* 0x000fe200078f18ff */
[C---:B------:R-:W-:Y:S01]  /*0e60*/  IMAD.SHL.U32 R152, R12.reuse, 0x4, RZ ;  /* 0x000000040c987824 */ /* 0x040fe200078e00ff */
[----:B------:R-:W-:Y:S01]  /*0e70*/  STL [R1+0x50], R9 ;  /* 0x0000500901007387 */ /* 0x000fe20000100800 */
[C---:B------:R-:W-:Y:S01]  /*0e80*/  LEA.HI R3, R12.reuse, R12, RZ, 0x1 ;  /* 0x0000000c0c037211 */ /* 0x040fe200078f08ff */
[----:B------:R-:W-:-:S02]  /*0e90*/  IMAD.SHL.U32 R16, R12, 0x8, RZ ;  /* 0x000000080c107824 */ /* 0x000fc400078e00ff */
[----:B------:R0:W-:Y:S01]  /*0ea0*/  STL [R1+0x40], R0 ;  /* 0x0000400001007387 */ /* 0x0001e20000100800 */
[----:B------:R-:W-:Y:S01]  /*0eb0*/  IMAD.SHL.U32 R5, R5, 0x40, RZ ;  /* 0x0000004005057824 */ /* 0x000fe200078e00ff */
[----:B------:R-:W-:Y:S01]  /*0ec0*/  LOP3.LUT R3, R3, 0x1ffffffe, RZ, 0xc0, !PT ;  /* 0x1ffffffe03037812 */ /* 0x000fe200078ec0ff */
[----:B------:R-:W-:Y:S01]  /*0ed0*/  VIADD R18, R16, 0x20 ;  /* 0x0000002010127836 */ /* 0x000fe20000000000 */
[----:B------:R-:W-:Y:S02]  /*0ee0*/  IADD3 R6, R152, 0x10, RZ ;  /* 0x0000001098067810 */ /* 0x000fe40007ffe0ff */
[----:B------:R-:W-:Y:S01]  /*0ef0*/  SHF.R.S32.HI R17, RZ, 0x1f, R16 ;  /* 0x0000001fff117819 */ /* 0x000fe20000011410 */
[----:B------:R-:W-:Y:S01]  /*0f00*/  IMAD.IADD R3, R12, 0x1, -R3 ;  /* 0x000000010c037824 */ /* 0x000fe200078e0a03 */
[----:B------:R-:W-:Y:S01]  /*0f10*/  SHF.R.S32.HI R12, RZ, 0x1f, R18 ;  /* 0x0000001fff0c7819 */ /* 0x000fe20000011412 */
[----:B------:R-:W-:Y:S01]  /*0f20*/  STL [R1+0xc], R6 ;  /* 0x00000c0601007387 */ /* 0x000fe20000100800 */
[----:B0-----:R-:W-:-:S02]  /*0f30*/  LOP3.LUT R0, R4, 0x1c0, RZ, 0xc0, !PT ;  /* 0x000001c004007812 */ /* 0x001fc400078ec0ff */
[----:B------:R-:W-:Y:S02]  /*0f40*/  LOP3.LUT R4, R5, 0xfffffe00, RZ, 0xc0, !PT ;  /* 0xfffffe0005047812 */ /* 0x000fe400078ec0ff */
[----:B------:R-:W-:Y:S02]  /*0f50*/  SHF.R.U32.HI R9, RZ, 0x3, R0 ;  /* 0x00000003ff097819 */ /* 0x000fe40000011600 */
[----:B------:R-:W-:Y:S01]  /*0f60*/  LOP3.LUT R0, R0, 0x38, R16, 0xf8, !PT ;  /* 0x0000003800007812 */ /* 0x000fe200078ef810 */
[----:B------:R0:W-:Y:S03]  /*0f70*/  STL [R1+0x44], R4 ;  /* 0x0000440401007387 */ /* 0x0001e60000100800 */
[----:B------:R-:W-:Y:S01]  /*0f80*/  LOP3.LUT R5, R4, R0, R9, 0xf6, !PT ;  /* 0x0000000004057212 */ /* 0x000fe200078ef609 */
[----:B------:R-:W-:Y:S01]  /*0f90*/  IMAD.IADD R0, R11, 0x1, -R8 ;  /* 0x000000010b007824 */ /* 0x000fe200078e0a08 */
[----:B------:R-:W-:Y:S01]  /*0fa0*/  STL [R1+0x4], R12 ;  /* 0x0000040c01007387 */ /* 0x000fe20000100800 */
[----:B0-----:R-:W-:Y:S01]  /*0fb0*/  SHF.R.S32.HI R4, RZ, 0x1f, R6 ;  /* 0x0000001fff047819 */ /* 0x001fe20000011406 */
[----:B------:R-:W-:-:S04]  /*0fc0*/  IMAD.SHL.U32 R6, R7, 0x8, RZ ;  /* 0x0000000807067824 */ /* 0x000fc800078e00ff */
[----:B------:R0:W-:Y:S04]  /*0fd0*/  STL [R1+0x54], R4 ;  /* 0x0000540401007387 */ /* 0x0001e80000100800 */
[----:B------:R1:W-:Y:S04]  /*0fe0*/  STL [R1], R0 ;  /* 0x0000000001007387 */ /* 0x0003e80000100800 */
[----:B------:R2:W-:Y:S01]  /*0ff0*/  STL [R1+0x60], R6 ;  /* 0x0000600601007387 */ /* 0x0005e20000100800 */
[----:B0-----:R-:W-:Y:S02]  /*1000*/  IMAD R4, R5, 0x2, R2 ;  /* 0x0000000205047824 */ /* 0x001fe400078e0202 */
[----:B-1----:R-:W-:-:S03]  /*1010*/  IMAD R0, R3, 0x8, R10 ;  /* 0x0000000803007824 */ /* 0x002fc600078e020a */
[----:B------:R2:W-:Y:S04]  /*1020*/  STL [R1+0x58], R4 ;  /* 0x0000580401007387 */ /* 0x0005e80000100800 */
[----:B------:R2:W-:Y:S02]  /*1030*/  STL [R1+0x30], R0 ;  /* 0x0000300001007387 */ /* 0x0005e40000100800 */
.L_x_1762:
[----:B------:R-:W-:Y:S05]  /*1040*/  YIELD ;  /* 0x0000000000007946 */ /* 0x000fea0003800000 */
[----:B------:R-:W-:Y:S01]  /*1050*/  ULDC.64 UR4, c[0x0][0xa28] ;  /* 0x00028a0000047ab9 */ /* 0x000fe20000000a00 */
[----:B0-2--5:R-:W0:Y:S01]  /*1060*/  LDC.64 R6, c[0x0][0xa08] ;  /* 0x00028200ff067b82 */ /* 0x025e220000000a00 */
[----:B------:R-:W-:Y:S01]  /*1070*/  ISETP.NE.U32.AND P1, PT, RZ, UR4, PT ;  /* 0x00000004ff007c0c */ /* 0x000fe2000bf25070 */
[----:B------:R-:W-:Y:S02]  /*1080*/  IMAD.MOV.U32 R0, RZ, RZ, RZ ;  /* 0x000000ffff007224 */ /* 0x000fe400078e00ff */
[----:B------:R-:W-:Y:S01]  /*1090*/  IMAD.MOV.U32 R68, RZ, RZ, RZ ;  /* 0x000000ffff447224 */ /* 0x000fe200078e00ff */
[----:B------:R-:W-:Y:S01]  /*10a0*/  ISETP.NE.AND.EX P1, PT, RZ, UR5, PT, P1 ;  /* 0x00000005ff007c0c */ /* 0x000fe2000bf25310 */
[----:B------:R-:W-:-:S02]  /*10b0*/  ULDC.64 UR4, c[0x0][0xa18] ;  /* 0x0002860000047ab9 */ /* 0x000fc40000000a00 */
[----:B------:R-:W-:-:S04]  /*10c0*/  ISETP.NE.U32.AND P2, PT, RZ, UR4, PT ;  /* 0x00000004ff007c0c */ /* 0x000fc8000bf45070 */
[----:B------:R-:W-:Y:S01]  /*10d0*/  ISETP.NE.AND.EX P2, PT, RZ, UR5, PT, P2 ;  /* 0x00000005ff007c0c */ /* 0x000fe2000bf45320 */
[----:B------:R-:W-:Y:S02]  /*10e0*/  ULDC.64 UR4, c[0x0][0xa08] ;  /* 0x0002820000047ab9 */ /* 0x000fe40000000a00 */
[----:B------:R-:W-:-:S03]  /*10f0*/  ISETP.NE.U32.AND P0, PT, RZ, UR4, PT ;  /* 0x00000004ff007c0c */ /* 0x000fc6000bf05070 */
[----:B-1----:R-:W1:Y:S01]  /*1100*/  @P1 LDC.64 R4, c[0x0][0xa28] ;  /* 0x00028a00ff041b82 */ /* 0x002e620000000a00 */
[----:B------:R-:W-:Y:S01]  /*1110*/  ISETP.NE.AND.EX P0, PT, RZ, UR5, PT, P0 ;  /* 0x00000005ff007c0c */ /* 0x000fe2000bf05300 */
[----:B0---4-:R-:W-:-:S06]  /*1120*/  IMAD.WIDE R10, R31, 0x4, R6 ;  /* 0x000000041f0a7825 */ /* 0x011fcc00078e0206 */
[----:B------:R-:W0:Y:S01]  /*1130*/  @P2 LDC.64 R8, c[0x0][0xa18] ;  /* 0x00028600ff082b82 */ /* 0x000e220000000a00 */
[----:B------:R-:W-:Y:S02]  /*1140*/  ULDC UR4, c[0x0][0x288] ;  /* 0x0000a20000047ab9 */ /* 0x000fe40000000800 */
[----:B------:R-:W-:Y:S01]  /*1150*/  MOV R155, UR4 ;  /* 0x00000004009b7c02 */ /* 0x000fe20008000f00 */
[----:B------:R-:W-:Y:S02]  /*1160*/  ULDC.64 UR4, c[0x0][0x418] ;  /* 0x0001060000047ab9 */ /* 0x000fe40000000a00 */
[----:B------:R2:W5:Y:S01]  /*1170*/  @P0 LDG.E R68, desc[UR42][R10.64] ;  /* 0x0000002a0a440981 */ /* 0x000562000c1e1900 */
[----:B-1----:R-:W-:-:S05]  /*1180*/  @P1 IMAD.WIDE R4, R31, 0x4, R4 ;  /* 0x000000041f041825 */ /* 0x002fca00078e0204 */
[----:B------:R2:W5:Y:S01]  /*1190*/  @P1 LDG.E R0, desc[UR42][R4.64] ;  /* 0x0000002a04001981 */ /* 0x000562000c1e1900 */
[----:B0-----:R-:W-:-:S05]  /*11a0*/  @P2 IMAD.WIDE R6, R31, 0x4, R8 ;  /* 0x000000041f062825 */ /* 0x001fca00078e0208 */
[----:B------:R2:W5:Y:S01]  /*11b0*/  @P2 LDG.E R155, desc[UR42][R6.64] ;  /* 0x0000002a069b2981 */ /* 0x000562000c1e1900 */
[----:B------:R-:W-:-:S03]  /*11c0*/  UISETP.NE.U32.AND UP0, UPT, UR4, URZ, UPT ;  /* 0x0000003f0400728c */ /* 0x000fc6000bf05070 */
[----:B------:R-:W-:Y:S01]  /*11d0*/  ULDC UR4, c[0x0][0x424] ;  /* 0x0001090000047ab9 */ /* 0x000fe20000000800 */
[----:B------:R-:W-:-:S03]  /*11e0*/  UISETP.NE.AND.EX UP0, UPT, UR5, URZ, UPT, UP0 ;  /* 0x0000003f0500728c */ /* 0x000fc6000bf05300 */
[----:B------:R-:W-:Y:S01]  /*11f0*/  ULDC UR5, c[0x0][0x2f0] ;  /* 0x0000bc0000057ab9 */ /* 0x000fe20000000800 */
[----:B------:R-:W-:-:S04]  /*1200*/  USEL UR4, UR4, 0x1, UP0 ;  /* 0x0000000104047887 */ /* 0x000fc80008000000 */
[----:B------:R-:W-:-:S03]  /*1210*/  UIMAD UR4, UR4, UR5, URZ ;  /* 0x00000005040472a4 */ /* 0x000fc6000f8e023f */
[----:B------:R-:W-:Y:S02]  /*1220*/  ULDC UR5, c[0x0][0x348] ;  /* 0x0000d20000057ab9 */ /* 0x000fe40000000800 */
[----:B------:R-:W-:Y:S02]  /*1230*/  IMAD.U32 R28, RZ, RZ, UR5 ;  /* 0x00000005ff1c7e24 */ /* 0x000fe4000f8e00ff */
[----:B------:R-:W-:Y:S01]  /*1240*/  IMAD.U32 R33, RZ, RZ, UR4 ;  /* 0x00000004ff217e24 */ /* 0x000fe2000f8e00ff */
[----:B--2---:R-:W-:Y:S06]  /*1250*/  @P2 BRA `(.L_x_1557) ;  /* 0x0000000000242947 */ /* 0x004fec0003800000 */
        /* <DEDUP_REMOVED lines=9> */
.L_x_1557:
[----:B------:R-:W-:Y:S01]  /*12f0*/  ULDC.64 UR4, c[0x0][0xa20] ;  /* 0x0002880000047ab9 */ /* 0x000fe20000000a00 */
[----:B------:R0:W-:Y:S01]  /*1300*/  STL [R1+0x48], R30 ;  /* 0x0000481e01007387 */ /* 0x0001e20000100800 */
[----:B------:R-:W-:-:S03]  /*1310*/  ISETP.NE.U32.AND P1, PT, RZ, UR4, PT ;  /* 0x00000004ff007c0c */ /* 0x000fc6000bf25070 */
[----:B------:R0:W-:Y:S01]  /*1320*/  STL [R1+0x4c], R31 ;  /* 0x00004c1f01007387 */ /* 0x0001e20000100800 */
[----:B------:R-:W-:-:S13]  /*1330*/  ISETP.NE.AND.EX P1, PT, RZ, UR5, PT, P1 ;  /* 0x00000005ff007c0c */ /* 0x000fda000bf25310 */
[----:B0-----:R-:W-:Y:S05]  /*1340*/  @!P1 BRA `(.L_x_1558) ;  /* 0x0000000000109947 */ /* 0x001fea0003800000 */
[----:B------:R-:W0:Y:S02]  /*1350*/  LDC.64 R4, c[0x0][0xa20] ;  /* 0x00028800ff047b82 */ /* 0x000e240000000a00 */
[----:B0-----:R-:W-:-:S05]  /*1360*/  IMAD.WIDE R4, R31, 0x4, R4 ;  /* 0x000000041f047825 */ /* 0x001fca00078e0204 */
[----:B------:R0:W5:Y:S01]  /*1370*/  LDG.E R33, desc[UR42][R4.64] ;  /* 0x0000002a04217981 */ /* 0x000162000c1e1900 */
[----:B------:R-:W-:Y:S05]  /*1380*/  BRA `(.L_x_1559) ;  /* 0x0000000000107947 */ /* 0x000fea0003800000 */
.L_x_1558:
[----:B------:R-:W-:Y:S05]  /*1390*/  @!P0 BRA `(.L_x_1559) ;  /* 0x00000000000c8947 */ /* 0x000fea0003800000 */
[----:B------:R-:W2:Y:S04]  /*13a0*/  LDG.E R4, desc[UR42][R10.64] ;  /* 0x0000002a0a047981 */ /* 0x000ea8000c1e1900 */
[----:B------:R-:W2:Y:S02]  /*13b0*/  LDG.E R33, desc[UR42][R10.64+0x4] ;  /* 0x0000042a0a217981 */ /* 0x000ea4000c1e1900 */
[----:B--2---:R-:W-:-:S07]  /*13c0*/  IMAD.IADD R33, R33, 0x1, -R4 ;  /* 0x0000000121217824 */ /* 0x004fce00078e0a04 */
.L_x_1559:
[----:B------:R-:W-:Y:S01]  /*13d0*/  ULDC.64 UR4, c[0x0][0xa10] ;  /* 0x0002840000047ab9 */ /* 0x000fe20000000a00 */
[----:B0-----:R-:W0:Y:S01]  /*13e0*/  LDC R4, c[0x0][0x448] ;  /* 0x00011200ff047b82 */ /* 0x001e220000000800 */
[----:B------:R-:W-:-:S04]  /*13f0*/  ISETP.NE.U32.AND P0, PT, RZ, UR4, PT ;  /* 0x00000004ff007c0c */ /* 0x000fc8000bf05070 */
[----:B------:R-:W-:Y:S01]  /*1400*/  ISETP.NE.AND.EX P0, PT, RZ, UR5, PT, P0 ;  /* 0x00000005ff007c0c */ /* 0x000fe2000bf05300 */
[----:B------:R-:W-:Y:S02]  /*1410*/  ULDC.64 UR4, c[0x0][0xa30] ;  /* 0x00028c0000047ab9 */ /* 0x000fe40000000a00 */
[----:B------:R-:W-:-:S04]  /*1420*/  ISETP.NE.U32.AND P1, PT, RZ, UR4, PT ;  /* 0x00000004ff007c0c */ /* 0x000fc8000bf25070 */
[----:B------:R-:W-:-:S06]  /*1430*/  ISETP.NE.AND.EX P1, PT, RZ, UR5, PT, P1 ;  /* 0x00000005ff007c0c */ /* 0x000fcc000bf25310 */
[----:B------:R-:W1:Y:S08]  /*1440*/  @P0 LDC.64 R6, c[0x0][0xa10] ;  /* 0x00028400ff060b82 */ /* 0x000e700000000a00 */
[----:B------:R-:W2:Y:S01]  /*1450*/  @P1 LDC.64 R8, c[0x0][0xa30] ;  /* 0x00028c00ff081b82 */ /* 0x000ea20000000a00 */
[----:B-1----:R-:W-:-:S05]  /*1460*/  @P0 IMAD.WIDE R6, R31, 0x4, R6 ;  /* 0x000000041f060825 */ /* 0x002fca00078e0206 */
[----:B------:R-:W3:Y:S04]  /*1470*/  @P0 LDG.E R3, desc[UR42][R6.64] ;  /* 0x0000002a06030981 */ /* 0x000ee8000c1e1900 */
[----:B------:R1:W3:Y:S01]  /*1480*/  @P0 LDG.E R10, desc[UR42][R6.64+0x4] ;  /* 0x0000042a060a0981 */ /* 0x0002e2000c1e1900 */
[----:B-----5:R-:W-:Y:S02]  /*1490*/  IMAD.MOV.U32 R24, RZ, RZ, R33 ;  /* 0x000000ffff187224 */ /* 0x020fe400078e0021 */
[----:B--2---:R-:W-:-:S05]  /*14a0*/  @P1 IMAD.WIDE R8, R31, 0x4, R8 ;  /* 0x000000041f081825 */ /* 0x004fca00078e0208 */
[----:B------:R2:W5:Y:S01]  /*14b0*/  @P1 LDG.E R24, desc[UR42][R8.64] ;  /* 0x0000002a08181981 */ /* 0x000562000c1e1900 */
[----:B0-----:R-:W-:Y:S01]  /*14c0*/  ISETP.NE.AND P1, PT, R4, 0x1, PT ;  /* 0x000000010400780c */ /* 0x001fe20003f25270 */
[----:B------:R-:W-:Y:S01]  /*14d0*/  IMAD R14, R29, 0xc0, RZ ;  /* 0x000000c01d0e7824 */ /* 0x000fe200078e02ff */
[----:B------:R-:W0:Y:S01]  /*14e0*/  LDC.64 R4, c[0x0][0x9e0] ;  /* 0x00027800ff047b82 */ /* 0x000e220000000a00 */
[----:B------:R-:W-:-:S03]  /*14f0*/  IMAD.IADD R13, R33, 0x1, -R0 ;  /* 0x00000001210d7824 */ /* 0x000fc600078e0a00 */
[----:B------:R4:W-:Y:S01]  /*1500*/  STL [R1+0x20], R14 ;  /* 0x0000200e01007387 */ /* 0x0009e20000100800 */
[----:B------:R-:W-:-:S05]  /*1510*/  IADD3 R0, R14, 0xbf, RZ ;  /* 0x000000bf0e007810 */ /* 0x000fca0007ffe0ff */
[----:B-1----:R-:W-:Y:S01]  /*1520*/  IMAD.MOV.U32 R6, RZ, RZ, R0 ;  /* 0x000000ffff067224 */ /* 0x002fe200078e0000 */
[----:B------:R-:W1:Y:S08]  /*1530*/  @P1 LDC R11, c[0x0][0x44c] ;  /* 0x00011300ff0b1b82 */ /* 0x000e700000000800 */
[----:B------:R-:W2:Y:S01]  /*1540*/  @P1 LDC R12, c[0x0][0x450] ;  /* 0x00011400ff0c1b82 */ /* 0x000ea20000000800 */
[----:B0-----:R-:W-:Y:S01]  /*1550*/  ISETP.GE.AND P2, PT, R5, 0x1, PT ;  /* 0x000000010500780c */ /* 0x001fe20003f46270 */
[----:B---3--:R-:W-:-:S02]  /*1560*/  @P0 IMAD.IADD R28, R10, 0x1, -R3 ;  /* 0x000000010a1c0824 */ /* 0x008fc400078e0a03 */
[----:B-1----:R-:W-:-:S04]  /*1570*/  @P1 IMAD.HI.U32 R3, R0, R11, RZ ;  /* 0x0000000b00031227 */ /* 0x002fc800078e00ff */
[----:B------:R-:W-:Y:S01]  /*1580*/  IMAD.IADD R156, R13, 0x1, R28 ;  /* 0x000000010d9c7824 */ /* 0x000fe200078e021c */
[----:B--2---:R-:W-:-:S03]  /*1590*/  @P1 SHF.R.U32.HI R6, RZ, R12, R3 ;  /* 0x0000000cff061219 */ /* 0x004fc60000011603 */
[C---:B------:R-:W-:Y:S01]  /*15a0*/  VIADD R0, R156.reuse, 0x7f ;  /* 0x0000007f9c007836 */ /* 0x040fe20000000000 */
[----:B------:R-:W-:-:S04]  /*15b0*/  IADD3 R7, R156, 0x1, -R155 ;  /* 0x000000019c077810 */ /* 0x000fc80007ffe89b */
[----:B------:R-:W-:Y:S01]  /*15c0*/  SHF.R.S32.HI R3, RZ, 0x1f, R0 ;  /* 0x0000001fff037819 */ /* 0x000fe20000011400 */
[----:B------:R-:W-:-:S03]  /*15d0*/  IMAD.IADD R9, R7, 0x1, R6 ;  /* 0x0000000107097824 */ /* 0x000fc600078e0206 */
[----:B------:R-:W-:Y:S01]  /*15e0*/  LEA.HI R3, R3, R0, RZ, 0x7 ;  /* 0x0000000003037211 */ /* 0x000fe200078f38ff */
[----:B------:R-:W-:-:S03]  /*15f0*/  IMAD.IADD R4, R9, 0x1, R4 ;  /* 0x0000000109047824 */ /* 0x000fc600078e0204 */
[----:B------:R-:W-:Y:S01]  /*1600*/  SHF.R.S32.HI R78, RZ, 0x7, R3 ;  /* 0x00000007ff4e7819 */ /* 0x000fe20000011403 */
[----:B----4-:R-:W-:Y:S06]  /*1610*/  @!P2 BRA `(.L_x_1560) ;  /* 0x000000000048a947 */ /* 0x010fec0003800000 */
        /* <DEDUP_REMOVED lines=11> */
.L_x_1562:
[----:B------:R-:W-:-:S13]  /*16d0*/  ISETP.NE.AND P0, PT, R5, 0x1, PT ;  /* 0x000000010500780c */ /* 0x000fda0003f05270 */
[----:B------:R-:W0:Y:S02]  /*16e0*/  @P0 LDC.64 R6, c[0x0][0x9e8] ;  /* 0x00027a00ff060b82 */ /* 0x000e240000000a00 */
[----:B0-----:R-:W-:-:S05]  /*16f0*/  @P0 IMAD.HI.U32 R6, R0, R6, RZ ;  /* 0x0000000600060227 */ /* 0x001fca00078e00ff */
[----:B------:R-:W-:-:S07]  /*1700*/  @P0 SHF.R.U32.HI R0, RZ, R7, R6 ;  /* 0x00000007ff000219 */ /* 0x000fce0000011606 */
.L_x_1563:
[----:B------:R-:W-:Y:S05]  /*1710*/  BSYNC B0 ;  /* 0x0000000000007941 */ /* 0x000fea0003800000 */
.L_x_1561:
[----:B------:R-:W-:-:S05]  /*1720*/  IMAD R3, R0, R5, R5 ;  /* 0x0000000500037224 */ /* 0x000fca00078e0205 */
[----:B------:R-:W-:-:S07]  /*1730*/  VIMNMX R4, R4, R3, PT ;  /* 0x0000000304047248 */ /* 0x000fce0003fe0100 */
.L_x_1560:
[----:B------:R-:W0:Y:S01]  /*1740*/  @P1 LDC R0, c[0x0][0x44c] ;  /* 0x00011300ff001b82 */ /* 0x000e220000000800 */
[----:B------:R-:W-:Y:S01]  /*1750*/  MOV R3, R14 ;  /* 0x0000000e00037202 */ /* 0x000fe20000000f00 */
[----:B------:R-:W-:Y:S01]  /*1760*/  IMAD.IADD R88, R156, 0x1, -R155 ;  /* 0x000000019c587824 */ /* 0x000fe200078e0a9b */
[----:B------:R-:W-:-:S05]  /*1770*/  ULDC UR4, c[0x0][0x9dc] ;  /* 0x0002770000047ab9 */ /* 0x000fca0000000800 */
[----:B------:R-:W1:Y:S01]  /*1780*/  @P1 LDC R7, c[0x0][0x450] ;  /* 0x00011400ff071b82 */ /* 0x000e620000000800 */
[----:B0-----:R-:W-:-:S05]  /*1790*/  @P1 IMAD.HI.U32 R0, R14, R0, RZ ;  /* 0x000000000e001227 */ /* 0x001fca00078e00ff */
[----:B-1----:R-:W-:-:S05]  /*17a0*/  @P1 SHF.R.U32.HI R3, RZ, R7, R0 ;  /* 0x00000007ff031219 */ /* 0x002fca0000011600 */
[----:B------:R-:W-:-:S04]  /*17b0*/  IMAD.IADD R0, R88, 0x1, R3 ;  /* 0x0000000158007824 */ /* 0x000fc800078e0203 */
[----:B------:R-:W-:Y:S01]  /*17c0*/  VIADD R3, R0, -UR4 ;  /* 0x8000000400037c36 */ /* 0x000fe20008000000 */
[----:B------:R-:W-:Y:S06]  /*17d0*/  @!P2 BRA `(.L_x_1564) ;  /* 0x000000000044a947 */ /* 0x000fec0003800000 */
[----:B------:R-:W-:Y:S01]  /*17e0*/  ISETP.GT.AND P0, PT, R0, -0x1, PT ;  /* 0xffffffff0000780c */ /* 0x000fe20003f04270 */
[----:B------:R-:W-:-:S12]  /*17f0*/  BSSY B0, `(.L_x_1565) ;  /* 0x000000d000007945 */ /* 0x000fd80003800000 */
[----:B------:R-:W-:Y:S05]  /*1800*/  @P0 BRA `(.L_x_1566) ;  /* 0x00000000001c0947 */ /* 0x000fea0003800000 */
[----:B------:R-:W-:Y:S02]  /*1810*/  ISETP.NE.AND P0, PT, R5, 0x1, PT ;  /* 0x000000010500780c */ /* 0x000fe40003f05270 */
[----:B------:R-:W-:-:S11]  /*1820*/  LOP3.LUT R7, RZ, R0, RZ, 0x33, !PT ;  /* 0x00000000ff077212 */ /* 0x000fd600078e33ff */
[----:B------:R-:W0:Y:S02]  /*1830*/  @P0 LDC.64 R8, c[0x0][0x9e8] ;  /* 0x00027a00ff080b82 */ /* 0x000e240000000a00 */
[----:B0-----:R-:W-:-:S05]  /*1840*/  @P0 IMAD.HI.U32 R0, R7, R8, RZ ;  /* 0x0000000807000227 */ /* 0x001fca00078e00ff */
[----:B------:R-:W-:-:S04]  /*1850*/  @P0 SHF.R.U32.HI R7, RZ, R9, R0 ;  /* 0x00000009ff070219 */ /* 0x000fc80000011600 */
[----:B------:R-:W-:Y:S01]  /*1860*/  LOP3.LUT R0, RZ, R7, RZ, 0x33, !PT ;  /* 0x00000007ff007212 */ /* 0x000fe200078e33ff */
[----:B------:R-:W-:Y:S06]  /*1870*/  BRA `(.L_x_1567) ;  /* 0x0000000000107947 */ /* 0x000fec0003800000 */
.L_x_1566:
[----:B------:R-:W-:-:S13]  /*1880*/  ISETP.NE.AND P0, PT, R5, 0x1, PT ;  /* 0x000000010500780c */ /* 0x000fda0003f05270 */
[----:B------:R-:W0:Y:S02]  /*1890*/  @P0 LDC.64 R6, c[0x0][0x9e8] ;  /* 0x00027a00ff060b82 */ /* 0x000e240000000a00 */
[----:B0-----:R-:W-:-:S05]  /*18a0*/  @P0 IMAD.HI.U32 R6, R0, R6, RZ ;  /* 0x0000000600060227 */ /* 0x001fca00078e00ff */
[----:B------:R-:W-:-:S07]  /*18b0*/  @P0 SHF.R.U32.HI R0, RZ, R7, R6 ;  /* 0x00000007ff000219 */ /* 0x000fce0000011606 */
.L_x_1567:
[----:B------:R-:W-:Y:S05]  /*18c0*/  BSYNC B0 ;  /* 0x0000000000007941 */ /* 0x000fea0003800000 */
.L_x_1565:
[----:B------:R-:W-:-:S05]  /*18d0*/  IMAD R0, R0, R5, RZ ;  /* 0x0000000500007224 */ /* 0x000fca00078e02ff */
[----:B------:R-:W-:-:S07]  /*18e0*/  VIMNMX R3, R3, R0, !PT ;  /* 0x0000000003037248 */ /* 0x000fce0007fe0100 */
.L_x_1564:
[----:B------:R-:W-:Y:S01]  /*18f0*/  VIADD R4, R4, 0x7f ;  /* 0x0000007f04047836 */ /* 0x000fe20000000000 */
[----:B------:R-:W-:-:S04]  /*1900*/  SHF.R.S32.HI R0, RZ, 0x1f, R3 ;  /* 0x0000001fff007819 */ /* 0x000fc80000011403 */
[----:B------:R-:W-:Y:S02]  /*1910*/  SHF.R.S32.HI R5, RZ, 0x1f, R4 ;  /* 0x0000001fff057819 */ /* 0x000fe40000011404 */
[----:B------:R-:W-:Y:S02]  /*1920*/  LEA.HI R0, R0, R3, RZ, 0x7 ;  /* 0x0000000300007211 */ /* 0x000fe400078f38ff */
[----:B------:R-:W-:Y:S02]  /*1930*/  LEA.HI R5, R5, R4, RZ, 0x7 ;  /* 0x0000000405057211 */ /* 0x000fe400078f38ff */
[----:B------:R-:W-:Y:S02]  /*1940*/  SHF.R.S32.HI R0, RZ, 0x7, R0 ;  /* 0x00000007ff007819 */ /* 0x000fe40000011400 */
[----:B------:R-:W-:Y:S02]  /*1950*/  SHF.R.S32.HI R5, RZ, 0x7, R5 ;  /* 0x00000007ff057819 */ /* 0x000fe40000011405 */
[----:B------:R-:W-:-:S02]  /*1960*/  VIMNMX R0, RZ, R0, !PT ;  /* 0x00000000ff007248 */ /* 0x000fc40007fe0100 */
[----:B------:R-:W-:-:S03]  /*1970*/  VIMNMX R5, R78, R5, PT ;  /* 0x000000054e057248 */ /* 0x000fc60003fe0100 */
[--C-:B------:R-:W-:Y:S02]  /*1980*/  IMAD R0, R0, 0x80, -R13.reuse ;  /* 0x0000008000007824 */ /* 0x100fe400078e0a0d */
[----:B------:R-:W-:-:S03]  /*1990*/  IMAD R5, R5, 0x80, -R13 ;  /* 0x0000008005057824 */ /* 0x000fc600078e0a0d */
[----:B------:R-:W-:Y:S02]  /*19a0*/  VIMNMX R0, RZ, R0, !PT ;  /* 0x00000000ff007248 */ /* 0x000fe40007fe0100 */
[----:B------:R-:W-:Y:S02]  /*19b0*/  VIMNMX R5, R5, R28, PT ;  /* 0x0000001c05057248 */ /* 0x000fe40003fe0100 */
[----:B------:R-:W-:Y:S02]  /*19c0*/  SHF.R.U32.HI R27, RZ, 0x7, R0 ;  /* 0x00000007ff1b7819 */ /* 0x000fe40000011600 */
[----:B------:R-:W-:Y:S02]  /*19d0*/  ISETP.GT.AND P0, PT, R5, R0, PT ;  /* 0x000000000500720c */ /* 0x000fe40003f04270 */
[----:B------:R-:W-:-:S11]  /*19e0*/  MOV R26, R27 ;  /* 0x0000001b001a7202 */ /* 0x000fd60000000f00 */
[----:B------:R-:W-:-:S05]  /*19f0*/  @P0 VIADD R3, R5, 0x7f ;  /* 0x0000007f05030836 */ /* 0x000fca0000000000 */
[----:B------:R-:W-:-:S04]  /*1a00*/  @P0 SHF.R.S32.HI R0, RZ, 0x1f, R3 ;  /* 0x0000001fff000819 */ /* 0x000fc80000011403 */
[----:B------:R-:W-:-:S04]  /*1a10*/  @P0 LEA.HI R0, R0, R3, RZ, 0x7 ;  /* 0x0000000300000211 */ /* 0x000fc800078f38ff */
[----:B------:R-:W-:Y:S02]  /*1a20*/  @P0 SHF.R.S32.HI R26, RZ, 0x7, R0 ;  /* 0x00000007ff1a0819 */ /* 0x000fe40000011400 */
[----:B------:R-:W-:Y:S02]  /*1a30*/  PLOP3.LUT P0, PT, PT, PT, PT, 0x80, 0x0 ;  /* 0x000000000000781c */ /* 0x000fe40003f0f070 */
[----:B------:R-:W-:-:S13]  /*1a40*/  ISETP.GT.AND P1, PT, R26, R27, PT ;  /* 0x0000001b1a00720c */ /* 0x000fda0003f24270 */
[----:B------:R-:W-:Y:S05]  /*1a50*/  @!P1 BRA `(.L_x_1568) ;  /* 0x00000040005c9947 */ /* 0x000fea0003800000 */
        /* <DEDUP_REMOVED lines=19> */
[----:B-1---5:R-:W-:Y:S05]  /*1b90*/  CALL.ABS.NOINC R14 ;  /* 0x000000000e007343 */ /* 0x022fea0003c00000 */
.L_x_1570:
[----:B------:R-:W-:Y:S05]  /*1ba0*/  BSYNC B6 ;  /* 0x0000000000067941 */ /* 0x000fea0003800000 */
.L_x_1569:
        /* <DEDUP_REMOVED lines=11> */
[----:B------:R-:W-:Y:S01]  /*1c60*/  MOV R10, UR6 ;  /* 0x00000006000a7c02 */ /* 0x000fe20008000f00 */
[----:B------:R-:W-:Y:S02]  /*1c70*/  IMAD.U32 R6, RZ, RZ, UR4 ;  /* 0x00000004ff067e24 */ /* 0x000fe4000f8e00ff */
[----:B------:R-:W-:-:S02]  /*1c80*/  IMAD.U32 R7, RZ, RZ, UR5 ;  /* 0x00000005ff077e24 */ /* 0x000fc4000f8e00ff */
[----:B------:R-:W-:Y:S02]  /*1c90*/  IMAD.U32 R11, RZ, RZ, UR7 ;  /* 0x00000007ff0b7e24 */ /* 0x000fe4000f8e00ff */
[----:B------:R-:W-:Y:S02]  /*1ca0*/  IMAD.MOV.U32 R8, RZ, RZ, 0x70 ;  /* 0x00000070ff087424 */ /* 0x000fe400078e00ff */
[----:B------:R-:W-:Y:S02]  /*1cb0*/  IMAD.MOV.U32 R12, RZ, RZ, 0x1 ;  /* 0x00000001ff0c7424 */ /* 0x000fe400078e00ff */
[----:B0-----:R-:W-:-:S07]  /*1cc0*/  IMAD.MOV.U32 R13, RZ, RZ, RZ ;  /* 0x000000ffff0d7224 */ /* 0x001fce00078e00ff */
[----:B------:R-:W-:-:S07]  /*1cd0*/  LEPC R20, `(.L_x_1572) ;  /* 0x000000001014794e */ /* 0x000fce0000000000 */
[----:B-1---5:R-:W-:Y:S05]  /*1ce0*/  CALL.ABS.NOINC R14 ;  /* 0x000000000e007343 */ /* 0x022fea0003c00000 */
.L_x_1572:
[----:B------:R-:W-:Y:S05]  /*1cf0*/  BSYNC B6 ;  /* 0x0000000000067941 */ /* 0x000fea0003800000 */
.L_x_1571:
[----:B------:R-:W-:Y:S01]  /*1d00*/  ULDC.64 UR4, c[0x0][0x9f8] ;  /* 0x00027e0000047ab9 */ /* 0x000fe20000000a00 */
[----:B------:R-:W2:Y:S01]  /*1d10*/  LDL R34, [R1+0x40] ;  /* 0x0000400001227983 */ /* 0x000ea20000100800 */
[----:B------:R-:W-:Y:S01]  /*1d20*/  ISETP.NE.U32.AND P0, PT, RZ, UR4, PT ;  /* 0x00000004ff007c0c */ /* 0x000fe2000bf05070 */
[----:B------:R-:W-:Y:S01]  /*1d30*/  IMAD.MOV.U32 R69, RZ, RZ, R31 ;  /* 0x000000ffff457224 */ /* 0x000fe200078e001f */
[----:B------:R-:W0:Y:S01]  /*1d40*/  LDC.64 R66, c[0x0][0x3f8] ;  /* 0x0000fe00ff427b82 */ /* 0x000e220000000a00 */
[----:B------:R-:W3:Y:S01]  /*1d50*/  LDL R32, [R1+0x44] ;  /* 0x0000440001207983 */ /* 0x000ee20000100800 */
[----:B------:R-:W-:-:S06]  /*1d60*/  ISETP.NE.AND.EX P0, PT, RZ, UR5, PT, P0 ;  /* 0x00000005ff007c0c */ /* 0x000fcc000bf05300 */
[----:B------:R-:W1:Y:S08]  /*1d70*/  LDC.64 R4, c[0x0][0x408] ;  /* 0x00010200ff047b82 */ /* 0x000e700000000a00 */
[----:B------:R-:W4:Y:S02]  /*1d80*/  @P0 LDC.64 R6, c[0x0][0x9f8] ;  /* 0x00027e00ff060b82 */ /* 0x000f240000000a00 */
[----:B----4-:R-:W-:Y:S01]  /*1d90*/  @P0 IMAD.WIDE R6, R31, 0x4, R6 ;  /* 0x000000041f060825 */ /* 0x010fe200078e0206 */
[----:B------:R-:W4:Y:S05]  /*1da0*/  S2R R20, SR_TID.X ;  /* 0x0000000000147919 */ /* 0x000f2a0000002100 */
[----:B------:R-:W4:Y:S01]  /*1db0*/  LDC R31, c[0x0][0x3f4] ;  /* 0x0000fd00ff1f7b82 */ /* 0x000f220000000800 */
[----:B------:R1:W3:Y:S01]  /*1dc0*/  @P0 LDG.E R69, desc[UR42][R6.64] ;  /* 0x0000002a06450981 */ /* 0x0002e2000c1e1900 */
[----:B------:R-:W-:Y:S01]  /*1dd0*/  SHF.R.S32.HI R3, RZ, 0x1f, R157 ;  /* 0x0000001fff037819 */ /* 0x000fe2000001149d */
[----:B0-----:R-:W-:Y:S01]  /*1de0*/  IMAD.WIDE.U32 R10, R157, R66, R16 ;  /* 0x000000429d0a7225 */ /* 0x001fe200078e0010 */
[----:B------:R-:W-:-:S02]  /*1df0*/  SHF.R.S32.HI R153, RZ, 0x1f, R152 ;  /* 0x0000001fff997819 */ /* 0x000fc40000011498 */
[----:B-1----:R-:W-:Y:S01]  /*1e00*/  SHF.L.U64.HI R64, R4, 0x7, R5 ;  /* 0x0000000704407819 */ /* 0x002fe20000010205 */
[-C--:B------:R-:W-:Y:S01]  /*1e10*/  IMAD R0, R3, R66.reuse, RZ ;  /* 0x0000004203007224 */ /* 0x080fe200078e02ff */
[----:B------:R-:W-:Y:S01]  /*1e20*/  LOP3.LUT R23, R23, 0xfffffffd, RZ, 0xc0, !PT ;  /* 0xfffffffd17177812 */ /* 0x000fe200078ec0ff */
[----:B------:R-:W-:Y:S01]  /*1e30*/  IMAD.WIDE.U32 R8, R157, R66, R152 ;  /* 0x000000429d087225 */ /* 0x000fe200078e0098 */
[----:B------:R-:W-:-:S03]  /*1e40*/  SHF.R.S32.HI R62, RZ, 0x1f, R30 ;  /* 0x0000001fff3e7819 */ /* 0x000fc6000001141e */
[----:B------:R-:W-:Y:S02]  /*1e50*/  IMAD R15, R157, R67, R0 ;  /* 0x000000439d0f7224 */ /* 0x000fe400078e0200 */
[-C--:B------:R-:W-:Y:S02]  /*1e60*/  IMAD R0, R3, R4.reuse, RZ ;  /* 0x0000000403007224 */ /* 0x080fe400078e02ff */
[----:B------:R-:W-:Y:S01]  /*1e70*/  IMAD.IADD R9, R9, 0x1, R15 ;  /* 0x0000000109097824 */ /* 0x000fe200078e020f */
[----:B------:R-:W-:Y:S01]  /*1e80*/  IADD3 R11, R15, R11, RZ ;  /* 0x0000000b0f0b7210 */ /* 0x000fe20007ffe0ff */
[C---:B------:R-:W-:Y:S01]  /*1e90*/  IMAD R21, R157.reuse, R5, R0 ;  /* 0x000000059d157224 */ /* 0x040fe200078e0200 */
[----:B-----5:R-:W-:Y:S01]  /*1ea0*/  SHF.R.S32.HI R15, RZ, 0x1f, R24 ;  /* 0x0000001fff0f7819 */ /* 0x020fe20000011418 */
[----:B------:R-:W-:Y:S01]  /*1eb0*/  IMAD.WIDE.U32 R6, R157, R4, R152 ;  /* 0x000000049d067225 */ /* 0x000fe200078e0098 */
[----:B----4-:R-:W-:-:S03]  /*1ec0*/  ISETP.GE.AND P0, PT, R16, R31, PT ;  /* 0x0000001f1000720c */ /* 0x010fc60003f06270 */
[----:B------:R-:W-:Y:S01]  /*1ed0*/  IMAD R14, R15, R66, RZ ;  /* 0x000000420f0e7224 */ /* 0x000fe200078e02ff */
[----:B------:R-:W-:Y:S01]  /*1ee0*/  SEL R3, R31, RZ, P0 ;  /* 0x000000ff1f037207 */ /* 0x000fe20000000000 */
[----:B------:R-:W-:Y:S01]  /*1ef0*/  IMAD.WIDE.U32 R12, R157, R4, R16 ;  /* 0x000000049d0c7225 */ /* 0x000fe200078e0010 */
[----:B------:R-:W-:-:S03]  /*1f00*/  SHF.R.U32.HI R35, RZ, 0x7, R20 ;  /* 0x00000007ff237819 */ /* 0x000fc60000011614 */
[----:B------:R-:W-:Y:S01]  /*1f10*/  VIADD R36, R20, 0xffffff80 ;  /* 0xffffff8014247836 */ /* 0x000fe20000000000 */
[C---:B------:R-:W-:Y:S01]  /*1f20*/  ISETP.NE.AND P6, PT, R35.reuse, 0x1, PT ;  /* 0x000000012300780c */ /* 0x040fe20003fc5270 */
[----:B------:R-:W-:Y:S02]  /*1f30*/  VIADD R60, R35, 0x8 ;  /* 0x00000008233c7836 */ /* 0x000fe40000000000 */
[----:B------:R-:W-:Y:S02]  /*1f40*/  IMAD.IADD R3, R16, 0x1, R3 ;  /* 0x0000000110037824 */ /* 0x000fe400078e0203 */
[----:B------:R-:W-:Y:S02]  /*1f50*/  VIADD R35, R157, 0x60 ;  /* 0x000000609d237836 */ /* 0x000fe40000000000 */
[----:B------:R-:W-:Y:S01]  /*1f60*/  IMAD R15, R15, R4, RZ ;  /* 0x000000040f0f7224 */ /* 0x000fe200078e02ff */
[----:B------:R-:W-:Y:S01]  /*1f70*/  SHF.R.S32.HI R0, RZ, 0x1f, R3 ;  /* 0x0000001fff007819 */ /* 0x000fe20000011403 */
[----:B------:R-:W-:-:S02]  /*1f80*/  IMAD.SHL.U32 R35, R35, 0x40, RZ ;  /* 0x0000004023237824 */ /* 0x000fc400078e00ff */
[----:B------:R-:W-:Y:S01]  /*1f90*/  VIADD R20, R20, 0xffffff80 ;  /* 0xffffff8014147836 */ /* 0x000fe20000000000 */
[----:B------:R-:W-:Y:S01]  /*1fa0*/  LEA.HI R0, R0, R3, RZ, 0x3 ;  /* 0x0000000300007211 */ /* 0x000fe200078f18ff */
[----:B------:R-:W-:Y:S01]  /*1fb0*/  IMAD.IADD R7, R7, 0x1, R21 ;  /* 0x0000000107077824 */ /* 0x000fe200078e0215 */
[----:B------:R-:W-:Y:S01]  /*1fc0*/  LOP3.LUT R35, R35, 0x1c0, RZ, 0xc0, !PT ;  /* 0x000001c023237812 */ /* 0x000fe200078ec0ff */
[----:B------:R-:W-:Y:S01]  /*1fd0*/  IMAD.IADD R13, R21, 0x1, R13 ;  /* 0x00000001150d7824 */ /* 0x000fe200078e020d */
[----:B------:R-:W-:Y:S05]  /*1fe0*/  @!P6 WARPSYNC.ALL ;  /* 0x000000000000e948 */ /* 0x000fea0003800000 */
[C---:B------:R-:W-:Y:S01]  /*1ff0*/  IMAD R15, R24.reuse, R5, R15 ;  /* 0x00000005180f7224 */ /* 0x040fe200078e020f */
[----:B------:R-:W-:Y:S01]  /*2000*/  LOP3.LUT R5, R35, 0x38, R0, 0xf8, !PT ;  /* 0x0000003823057812 */ /* 0x000fe200078ef800 */
[----:B------:R-:W-:Y:S01]  /*2010*/  VIADD R35, R157, 0x60 ;  /* 0x000000609d237836 */ /* 0x000fe20000000000 */
[----:B------:R-:W-:Y:S01]  /*2020*/  ULDC UR4, c[0x0][0x2f4] ;  /* 0x0000bd0000047ab9 */ /* 0x000fe20000000800 */
[----:B------:R-:W-:Y:S01]  /*2030*/  IMAD.WIDE.U32 R52, R24, R4, R6 ;  /* 0x0000000418347225 */ /* 0x000fe200078e0006 */
[----:B------:R-:W-:-:S02]  /*2040*/  LOP3.LUT R6, R0, 0xfffffff8, RZ, 0xc0, !PT ;  /* 0xfffffff800067812 */ /* 0x000fc400078ec0ff */
[----:B------:R-:W-:Y:S01]  /*2050*/  ISETP.GE.AND P2, PT, R18, UR4, PT ;  /* 0x0000000412007c0c */ /* 0x000fe2000bf46270 */
[----:B------:R-:W-:-:S04]  /*2060*/  IMAD.WIDE.U32 R54, R24, R4, R12 ;  /* 0x0000000418367225 */ /* 0x000fc800078e000c */
[----:B------:R-:W-:Y:S02]  /*2070*/  IMAD.SHL.U32 R63, R4, 0x80, RZ ;  /* 0x00000080043f7824 */ /* 0x000fe400078e00ff */
[----:B------:R-:W-:Y:S02]  /*2080*/  IMAD.SHL.U32 R35, R35, 0x40, RZ ;  /* 0x0000004023237824 */ /* 0x000fe400078e00ff */
[----:B------:R-:W-:-:S03]  /*2090*/  IMAD.WIDE.U32 R48, R24, R66, R8 ;  /* 0x0000004218307225 */ /* 0x000fc600078e0008 */
[----:B------:R-:W-:Y:S01]  /*20a0*/  LOP3.LUT R35, R35, 0x1c0, RZ, 0xc0, !PT ;  /* 0x000001c023237812 */ /* 0x000fe200078ec0ff */
[----:B------:R-:W-:Y:S01]  /*20b0*/  IMAD R21, R24, R67, R14 ;  /* 0x0000004318157224 */ /* 0x000fe200078e020e */
[----:B------:R-:W-:Y:S01]  /*20c0*/  SHF.L.U64.HI R67, R66, 0x7, R67 ;  /* 0x0000000742437819 */ /* 0x000fe20000010243 */
[----:B------:R-:W-:Y:S01]  /*20d0*/  IMAD.WIDE.U32 R50, R24, R66, R10 ;  /* 0x0000004218327225 */ /* 0x000fe200078e000a */
[----:B------:R-:W-:-:S03]  /*20e0*/  SHF.R.U32.HI R35, RZ, 0x3, R35 ;  /* 0x00000003ff237819 */ /* 0x000fc60000011623 */
[----:B------:R-:W-:Y:S01]  /*20f0*/  IMAD.SHL.U32 R58, R31, 0x2, RZ ;  /* 0x000000021f3a7824 */ /* 0x000fe200078e00ff */
[----:B------:R-:W-:Y:S01]  /*2100*/  LOP3.LUT R8, R5, R35, RZ, 0x3c, !PT ;  /* 0x0000002305087212 */ /* 0x000fe200078e3cff */
[----:B------:R-:W-:Y:S01]  /*2110*/  IMAD.IADD R31, R49, 0x1, R21 ;  /* 0x00000001311f7824 */ /* 0x000fe200078e0215 */
[----:B------:R-:W-:Y:S01]  /*2120*/  SHF.R.S32.HI R5, RZ, 0x3, R0 ;  /* 0x00000003ff057819 */ /* 0x000fe20000011400 */
[----:B------:R-:W-:Y:S01]  /*2130*/  IMAD.IADD R68, R68, 0x1, R33 ;  /* 0x0000000144447824 */ /* 0x000fe200078e0221 */
[----:B------:R-:W-:Y:S01]  /*2140*/  IADD3 R21, R21, R51, RZ ;  /* 0x0000003315157210 */ /* 0x000fe20007ffe0ff */
[----:B------:R-:W-:Y:S02]  /*2150*/  IMAD.SHL.U32 R66, R66, 0x80, RZ ;  /* 0x0000008042427824 */ /* 0x000fe400078e00ff */
[----:B------:R-:W-:Y:S02]  /*2160*/  IMAD.IADD R7, R15, 0x1, R55 ;  /* 0x000000010f077824 */ /* 0x000fe400078e0237 */
[C---:B--2---:R-:W-:Y:S01]  /*2170*/  IMAD.SHL.U32 R65, R34.reuse, 0x40, RZ ;  /* 0x0000004022417824 */ /* 0x044fe200078e00ff */
[----:B------:R-:W-:Y:S01]  /*2180*/  @!P6 BAR.SYNC.DEFER_BLOCKING 0x9, 0x100 ;  /* 0x024400000000eb1d */ /* 0x000fe20000010000 */
[----:B------:R-:W-:-:S02]  /*2190*/  LOP3.LUT P1, RZ, R34, 0x4, RZ, 0xc0, !PT ;  /* 0x0000000422ff7812 */ /* 0x000fc4000782c0ff */
[----:B------:R-:W-:Y:S02]  /*21a0*/  SHF.R.S32.HI R34, RZ, 0x1f, R36 ;  /* 0x0000001fff227819 */ /* 0x000fe40000011424 */
[----:B------:R-:W-:Y:S02]  /*21b0*/  LOP3.LUT R65, R65, 0x1c0, RZ, 0xc0, !PT ;  /* 0x000001c041417812 */ /* 0x000fe400078ec0ff */
[----:B------:R-:W-:Y:S02]  /*21c0*/  LEA.HI R34, R34, R36, RZ, 0x2 ;  /* 0x0000002422227211 */ /* 0x000fe400078f10ff */
[----:B------:R-:W-:Y:S02]  /*21d0*/  SHF.R.U32.HI R61, RZ, 0x3, R65 ;  /* 0x00000003ff3d7819 */ /* 0x000fe40000011641 */
[----:B------:R-:W-:Y:S02]  /*21e0*/  LOP3.LUT R34, R34, 0xfffffffc, RZ, 0xc0, !PT ;  /* 0xfffffffc22227812 */ /* 0x000fe400078ec0ff */
[----:B------:R-:W-:-:S02]  /*21f0*/  LOP3.LUT R4, R65, 0x18, R16, 0xf8, !PT ;  /* 0x0000001841047812 */ /* 0x000fc400078ef810 */
[----:B------:R-:W-:Y:S02]  /*2200*/  IADD3 R34, R36, -R34, RZ ;  /* 0x8000002224227210 */ /* 0x000fe40007ffe0ff */
[----:B------:R-:W-:Y:S02]  /*2210*/  LOP3.LUT R4, R4, R61, RZ, 0x3c, !PT ;  /* 0x0000003d04047212 */ /* 0x000fe400078e3cff */
[----:B------:R-:W-:Y:S01]  /*2220*/  @P1 LOP3.LUT R23, R23, 0x2, RZ, 0xfc, !PT ;  /* 0x0000000217171812 */ /* 0x000fe200078efcff */
[----:B------:R-:W-:Y:S01]  /*2230*/  IMAD R59, R34, 0x60, R157 ;  /* 0x00000060223b7824 */ /* 0x000fe200078e029d */
[----:B------:R-:W-:Y:S02]  /*2240*/  SHF.R.S32.HI R34, RZ, 0x1f, R20 ;  /* 0x0000001fff227819 */ /* 0x000fe40000011414 */
[----:B------:R-:W-:Y:S02]  /*2250*/  ISETP.GE.AND P1, PT, R16, UR4, PT ;  /* 0x0000000410007c0c */ /* 0x000fe4000bf26270 */
[----:B------:R-:W-:Y:S01]  /*2260*/  LEA.HI R34, R34, R20, RZ, 0x5 ;  /* 0x0000001422227211 */ /* 0x000fe200078f28ff */
[----:B------:R-:W-:-:S03]  /*2270*/  IMAD.IADD R20, R53, 0x1, R15 ;  /* 0x0000000135147824 */ /* 0x000fc600078e020f */
[----:B------:R-:W-:-:S05]  /*2280*/  SHF.R.S32.HI R34, RZ, 0x5, R34 ;  /* 0x00000005ff227819 */ /* 0x000fca0000011422 */
[----:B------:R-:W-:Y:S01]  /*2290*/  IMAD R57, R34, 0x200, R4 ;  /* 0x0000020022397824 */ /* 0x000fe200078e0204 */
[----:B------:R-:W-:Y:S01]  /*22a0*/  LOP3.LUT R4, R65, 0x38, R0, 0xf8, !PT ;  /* 0x0000003841047812 */ /* 0x000fe200078ef800 */
[----:B---3--:R-:W-:-:S03]  /*22b0*/  IMAD.IADD R0, R32, 0x1, R8 ;  /* 0x0000000120007824 */ /* 0x008fc600078e0208 */
[----:B------:R-:W-:Y:S02]  /*22c0*/  LOP3.LUT R3, R4, R61, RZ, 0x3c, !PT ;  /* 0x0000003d04037212 */ /* 0x000fe400078e3cff */
[----:B------:R-:W-:-:S03]  /*22d0*/  SHF.R.S32.HI R4, RZ, 0x1f, R6 ;  /* 0x0000001fff047819 */ /* 0x000fc60000011406 */
[----:B------:R-:W-:Y:S01]  /*22e0*/  IMAD R3, R34, 0x200, R3 ;  /* 0x0000020022037824 */ /* 0x000fe200078e0203 */
[----:B------:R-:W-:-:S07]  /*22f0*/  SHF.R.S32.HI R56, RZ, 0x1f, R69 ;  /* 0x0000001fff387819 */ /* 0x000fce0000011445 */
.L_x_1628:
[----:B--2-4-:R-:W2:Y:S01]  /*2300*/  LDL R33, [R1+0x40] ;  /* 0x0000400001217983 */ /* 0x014ea20000100800 */
[----:B0-----:R-:W0:Y:S01]  /*2310*/  LDC R74, c[0x0][0x430] ;  /* 0x00010c00ff4a7b82 */ /* 0x001e220000000800 */
[----:B------:R-:W-:Y:S02]  /*2320*/  VIADD R26, R26, 0xffffffff ;  /* 0xffffffff1a1a7836 */ /* 0x000fe40000000000 */
[----:B------:R-:W-:-:S03]  /*2330*/  IMAD.MOV.U32 R73, RZ, RZ, RZ ;  /* 0x000000ffff497224 */ /* 0x000fc600078e00ff */
[----:B------:R-:W-:Y:S02]  /*2340*/  LEA R9, R26, R59, 0x7 ;  /* 0x0000003b1a097211 */ /* 0x000fe400078e38ff */
[----:B------:R-:W1:Y:S02]  /*2350*/  LDC R80, c[0x0][0x3f4] ;  /* 0x0000fd00ff507b82 */ /* 0x000e640000000800 */
[----:B------:R-:W-:Y:S01]  /*2360*/  ISETP.GE.AND P3, PT, R9, R28, PT ;  /* 0x0000001c0900720c */ /* 0x000fe20003f66270 */
[----:B------:R-:W-:-:S03]  /*2370*/  IMAD.IADD R32, R68, 0x1, R9 ;  /* 0x0000000144207824 */ /* 0x000fc600078e0209 */
[----:B------:R-:W-:Y:S01]  /*2380*/  ISETP.GT.OR P3, PT, R59, 0x7f, P3 ;  /* 0x0000007f3b00780c */ /* 0x000fe20001f64670 */
[----:B------:R-:W-:Y:S01]  /*2390*/  IMAD.MOV.U32 R12, RZ, RZ, R32 ;  /* 0x000000ffff0c7224 */ /* 0x000fe200078e0020 */
[----:B0-----:R-:W-:-:S11]  /*23a0*/  ISETP.NE.AND P4, PT, R74, 0x1, PT ;  /* 0x000000014a00780c */ /* 0x001fd60003f85270 */
[----:B------:R-:W0:Y:S08]  /*23b0*/  @!P3 LDC.64 R10, c[0x0][0x428] ;  /* 0x00010a00ff0abb82 */ /* 0x000e300000000a00 */
[----:B------:R-:W3:Y:S08]  /*23c0*/  @!P3 LDC.64 R8, c[0x0][0x418] ;  /* 0x00010600ff08bb82 */ /* 0x000ef00000000a00 */
[----:B------:R-:W4:Y:S08]  /*23d0*/  @P4 LDC R13, c[0x0][0x434] ;  /* 0x00010d00ff0d4b82 */ /* 0x000f300000000800 */
[----:B------:R-:W1:Y:S01]  /*23e0*/  @P4 LDC R14, c[0x0][0x438] ;  /* 0x00010e00ff0e4b82 */ /* 0x000e620000000800 */
[----:B----4-:R-:W-:-:S05]  /*23f0*/  @P4 IMAD.HI.U32 R13, R32, R13, RZ ;  /* 0x0000000d200d4227 */ /* 0x010fca00078e00ff */
[----:B-1----:R-:W-:Y:S01]  /*2400*/  @P4 SHF.R.U32.HI R12, RZ, R14, R13 ;  /* 0x0000000eff0c4219 */ /* 0x002fe2000001160d */
[----:B0-----:R-:W-:-:S03]  /*2410*/  @!P3 IMAD R14, R56, R10, RZ ;  /* 0x0000000a380eb224 */ /* 0x001fc600078e02ff */
[----:B------:R-:W-:Y:S01]  /*2420*/  @!P3 SHF.R.S32.HI R13, RZ, 0x1f, R12 ;  /* 0x0000001fff0db819 */ /* 0x000fe2000001140c */
[C---:B------:R-:W-:Y:S02]  /*2430*/  @!P3 IMAD R15, R69.reuse, R11, R14 ;  /* 0x0000000b450fb224 */ /* 0x040fe400078e020e */
[----:B------:R-:W-:-:S04]  /*2440*/  @!P3 IMAD.WIDE.U32 R10, R69, R10, R12 ;  /* 0x0000000a450ab225 */ /* 0x000fc800078e000c */
[----:B------:R-:W-:Y:S01]  /*2450*/  @!P3 IMAD.IADD R11, R11, 0x1, R15 ;  /* 0x000000010b0bb824 */ /* 0x000fe200078e020f */
[----:B---3--:R-:W-:-:S04]  /*2460*/  @!P3 LEA R8, P4, R10, R8, 0x2 ;  /* 0x000000080a08b211 */ /* 0x008fc800078810ff */
[----:B------:R-:W-:-:S05]  /*2470*/  @!P3 LEA.HI.X R9, R10, R9, R11, 0x2, P4 ;  /* 0x000000090a09b211 */ /* 0x000fca00020f140b */
[----:B-----5:R0:W5:Y:S01]  /*2480*/  @!P3 LDG.E R73, desc[UR42][R8.64] ;  /* 0x0000002a0849b981 */ /* 0x020162000c1e1900 */
[----:B------:R-:W-:Y:S01]  /*2490*/  ISETP.GT.AND P3, PT, R26, R27, PT ;  /* 0x0000001b1a00720c */ /* 0x000fe20003f64270 */
[----:B------:R-:W-:Y:S01]  /*24a0*/  IMAD R72, R22, 0x2000, R57 ;  /* 0x0000200016487824 */ /* 0x000fe200078e0239 */
[----:B------:R-:W-:Y:S01]  /*24b0*/  LOP3.LUT R23, R23, 0xfffffffe, RZ, 0xc0, !PT ;  /* 0xfffffffe17177812 */ /* 0x000fe200078ec0ff */
[----:B------:R-:W-:Y:S01]  /*24c0*/  IMAD.MOV R11, RZ, RZ, -R12 ;  /* 0x000000ffff0b7224 */ /* 0x000fe200078e0a0c */
[----:B------:R-:W-:Y:S05]  /*24d0*/  YIELD ;  /* 0x0000000000007946 */ /* 0x000fea0003800000 */
[----:B------:R-:W-:Y:S01]  /*24e0*/  VIADD R10, R72, 0x20 ;  /* 0x00000020480a7836 */ /* 0x000fe20000000000 */
[----:B------:R-:W-:Y:S01]  /*24f0*/  BSSY B0, `(.L_x_1573) ;  /* 0x000030b000007945 */ /* 0x000fe20003800000 */
[----:B------:R-:W-:-:S02]  /*2500*/  IMAD R74, R74, R11, R32 ;  /* 0x0000000b4a4a7224 */ /* 0x000fc400078e0220 */
[----:B------:R-:W-:Y:S02]  /*2510*/  @P3 LOP3.LUT R23, R23, 0x1, RZ, 0xfc, !PT ;  /* 0x0000000117173812 */ /* 0x000fe400078efcff */
[----:B------:R-:W-:Y:S02]  /*2520*/  ISETP.GE.AND P3, PT, R80, 0x1, PT ;  /* 0x000000015000780c */ /* 0x000fe40003f66270 */
[----:B--2---:R-:W-:-:S13]  /*2530*/  LOP3.LUT P5, RZ, R33, 0x4, RZ, 0xc0, !PT ;  /* 0x0000000421ff7812 */ /* 0x004fda00078ac0ff */
[C---:B------:R-:W-:Y:S01]  /*2540*/  @P5 IADD3 R10, R72.reuse, -0x20, RZ ;  /* 0xffffffe0480a5810 */ /* 0x040fe20007ffe0ff */
[----:B------:R-:W-:-:S04]  /*2550*/  IMAD R72, R72, 0x2, R25 ;  /* 0x0000000248487824 */ /* 0x000fc800078e0219 */
[----:B------:R-:W-:Y:S01]  /*2560*/  IMAD R71, R10, 0x2, R25 ;  /* 0x000000020a477824 */ /* 0x000fe200078e0219 */
[----:B0-----:R-:W-:Y:S06]  /*2570*/  @!P3 BRA `(.L_x_1574) ;  /* 0x0000002800e8b947 */ /* 0x001fec0003800000 */
        /* <DEDUP_REMOVED lines=8> */
[----:B------:R-:W-:Y:S02]  /*2600*/  IMAD R77, R26, -0x80, R28 ;  /* 0xffffff801a4d7824 */ /* 0x000fe400078e021c */
[----:B------:R-:W-:Y:S02]  /*2610*/  IMAD R10, R76, UR4, RZ ;  /* 0x000000044c0a7c24 */ /* 0x000fe4000f8e02ff */
[----:B------:R-:W-:Y:S01]  /*2620*/  IMAD.IADD R9, R9, 0x1, R11 ;  /* 0x0000000109097824 */ /* 0x000fe200078e020b */
[----:B------:R-:W-:Y:S01]  /*2630*/  VIMNMX R77, R77, 0x80, PT ;  /* 0x000000804d4d7848 */ /* 0x000fe20003fe0100 */
[C---:B------:R-:W-:Y:S01]  /*2640*/  IMAD R11, R73.reuse, UR5, R10 ;  /* 0x00000005490b7c24 */ /* 0x040fe2000f8e020a */
[----:B------:R-:W-:Y:S01]  /*2650*/  SHF.R.S32.HI R10, RZ, 0x1f, R26 ;  /* 0x0000001fff0a7819 */ /* 0x000fe2000001141a */
        /* <DEDUP_REMOVED lines=8> */
[C---:B------:R-:W-:Y:S01]  /*26e0*/  LEA R84, P3, R8.reuse, UR4, 0x1 ;  /* 0x0000000408547c11 */ /* 0x040fe2000f8608ff */
[----:B------:R-:W-:Y:S01]  /*26f0*/  ULDC.U8 UR4, c[0x0][0x410] ;  /* 0x0001040000047ab9 */ /* 0x000fe20000000000 */
[----:B------:R-:W-:Y:S02]  /*2700*/  IMAD R11, R67, R26, RZ ;  /* 0x0000001a430b7224 */ /* 0x000fe400078e02ff */
[----:B------:R-:W-:Y:S01]  /*2710*/  LEA.HI.X R85, R8, UR5, R85, 0x1, P3 ;  /* 0x0000000508557c11 */ /* 0x000fe200098f0c55 */
[C---:B------:R-:W-:Y:S01]  /*2720*/  IMAD R79, R10.reuse, R63, R12 ;  /* 0x0000003f0a4f7224 */ /* 0x040fe200078e020c */
[----:B------:R-:W-:Y:S01]  /*2730*/  ISETP.NE.AND P3, PT, RZ, UR4, PT ;  /* 0x00000004ff007c0c */ /* 0x000fe2000bf65270 */
[----:B------:R-:W-:Y:S02]  /*2740*/  IMAD R13, R10, R66, R11 ;  /* 0x000000420a0d7224 */ /* 0x000fe400078e020b */
[----:B------:R-:W-:-:S04]  /*2750*/  IMAD.WIDE.U32 R10, R66, R26, RZ ;  /* 0x0000001a420a7225 */ /* 0x000fc800078e00ff */
[----:B------:R-:W-:-:S04]  /*2760*/  IMAD.WIDE.U32 R8, R63, R26, RZ ;  /* 0x0000001a3f087225 */ /* 0x000fc800078e00ff */
[----:B------:R-:W-:Y:S02]  /*2770*/  IMAD.IADD R70, R11, 0x1, R13 ;  /* 0x000000010b467824 */ /* 0x000fe400078e020d */
[----:B------:R-:W-:Y:S01]  /*2780*/  IMAD.IADD R79, R9, 0x1, R79 ;  /* 0x00000001094f7824 */ /* 0x000fe200078e024f */
[----:B------:R-:W-:Y:S06]  /*2790*/  @!P3 BRA `(.L_x_1575) ;  /* 0x000000140010b947 */ /* 0x000fec0003800000 */
[----:B------:R0:W5:Y:S01]  /*27a0*/  LDL R83, [R1+0xc] ;  /* 0x00000c0001537983 */ /* 0x0001620000100800 */
        /* <DEDUP_REMOVED lines=10> */
[----:B0-----:R-:W-:Y:S06]  /*2850*/  @P3 BRA `(.L_x_1577) ;  /* 0x0000000000503947 */ /* 0x001fec0003800000 */
[----:B------:R-:W-:Y:S01]  /*2860*/  IADD3 R13, P4, R48, R10, RZ ;  /* 0x0000000a300d7210 */ /* 0x000fe20007f9e0ff */
[----:B------:R-:W-:Y:S01]  /*2870*/  ULDC.64 UR4, c[0x0][0x3e8] ;  /* 0x0000fa0000047ab9 */ /* 0x000fe20000000a00 */
[----:B------:R-:W-:Y:S02]  /*2880*/  CS2R R44, SRZ ;  /* 0x00000000002c7805 */ /* 0x000fe4000001ff00 */
[----:B------:R-:W-:Y:S02]  /*2890*/  CS2R R46, SRZ ;  /* 0x00000000002e7805 */ /* 0x000fe4000001ff00 */
[----:B------:R-:W-:Y:S02]  /*28a0*/  IADD3.X R14, R70, R31, RZ, P4, !PT ;  /* 0x0000001f460e7210 */ /* 0x000fe400027fe4ff */
        /* <DEDUP_REMOVED lines=11> */
[----:B------:R0:W5:Y:S02]  /*2960*/  @!P4 LDG.E.64 R46, desc[UR42][R14.64] ;  /* 0x0000002a0e2ec981 */ /* 0x000164000c1e1b00 */
[----:B-----5:R-:W-:-:S13]  /*2970*/  ISETP.GE.AND P4, PT, R83, R80, PT ;  /* 0x000000505300720c */ /* 0x020fda0003f86270 */
[----:B------:R0:W5:Y:S04]  /*2980*/  @!P4 LDG.E.64 R40, desc[UR42][R12.64+0x20] ;  /* 0x0000202a0c28c981 */ /* 0x000168000c1e1b00 */
[----:B------:R0:W5:Y:S02]  /*2990*/  @!P4 LDG.E.64 R42, desc[UR42][R14.64+0x20] ;  /* 0x0000202a0e2ac981 */ /* 0x000164000c1e1b00 */
.L_x_1577:
[----:B------:R-:W-:Y:S05]  /*29a0*/  BSYNC B1 ;  /* 0x0000000000017941 */ /* 0x000fea0003800000 */
.L_x_1576:
[----:B0-----:R-:W-:Y:S01]  /*29b0*/  VIADD R12, R157, 0x60 ;  /* 0x000000609d0c7836 */ /* 0x001fe20000000000 */
[----:B------:R-:W-:Y:S01]  /*29c0*/  BSSY B1, `(.L_x_1578) ;  /* 0x0000021000017945 */ /* 0x000fe20003800000 */
[----:B-----5:R-:W-:Y:S02]  /*29d0*/  IMAD.MOV.U32 R81, RZ, RZ, R40 ;  /* 0x000000ffff517224 */ /* 0x020fe400078e0028 */
[----:B------:R-:W-:Y:S01]  /*29e0*/  IMAD.MOV.U32 R82, RZ, RZ, R41 ;  /* 0x000000ffff527224 */ /* 0x000fe200078e0029 */
[----:B------:R-:W-:-:S13]  /*29f0*/  ISETP.GE.AND P4, PT, R12, R77, PT ;  /* 0x0000004d0c00720c */ /* 0x000fda0003f86270 */
[----:B------:R-:W-:Y:S05]  /*2a00*/  @P4 BRA `(.L_x_1579) ;  /* 0x0000000000704947 */ /* 0x000fea0003800000 */
[----:B------:R-:W0:Y:S01]  /*2a10*/  LDC.64 R12, c[0x0][0x3f8] ;  /* 0x0000fe00ff0c7b82 */ /* 0x000e220000000a00 */
[----:B------:R-:W-:Y:S01]  /*2a20*/  IMAD.MOV.U32 R11, RZ, RZ, R70 ;  /* 0x000000ffff0b7224 */ /* 0x000fe200078e0046 */
[----:B------:R-:W-:Y:S01]  /*2a30*/  ULDC.64 UR4, c[0x0][0x3e8] ;  /* 0x0000fa0000047ab9 */ /* 0x000fe20000000a00 */
[----:B------:R-:W-:Y:S01]  /*2a40*/  IMAD.MOV.U32 R9, RZ, RZ, R79 ;  /* 0x000000ffff097224 */ /* 0x000fe200078e004f */
[----:B------:R-:W-:Y:S02]  /*2a50*/  CS2R R36, SRZ ;  /* 0x0000000000247805 */ /* 0x000fe4000001ff00 */
[----:B------:R-:W-:Y:S01]  /*2a60*/  CS2R R38, SRZ ;  /* 0x0000000000267805 */ /* 0x000fe2000001ff00 */
        /* <DEDUP_REMOVED lines=22> */
.L_x_1579:
[----:B------:R-:W-:Y:S05]  /*2bd0*/  BSYNC B1 ;  /* 0x0000000000017941 */ /* 0x000fea0003800000 */
.L_x_1578:
[----:B0-----:R-:W-:Y:S01]  /*2be0*/  IMAD.MOV.U32 R8, RZ, RZ, R44 ;  /* 0x000000ffff087224 */ /* 0x001fe200078e002c */
[----:B------:R-:W-:Y:S01]  /*2bf0*/  MOV R9, R45 ;  /* 0x0000002d00097202 */ /* 0x000fe20000000f00 */
[----:B------:R-:W-:Y:S01]  /*2c00*/  UISETP.NE.AND UP0, UPT, UR39, 0x3, UPT ;  /* 0x000000032700788c */ /* 0x000fe2000bf05270 */
[----:B------:R-:W-:Y:S01]  /*2c10*/  IMAD.MOV.U32 R10, RZ, RZ, R46 ;  /* 0x000000ffff0a7224 */ /* 0x000fe200078e002e */
[----:B------:R-:W-:Y:S01]  /*2c20*/  PRMT R90, R90, 0x5410, R81 ;  /* 0x000054105a5a7816 */ /* 0x000fe20000000051 */
[----:B------:R-:W-:Y:S01]  /*2c30*/  IMAD.MOV.U32 R11, RZ, RZ, R47 ;  /* 0x000000ffff0b7224 */ /* 0x000fe200078e002f */
[----:B------:R-:W-:Y:S01]  /*2c40*/  PRMT R97, R8, 0x5410, R9 ;  /* 0x0000541008617816 */ /* 0x000fe20000000009 */
[----:B------:R-:W-:Y:S01]  /*2c50*/  IMAD.MOV.U32 R8, RZ, RZ, R42 ;  /* 0x000000ffff087224 */ /* 0x000fe200078e002a */
[----:B------:R-:W-:Y:S01]  /*2c60*/  PRMT R89, R82, 0x7610, R89 ;  /* 0x0000761052597816 */ /* 0x000fe20000000059 */
[----:B------:R-:W-:Y:S01]  /*2c70*/  IMAD.MOV.U32 R9, RZ, RZ, R43 ;  /* 0x000000ffff097224 */ /* 0x000fe200078e002b */
[----:B------:R-:W-:-:S02]  /*2c80*/  PLOP3.LUT P5, PT, PT, PT, UP0, 0x80, 0x0 ;  /* 0x000000000000781c */ /* 0x000fc40003faf008 */
[----:B------:R-:W-:Y:S01]  /*2c90*/  PRMT R90, R8, 0x7610, R90 ;  /* 0x00007610085a7816 */ /* 0x000fe2000000005a */
[----:B-----5:R-:W-:Y:S01]  /*2ca0*/  IMAD.MOV.U32 R8, RZ, RZ, R32 ;  /* 0x000000ffff087224 */ /* 0x020fe200078e0020 */
        /* <DEDUP_REMOVED lines=8> */
[----:B------:R-:W-:-:S02]  /*2d30*/  IMAD.MOV.U32 R9, RZ, RZ, R35 ;  /* 0x000000ffff097224 */ /* 0x000fc400078e0023 */
[----:B------:R-:W-:Y:S02]  /*2d40*/  IMAD.MOV.U32 R10, RZ, RZ, R38 ;  /* 0x000000ffff0a7224 */ /* 0x000fe400078e0026 */
[----:B------:R-:W-:Y:S01]  /*2d50*/  IMAD.MOV.U32 R11, RZ, RZ, R39 ;  /* 0x000000ffff0b7224 */ /* 0x000fe200078e0027 */
[----:B------:R-:W-:-:S04]  /*2d60*/  PRMT R83, R8, 0x5410, R9 ;  /* 0x0000541008537816 */ /* 0x000fc80000000009 */
[----:B------:R-:W-:Y:S01]  /*2d70*/  PRMT R87, R10, 0x5410, R11 ;  /* 0x000054100a577816 */ /* 0x000fe2000000000b */
[----:B------:R-:W-:Y:S06]  /*2d80*/  @!P5 BRA `(.L_x_1580) ;  /* 0x000000000004d947 */ /* 0x000fec0003800000 */
[----:B------:R-:W-:Y:S01]  /*2d90*/  BPT.TRAP 0x1 ;  /* 0x000000040000795c */ /* 0x000fe20000300000 */
.L_x_1580:
[----:B------:R-:W2:Y:S01]  /*2da0*/  LDL R8, [R1+0x8] ;  /* 0x0000080001087983 */ /* 0x000ea20000100800 */
[----:B------:R-:W-:Y:S01]  /*2db0*/  IMAD R70, R22, 0x8, R2 ;  /* 0x0000000816467824 */ /* 0x000fe200078e0202 */
[----:B------:R-:W-:Y:S01]  /*2dc0*/  BSSY B1, `(.L_x_1581) ;  /* 0x0000004000017945 */ /* 0x000fe20003800000 */
[----:B--2---:R-:W-:-:S04]  /*2dd0*/  SHF.L.U32 R79, R8, 0x1f, RZ ;  /* 0x0000001f084f7819 */ /* 0x004fc800000006ff */
[----:B------:R-:W0:Y:S02]  /*2de0*/  SYNCS.PHASECHK.TRANS64.TRYWAIT P6, [R70+URZ+0x16890], R79 ;  /* 0x0168904f460075a7 */ /* 0x000e2400080c017f */
[----:B0-----:R-:W-:Y:S05]  /*2df0*/  @!P6 BRA `(.L_x_1582) ;  /* 0x000001d00070e947 */ /* 0x001fea0003800000 */
.L_x_1893:
[----:B------:R-:W-:Y:S05]  /*2e00*/  BSYNC B1 ;  /* 0x0000000000017941 */ /* 0x000fea0003800000 */
.L_x_1581:
[----:B------:R-:W-:-:S03]  /*2e10*/  UMOV UR4, 0xffffffff ;  /* 0xffffffff00047882 */ /* 0x000fc60000000000 */
[----:B------:R-:W-:Y:S05]  /*2e20*/  BRA.DIV UR4, `(.L_x_1583) ;  /* 0x000001d204787947 */ /* 0x000fea000b800000 */
[----:B------:R1:W2:Y:S04]  /*2e30*/  SHFL.IDX PT, R81, R85, RZ, 0x1c1f ;  /* 0x001c1fff55517589 */ /* 0x0002a800000e0000 */
[----:B------:R1:W3:Y:S02]  /*2e40*/  SHFL.IDX PT, R14, R84, RZ, 0x1c1f ;  /* 0x001c1fff540e7589 */ /* 0x0002e400000e0000 */
.L_x_1897:
        /* <DEDUP_REMOVED lines=10> */
[----:B------:R-:W-:Y:S01]  /*2ef0*/  SHF.R.U64 R93, R44, 0x10, R45 ;  /* 0x000000102c5d7819 */ /* 0x000fe2000000122d */
[----:B0-----:R-:W-:Y:S01]  /*2f00*/  IMAD.MOV.U32 R15, RZ, RZ, R10 ;  /* 0x000000ffff0f7224 */ /* 0x001fe200078e000a */
        /* <DEDUP_REMOVED lines=10> */
[----:B------:R-:W-:Y:S01]  /*2fb0*/  FMUL.FTZ R96, R44, R91 ;  /* 0x0000005b2c607220 */ /* 0x000fe20000410000 */
[----:B------:R-:W-:Y:S02]  /*2fc0*/  HADD2.F32 R46, -RZ, R92.H0_H0 ;  /* 0x2000005cff2e7230 */ /* 0x000fe40000004100 */
[CC--:B------:R-:W-:Y:S01]  /*2fd0*/  FMUL.FTZ R92, R10.reuse, R47.reuse ;  /* 0x0000002f0a5c7220 */ /* 0x0c0fe20000410000 */
[----:B------:R-:W-:Y:S01]  /*2fe0*/  FMUL.FTZ R47, R9, R47 ;  /* 0x0000002f092f7220 */ /* 0x000fe20000410000 */
[----:B------:R-:W-:Y:S02]  /*2ff0*/  FMUL.FTZ R95, R11, R91 ;  /* 0x0000005b0b5f7220 */ /* 0x000fe40000410000 */
[-C--:B------:R-:W-:Y:S01]  /*3000*/  FFMA.FTZ R91, R9, R45.reuse, -R92 ;  /* 0x0000002d095b7223 */ /* 0x080fe2000001085c */
[----:B------:R-:W-:Y:S01]  /*3010*/  FFMA.FTZ R94, R10, R45, R47 ;  /* 0x0000002d0a5e7223 */ /* 0x000fe2000001002f */
[----:B------:R-:W-:-:S02]  /*3020*/  HADD2.F32 R9, -RZ, R8.H1_H1 ;  /* 0x30000008ff097230 */ /* 0x000fc40000004100 */
[-C--:B------:R-:W-:Y:S01]  /*3030*/  FFMA.FTZ R93, R11, R46.reuse, -R96 ;  /* 0x0000002e0b5d7223 */ /* 0x080fe20000010860 */
[----:B------:R-:W-:Y:S01]  /*3040*/  FFMA.FTZ R98, R44, R46, R95 ;  /* 0x0000002e2c627223 */ /* 0x000fe2000001005f */
[----:B------:R-:W-:Y:S02]  /*3050*/  HADD2.F32 R45, -RZ, R99.H0_H0 ;  /* 0x20000063ff2d7230 */ /* 0x000fe40000004100 */
[----:B------:R-:W-:Y:S02]  /*3060*/  HADD2.F32 R8, -RZ, R8.H0_H0 ;  /* 0x20000008ff087230 */ /* 0x000fe40000004100 */
[----:B------:R-:W-:Y:S02]  /*3070*/  HADD2.F32 R10, -RZ, R15.H1_H1 ;  /* 0x3000000fff0a7230 */ /* 0x000fe40000004100 */
[-C--:B------:R-:W-:Y:S01]  /*3080*/  FMUL.FTZ R47, R9, R45.reuse ;  /* 0x0000002d092f7220 */ /* 0x080fe20000410000 */
[----:B------:R-:W-:Y:S02]  /*3090*/  HADD2.F32 R46, -RZ, R99.H1_H1 ;  /* 0x30000063ff2e7230 */ /* 0x000fe40000004100 */
[----:B------:R-:W-:Y:S01]  /*30a0*/  FMUL.FTZ R92, R8, R45 ;  /* 0x0000002d085c7220 */ /* 0x000fe20000410000 */
[----:B------:R-:W-:-:S02]  /*30b0*/  HADD2.F32 R15, -RZ, R15.H0_H0 ;  /* 0x2000000fff0f7230 */ /* 0x000fc40000004100 */
[--C-:B------:R-:W-:Y:S02]  /*30c0*/  HADD2.F32 R11, -RZ, R97.reuse.H0_H0 ;  /* 0x20000061ff0b7230 */ /* 0x100fe40000004100 */
[-C--:B------:R-:W-:Y:S01]  /*30d0*/  FMUL.FTZ R96, R10, R46.reuse ;  /* 0x0000002e0a607220 */ /* 0x080fe20000410000 */
        /* <DEDUP_REMOVED lines=10> */
.L_x_1589:
[----:B------:R-:W-:Y:S05]  /*3180*/  BSYNC B3 ;  /* 0x0000000000037941 */ /* 0x000fea0003800000 */
.L_x_1588:
[----:B0-----:R4:W-:Y:S02]  /*3190*/  ST.E.128 desc[UR42][R12.64], R8 ;  /* 0x000000080c007985 */ /* 0x0019e4000c101d2a */
.L_x_1587:
[----:B------:R-:W-:Y:S05]  /*31a0*/  BSYNC B2 ;  /* 0x0000000000027941 */ /* 0x000fea0003800000 */
.L_x_1586:
[----:B------:R-:W-:Y:S05]  /*31b0*/  @P2 BRA `(.L_x_1585) ;  /* 0x0000000000cc2947 */ /* 0x000fea0003800000 */
[----:B----4-:R-:W2:Y:S04]  /*31c0*/  LDL R8, [R1+0x4] ;  /* 0x0000040001087983 */ /* 0x010ea80000100800 */
[----:B------:R-:W4:Y:S01]  /*31d0*/  LDL R15, [R1+0xc] ;  /* 0x00000c00010f7983 */ /* 0x000f220000100800 */
[C---:B---3--:R-:W-:Y:S01]  /*31e0*/  LEA R12, P3, R18.reuse, R14, 0x1 ;  /* 0x0000000e120c7211 */ /* 0x048fe200078608ff */
[----:B------:R-:W-:Y:S03]  /*31f0*/  BSSY B2, `(.L_x_1590) ;  /* 0x000002e000027945 */ /* 0x000fe60003800000 */
[----:B--2---:R-:W-:Y:S02]  /*3200*/  LEA.HI.X R13, R18, R81, R8, 0x1, P3 ;  /* 0x00000051120d7211 */ /* 0x004fe400018f0c08 */
[----:B------:R2:W3:Y:S01]  /*3210*/  LDS.128 R8, [R71+0xe000] ;  /* 0x00e0000047087984 */ /* 0x0004e20000000c00 */
[----:B----4-:R-:W-:-:S13]  /*3220*/  ISETP.GE.AND P3, PT, R15, R80, PT ;  /* 0x000000500f00720c */ /* 0x010fda0003f66270 */
[----:B--2---:R-:W-:Y:S05]  /*3230*/  @P3 BRA `(.L_x_1591) ;  /* 0x0000000000a43947 */ /* 0x004fea0003800000 */
[--C-:B------:R-:W-:Y:S01]  /*3240*/  SHF.R.U64 R40, R40, 0x10, R41.reuse ;  /* 0x0000001028287819 */ /* 0x100fe20000001229 */
[----:B---3--:R-:W-:Y:S01]  /*3250*/  IMAD.MOV.U32 R14, RZ, RZ, R10 ;  /* 0x000000ffff0e7224 */ /* 0x008fe200078e000a */
[----:B------:R-:W-:Y:S01]  /*3260*/  SHF.R.U32.HI R45, RZ, 0x10, R41 ;  /* 0x00000010ff2d7819 */ /* 0x000fe20000011629 */
[----:B------:R-:W-:Y:S01]  /*3270*/  HADD2.F32 R10, -RZ, R9.H1_H1 ;  /* 0x30000009ff0a7230 */ /* 0x000fe20000004100 */
[--C-:B------:R-:W-:Y:S01]  /*3280*/  SHF.R.U64 R41, R42, 0x10, R43.reuse ;  /* 0x000000102a297819 */ /* 0x100fe2000000122b */
[----:B------:R-:W-:Y:S01]  /*3290*/  HADD2.F32 R15, -RZ, R11.H1_H1 ;  /* 0x3000000bff0f7230 */ /* 0x000fe20000004100 */
        /* <DEDUP_REMOVED lines=13> */
[-C--:B------:R-:W-:Y:S01]  /*3370*/  FFMA.FTZ R46, R9, R40.reuse, -R46 ;  /* 0x00000028092e7223 */ /* 0x080fe2000001082e */
[----:B------:R-:W-:Y:S01]  /*3380*/  FFMA.FTZ R43, R10, R40, R41 ;  /* 0x000000280a2b7223 */ /* 0x000fe20000010029 */
[----:B------:R-:W-:Y:S01]  /*3390*/  FFMA.FTZ R47, R15, R42, R44 ;  /* 0x0000002a0f2f7223 */ /* 0x000fe2000001002c */
[----:B------:R-:W-:Y:S02]  /*33a0*/  HADD2.F32 R90, -RZ, R90.H0_H0 ;  /* 0x2000005aff5a7230 */ /* 0x000fe40000004100 */
[----:B------:R-:W-:Y:S02]  /*33b0*/  HADD2.F32 R15, -RZ, R89.H1_H1 ;  /* 0x30000059ff0f7230 */ /* 0x000fe40000004100 */
[----:B------:R-:W-:Y:S02]  /*33c0*/  HADD2.F32 R9, -RZ, R8.H1_H1 ;  /* 0x30000008ff097230 */ /* 0x000fe40000004100 */
[----:B------:R-:W-:Y:S02]  /*33d0*/  HADD2.F32 R10, -RZ, R14.H1_H1 ;  /* 0x3000000eff0a7230 */ /* 0x000fe40000004100 */
[----:B------:R-:W-:-:S02]  /*33e0*/  HADD2.F32 R8, -RZ, R8.H0_H0 ;  /* 0x20000008ff087230 */ /* 0x000fc40000004100 */
[CC--:B------:R-:W-:Y:S01]  /*33f0*/  FMUL.FTZ R41, R9.reuse, R90.reuse ;  /* 0x0000005a09297220 */ /* 0x0c0fe20000410000 */
[----:B------:R-:W-:Y:S02]  /*3400*/  HADD2.F32 R14, -RZ, R14.H0_H0 ;  /* 0x2000000eff0e7230 */ /* 0x000fe40000004100 */
[----:B------:R-:W-:Y:S01]  /*3410*/  FMUL.FTZ R45, R10, R15 ;  /* 0x0000000f0a2d7220 */ /* 0x000fe20000410000 */
[----:B------:R-:W-:Y:S02]  /*3420*/  HADD2.F32 R89, -RZ, R89.H0_H0 ;  /* 0x20000059ff597230 */ /* 0x000fe40000004100 */
[C---:B------:R-:W-:Y:S01]  /*3430*/  FMUL.FTZ R90, R8.reuse, R90 ;  /* 0x0000005a085a7220 */ /* 0x040fe20000410000 */
[----:B------:R-:W-:Y:S01]  /*3440*/  FFMA.FTZ R41, R8, R11, -R41 ;  /* 0x0000000b08297223 */ /* 0x000fe20000010829 */
[C---:B------:R-:W-:Y:S02]  /*3450*/  FMUL.FTZ R15, R14.reuse, R15 ;  /* 0x0000000f0e0f7220 */ /* 0x040fe40000410000 */
[----:B------:R-:W-:Y:S01]  /*3460*/  FFMA.FTZ R90, R9, R11, R90 ;  /* 0x0000000b095a7223 */ /* 0x000fe2000001005a */
[-C--:B------:R-:W-:Y:S01]  /*3470*/  FFMA.FTZ R45, R14, R89.reuse, -R45 ;  /* 0x000000590e2d7223 */ /* 0x080fe2000001082d */
[----:B------:R-:W-:Y:S01]  /*3480*/  FFMA.FTZ R10, R10, R89, R15 ;  /* 0x000000590a0a7223 */ /* 0x000fe2000001000f */
[----:B------:R-:W-:-:S02]  /*3490*/  F2FP.F16.F32.PACK_AB R9, R43, R46 ;  /* 0x0000002e2b09723e */ /* 0x000fc400000000ff */
[----:B------:R-:W-:Y:S02]  /*34a0*/  F2FP.F16.F32.PACK_AB R11, R47, R92 ;  /* 0x0000005c2f0b723e */ /* 0x000fe400000000ff */
[----:B------:R-:W-:Y:S02]  /*34b0*/  F2FP.F16.F32.PACK_AB R8, R90, R41 ;  /* 0x000000295a08723e */ /* 0x000fe400000000ff */
[----:B------:R-:W-:-:S07]  /*34c0*/  F2FP.F16.F32.PACK_AB R10, R10, R45 ;  /* 0x0000002d0a0a723e */ /* 0x000fce00000000ff */
.L_x_1591:
[----:B------:R-:W-:Y:S05]  /*34d0*/  BSYNC B2 ;  /* 0x0000000000027941 */ /* 0x000fea0003800000 */
.L_x_1590:
[----:B---3--:R2:W-:Y:S02]  /*34e0*/  ST.E.128 desc[UR42][R12.64], R8 ;  /* 0x000000080c007985 */ /* 0x0085e4000c101d2a */
.L_x_1585:
[----:B------:R-:W-:Y:S05]  /*34f0*/  BSYNC B1 ;  /* 0x0000000000017941 */ /* 0x000fea0003800000 */
.L_x_1584:
[----:B------:R-:W-:-:S03]  /*3500*/  UMOV UR4, 0xffffffff ;  /* 0xffffffff00047882 */ /* 0x000fc60000000000 */
[----:B------:R-:W-:Y:S05]  /*3510*/  BRA.DIV UR4, `(.L_x_1592) ;  /* 0x000001ce04047947 */ /* 0x000fea000b800000 */
[----:B-1----:R-:W1:Y:S04]  /*3520*/  SHFL.IDX PT, R85, R85, 0x1, 0x1c1f ;  /* 0x003c1f0055557f89 */ /* 0x002e6800000e0000 */
[----:B---3--:R3:W0:Y:S02]  /*3530*/  SHFL.IDX PT, R14, R84, 0x1, 0x1c1f ;  /* 0x003c1f00540e7f89 */ /* 0x00862400000e0000 */
.L_x_1901:
[----:B------:R-:W-:Y:S05]  /*3540*/  @P4 BRA `(.L_x_1593) ;  /* 0x0000002000144947 */ /* 0x000fea0003800000 */
[----:B------:R-:W-:Y:S04]  /*3550*/  BSSY B1, `(.L_x_1594) ;  /* 0x0000033000017945 */ /* 0x000fe80003800000 */
[----:B------:R-:W-:Y:S05]  /*3560*/  @P1 BRA `(.L_x_1595) ;  /* 0x0000000000c41947 */ /* 0x000fea0003800000 */
[----:B--2-4-:R2:W4:Y:S01]  /*3570*/  LDS.128 R8, [R72+0x11000] ;  /* 0x0110000048087984 */ /* 0x0145220000000c00 */
[C---:B0-----:R-:W-:Y:S01]  /*3580*/  LEA R12, P3, R16.reuse, R14, 0x1 ;  /* 0x0000000e100c7211 */ /* 0x041fe200078608ff */
[----:B------:R-:W-:Y:S03]  /*3590*/  BSSY B2, `(.L_x_1596) ;  /* 0x000002d000027945 */ /* 0x000fe60003800000 */
[----:B-1----:R-:W-:Y:S02]  /*35a0*/  LEA.HI.X R13, R16, R85, R17, 0x1, P3 ;  /* 0x00000055100d7211 */ /* 0x002fe400018f0c11 */
[----:B------:R-:W-:-:S13]  /*35b0*/  ISETP.GE.AND P3, PT, R152, R80, PT ;  /* 0x000000509800720c */ /* 0x000fda0003f66270 */
[----:B--2---:R-:W-:Y:S05]  /*35c0*/  @P3 BRA `(.L_x_1597) ;  /* 0x0000000000a43947 */ /* 0x004fea0003800000 */
[----:B------:R-:W-:Y:S02]  /*35d0*/  SHF.R.U64 R42, R36, 0x10, R37 ;  /* 0x00000010242a7819 */ /* 0x000fe40000001225 */
[--C-:B------:R-:W-:Y:S02]  /*35e0*/  SHF.R.U64 R36, R38, 0x10, R39.reuse ;  /* 0x0000001026247819 */ /* 0x100fe40000001227 */
[----:B------:R-:W-:Y:S02]  /*35f0*/  SHF.R.U32.HI R40, RZ, 0x10, R39 ;  /* 0x00000010ff287819 */ /* 0x000fe40000011627 */
[----:B------:R-:W-:Y:S01]  /*3600*/  SHF.R.U32.HI R41, RZ, 0x10, R37 ;  /* 0x00000010ff297819 */ /* 0x000fe20000011625 */
[----:B------:R-:W-:Y:S01]  /*3610*/  HADD2.F32 R39, -RZ, R36.H0_H0 ;  /* 0x20000024ff277230 */ /* 0x000fe20000004100 */
[----:B----4-:R-:W-:Y:S01]  /*3620*/  MOV R15, R10 ;  /* 0x0000000a000f7202 */ /* 0x010fe20000000f00 */
[----:B------:R-:W-:Y:S02]  /*3630*/  HADD2.F32 R36, -RZ, R11.H1_H1 ;  /* 0x3000000bff247230 */ /* 0x000fe40000004100 */
[----:B------:R-:W-:-:S02]  /*3640*/  HADD2.F32 R40, -RZ, R40.H0_H0 ;  /* 0x20000028ff287230 */ /* 0x000fc40000004100 */
[----:B------:R-:W-:Y:S02]  /*3650*/  HADD2.F32 R10, -RZ, R9.H1_H1 ;  /* 0x30000009ff0a7230 */ /* 0x000fe40000004100 */
[----:B------:R-:W-:Y:S02]  /*3660*/  HADD2.F32 R11, -RZ, R11.H0_H0 ;  /* 0x2000000bff0b7230 */ /* 0x000fe40000004100 */
[----:B------:R-:W-:Y:S01]  /*3670*/  FMUL.FTZ R44, R36, R40 ;  /* 0x00000028242c7220 */ /* 0x000fe20000410000 */
[----:B------:R-:W-:Y:S02]  /*3680*/  HADD2.F32 R9, -RZ, R9.H0_H0 ;  /* 0x20000009ff097230 */ /* 0x000fe40000004100 */
[----:B------:R-:W-:Y:S02]  /*3690*/  HADD2.F32 R37, -RZ, R42.H0_H0 ;  /* 0x2000002aff257230 */ /* 0x000fe40000004100 */
[----:B------:R-:W-:Y:S01]  /*36a0*/  FMUL.FTZ R42, R10, R39 ;  /* 0x000000270a2a7220 */ /* 0x000fe20000410000 */
[----:B------:R-:W-:-:S02]  /*36b0*/  HADD2.F32 R38, -RZ, R41.H0_H0 ;  /* 0x20000029ff267230 */ /* 0x000fc40000004100 */
[----:B------:R-:W-:Y:S01]  /*36c0*/  FMUL.FTZ R41, R11, R40 ;  /* 0x000000280b297220 */ /* 0x000fe20000410000 */
[C---:B------:R-:W-:Y:S01]  /*36d0*/  FMUL.FTZ R39, R9.reuse, R39 ;  /* 0x0000002709277220 */ /* 0x040fe20000410000 */
[-C--:B------:R-:W-:Y:S01]  /*36e0*/  FFMA.FTZ R42, R9, R37.reuse, -R42 ;  /* 0x00000025092a7223 */ /* 0x080fe2000001082a */
[----:B------:R-:W-:Y:S02]  /*36f0*/  HADD2.F32 R9, -RZ, R8.H1_H1 ;  /* 0x30000008ff097230 */ /* 0x000fe40000004100 */
[-C--:B------:R-:W-:Y:S01]  /*3700*/  FFMA.FTZ R41, R36, R38.reuse, R41 ;  /* 0x0000002624297223 */ /* 0x080fe20000010029 */
[----:B------:R-:W-:Y:S01]  /*3710*/  FFMA.FTZ R39, R10, R37, R39 ;  /* 0x000000250a277223 */ /* 0x000fe20000010027 */
[--C-:B------:R-:W-:Y:S02]  /*3720*/  HADD2.F32 R36, -RZ, R87.reuse.H0_H0 ;  /* 0x20000057ff247230 */ /* 0x100fe40000004100 */
[----:B------:R-:W-:Y:S01]  /*3730*/  FFMA.FTZ R44, R11, R38, -R44 ;  /* 0x000000260b2c7223 */ /* 0x000fe2000001082c */
[----:B------:R-:W-:-:S02]  /*3740*/  HADD2.F32 R87, -RZ, R87.H1_H1 ;  /* 0x30000057ff577230 */ /* 0x000fc40000004100 */
[--C-:B------:R-:W-:Y:S02]  /*3750*/  HADD2.F32 R10, -RZ, R15.reuse.H1_H1 ;  /* 0x3000000fff0a7230 */ /* 0x100fe40000004100 */
[-C--:B------:R-:W-:Y:S01]  /*3760*/  FMUL.FTZ R37, R9, R36.reuse ;  /* 0x0000002409257220 */ /* 0x080fe20000410000 */
[----:B------:R-:W-:Y:S02]  /*3770*/  HADD2.F32 R8, -RZ, R8.H0_H0 ;  /* 0x20000008ff087230 */ /* 0x000fe40000004100 */
[----:B------:R-:W-:Y:S02]  /*3780*/  HADD2.F32 R15, -RZ, R15.H0_H0 ;  /* 0x2000000fff0f7230 */ /* 0x000fe40000004100 */
[----:B------:R-:W-:Y:S01]  /*3790*/  FMUL.FTZ R38, R10, R87 ;  /* 0x000000570a267220 */ /* 0x000fe20000410000 */
[--C-:B------:R-:W-:Y:S02]  /*37a0*/  HADD2.F32 R11, -RZ, R86.reuse.H0_H0 ;  /* 0x20000056ff0b7230 */ /* 0x100fe40000004100 */
[----:B------:R-:W-:Y:S01]  /*37b0*/  FMUL.FTZ R36, R8, R36 ;  /* 0x0000002408247220 */ /* 0x000fe20000410000 */
[----:B------:R-:W-:-:S02]  /*37c0*/  HADD2.F32 R86, -RZ, R86.H1_H1 ;  /* 0x30000056ff567230 */ /* 0x000fc40000004100 */
[----:B------:R-:W-:Y:S01]  /*37d0*/  FMUL.FTZ R87, R15, R87 ;  /* 0x000000570f577220 */ /* 0x000fe20000410000 */
[-C--:B------:R-:W-:Y:S01]  /*37e0*/  FFMA.FTZ R37, R8, R11.reuse, -R37 ;  /* 0x0000000b08257223 */ /* 0x080fe20000010825 */
[----:B------:R-:W-:Y:S01]  /*37f0*/  FFMA.FTZ R36, R9, R11, R36 ;  /* 0x0000000b09247223 */ /* 0x000fe20000010024 */
[-C--:B------:R-:W-:Y:S01]  /*3800*/  FFMA.FTZ R38, R15, R86.reuse, -R38 ;  /* 0x000000560f267223 */ /* 0x080fe20000010826 */
[----:B------:R-:W-:Y:S01]  /*3810*/  FFMA.FTZ R87, R10, R86, R87 ;  /* 0x000000560a577223 */ /* 0x000fe20000010057 */
[----:B------:R-:W-:Y:S02]  /*3820*/  F2FP.F16.F32.PACK_AB R9, R39, R42 ;  /* 0x0000002a2709723e */ /* 0x000fe400000000ff */
[----:B------:R-:W-:Y:S02]  /*3830*/  F2FP.F16.F32.PACK_AB R11, R41, R44 ;  /* 0x0000002c290b723e */ /* 0x000fe400000000ff */
[----:B------:R-:W-:Y:S02]  /*3840*/  F2FP.F16.F32.PACK_AB R8, R36, R37 ;  /* 0x000000252408723e */ /* 0x000fe400000000ff */
[----:B------:R-:W-:-:S07]  /*3850*/  F2FP.F16.F32.PACK_AB R10, R87, R38 ;  /* 0x00000026570a723e */ /* 0x000fce00000000ff */
.L_x_1597:
[----:B------:R-:W-:Y:S05]  /*3860*/  BSYNC B2 ;  /* 0x0000000000027941 */ /* 0x000fea0003800000 */
.L_x_1596:
[----:B----4-:R0:W-:Y:S02]  /*3870*/  ST.E.128 desc[UR42][R12.64], R8 ;  /* 0x000000080c007985 */ /* 0x0101e4000c101d2a */
.L_x_1595:
[----:B------:R-:W-:Y:S05]  /*3880*/  BSYNC B1 ;  /* 0x0000000000017941 */ /* 0x000fea0003800000 */
.L_x_1594:
[----:B------:R-:W-:Y:S05]  /*3890*/  @P2 BRA `(.L_x_1593) ;  /* 0x0000001c00402947 */ /* 0x000fea0003800000 */
[----:B0-2-4-:R-:W1:Y:S04]  /*38a0*/  LDL R8, [R1+0x4] ;  /* 0x0000040001087983 */ /* 0x015e680000100800 */
[----:B------:R-:W2:Y:S01]  /*38b0*/  LDL R15, [R1+0xc] ;  /* 0x00000c00010f7983 */ /* 0x000ea20000100800 */
[C---:B------:R-:W-:Y:S01]  /*38c0*/  LEA R12, P3, R18.reuse, R14, 0x1 ;  /* 0x0000000e120c7211 */ /* 0x040fe200078608ff */
[----:B------:R-:W-:Y:S03]  /*38d0*/  BSSY B1, `(.L_x_1598) ;  /* 0x000002e000017945 */ /* 0x000fe60003800000 */
[----:B-1----:R-:W-:Y:S02]  /*38e0*/  LEA.HI.X R13, R18, R85, R8, 0x1, P3 ;  /* 0x00000055120d7211 */ /* 0x002fe400018f0c08 */
[----:B------:R0:W1:Y:S01]  /*38f0*/  LDS.128 R8, [R71+0x11000] ;  /* 0x0110000047087984 */ /* 0x0000620000000c00 */
[----:B--2---:R-:W-:-:S13]  /*3900*/  ISETP.GE.AND P3, PT, R15, R80, PT ;  /* 0x000000500f00720c */ /* 0x004fda0003f66270 */
[----:B0-----:R-:W-:Y:S05]  /*3910*/  @P3 BRA `(.L_x_1599) ;  /* 0x0000000000a43947 */ /* 0x001fea0003800000 */
[--C-:B------:R-:W-:Y:S01]  /*3920*/  SHF.R.U64 R32, R32, 0x10, R33.reuse ;  /* 0x0000001020207819 */ /* 0x100fe20000001221 */
[----:B-1----:R-:W-:Y:S01]  /*3930*/  IMAD.MOV.U32 R14, RZ, RZ, R10 ;  /* 0x000000ffff0e7224 */ /* 0x002fe200078e000a */
        /* <DEDUP_REMOVED lines=39> */
.L_x_1599:
[----:B------:R-:W-:Y:S05]  /*3bb0*/  BSYNC B1 ;  /* 0x0000000000017941 */ /* 0x000fea0003800000 */
.L_x_1598:
[----:B-1----:R0:W-:Y:S01]  /*3bc0*/  ST.E.128 desc[UR42][R12.64], R8 ;  /* 0x000000080c007985 */ /* 0x0021e2000c101d2a */
[----:B------:R-:W-:Y:S05]  /*3bd0*/  BRA `(.L_x_1593) ;  /* 0x0000001800707947 */ /* 0x000fea0003800000 */
.L_x_1575:
[C---:B------:R-:W-:Y:S01]  /*3be0*/  ISETP.GE.AND P3, PT, R157.reuse, R77, PT ;  /* 0x0000004d9d00720c */ /* 0x040fe20003f66270 */
[----:B------:R-:W-:Y:S01]  /*3bf0*/  VIADD R40, R157, 0x60 ;  /* 0x000000609d287836 */ /* 0x000fe20000000000 */
[----:B------:R-:W-:Y:S02]  /*3c00*/  CS2R R34, SRZ ;  /* 0x0000000000227805 */ /* 0x000fe4000001ff00 */
[----:B------:R-:W-:Y:S02]  /*3c10*/  CS2R R38, SRZ ;  /* 0x0000000000267805 */ /* 0x000fe4000001ff00 */
[----:B------:R-:W-:Y:S02]  /*3c20*/  ISETP.GE.OR P3, PT, R16, R80, P3 ;  /* 0x000000501000720c */ /* 0x000fe40001f66670 */
[----:B------:R-:W-:-:S11]  /*3c30*/  CS2R R36, SRZ ;  /* 0x0000000000247805 */ /* 0x000fd6000001ff00 */
[----:B------:R-:W0:Y:S01]  /*3c40*/  @!P3 LDC.64 R12, c[0x0][0x3e8] ;  /* 0x0000fa00ff0cbb82 */ /* 0x000e220000000a00 */
[----:B------:R-:W-:-:S05]  /*3c50*/  @!P3 IADD3 R14, P4, R50, R10, RZ ;  /* 0x0000000a320eb210 */ /* 0x000fca0007f9e0ff */
[----:B------:R-:W-:Y:S01]  /*3c60*/  @!P3 IMAD.X R15, R70, 0x1, R21, P4 ;  /* 0x00000001460fb824 */ /* 0x000fe200020e0615 */
        /* <DEDUP_REMOVED lines=21> */
[----:B------:R-:W-:Y:S01]  /*3dc0*/  ULDC.64 UR4, c[0x0][0x3e8] ;  /* 0x0000fa0000047ab9 */ /* 0x000fe20000000a00 */
[----:B------:R-:W-:Y:S02]  /*3dd0*/  IMAD.MOV.U32 R9, RZ, RZ, R79 ;  /* 0x000000ffff097224 */ /* 0x000fe400078e004f */
        /* <DEDUP_REMOVED lines=16> */
.L_x_1601:
[----:B------:R-:W-:Y:S05]  /*3ee0*/  BSYNC B1 ;  /* 0x0000000000017941 */ /* 0x000fea0003800000 */
.L_x_1600:
[----:B-----5:R-:W-:Y:S01]  /*3ef0*/  IMAD.MOV.U32 R8, RZ, RZ, R42 ;  /* 0x000000ffff087224 */ /* 0x020fe200078e002a */
[----:B------:R-:W-:Y:S01]  /*3f00*/  MOV R9, R43 ;  /* 0x0000002b00097202 */ /* 0x000fe20000000f00 */
[----:B------:R-:W-:Y:S01]  /*3f10*/  IMAD.MOV.U32 R10, RZ, RZ, R40 ;  /* 0x000000ffff0a7224 */ /* 0x000fe200078e0028 */
        /* <DEDUP_REMOVED lines=8> */
[----:B------:R-:W-:Y:S01]  /*3fa0*/  PLOP3.LUT P5, PT, PT, PT, UP0, 0x80, 0x0 ;  /* 0x000000000000781c */ /* 0x000fe20003faf008 */
[----:B------:R-:W-:Y:S01]  /*3fb0*/  IMAD.MOV.U32 R11, RZ, RZ, R45 ;  /* 0x000000ffff0b7224 */ /* 0x000fe200078e002d */
[----:B------:R-:W-:Y:S01]  /*3fc0*/  PRMT R91, R91, 0x5410, R8 ;  /* 0x000054105b5b7816 */ /* 0x000fe20000000008 */
[----:B------:R-:W-:Y:S01]  /*3fd0*/  IMAD.MOV.U32 R8, RZ, RZ, R34 ;  /* 0x000000ffff087224 */ /* 0x000fe200078e0022 */
[----:B------:R-:W-:Y:S01]  /*3fe0*/  PRMT R92, R9, 0x5410, R10 ;  /* 0x00005410095c7816 */ /* 0x000fe2000000000a */
[----:B------:R-:W-:Y:S01]  /*3ff0*/  IMAD.MOV.U32 R10, RZ, RZ, R32 ;  /* 0x000000ffff0a7224 */ /* 0x000fe200078e0020 */
[----:B------:R-:W-:Y:S01]  /*4000*/  PRMT R93, R93, 0x5410, R11 ;  /* 0x000054105d5d7816 */ /* 0x000fe2000000000b */
        /* <DEDUP_REMOVED lines=8> */
[----:B------:R-:W-:Y:S01]  /*4090*/  PRMT R99, R11, 0x7610, R99 ;  /* 0x000076100b637816 */ /* 0x000fe20000000063 */
[----:B------:R-:W-:Y:S01]  /*40a0*/  IMAD.MOV.U32 R11, RZ, RZ, R37 ;  /* 0x000000ffff0b7224 */ /* 0x000fe200078e0025 */
[----:B------:R-:W-:Y:S02]  /*40b0*/  PRMT R94, R94, 0x5410, R8 ;  /* 0x000054105e5e7816 */ /* 0x000fe40000000008 */
[----:B------:R-:W-:-:S02]  /*40c0*/  PRMT R97, R97, 0x5410, R9 ;  /* 0x0000541061617816 */ /* 0x000fc40000000009 */
[----:B------:R-:W-:Y:S02]  /*40d0*/  PRMT R95, R10, 0x7610, R95 ;  /* 0x000076100a5f7816 */ /* 0x000fe4000000005f */
[----:B------:R-:W-:Y:S01]  /*40e0*/  PRMT R100, R11, 0x7610, R100 ;  /* 0x000076100b647816 */ /* 0x000fe20000000064 */
[----:B------:R-:W-:Y:S06]  /*40f0*/  @!P5 BRA `(.L_x_1602) ;  /* 0x000000000004d947 */ /* 0x000fec0003800000 */
[----:B------:R-:W-:Y:S01]  /*4100*/  BPT.TRAP 0x1 ;  /* 0x000000040000795c */ /* 0x000fe20000300000 */
.L_x_1602:
[----:B------:R-:W2:Y:S01]  /*4110*/  LDL R8, [R1+0x8] ;  /* 0x0000080001087983 */ /* 0x000ea20000100800 */
[----:B------:R-:W-:Y:S01]  /*4120*/  IMAD R70, R22, 0x8, R2 ;  /* 0x0000000816467824 */ /* 0x000fe200078e0202 */
[----:B------:R-:W1:Y:S01]  /*4130*/  LDC R87, c[0x0][0x2f4] ;  /* 0x0000bd00ff577b82 */ /* 0x000e620000000800 */
[----:B------:R-:W-:Y:S01]  /*4140*/  BSSY B1, `(.L_x_1603) ;  /* 0x0000004000017945 */ /* 0x000fe20003800000 */
[----:B--2---:R-:W-:-:S04]  /*4150*/  SHF.L.U32 R79, R8, 0x1f, RZ ;  /* 0x0000001f084f7819 */ /* 0x004fc800000006ff */
[----:B------:R-:W2:Y:S02]  /*4160*/  SYNCS.PHASECHK.TRANS64.TRYWAIT P4, [R70+URZ+0x16890], R79 ;  /* 0x0168904f460075a7 */ /* 0x000ea4000808017f */
[----:B-12---:R-:W-:Y:S05]  /*4170*/  @!P4 BRA `(.L_x_1604) ;  /* 0x000001c00034c947 */ /* 0x006fea0003800000 */
.L_x_1902:
[----:B------:R-:W-:Y:S05]  /*4180*/  BSYNC B1 ;  /* 0x0000000000017941 */ /* 0x000fea0003800000 */
.L_x_1603:
[----:B------:R-:W-:Y:S01]  /*4190*/  UMOV UR4, 0xffffffff ;  /* 0xffffffff00047882 */ /* 0x000fe20000000000 */
[----:B------:R-:W-:Y:S02]  /*41a0*/  IADD3 R89, -R58, R87, RZ ;  /* 0x000000573a597210 */ /* 0x000fe40007ffe1ff */
[----:B------:R-:W-:Y:S05]  /*41b0*/  BRA.DIV UR4, `(.L_x_1605) ;  /* 0x000001c204387947 */ /* 0x000fea000b800000 */
[----:B------:R2:W3:Y:S04]  /*41c0*/  SHFL.IDX PT, R83, R85, RZ, 0x1c1f ;  /* 0x001c1fff55537589 */ /* 0x0004e800000e0000 */
[----:B------:R2:W4:Y:S02]  /*41d0*/  SHFL.IDX PT, R82, R84, RZ, 0x1c1f ;  /* 0x001c1fff54527589 */ /* 0x00052400000e0000 */
.L_x_1906:
        /* <DEDUP_REMOVED lines=13> */
[----:B------:R-:W-:Y:S01]  /*42b0*/  LEA.HI.SX32 R8, R8, R5, 0x1c ;  /* 0x0000000508087211 */ /* 0x000fe200078fe2ff */
[----:B------:R-:W-:Y:S01]  /*42c0*/  IMAD R9, R9, 0x2, R2 ;  /* 0x0000000209097824 */ /* 0x000fe200078e0202 */
[----:B------:R-:W-:-:S03]  /*42d0*/  LEA.HI R10, R10, R11, RZ, 0x5 ;  /* 0x0000000b0a0a7211 */ /* 0x000fc600078f28ff */
[----:B------:R-:W-:Y:S01]  /*42e0*/  IMAD.SHL.U32 R86, R8, 0x8, RZ ;  /* 0x0000000808567824 */ /* 0x000fe200078e00ff */
[----:B------:R-:W-:-:S04]  /*42f0*/  SHF.R.S32.HI R10, RZ, 0x5, R10 ;  /* 0x00000005ff0a7819 */ /* 0x000fc8000001140a */
[----:B------:R-:W-:-:S04]  /*4300*/  LOP3.LUT R8, R65, 0x38, R86, 0xf8, !PT ;  /* 0x0000003841087812 */ /* 0x000fc800078ef856 */
        /* <DEDUP_REMOVED lines=11> */
[----:B---3--:R-:W-:Y:S01]  /*43c0*/  MOV R37, R13 ;  /* 0x0000000d00257202 */ /* 0x008fe20000000f00 */
[----:B0-----:R-:W-:Y:S01]  /*43d0*/  IMAD.MOV.U32 R13, RZ, RZ, R11 ;  /* 0x000000ffff0d7224 */ /* 0x001fe200078e000b */
[--C-:B------:R-:W-:Y:S01]  /*43e0*/  SHF.R.U64 R32, R32, 0x10, R33.reuse ;  /* 0x0000001020207819 */ /* 0x100fe20000001221 */
[----:B------:R-:W-:Y:S01]  /*43f0*/  HADD2.F32 R11, -RZ, R9.H0_H0 ;  /* 0x20000009ff0b7230 */ /* 0x000fe20000004100 */
[----:B------:R-:W-:Y:S01]  /*4400*/  SHF.R.U32.HI R96, RZ, 0x10, R33 ;  /* 0x00000010ff607819 */ /* 0x000fe20000011621 */
[--C-:B------:R-:W-:Y:S01]  /*4410*/  HADD2.F32 R98, -RZ, R37.reuse.H0_H0 ;  /* 0x20000025ff627230 */ /* 0x100fe20000004100 */
[----:B------:R-:W-:Y:S01]  /*4420*/  SHF.R.U64 R33, R34, 0x10, R35 ;  /* 0x0000001022217819 */ /* 0x000fe20000001223 */
[----:B------:R-:W-:Y:S01]  /*4430*/  HADD2.F32 R37, -RZ, R37.H1_H1 ;  /* 0x30000025ff257230 */ /* 0x000fe20000004100 */
[----:B------:R-:W-:Y:S01]  /*4440*/  SHF.R.U64 R34, R38, 0x10, R39 ;  /* 0x0000001026227819 */ /* 0x000fe20000001227 */
[----:B------:R-:W-:-:S02]  /*4450*/  HADD2.F32 R101, -RZ, R101.H0_H0 ;  /* 0x20000065ff657230 */ /* 0x000fc40000004100 */
[-C--:B------:R-:W-:Y:S01]  /*4460*/  FMUL.FTZ R102, R98, R100.reuse ;  /* 0x0000006462667220 */ /* 0x080fe20000410000 */
[----:B------:R-:W-:Y:S02]  /*4470*/  HADD2.F32 R38, -RZ, R9.H1_H1 ;  /* 0x30000009ff267230 */ /* 0x000fe40000004100 */
[----:B------:R-:W-:Y:S01]  /*4480*/  FMUL.FTZ R103, R11, R100 ;  /* 0x000000640b677220 */ /* 0x000fe20000410000 */
[----:B------:R-:W-:Y:S02]  /*4490*/  HADD2.F32 R96, -RZ, R96.H0_H0 ;  /* 0x20000060ff607230 */ /* 0x000fe40000004100 */
[-C--:B------:R-:W-:Y:S01]  /*44a0*/  FMUL.FTZ R105, R37, R101.reuse ;  /* 0x0000006525697220 */ /* 0x080fe20000410000 */
[----:B------:R-:W-:Y:S01]  /*44b0*/  SHF.R.U32.HI R39, RZ, 0x10, R39 ;  /* 0x00000010ff277819 */ /* 0x000fe20000011627 */
[C---:B------:R-:W-:Y:S01]  /*44c0*/  FMUL.FTZ R100, R38.reuse, R101 ;  /* 0x0000006526647220 */ /* 0x040fe20000410000 */
[----:B------:R-:W-:Y:S01]  /*44d0*/  FFMA.FTZ R9, R11, R99, -R102 ;  /* 0x000000630b097223 */ /* 0x000fe20000010866 */
[----:B------:R-:W-:Y:S01]  /*44e0*/  FFMA.FTZ R38, R38, R96, -R105 ;  /* 0x0000006026267223 */ /* 0x000fe20000010869 */
[----:B------:R-:W-:-:S02]  /*44f0*/  HADD2.F32 R104, -RZ, R97.H1_H1 ;  /* 0x30000061ff687230 */ /* 0x000fc40000004100 */
[----:B------:R-:W-:Y:S01]  /*4500*/  FFMA.FTZ R96, R37, R96, R100 ;  /* 0x0000006025607223 */ /* 0x000fe20000010064 */
[--C-:B------:R-:W-:Y:S01]  /*4510*/  HADD2.F32 R37, -RZ, R15.reuse.H0_H0 ;  /* 0x2000000fff257230 */ /* 0x100fe20000004100 */
[----:B------:R-:W-:Y:S01]  /*4520*/  SHF.R.U32.HI R35, RZ, 0x10, R35 ;  /* 0x00000010ff237819 */ /* 0x000fe20000011623 */
[----:B------:R-:W-:Y:S02]  /*4530*/  HADD2.F32 R100, -RZ, R15.H1_H1 ;  /* 0x3000000fff647230 */ /* 0x000fe40000004100 */
[----:B------:R-:W-:Y:S01]  /*4540*/  FFMA.FTZ R11, R98, R99, R103 ;  /* 0x00000063620b7223 */ /* 0x000fe20000010067 */
[----:B------:R-:W-:Y:S02]  /*4550*/  HADD2.F32 R15, -RZ, R13.H0_H0 ;  /* 0x2000000dff0f7230 */ /* 0x000fe40000004100 */
[----:B------:R-:W-:Y:S01]  /*4560*/  FMUL.FTZ R106, R37, R104 ;  /* 0x00000068256a7220 */ /* 0x000fe20000410000 */
[----:B------:R-:W-:Y:S01]  /*4570*/  HADD2.F32 R39, -RZ, R39.H0_H0 ;  /* 0x20000027ff277230 */ /* 0x000fe20000004100 */
[----:B------:R-:W-:Y:S01]  /*4580*/  F2FP.F16.F32.PACK_AB R9, R38, R9 ;  /* 0x000000092609723e */ /* 0x000fe200000000ff */
[----:B------:R-:W-:-:S02]  /*4590*/  HADD2.F32 R98, -RZ, R13.H1_H1 ;  /* 0x3000000dff627230 */ /* 0x000fc40000004100 */
[C---:B------:R-:W-:Y:S01]  /*45a0*/  FMUL.FTZ R104, R15.reuse, R104 ;  /* 0x000000680f687220 */ /* 0x040fe20000410000 */
[----:B------:R-:W-:Y:S02]  /*45b0*/  HADD2.F32 R102, -RZ, R97.H0_H0 ;  /* 0x20000061ff667230 */ /* 0x000fe40000004100 */
[-C--:B------:R-:W-:Y:S01]  /*45c0*/  FMUL.FTZ R97, R100, R39.reuse ;  /* 0x0000002764617220 */ /* 0x080fe20000410000 */
[----:B------:R-:W-:Y:S02]  /*45d0*/  HADD2.F32 R35, -RZ, R35.H0_H0 ;  /* 0x20000023ff237230 */ /* 0x000fe40000004100 */
[C---:B------:R-:W-:Y:S01]  /*45e0*/  FMUL.FTZ R39, R98.reuse, R39 ;  /* 0x0000002762277220 */ /* 0x040fe20000410000 */
[----:B------:R-:W-:Y:S02]  /*45f0*/  HADD2.F32 R32, -RZ, R32.H0_H0 ;  /* 0x20000020ff207230 */ /* 0x000fe40000004100 */
[-C--:B------:R-:W-:Y:S01]  /*4600*/  FFMA.FTZ R13, R15, R102.reuse, -R106 ;  /* 0x000000660f0d7223 */ /* 0x080fe2000001086a */
[----:B------:R-:W-:Y:S01]  /*4610*/  FFMA.FTZ R15, R37, R102, R104 ;  /* 0x00000066250f7223 */ /* 0x000fe20000010068 */
[-C--:B------:R-:W-:Y:S01]  /*4620*/  FFMA.FTZ R98, R98, R35.reuse, -R97 ;  /* 0x0000002362627223 */ /* 0x080fe20000010861 */
[----:B------:R-:W-:Y:S01]  /*4630*/  FFMA.FTZ R100, R100, R35, R39 ;  /* 0x0000002364647223 */ /* 0x000fe20000010027 */
[----:B------:R-:W-:-:S02]  /*4640*/  HADD2.F32 R102, -RZ, R95.H1_H1 ;  /* 0x3000005fff667230 */ /* 0x000fc40000004100 */
[----:B------:R-:W-:Y:S01]  /*4650*/  HADD2.F32 R104, -RZ, R95.H0_H0 ;  /* 0x2000005fff687230 */ /* 0x000fe20000004100 */
[----:B------:R-:W-:Y:S01]  /*4660*/  F2FP.F16.F32.PACK_AB R98, R98, R13 ;  /* 0x0000000d6262723e */ /* 0x000fe200000000ff */
[----:B------:R-:W-:Y:S01]  /*4670*/  HADD2.F32 R95, -RZ, R36.H0_H0 ;  /* 0x20000024ff5f7230 */ /* 0x000fe20000004100 */
[----:B------:R-:W-:Y:S01]  /*4680*/  F2FP.F16.F32.PACK_AB R13, R96, R11 ;  /* 0x0000000b600d723e */ /* 0x000fe200000000ff */
[----:B------:R-:W-:Y:S01]  /*4690*/  HADD2.F32 R37, -RZ, R12.H0_H0 ;  /* 0x2000000cff257230 */ /* 0x000fe20000004100 */
[----:B------:R-:W-:Y:S01]  /*46a0*/  F2FP.F16.F32.PACK_AB R15, R100, R15 ;  /* 0x0000000f640f723e */ /* 0x000fe200000000ff */
[--C-:B------:R-:W-:Y:S02]  /*46b0*/  HADD2.F32 R35, -RZ, R8.reuse.H0_H0 ;  /* 0x20000008ff237230 */ /* 0x100fe40000004100 */
[----:B------:R-:W-:Y:S02]  /*46c0*/  HADD2.F32 R36, -RZ, R8.H1_H1 ;  /* 0x30000008ff247230 */ /* 0x000fe40000004100 */
[----:B------:R-:W-:Y:S01]  /*46d0*/  FMUL.FTZ R8, R37, R104 ;  /* 0x0000006825087220 */ /* 0x000fe20000410000 */
[----:B------:R-:W-:-:S02]  /*46e0*/  HADD2.F32 R39, -RZ, R12.H1_H1 ;  /* 0x3000000cff277230 */ /* 0x000fc40000004100 */
[C---:B------:R-:W-:Y:S01]  /*46f0*/  FMUL.FTZ R12, R35.reuse, R104 ;  /* 0x00000068230c7220 */ /* 0x040fe20000410000 */
[----:B------:R-:W-:Y:S02]  /*4700*/  HADD2.F32 R33, -RZ, R33.H0_H0 ;  /* 0x20000021ff217230 */ /* 0x000fe40000004100 */
[CC--:B------:R-:W-:Y:S01]  /*4710*/  FMUL.FTZ R104, R36.reuse, R95.reuse ;  /* 0x0000005f24687220 */ /* 0x0c0fe20000410000 */
[-C--:B------:R-:W-:Y:S01]  /*4720*/  FFMA.FTZ R8, R35, R102.reuse, -R8 ;  /* 0x0000006623087223 */ /* 0x080fe20000010808 */
[----:B------:R-:W-:Y:S01]  /*4730*/  FMUL.FTZ R97, R39, R95 ;  /* 0x0000005f27617220 */ /* 0x000fe20000410000 */
[----:B------:R-:W-:Y:S01]  /*4740*/  FFMA.FTZ R12, R37, R102, R12 ;  /* 0x00000066250c7223 */ /* 0x000fe2000001000c */
[-C--:B------:R-:W-:Y:S01]  /*4750*/  FFMA.FTZ R95, R39, R32.reuse, R104 ;  /* 0x00000020275f7223 */ /* 0x080fe20000010068 */
[----:B------:R-:W-:Y:S02]  /*4760*/  HADD2.F32 R39, -RZ, R34.H0_H0 ;  /* 0x20000022ff277230 */ /* 0x000fe40000004100 */
[----:B------:R-:W-:Y:S01]  /*4770*/  FFMA.FTZ R97, R36, R32, -R97 ;  /* 0x0000002024617223 */ /* 0x000fe20000010861 */
[----:B------:R-:W-:-:S02]  /*4780*/  HADD2.F32 R34, -RZ, R14.H0_H0 ;  /* 0x2000000eff227230 */ /* 0x000fc40000004100 */
[----:B------:R-:W-:Y:S01]  /*4790*/  HADD2.F32 R37, -RZ, R94.H1_H1 ;  /* 0x3000005eff257230 */ /* 0x000fe20000004100 */
[----:B------:R-:W-:Y:S01]  /*47a0*/  F2FP.F16.F32.PACK_AB R12, R95, R12 ;  /* 0x0000000c5f0c723e */ /* 0x000fe200000000ff */
[----:B------:R-:W-:Y:S01]  /*47b0*/  HADD2.F32 R32, -RZ, R10.H0_H0 ;  /* 0x2000000aff207230 */ /* 0x000fe20000004100 */
[----:B------:R-:W-:Y:S01]  /*47c0*/  F2FP.F16.F32.PACK_AB R8, R97, R8 ;  /* 0x000000086108723e */ /* 0x000fe200000000ff */
[----:B------:R-:W-:Y:S02]  /*47d0*/  HADD2.F32 R14, -RZ, R14.H1_H1 ;  /* 0x3000000eff0e7230 */ /* 0x000fe40000004100 */
[-C--:B------:R-:W-:Y:S01]  /*47e0*/  FMUL.FTZ R99, R34, R37.reuse ;  /* 0x0000002522637220 */ /* 0x080fe20000410000 */
[----:B------:R-:W-:Y:S02]  /*47f0*/  HADD2.F32 R10, -RZ, R10.H1_H1 ;  /* 0x3000000aff0a7230 */ /* 0x000fe40000004100 */
[----:B------:R-:W-:Y:S01]  /*4800*/  FMUL.FTZ R37, R32, R37 ;  /* 0x0000002520257220 */ /* 0x000fe20000410000 */
[----:B------:R-:W-:-:S02]  /*4810*/  HADD2.F32 R35, -RZ, R94.H0_H0 ;  /* 0x2000005eff237230 */ /* 0x000fc40000004100 */
[-C--:B------:R-:W-:Y:S01]  /*4820*/  FMUL.FTZ R101, R14, R39.reuse ;  /* 0x000000270e657220 */ /* 0x080fe20000410000 */
[----:B------:R-:W-:Y:S02]  /*4830*/  IMAD.MOV.U32 R11, RZ, RZ, R98 ;  /* 0x000000ffff0b7224 */ /* 0x000fe400078e0062 */
[----:B------:R-:W-:Y:S01]  /*4840*/  FMUL.FTZ R39, R10, R39 ;  /* 0x000000270a277220 */ /* 0x000fe20000410000 */
[-C--:B------:R-:W-:Y:S01]  /*4850*/  FFMA.FTZ R99, R32, R35.reuse, -R99 ;  /* 0x0000002320637223 */ /* 0x080fe20000010863 */
[----:B------:R-:W-:Y:S01]  /*4860*/  FFMA.FTZ R37, R34, R35, R37 ;  /* 0x0000002322257223 */ /* 0x000fe20000010025 */
[-C--:B------:R-:W-:Y:S01]  /*4870*/  FFMA.FTZ R10, R10, R33.reuse, -R101 ;  /* 0x000000210a0a7223 */ /* 0x080fe20000010865 */
[----:B------:R-:W-:-:S04]  /*4880*/  FFMA.FTZ R14, R14, R33, R39 ;  /* 0x000000210e0e7223 */ /* 0x000fc80000010027 */
[----:B------:R-:W-:Y:S02]  /*4890*/  F2FP.F16.F32.PACK_AB R10, R10, R99 ;  /* 0x000000630a0a723e */ /* 0x000fe400000000ff */
[----:B------:R-:W-:-:S07]  /*48a0*/  F2FP.F16.F32.PACK_AB R14, R14, R37 ;  /* 0x000000250e0e723e */ /* 0x000fce00000000ff */
.L_x_1609:
[----:B------:R-:W-:Y:S05]  /*48b0*/  BSYNC B2 ;  /* 0x0000000000027941 */ /* 0x000fea0003800000 */
.L_x_1608:
[----:B------:R-:W-:Y:S01]  /*48c0*/  ISETP.GE.AND P4, PT, R86, R87, PT ;  /* 0x000000575600720c */ /* 0x000fe20003f86270 */
[----:B0-----:R0:W-:-:S12]  /*48d0*/  ST.E.128 desc[UR42][R80.64], R8 ;  /* 0x0000000850007985 */ /* 0x0011d8000c101d2a */
[----:B------:R-:W-:-:S05]  /*48e0*/  @!P4 IMAD.WIDE R82, R86, 0x2, R82 ;  /* 0x000000025652c825 */ /* 0x000fca00078e0252 */
[----:B---3--:R0:W-:Y:S02]  /*48f0*/  @!P4 ST.E.128 desc[UR42][R82.64], R12 ;  /* 0x0000000c5200c985 */ /* 0x0081e4000c101d2a */
.L_x_1607:
[----:B------:R-:W-:Y:S05]  /*4900*/  BSYNC B1 ;  /* 0x0000000000017941 */ /* 0x000fea0003800000 */
.L_x_1606:
[----:B------:R-:W-:-:S03]  /*4910*/  UMOV UR4, 0xffffffff ;  /* 0xffffffff00047882 */ /* 0x000fc60000000000 */
[----:B------:R-:W-:Y:S05]  /*4920*/  BRA.DIV UR4, `(.L_x_1610) ;  /* 0x000001ba04a87947 */ /* 0x000fea000b800000 */
[----:B--2---:R-:W2:Y:S04]  /*4930*/  SHFL.IDX PT, R85, R85, 0x1, 0x1c1f ;  /* 0x003c1f0055557f89 */ /* 0x004ea800000e0000 */
[----:B------:R-:W0:Y:S02]  /*4940*/  SHFL.IDX PT, R84, R84, 0x1, 0x1c1f ;  /* 0x003c1f0054547f89 */ /* 0x000e2400000e0000 */
.L_x_1910:
[----:B0-----:R-:W-:-:S05]  /*4950*/  VIADD R8, R157, 0x60 ;  /* 0x000000609d087836 */ /* 0x001fca0000000000 */
[----:B------:R-:W-:-:S13]  /*4960*/  ISETP.GE.OR P4, PT, R8, R77, P1 ;  /* 0x0000004d0800720c */ /* 0x000fda0000f86670 */
[----:B------:R-:W-:Y:S05]  /*4970*/  @P4 BRA `(.L_x_1593) ;  /* 0x0000000c00084947 */ /* 0x000fea0003800000 */
[----:B------:R-:W5:Y:S01]  /*4980*/  LDL R9, [R1+0x44] ;  /* 0x0000440001097983 */ /* 0x000f620000100800 */
[----:B------:R-:W-:Y:S01]  /*4990*/  SEL R89, R58, R89, !P0 ;  /* 0x000000593a597207 */ /* 0x000fe20004000000 */
[C---:B------:R-:W-:Y:S01]  /*49a0*/  VIADD R10, R157.reuse, 0x60 ;  /* 0x000000609d0a7836 */ /* 0x040fe20000000000 */
[----:B------:R-:W-:Y:S01]  /*49b0*/  LEA R32, P4, R6, R84, 0x1 ;  /* 0x0000005406207211 */ /* 0x000fe200078808ff */
[----:B------:R-:W-:Y:S01]  /*49c0*/  VIADD R11, R157, 0x60 ;  /* 0x000000609d0b7836 */ /* 0x000fe20000000000 */
[----:B------:R-:W-:Y:S01]  /*49d0*/  SHF.R.S32.HI R8, RZ, 0x1f, R89 ;  /* 0x0000001fff087819 */ /* 0x000fe20000011459 */
[----:B------:R-:W-:Y:S01]  /*49e0*/  IMAD.SHL.U32 R10, R10, 0x40, RZ ;  /* 0x000000400a0a7824 */ /* 0x000fe200078e00ff */
[----:B------:R-:W-:Y:S01]  /*49f0*/  BSSY B1, `(.L_x_1611) ;  /* 0x000006a000017945 */ /* 0x000fe20003800000 */
[----:B------:R-:W-:Y:S01]  /*4a00*/  IMAD.SHL.U32 R11, R11, 0x40, RZ ;  /* 0x000000400b0b7824 */ /* 0x000fe200078e00ff */
[----:B------:R-:W-:Y:S02]  /*4a10*/  LEA.HI R8, R8, R89, RZ, 0x4 ;  /* 0x0000005908087211 */ /* 0x000fe400078f20ff */
[----:B------:R-:W-:-:S02]  /*4a20*/  LOP3.LUT R10, R10, 0x1c0, RZ, 0xc0, !PT ;  /* 0x000001c00a0a7812 */ /* 0x000fc400078ec0ff */
[----:B------:R-:W-:Y:S02]  /*4a30*/  LEA.HI.SX32 R8, R8, R5, 0x1c ;  /* 0x0000000508087211 */ /* 0x000fe400078fe2ff */
[----:B------:R-:W-:Y:S02]  /*4a40*/  LOP3.LUT R11, R11, 0x1c0, RZ, 0xc0, !PT ;  /* 0x000001c00b0b7812 */ /* 0x000fe400078ec0ff */
[----:B------:R-:W-:Y:S02]  /*4a50*/  SHF.L.U32 R34, R8, 0x3, RZ ;  /* 0x0000000308227819 */ /* 0x000fe400000006ff */
[----:B------:R-:W-:Y:S02]  /*4a60*/  SHF.R.U32.HI R10, RZ, 0x3, R10 ;  /* 0x00000003ff0a7819 */ /* 0x000fe4000001160a */
[----:B------:R-:W-:Y:S02]  /*4a70*/  LOP3.LUT R8, R11, 0x38, R34, 0xf8, !PT ;  /* 0x000000380b087812 */ /* 0x000fe400078ef822 */
[----:B--2---:R-:W-:-:S02]  /*4a80*/  LEA.HI.X R33, R6, R85, R4, 0x1, P4 ;  /* 0x0000005506217211 */ /* 0x004fc400020f0c04 */
[----:B------:R-:W-:-:S05]  /*4a90*/  LOP3.LUT R8, R8, R10, RZ, 0x3c, !PT ;  /* 0x0000000a08087212 */ /* 0x000fca00078e3cff */
[----:B-----5:R-:W-:Y:S02]  /*4aa0*/  IMAD.IADD R11, R9, 0x1, R8 ;  /* 0x00000001090b7824 */ /* 0x020fe400078e0208 */
[C---:B------:R-:W-:Y:S02]  /*4ab0*/  IMAD R9, R22.reuse, 0x2000, R0 ;  /* 0x0000200016097824 */ /* 0x040fe400078e0200 */
[----:B------:R-:W-:Y:S02]  /*4ac0*/  IMAD R11, R22, 0x2000, R11 ;  /* 0x00002000160b7824 */ /* 0x000fe400078e020b */
[--C-:B------:R-:W-:Y:S02]  /*4ad0*/  IMAD R9, R9, 0x2, R2.reuse ;  /* 0x0000000209097824 */ /* 0x100fe400078e0202 */
[----:B------:R-:W-:-:S04]  /*4ae0*/  IMAD R12, R11, 0x2, R2 ;  /* 0x000000020b0c7824 */ /* 0x000fc800078e0202 */
[----:B------:R-:W0:Y:S04]  /*4af0*/  LDS.128 R8, [R9+0xe400] ;  /* 0x00e4000009087984 */ /* 0x000e280000000c00 */
[----:B------:R-:W2:Y:S01]  /*4b00*/  LDS.128 R12, [R12+0xe400] ;  /* 0x00e400000c0c7984 */ /* 0x000ea20000000c00 */
[----:B------:R-:W-:Y:S05]  /*4b10*/  @P3 BRA `(.L_x_1612) ;  /* 0x00000004005c3947 */ /* 0x000fea0003800000 */
[----:B0-----:R-:W-:Y:S01]  /*4b20*/  IMAD.MOV.U32 R39, RZ, RZ, R8 ;  /* 0x000000ffff277224 */ /* 0x001fe200078e0008 */
[----:B------:R-:W-:Y:S01]  /*4b30*/  SHF.R.U64 R38, R44, 0x10, R45 ;  /* 0x000000102c267819 */ /* 0x000fe2000000122d */
[----:B--2---:R-:W-:Y:S01]  /*4b40*/  IMAD.MOV.U32 R8, RZ, RZ, R13 ;  /* 0x000000ffff087224 */ /* 0x004fe200078e000d */
[----:B------:R-:W-:Y:S01]  /*4b50*/  SHF.R.U32.HI R44, RZ, 0x10, R45 ;  /* 0x00000010ff2c7819 */ /* 0x000fe2000001162d */
[----:B------:R-:W-:Y:S01]  /*4b60*/  IMAD.MOV.U32 R13, RZ, RZ, R11 ;  /* 0x000000ffff0d7224 */ /* 0x000fe200078e000b */
[--C-:B------:R-:W-:Y:S01]  /*4b70*/  SHF.R.U64 R36, R40, 0x10, R41.reuse ;  /* 0x0000001028247819 */ /* 0x100fe20000001229 */
[----:B------:R-:W-:Y:S01]  /*4b80*/  HADD2.F32 R11, -RZ, R9.H1_H1 ;  /* 0x30000009ff0b7230 */ /* 0x000fe20000004100 */
[----:B------:R-:W-:Y:S01]  /*4b90*/  SHF.R.U32.HI R81, RZ, 0x10, R41 ;  /* 0x00000010ff517819 */ /* 0x000fe20000011629 */
[----:B------:R-:W-:Y:S01]  /*4ba0*/  IMAD.MOV.U32 R41, RZ, RZ, R15 ;  /* 0x000000ffff297224 */ /* 0x000fe200078e000f */
[--C-:B------:R-:W-:Y:S01]  /*4bb0*/  SHF.R.U64 R35, R42, 0x10, R43.reuse ;  /* 0x000000102a237819 */ /* 0x100fe2000000122b */
[--C-:B------:R-:W-:Y:S01]  /*4bc0*/  HADD2.F32 R15, -RZ, R8.reuse.H1_H1 ;  /* 0x30000008ff0f7230 */ /* 0x100fe20000004100 */
[----:B------:R-:W-:Y:S01]  /*4bd0*/  SHF.R.U32.HI R80, RZ, 0x10, R43 ;  /* 0x00000010ff507819 */ /* 0x000fe2000001162b */
[--C-:B------:R-:W-:Y:S01]  /*4be0*/  HADD2.F32 R43, -RZ, R93.reuse.H0_H0 ;  /* 0x2000005dff2b7230 */ /* 0x100fe20000004100 */
[----:B------:R-:W-:Y:S01]  /*4bf0*/  MOV R40, R12 ;  /* 0x0000000c00287202 */ /* 0x000fe20000000f00 */
[----:B------:R-:W-:Y:S01]  /*4c00*/  HADD2.F32 R93, -RZ, R93.H1_H1 ;  /* 0x3000005dff5d7230 */ /* 0x000fe20000004100 */
[--C-:B------:R-:W-:Y:S01]  /*4c10*/  SHF.R.U64 R37, R46, 0x10, R47.reuse ;  /* 0x000000102e257819 */ /* 0x100fe2000000122f */
[----:B------:R-:W-:Y:S01]  /*4c20*/  HADD2.F32 R12, -RZ, R8.H0_H0 ;  /* 0x20000008ff0c7230 */ /* 0x000fe20000004100 */
[----:B------:R-:W-:Y:S01]  /*4c30*/  SHF.R.U32.HI R47, RZ, 0x10, R47 ;  /* 0x00000010ff2f7819 */ /* 0x000fe2000001162f */
[----:B------:R-:W-:-:S02]  /*4c40*/  HADD2.F32 R8, -RZ, R9.H0_H0 ;  /* 0x20000009ff087230 */ /* 0x000fc40000004100 */
[----:B------:R-:W-:Y:S02]  /*4c50*/  HADD2.F32 R44, -RZ, R44.H0_H0 ;  /* 0x2000002cff2c7230 */ /* 0x000fe40000004100 */
[-C--:B------:R-:W-:Y:S01]  /*4c60*/  FMUL.FTZ R9, R12, R93.reuse ;  /* 0x0000005d0c097220 */ /* 0x080fe20000410000 */
[----:B------:R-:W-:Y:S02]  /*4c70*/  HADD2.F32 R42, -RZ, R81.H0_H0 ;  /* 0x20000051ff2a7230 */ /* 0x000fe40000004100 */
[C---:B------:R-:W-:Y:S01]  /*4c80*/  FMUL.FTZ R93, R8.reuse, R93 ;  /* 0x0000005d085d7220 */ /* 0x040fe20000410000 */
[----:B------:R-:W-:Y:S02]  /*4c90*/  HADD2.F32 R45, -RZ, R92.H0_H0 ;  /* 0x2000005cff2d7230 */ /* 0x000fe40000004100 */
[-C--:B------:R-:W-:Y:S01]  /*4ca0*/  FMUL.FTZ R46, R15, R44.reuse ;  /* 0x0000002c0f2e7220 */ /* 0x080fe20000410000 */
[C---:B------:R-:W-:Y:S01]  /*4cb0*/  FMUL.FTZ R44, R11.reuse, R44 ;  /* 0x0000002c0b2c7220 */ /* 0x040fe20000410000 */
[-C--:B------:R-:W-:Y:S01]  /*4cc0*/  FFMA.FTZ R8, R8, R43.reuse, -R9 ;  /* 0x0000002b08087223 */ /* 0x080fe20000010809 */
[----:B------:R-:W-:Y:S01]  /*4cd0*/  FFMA.FTZ R9, R12, R43, R93 ;  /* 0x0000002b0c097223 */ /* 0x000fe2000001005d */
[-C--:B------:R-:W-:Y:S01]  /*4ce0*/  FFMA.FTZ R11, R11, R42.reuse, -R46 ;  /* 0x0000002a0b0b7223 */ /* 0x080fe2000001082e */
[----:B------:R-:W-:Y:S01]  /*4cf0*/  FFMA.FTZ R12, R15, R42, R44 ;  /* 0x0000002a0f0c7223 */ /* 0x000fe2000001002c */
[----:B------:R-:W-:-:S02]  /*4d00*/  HADD2.F32 R42, -RZ, R41.H0_H0 ;  /* 0x20000029ff2a7230 */ /* 0x000fc40000004100 */
[----:B------:R-:W-:Y:S01]  /*4d10*/  HADD2.F32 R41, -RZ, R41.H1_H1 ;  /* 0x30000029ff297230 */ /* 0x000fe20000004100 */
[----:B------:R-:W-:Y:S01]  /*4d20*/  F2FP.F16.F32.PACK_AB R11, R11, R8 ;  /* 0x000000080b0b723e */ /* 0x000fe200000000ff */
[----:B------:R-:W-:Y:S02]  /*4d30*/  HADD2.F32 R46, -RZ, R47.H0_H0 ;  /* 0x2000002fff2e7230 */ /* 0x000fe40000004100 */
[----:B------:R-:W-:Y:S02]  /*4d40*/  HADD2.F32 R43, -RZ, R90.H1_H1 ;  /* 0x3000005aff2b7230 */ /* 0x000fe40000004100 */
[--C-:B------:R-:W-:Y:S02]  /*4d50*/  HADD2.F32 R15, -RZ, R13.reuse.H0_H0 ;  /* 0x2000000dff0f7230 */ /* 0x100fe40000004100 */
[----:B----4-:R-:W-:Y:S01]  /*4d60*/  FMUL.FTZ R82, R41, R46 ;  /* 0x0000002e29527220 */ /* 0x010fe20000410000 */
[----:B------:R-:W-:Y:S02]  /*4d70*/  HADD2.F32 R44, -RZ, R80.H0_H0 ;  /* 0x20000050ff2c7230 */ /* 0x000fe40000004100 */
[----:B------:R-:W-:Y:S01]  /*4d80*/  FMUL.FTZ R80, R42, R45 ;  /* 0x0000002d2a507220 */ /* 0x000fe20000410000 */
[----:B------:R-:W-:-:S02]  /*4d90*/  HADD2.F32 R13, -RZ, R13.H1_H1 ;  /* 0x3000000dff0d7230 */ /* 0x000fc40000004100 */
[C---:B------:R-:W-:Y:S01]  /*4da0*/  FMUL.FTZ R45, R15.reuse, R45 ;  /* 0x0000002d0f2d7220 */ /* 0x040fe20000410000 */
[----:B------:R-:W-:Y:S02]  /*4db0*/  HADD2.F32 R92, -RZ, R92.H1_H1 ;  /* 0x3000005cff5c7230 */ /* 0x000fe40000004100 */
[-C--:B------:R-:W-:Y:S01]  /*4dc0*/  FFMA.FTZ R80, R15, R43.reuse, -R80 ;  /* 0x0000002b0f507223 */ /* 0x080fe20000010850 */
[----:B------:R-:W-:Y:S02]  /*4dd0*/  HADD2.F32 R15, -RZ, R40.H0_H0 ;  /* 0x20000028ff0f7230 */ /* 0x000fe40000004100 */
[C---:B------:R-:W-:Y:S01]  /*4de0*/  FMUL.FTZ R46, R13.reuse, R46 ;  /* 0x0000002e0d2e7220 */ /* 0x040fe20000410000 */
[----:B------:R-:W-:Y:S01]  /*4df0*/  FFMA.FTZ R47, R13, R44, -R82 ;  /* 0x0000002c0d2f7223 */ /* 0x000fe20000010852 */
[----:B------:R-:W-:Y:S02]  /*4e00*/  HADD2.F32 R13, -RZ, R39.H0_H0 ;  /* 0x20000027ff0d7230 */ /* 0x000fe40000004100 */
[----:B------:R-:W-:Y:S01]  /*4e10*/  FFMA.FTZ R45, R42, R43, R45 ;  /* 0x0000002b2a2d7223 */ /* 0x000fe2000001002d */
[----:B------:R-:W-:-:S02]  /*4e20*/  HADD2.F32 R38, -RZ, R38.H0_H0 ;  /* 0x20000026ff267230 */ /* 0x000fc40000004100 */
[----:B------:R-:W-:Y:S01]  /*4e30*/  FFMA.FTZ R82, R41, R44, R46 ;  /* 0x0000002c29527223 */ /* 0x000fe2000001002e */
[----:B------:R-:W-:Y:S02]  /*4e40*/  HADD2.F32 R40, -RZ, R40.H1_H1 ;  /* 0x30000028ff287230 */ /* 0x000fe40000004100 */
[-C--:B------:R-:W-:Y:S01]  /*4e50*/  FMUL.FTZ R44, R15, R92.reuse ;  /* 0x0000005c0f2c7220 */ /* 0x080fe20000410000 */
[----:B------:R-:W-:Y:S02]  /*4e60*/  HADD2.F32 R39, -RZ, R39.H1_H1 ;  /* 0x30000027ff277230 */ /* 0x000fe40000004100 */
[----:B------:R-:W-:Y:S01]  /*4e70*/  FMUL.FTZ R92, R13, R92 ;  /* 0x0000005c0d5c7220 */ /* 0x000fe20000410000 */
[----:B------:R-:W-:Y:S02]  /*4e80*/  HADD2.F32 R42, -RZ, R91.H0_H0 ;  /* 0x2000005bff2a7230 */ /* 0x000fe40000004100 */
[----:B------:R-:W-:Y:S01]  /*4e90*/  FMUL.FTZ R46, R40, R38 ;  /* 0x00000026282e7220 */ /* 0x000fe20000410000 */
[----:B------:R-:W-:-:S02]  /*4ea0*/  HADD2.F32 R36, -RZ, R36.H0_H0 ;  /* 0x20000024ff247230 */ /* 0x000fc40000004100 */
[----:B------:R-:W-:Y:S01]  /*4eb0*/  FMUL.FTZ R41, R39, R38 ;  /* 0x0000002627297220 */ /* 0x000fe20000410000 */
[----:B------:R-:W-:Y:S02]  /*4ec0*/  HADD2.F32 R37, -RZ, R37.H0_H0 ;  /* 0x20000025ff257230 */ /* 0x000fe40000004100 */
[-C--:B------:R-:W-:Y:S01]  /*4ed0*/  FFMA.FTZ R92, R15, R42.reuse, R92 ;  /* 0x0000002a0f5c7223 */ /* 0x080fe2000001005c */
[----:B------:R-:W-:Y:S01]  /*4ee0*/  FFMA.FTZ R44, R13, R42, -R44 ;  /* 0x0000002a0d2c7223 */ /* 0x000fe2000001082c */
[-C--:B------:R-:W-:Y:S01]  /*4ef0*/  FFMA.FTZ R39, R39, R36.reuse, -R46 ;  /* 0x0000002427277223 */ /* 0x080fe2000001082e */
[----:B------:R-:W-:Y:S01]  /*4f00*/  FFMA.FTZ R41, R40, R36, R41 ;  /* 0x0000002428297223 */ /* 0x000fe20000010029 */
[----:B------:R-:W-:Y:S01]  /*4f10*/  HADD2.F32 R15, -RZ, R14.H0_H0 ;  /* 0x2000000eff0f7230 */ /* 0x000fe20000004100 */
[----:B------:R-:W-:Y:S01]  /*4f20*/  F2FP.F16.F32.PACK_AB R47, R47, R80 ;  /* 0x000000502f2f723e */ /* 0x000fe200000000ff */
[----:B------:R-:W-:Y:S01]  /*4f30*/  HADD2.F32 R36, -RZ, R91.H1_H1 ;  /* 0x3000005bff247230 */ /* 0x000fe20000004100 */
[----:B------:R-:W-:Y:S01]  /*4f40*/  F2FP.F16.F32.PACK_AB R8, R39, R44 ;  /* 0x0000002c2708723e */ /* 0x000fe200000000ff */
[----:B------:R-:W-:-:S02]  /*4f50*/  HADD2.F32 R13, -RZ, R10.H0_H0 ;  /* 0x2000000aff0d7230 */ /* 0x000fc40000004100 */
[----:B------:R-:W-:Y:S02]  /*4f60*/  HADD2.F32 R14, -RZ, R14.H1_H1 ;  /* 0x3000000eff0e7230 */ /* 0x000fe40000004100 */
[-C--:B------:R-:W-:Y:S01]  /*4f70*/  FMUL.FTZ R38, R15, R36.reuse ;  /* 0x000000240f267220 */ /* 0x080fe20000410000 */
[----:B------:R-:W-:Y:S02]  /*4f80*/  HADD2.F32 R10, -RZ, R10.H1_H1 ;  /* 0x3000000aff0a7230 */ /* 0x000fe40000004100 */
[C---:B------:R-:W-:Y:S01]  /*4f90*/  FMUL.FTZ R36, R13.reuse, R36 ;  /* 0x000000240d247220 */ /* 0x040fe20000410000 */
[----:B------:R-:W-:Y:S02]  /*4fa0*/  HADD2.F32 R90, -RZ, R90.H0_H0 ;  /* 0x2000005aff5a7230 */ /* 0x000fe40000004100 */
[-C--:B------:R-:W-:Y:S01]  /*4fb0*/  FMUL.FTZ R43, R14, R37.reuse ;  /* 0x000000250e2b7220 */ /* 0x080fe20000410000 */
[----:B------:R-:W-:Y:S02]  /*4fc0*/  HADD2.F32 R35, -RZ, R35.H0_H0 ;  /* 0x20000023ff237230 */ /* 0x000fe40000004100 */
[C---:B------:R-:W-:Y:S01]  /*4fd0*/  FMUL.FTZ R37, R10.reuse, R37 ;  /* 0x000000250a257220 */ /* 0x040fe20000410000 */
[-C--:B------:R-:W-:Y:S01]  /*4fe0*/  FFMA.FTZ R38, R13, R90.reuse, -R38 ;  /* 0x0000005a0d267223 */ /* 0x080fe20000010826 */
[----:B------:R-:W-:Y:S01]  /*4ff0*/  FFMA.FTZ R36, R15, R90, R36 ;  /* 0x0000005a0f247223 */ /* 0x000fe20000010024 */
[-C--:B------:R-:W-:Y:S01]  /*5000*/  FFMA.FTZ R43, R10, R35.reuse, -R43 ;  /* 0x000000230a2b7223 */ /* 0x080fe2000001082b */
[----:B------:R-:W-:Y:S01]  /*5010*/  FFMA.FTZ R37, R14, R35, R37 ;  /* 0x000000230e257223 */ /* 0x000fe20000010025 */
[----:B------:R-:W-:Y:S01]  /*5020*/  F2FP.F16.F32.PACK_AB R13, R12, R9 ;  /* 0x000000090c0d723e */ /* 0x000fe200000000ff */
[----:B------:R-:W-:Y:S01]  /*5030*/  IMAD.MOV.U32 R9, RZ, RZ, R11 ;  /* 0x000000ffff097224 */ /* 0x000fe200078e000b */
[----:B------:R-:W-:Y:S01]  /*5040*/  F2FP.F16.F32.PACK_AB R15, R82, R45 ;  /* 0x0000002d520f723e */ /* 0x000fe200000000ff */
[----:B------:R-:W-:Y:S01]  /*5050*/  IMAD.MOV.U32 R11, RZ, RZ, R47 ;  /* 0x000000ffff0b7224 */ /* 0x000fe200078e002f */
[----:B------:R-:W-:-:S02]  /*5060*/  F2FP.F16.F32.PACK_AB R12, R41, R92 ;  /* 0x0000005c290c723e */ /* 0x000fc400000000ff */
[----:B------:R-:W-:Y:S02]  /*5070*/  F2FP.F16.F32.PACK_AB R10, R43, R38 ;  /* 0x000000262b0a723e */ /* 0x000fe400000000ff */
[----:B------:R-:W-:-:S07]  /*5080*/  F2FP.F16.F32.PACK_AB R14, R37, R36 ;  /* 0x00000024250e723e */ /* 0x000fce00000000ff */
.L_x_1612:
[----:B------:R-:W-:Y:S05]  /*5090*/  BSYNC B1 ;  /* 0x0000000000017941 */ /* 0x000fea0003800000 */
.L_x_1611:
[----:B------:R-:W-:Y:S01]  /*50a0*/  ISETP.GE.AND P3, PT, R34, R87, PT ;  /* 0x000000572200720c */ /* 0x000fe20003f66270 */
[----:B0-----:R0:W-:Y:S02]  /*50b0*/  ST.E.128 desc[UR42][R32.64], R8 ;  /* 0x0000000820007985 */ /* 0x0011e4000c101d2a */
[----:B0-----:R-:W-:Y:S02]  /*50c0*/  IMAD.MOV.U32 R8, RZ, RZ, R84 ;  /* 0x000000ffff087224 */ /* 0x001fe400078e0054 */
[----:B------:R-:W-:-:S08]  /*50d0*/  IMAD.MOV.U32 R9, RZ, RZ, R85 ;  /* 0x000000ffff097224 */ /* 0x000fd000078e0055 */
[----:B------:R-:W-:Y:S05]  /*50e0*/  @P3 BRA `(.L_x_1593) ;  /* 0x00000004002c3947 */ /* 0x000fea0003800000 */
[----:B------:R-:W-:-:S05]  /*50f0*/  IMAD.WIDE R8, R34, 0x2, R8 ;  /* 0x0000000222087825 */ /* 0x000fca00078e0208 */
[----:B--2---:R0:W-:Y:S01]  /*5100*/  ST.E.128 desc[UR42][R8.64], R12 ;  /* 0x0000000c08007985 */ /* 0x0041e2000c101d2a */
[----:B------:R-:W-:Y:S05]  /*5110*/  BRA `(.L_x_1593) ;  /* 0x0000000400207947 */ /* 0x000fea0003800000 */
.L_x_1574:
[----:B------:R-:W-:-:S06]  /*5120*/  UISETP.NE.AND UP0, UPT, UR39, 0x3, UPT ;  /* 0x000000032700788c */ /* 0x000fcc000bf05270 */
[----:B------:R-:W-:-:S13]  /*5130*/  PLOP3.LUT P5, PT, PT, PT, UP0, 0x80, 0x0 ;  /* 0x000000000000781c */ /* 0x000fda0003faf008 */
[----:B------:R-:W-:Y:S05]  /*5140*/  @!P5 BRA `(.L_x_1613) ;  /* 0x000000000004d947 */ /* 0x000fea0003800000 */
[----:B------:R-:W-:Y:S01]  /*5150*/  BPT.TRAP 0x1 ;  /* 0x000000040000795c */ /* 0x000fe20000300000 */
.L_x_1613:
[----:B------:R-:W2:Y:S01]  /*5160*/  LDL R8, [R1+0x8] ;  /* 0x0000080001087983 */ /* 0x000ea20000100800 */
[----:B------:R-:W-:Y:S01]  /*5170*/  IMAD R70, R22, 0x8, R2 ;  /* 0x0000000816467824 */ /* 0x000fe200078e0202 */
[----:B------:R-:W-:Y:S01]  /*5180*/  BSSY B1, `(.L_x_1614) ;  /* 0x0000005000017945 */ /* 0x000fe20003800000 */
[----:B------:R-:W-:Y:S02]  /*5190*/  SHF.R.S32.HI R75, RZ, 0x1f, R74 ;  /* 0x0000001fff4b7819 */ /* 0x000fe4000001144a */
[----:B--2---:R-:W-:-:S04]  /*51a0*/  SHF.L.U32 R79, R8, 0x1f, RZ ;  /* 0x0000001f084f7819 */ /* 0x004fc800000006ff */
[----:B------:R-:W0:Y:S02]  /*51b0*/  SYNCS.PHASECHK.TRANS64.TRYWAIT P3, [R70+URZ+0x16890], R79 ;  /* 0x0168904f460075a7 */ /* 0x000e24000806017f */
[----:B0-----:R-:W-:Y:S05]  /*51c0*/  @!P3 BRA `(.L_x_1615) ;  /* 0x000001b000ccb947 */ /* 0x001fea0003800000 */
.L_x_1911:
[----:B------:R-:W-:Y:S05]  /*51d0*/  BSYNC B1 ;  /* 0x0000000000017941 */ /* 0x000fea0003800000 */
.L_x_1614:
[----:B------:R-:W-:Y:S01]  /*51e0*/  ULDC.64 UR4, c[0x0][0x300] ;  /* 0x0000c00000047ab9 */ /* 0x000fe20000000a00 */
[----:B-----5:R-:W-:Y:S01]  /*51f0*/  SHF.R.S32.HI R76, RZ, 0x1f, R73 ;  /* 0x0000001fff4c7819 */ /* 0x020fe20000011449 */
[----:B------:R-:W-:Y:S02]  /*5200*/  IMAD R11, R75, UR4, RZ ;  /* 0x000000044b0b7c24 */ /* 0x000fe4000f8e02ff */
[----:B------:R-:W-:-:S04]  /*5210*/  IMAD.WIDE.U32 R8, R74, UR4, RZ ;  /* 0x000000044a087c25 */ /* 0x000fc8000f8e00ff */
[----:B------:R-:W-:Y:S01]  /*5220*/  IMAD R11, R74, UR5, R11 ;  /* 0x000000054a0b7c24 */ /* 0x000fe2000f8e020b */
[----:B------:R-:W-:Y:S01]  /*5230*/  ULDC.64 UR4, c[0x0][0x310] ;  /* 0x0000c40000047ab9 */ /* 0x000fe20000000a00 */
[----:B------:R-:W-:Y:S02]  /*5240*/  IMAD R77, R26, -0x80, R28 ;  /* 0xffffff801a4d7824 */ /* 0x000fe400078e021c */
[----:B------:R-:W-:Y:S01]  /*5250*/  IMAD R10, R76, UR4, RZ ;  /* 0x000000044c0a7c24 */ /* 0x000fe2000f8e02ff */
[----:B------:R-:W-:Y:S02]  /*5260*/  IADD3 R9, R9, R11, RZ ;  /* 0x0000000b09097210 */ /* 0x000fe40007ffe0ff */
        /* <DEDUP_REMOVED lines=11> */
[----:B------:R-:W-:Y:S01]  /*5320*/  IMAD.IADD R35, R77, 0x1, -R157 ;  /* 0x000000014d237824 */ /* 0x000fe200078e0a9d */
[----:B------:R-:W-:Y:S02]  /*5330*/  UMOV UR4, 0xffffffff ;  /* 0xffffffff00047882 */ /* 0x000fe40000000000 */
[----:B------:R-:W-:Y:S02]  /*5340*/  LEA.HI.X R34, R8, UR5, R13, 0x1, P3 ;  /* 0x0000000508227c11 */ /* 0x000fe400098f0c0d */
[----:B------:R-:W-:Y:S01]  /*5350*/  ISETP.GE.AND P3, PT, R35, 0x1, PT ;  /* 0x000000012300780c */ /* 0x000fe20003f66270 */
[----:B------:R-:W-:-:S12]  /*5360*/  BRA.DIV UR4, `(.L_x_1616) ;  /* 0x000001b204787947 */ /* 0x000fd8000b800000 */
[----:B------:R1:W2:Y:S04]  /*5370*/  SHFL.IDX PT, R9, R34, RZ, 0x1c1f ;  /* 0x001c1fff22097589 */ /* 0x0002a800000e0000 */
[----:B------:R1:W3:Y:S02]  /*5380*/  SHFL.IDX PT, R33, R32, RZ, 0x1c1f ;  /* 0x001c1fff20217589 */ /* 0x0002e400000e0000 */
.L_x_1915:
[----:B------:R-:W-:Y:S04]  /*5390*/  BSSY B1, `(.L_x_1617) ;  /* 0x000000e000017945 */ /* 0x000fe80003800000 */
[----:B------:R-:W-:Y:S05]  /*53a0*/  @!P3 BRA `(.L_x_1618) ;  /* 0x000000000030b947 */ /* 0x000fea0003800000 */
[----:B------:R-:W4:Y:S01]  /*53b0*/  LDL R8, [R1+0x4] ;  /* 0x0000040001087983 */ /* 0x000f220000100800 */
[----:B------:R-:W-:Y:S02]  /*53c0*/  ULDC UR4, c[0x0][0x2f4] ;  /* 0x0000bd0000047ab9 */ /* 0x000fe40000000800 */
[----:B------:R-:W-:-:S13]  /*53d0*/  ISETP.GE.AND P3, PT, R16, UR4, PT ;  /* 0x0000000410007c0c */ /* 0x000fda000bf66270 */
[----:B---3--:R-:W-:-:S04]  /*53e0*/  @!P3 LEA R14, P4, R16, R33, 0x1 ;  /* 0x00000021100eb211 */ /* 0x008fc800078808ff */
[----:B--2---:R-:W-:Y:S02]  /*53f0*/  @!P3 LEA.HI.X R15, R16, R9, R17, 0x1, P4 ;  /* 0x00000009100fb211 */ /* 0x004fe400020f0c11 */
[----:B------:R-:W-:-:S13]  /*5400*/  ISETP.GE.AND P4, PT, R18, UR4, PT ;  /* 0x0000000412007c0c */ /* 0x000fda000bf86270 */
[----:B------:R-:W-:-:S04]  /*5410*/  @!P4 LEA R12, P6, R18, R33, 0x1 ;  /* 0x00000021120cc211 */ /* 0x000fc800078c08ff */
[----:B----4-:R-:W-:Y:S02]  /*5420*/  @!P4 LEA.HI.X R13, R18, R9, R8, 0x1, P6 ;  /* 0x00000009120dc211 */ /* 0x010fe400030f0c08 */
[----:B------:R-:W2:Y:S04]  /*5430*/  @!P3 LDS.128 R8, [R72+0xe000] ;  /* 0x00e000004808b984 */ /* 0x000ea80000000c00 */
[----:B--2---:R-:W-:Y:S04]  /*5440*/  @!P3 ST.E.128 desc[UR42][R14.64], R8 ;  /* 0x000000080e00b985 */ /* 0x004fe8000c101d2a */
[----:B------:R-:W2:Y:S04]  /*5450*/  @!P4 LDS.128 R8, [R71+0xe000] ;  /* 0x00e000004708c984 */ /* 0x000ea80000000c00 */
[----:B--2---:R4:W-:Y:S02]  /*5460*/  @!P4 ST.E.128 desc[UR42][R12.64], R8 ;  /* 0x000000080c00c985 */ /* 0x0049e4000c101d2a */
.L_x_1618:
[----:B------:R-:W-:Y:S05]  /*5470*/  BSYNC B1 ;  /* 0x0000000000017941 */ /* 0x000fea0003800000 */
.L_x_1617:
[----:B------:R-:W-:-:S03]  /*5480*/  UMOV UR4, 0xffffffff ;  /* 0xffffffff00047882 */ /* 0x000fc60000000000 */
[----:B------:R-:W-:Y:S05]  /*5490*/  BRA.DIV UR4, `(.L_x_1619) ;  /* 0x000001b204787947 */ /* 0x000fea000b800000 */
[----:B--2-4-:R2:W4:Y:S04]  /*54a0*/  SHFL.IDX PT, R9, R34, 0x1, 0x1c1f ;  /* 0x003c1f0022097f89 */ /* 0x01452800000e0000 */
[----:B---3--:R2:W3:Y:S02]  /*54b0*/  SHFL.IDX PT, R33, R32, 0x1, 0x1c1f ;  /* 0x003c1f0020217f89 */ /* 0x0084e400000e0000 */
.L_x_1919:
[----:B------:R-:W-:-:S13]  /*54c0*/  ISETP.GE.AND P3, PT, R35, 0x61, PT ;  /* 0x000000612300780c */ /* 0x000fda0003f66270 */
[----:B------:R-:W-:Y:S05]  /*54d0*/  @!P3 BRA `(.L_x_1593) ;  /* 0x000000000030b947 */ /* 0x000fea0003800000 */
[----:B------:R-:W5:Y:S01]  /*54e0*/  LDL R8, [R1+0x4] ;  /* 0x0000040001087983 */ /* 0x000f620000100800 */
[----:B------:R-:W-:Y:S02]  /*54f0*/  ULDC UR4, c[0x0][0x2f4] ;  /* 0x0000bd0000047ab9 */ /* 0x000fe40000000800 */
[----:B------:R-:W-:-:S13]  /*5500*/  ISETP.GE.AND P3, PT, R16, UR4, PT ;  /* 0x0000000410007c0c */ /* 0x000fda000bf66270 */
[----:B---3--:R-:W-:-:S04]  /*5510*/  @!P3 LEA R14, P4, R16, R33, 0x1 ;  /* 0x00000021100eb211 */ /* 0x008fc800078808ff */
[----:B----4-:R-:W-:Y:S02]  /*5520*/  @!P3 LEA.HI.X R15, R16, R9, R17, 0x1, P4 ;  /* 0x00000009100fb211 */ /* 0x010fe400020f0c11 */
[----:B------:R-:W-:-:S13]  /*5530*/  ISETP.GE.AND P4, PT, R18, UR4, PT ;  /* 0x0000000412007c0c */ /* 0x000fda000bf86270 */
[----:B------:R-:W-:-:S04]  /*5540*/  @!P4 LEA R12, P6, R18, R33, 0x1 ;  /* 0x00000021120cc211 */ /* 0x000fc800078c08ff */
[----:B-----5:R-:W-:Y:S02]  /*5550*/  @!P4 LEA.HI.X R13, R18, R9, R8, 0x1, P6 ;  /* 0x00000009120dc211 */ /* 0x020fe400030f0c08 */
[----:B------:R-:W3:Y:S04]  /*5560*/  @!P3 LDS.128 R8, [R72+0x11000] ;  /* 0x011000004808b984 */ /* 0x000ee80000000c00 */
[----:B---3--:R-:W-:Y:S04]  /*5570*/  @!P3 ST.E.128 desc[UR42][R14.64], R8 ;  /* 0x000000080e00b985 */ /* 0x008fe8000c101d2a */
[----:B------:R-:W3:Y:S04]  /*5580*/  @!P4 LDS.128 R8, [R71+0x11000] ;  /* 0x011000004708c984 */ /* 0x000ee80000000c00 */
[----:B---3--:R3:W-:Y:S02]  /*5590*/  @!P4 ST.E.128 desc[UR42][R12.64], R8 ;  /* 0x000000080c00c985 */ /* 0x0087e4000c101d2a */
.L_x_1593:
[----:B------:R-:W-:Y:S05]  /*55a0*/  BSYNC B0 ;  /* 0x0000000000007941 */ /* 0x000fea0003800000 */
.L_x_1573:
[----:B0-234-:R-:W0:Y:S01]  /*55b0*/  S2R R8, SR_TID.X ;  /* 0x0000000000087919 */ /* 0x01de220000002100 */
[----:B------:R-:W-:Y:S01]  /*55c0*/  @!PT LDS RZ, [RZ] ;  /* 0x00000000fffff984 */ /* 0x000fe20000000800 */
[----:B------:R-:W-:Y:S01]  /*55d0*/  @!PT LDS RZ, [RZ] ;  /* 0x00000000fffff984 */ /* 0x000fe20000000800 */
[----:B------:R-:W-:Y:S01]  /*55e0*/  @!PT LDS RZ, [RZ] ;  /* 0x00000000fffff984 */ /* 0x000fe20000000800 */
[----:B------:R-:W-:Y:S01]  /*55f0*/  @!PT LDS RZ, [RZ] ;  /* 0x00000000fffff984 */ /* 0x000fe20000000800 */
[----:B------:R2:W-:Y:S06]  /*5600*/  MEMBAR.ALL.CTA ;  /* 0x0000000000007992 */ /* 0x0005ec0000008000 */
[----:B--2---:R-:W2:Y:S01]  /*5610*/  FENCE.VIEW.ASYNC.S ;  /* 0x00000000000073c6 */ /* 0x004ea20000000000 */
[----:B------:R-:W-:Y:S05]  /*5620*/  WARPSYNC.ALL ;  /* 0x0000000000007948 */ /* 0x000fea0003800000 */
[----:B------:R-:W-:Y:S01]  /*5630*/  BSSY B0, `(.L_x_1620) ;  /* 0x0000008000007945 */ /* 0x000fe20003800000 */
[----:B--2---:R2:W-:Y:S01]  /*5640*/  BAR.SYNC.DEFER_BLOCKING R60, 0x80 ;  /* 0x0002003c0000751d */ /* 0x0045e20000010000 */
[----:B0-----:R-:W-:-:S13]  /*5650*/  LOP3.LUT P3, RZ, R8, 0x7f, RZ, 0xc0, !PT ;  /* 0x0000007f08ff7812 */ /* 0x001fda000786c0ff */
[----:B------:R-:W-:-:S05]  /*5660*/  @!P3 VIADD R8, R70, 0x168a0 ;  /* 0x000168a04608b836 */ /* 0x000fca0000000000 */
[----:B------:R-:W-:-:S04]  /*5670*/  @!P3 PRMT R8, RZ, 0x654, R8 ;  /* 0x00000654ff08b816 */ /* 0x000fc80000000008 */
[----:B------:R2:W-:Y:S01]  /*5680*/  @!P3 SYNCS.ARRIVE.TRANS64.RED.A1T0 RZ, [R8+URZ], RZ ;  /* 0x000000ff08ffb9a7 */ /* 0x0005e2000810043f */
[----:B------:R-:W-:Y:S05]  /*5690*/  @!P5 BRA `(.L_x_1621) ;  /* 0x000000000004d947 */ /* 0x000fea0003800000 */
[----:B------:R-:W-:Y:S01]  /*56a0*/  BPT.TRAP 0x1 ;  /* 0x000000040000795c */ /* 0x000fe20000300000 */
.L_x_1621:
[----:B------:R-:W-:Y:S05]  /*56b0*/  BSYNC B0 ;  /* 0x0000000000007941 */ /* 0x000fea0003800000 */
.L_x_1620:
[----:B------:R-:W0:Y:S01]  /*56c0*/  SYNCS.PHASECHK.TRANS64.TRYWAIT P4, [R70+URZ+0x168b0], R79 ;  /* 0x0168b04f460075a7 */ /* 0x000e22000808017f */
[----:B------:R-:W-:Y:S01]  /*56d0*/  ULDC UR40, c[0x0][0x2f4] ;  /* 0x0000bd0000287ab9 */ /* 0x000fe20000000800 */
[----:B------:R-:W-:Y:S04]  /*56e0*/  BSSY B0, `(.L_x_1622) ;  /* 0x0000002000007945 */ /* 0x000fe80003800000 */
[----:B0-----:R-:W-:Y:S05]  /*56f0*/  @!P4 BRA `(.L_x_1623) ;  /* 0x000001b0002cc947 */ /* 0x001fea0003800000 */
.L_x_1920:
[----:B------:R-:W-:Y:S05]  /*5700*/  BSYNC B0 ;  /* 0x0000000000007941 */ /* 0x000fea0003800000 */
.L_x_1622:
[----:B-1----:R1:W5:Y:S01]  /*5710*/  LDL R34, [R1+0x4] ;  /* 0x0000040001227983 */ /* 0x0023620000100800 */
[----:B------:R-:W-:Y:S01]  /*5720*/  ULDC.64 UR4, c[0x0][0x328] ;  /* 0x0000ca0000047ab9 */ /* 0x000fe20000000a00 */
[----:B------:R-:W-:Y:S01]  /*5730*/  IADD3 R77, -R157, R77, RZ ;  /* 0x0000004d9d4d7210 */ /* 0x000fe20007ffe1ff */
[----:B------:R-:W-:Y:S01]  /*5740*/  IMAD R75, R75, UR4, RZ ;  /* 0x000000044b4b7c24 */ /* 0x000fe2000f8e02ff */
[----:B------:R-:W-:Y:S01]  /*5750*/  BSSY B0, `(.L_x_1624) ;  /* 0x000001f000007945 */ /* 0x000fe20003800000 */
[----:B--2---:R-:W-:-:S04]  /*5760*/  IMAD.WIDE.U32 R8, R74, UR4, RZ ;  /* 0x000000044a087c25 */ /* 0x004fc8000f8e00ff */
[----:B------:R-:W-:Y:S01]  /*5770*/  IMAD R75, R74, UR5, R75 ;  /* 0x000000054a4b7c24 */ /* 0x000fe2000f8e024b */
[----:B------:R-:W-:Y:S02]  /*5780*/  ULDC.64 UR4, c[0x0][0x338] ;  /* 0x0000ce0000047ab9 */ /* 0x000fe40000000a00 */
[----:B------:R-:W-:Y:S02]  /*5790*/  IMAD R76, R76, UR4, RZ ;  /* 0x000000044c4c7c24 */ /* 0x000fe4000f8e02ff */
[----:B------:R-:W-:Y:S02]  /*57a0*/  IMAD.IADD R9, R9, 0x1, R75 ;  /* 0x0000000109097824 */ /* 0x000fe400078e024b */
        /* <DEDUP_REMOVED lines=20> */
[----:B-----5:R-:W-:Y:S02]  /*58f0*/  @!P5 LEA.HI.X R13, R18, R9, R34, 0x1, P6 ;  /* 0x00000009120dd211 */ /* 0x020fe400030f0c22 */
[----:B------:R-:W1:Y:S04]  /*5900*/  @!P4 LDS.128 R8, [R72] ;  /* 0x000000004808c984 */ /* 0x000e680000000c00 */
[----:B-1----:R-:W-:Y:S04]  /*5910*/  @!P4 ST.E.128 desc[UR42][R14.64], R8 ;  /* 0x000000080e00c985 */ /* 0x002fe8000c101d2a */
[----:B------:R-:W1:Y:S04]  /*5920*/  @!P5 LDS.128 R8, [R71] ;  /* 0x000000004708d984 */ /* 0x000e680000000c00 */
[----:B-1----:R1:W-:Y:S02]  /*5930*/  @!P5 ST.E.128 desc[UR42][R12.64], R8 ;  /* 0x000000080c00d985 */ /* 0x0023e4000c101d2a */
.L_x_1625:
[----:B------:R-:W-:Y:S05]  /*5940*/  BSYNC B0 ;  /* 0x0000000000007941 */ /* 0x000fea0003800000 */
.L_x_1624:
        /* <DEDUP_REMOVED lines=11> */
[----:B-----5:R-:W-:Y:S01]  /*5a00*/  @!P5 LEA.HI.X R13, R18, R33, R34, 0x1, P6 ;  /* 0x00000021120dd211 */ /* 0x020fe200030f0c22 */
[----:B-1----:R-:W-:Y:S04]  /*5a10*/  @!P4 ST.E.128 desc[UR42][R14.64], R8 ;  /* 0x000000080e00c985 */ /* 0x002fe8000c101d2a */
[----:B------:R-:W1:Y:S04]  /*5a20*/  @!P5 LDS.128 R8, [R71+0x3000] ;  /* 0x003000004708d984 */ /* 0x000e680000000c00 */
[----:B-1----:R1:W-:Y:S02]  /*5a30*/  @!P5 ST.E.128 desc[UR42][R12.64], R8 ;  /* 0x000000080c00d985 */ /* 0x0023e4000c101d2a */
.L_x_1627:
[----:B------:R-:W-:Y:S05]  /*5a40*/  BSYNC B0 ;  /* 0x0000000000007941 */ /* 0x000fea0003800000 */
.L_x_1626:
[----:B-1-3--:R-:W3:Y:S01]  /*5a50*/  LDL.LU R9, [R1+0x8] ;  /* 0x0000080001097983 */ /* 0x00aee20000300800 */
[----:B0-----:R-:W-:Y:S01]  /*5a60*/  @!P3 VIADD R70, R70, 0x168c0 ;  /* 0x000168c04646b836 */ /* 0x001fe20000000000 */
[----:B------:R-:W-:Y:S01]  /*5a70*/  LOP3.LUT P4, RZ, R23, 0x1, RZ, 0xc0, !PT ;  /* 0x0000000117ff7812 */ /* 0x000fe2000788c0ff */
[----:B------:R-:W-:Y:S01]  /*5a80*/  VIADD R22, R22, 0x1 ;  /* 0x0000000116167836 */ /* 0x000fe20000000000 */
        /* <DEDUP_REMOVED lines=10> */
[----:B------:R-:W-:Y:S02]  /*5b30*/  SEL R8, RZ, 0x1, P3 ;  /* 0x00000001ff087807 */ /* 0x000fe40001800000 */
[----:B------:R-:W-:Y:S02]  /*5b40*/  SEL R22, R22, RZ, P3 ;  /* 0x000000ff16167207 */ /* 0x000fe40001800000 */
[----:B---3--:R-:W-:-:S05]  /*5b50*/  LOP3.LUT R9, R9, R8, RZ, 0x3c, !PT ;  /* 0x0000000809097212 */ /* 0x008fca00078e3cff */
[----:B------:R0:W-:Y:S01]  /*5b60*/  STL [R1+0x8], R9 ;  /* 0x0000080901007387 */ /* 0x0001e20000100800 */
[----:B------:R-:W-:Y:S05]  /*5b70*/  @P4 BRA `(.L_x_1628) ;  /* 0xffffffc400e04947 */ /* 0x000fea000383ffff */
[----:B0-----:R-:W0:Y:S01]  /*5b80*/  S2R R9, SR_TID.X ;  /* 0x0000000000097919 */ /* 0x001e220000002100 */
[----:B------:R-:W-:Y:S02]  /*5b90*/  PLOP3.LUT P0, PT, PT, PT, PT, 0x8, 0x0 ;  /* 0x000000000000781c */ /* 0x000fe40003f0e170 */
[----:B0-----:R-:W-:-:S04]  /*5ba0*/  SHF.R.U32.HI R9, RZ, 0x7, R9 ;  /* 0x00000007ff097819 */ /* 0x001fc80000011609 */
[----:B------:R-:W-:-:S13]  /*5bb0*/  ISETP.NE.AND P4, PT, R9, 0x1, PT ;  /* 0x000000010900780c */ /* 0x000fda0003f85270 */
[----:B------:R-:W-:Y:S06]  /*5bc0*/  @!P4 BAR.ARV 0x9, 0x100 ;  /* 0x024400000000cb1d */ /* 0x000fec0000002000 */
.L_x_1568:
[----:B------:R-:W3:Y:S01]  /*5bd0*/  LDL R10, [R1+0x20] ;  /* 0x00002000010a7983 */ /* 0x000ee20000100800 */
[----:B------:R-:W0:Y:S01]  /*5be0*/  LDC R0, c[0x0][0x448] ;  /* 0x00011200ff007b82 */ /* 0x000e220000000800 */
[----:B------:R-:W-:-:S07]  /*5bf0*/  IADD3 R5, R156, 0x1, -R155 ;  /* 0x000000019c057810 */ /* 0x000fce0007ffe89b */
[----:B------:R-:W1:Y:S01]  /*5c00*/  LDC.64 R6, c[0x0][0x9e0] ;  /* 0x00027800ff067b82 */ /* 0x000e620000000a00 */
[----:B0-----:R-:W-:Y:S02]  /*5c10*/  ISETP.NE.AND P1, PT, R0, 0x1, PT ;  /* 0x000000010000780c */ /* 0x001fe40003f25270 */
[----:B-1----:R-:W-:-:S11]  /*5c20*/  ISETP.GE.AND P2, PT, R7, 0x1, PT ;  /* 0x000000010700780c */ /* 0x002fd60003f46270 */
[----:B------:R-:W0:Y:S08]  /*5c30*/  @P1 LDC R3, c[0x0][0x44c] ;  /* 0x00011300ff031b82 */ /* 0x000e300000000800 */
[----:B------:R-:W1:Y:S01]  /*5c40*/  @P1 LDC R4, c[0x0][0x450] ;  /* 0x00011400ff041b82 */ /* 0x000e620000000800 */
[----:B---3--:R-:W-:-:S04]  /*5c50*/  VIADD R0, R10, 0xbf ;  /* 0x000000bf0a007836 */ /* 0x008fc80000000000 */
[----:B0-----:R-:W-:-:S05]  /*5c60*/  @P1 IMAD.HI.U32 R3, R0, R3, RZ ;  /* 0x0000000300031227 */ /* 0x001fca00078e00ff */
[----:B-1----:R-:W-:-:S05]  /*5c70*/  @P1 SHF.R.U32.HI R0, RZ, R4, R3 ;  /* 0x00000004ff001219 */ /* 0x002fca0000011603 */
[----:B------:R-:W-:Y:S01]  /*5c80*/  IMAD.IADD R5, R5, 0x1, R0 ;  /* 0x0000000105057824 */ /* 0x000fe200078e0200 */
[----:B------:R-:W-:Y:S06]  /*5c90*/  @P0 BRA `(.L_x_1629) ;  /* 0x00000000000c0947 */ /* 0x000fec0003800000 */
[----:B------:R-:W0:Y:S01]  /*5ca0*/  FENCE.VIEW.ASYNC.G ;  /* 0x00000000000073c6 */ /* 0x000e220000000100 */
[----:B------:R-:W-:Y:S05]  /*5cb0*/  WARPSYNC.ALL ;  /* 0x0000000000007948 */ /* 0x000fea0003800000 */
[----:B0-----:R-:W-:Y:S06]  /*5cc0*/  BAR.ARV 0xc, 0x200 ;  /* 0x0308000000007b1d */ /* 0x001fec0000002000 */
.L_x_1629:
[----:B------:R-:W-:Y:S01]  /*5cd0*/  IMAD.IADD R0, R5, 0x1, R6 ;  /* 0x0000000105007824 */ /* 0x000fe200078e0206 */
[----:B------:R-:W-:Y:S06]  /*5ce0*/  @!P2 BRA `(.L_x_1630) ;  /* 0x000000000048a947 */ /* 0x000fec0003800000 */
        /* <DEDUP_REMOVED lines=11> */
.L_x_1632:
[----:B------:R-:W-:-:S13]  /*5da0*/  ISETP.NE.AND P0, PT, R7, 0x1, PT ;  /* 0x000000010700780c */ /* 0x000fda0003f05270 */
[----:B------:R-:W0:Y:S02]  /*5db0*/  @P0 LDC.64 R4, c[0x0][0x9e8] ;  /* 0x00027a00ff040b82 */ /* 0x000e240000000a00 */
[----:B0-----:R-:W-:-:S05]  /*5dc0*/  @P0 IMAD.HI.U32 R4, R3, R4, RZ ;  /* 0x0000000403040227 */ /* 0x001fca00078e00ff */
[----:B------:R-:W-:-:S07]  /*5dd0*/  @P0 SHF.R.U32.HI R3, RZ, R5, R4 ;  /* 0x00000005ff030219 */ /* 0x000fce0000011604 */
.L_x_1633:
[----:B------:R-:W-:Y:S05]  /*5de0*/  BSYNC B0 ;  /* 0x0000000000007941 */ /* 0x000fea0003800000 */
.L_x_1631:
[----:B------:R-:W-:-:S05]  /*5df0*/  IMAD R3, R3, R7, R7 ;  /* 0x0000000703037224 */ /* 0x000fca00078e0207 */
[----:B------:R-:W-:-:S07]  /*5e00*/  VIMNMX R0, R0, R3, PT ;  /* 0x0000000300007248 */ /* 0x000fce0003fe0100 */
.L_x_1630:
[----:B------:R-:W0:Y:S01]  /*5e10*/  @P1 LDC R4, c[0x0][0x44c] ;  /* 0x00011300ff041b82 */ /* 0x000e220000000800 */
[----:B------:R-:W-:Y:S01]  /*5e20*/  IADD3 R0, R0, 0x7f, RZ ;  /* 0x0000007f00007810 */ /* 0x000fe20007ffe0ff */
[----:B------:R-:W-:Y:S01]  /*5e30*/  IMAD.MOV.U32 R5, RZ, RZ, R10 ;  /* 0x000000ffff057224 */ /* 0x000fe200078e000a */
[----:B------:R-:W-:Y:S02]  /*5e40*/  ULDC UR4, c[0x0][0x9dc] ;  /* 0x0002770000047ab9 */ /* 0x000fe40000000800 */
[----:B------:R-:W-:-:S03]  /*5e50*/  SHF.R.S32.HI R3, RZ, 0x1f, R0 ;  /* 0x0000001fff037819 */ /* 0x000fc60000011400 */
[----:B------:R-:W1:Y:S01]  /*5e60*/  @P1 LDC R9, c[0x0][0x450] ;  /* 0x00011400ff091b82 */ /* 0x000e620000000800 */
[----:B------:R-:W-:-:S04]  /*5e70*/  LEA.HI R3, R3, R0, RZ, 0x7 ;  /* 0x0000000003037211 */ /* 0x000fc800078f38ff */
[----:B------:R-:W-:-:S04]  /*5e80*/  SHF.R.S32.HI R3, RZ, 0x7, R3 ;  /* 0x00000007ff037819 */ /* 0x000fc80000011403 */
[----:B------:R-:W-:Y:S01]  /*5e90*/  VIMNMX R89, R78, R3, PT ;  /* 0x000000034e597248 */ /* 0x000fe20003fe0100 */
        /* <DEDUP_REMOVED lines=15> */
.L_x_1636:
[----:B------:R-:W-:-:S13]  /*5f90*/  ISETP.NE.AND P0, PT, R7, 0x1, PT ;  /* 0x000000010700780c */ /* 0x000fda0003f05270 */
[----:B------:R-:W0:Y:S02]  /*5fa0*/  @P0 LDC.64 R4, c[0x0][0x9e8] ;  /* 0x00027a00ff040b82 */ /* 0x000e240000000a00 */
[----:B0-----:R-:W-:-:S05]  /*5fb0*/  @P0 IMAD.HI.U32 R4, R0, R4, RZ ;  /* 0x0000000400040227 */ /* 0x001fca00078e00ff */
[----:B------:R-:W-:-:S07]  /*5fc0*/  @P0 SHF.R.U32.HI R0, RZ, R5, R4 ;  /* 0x00000005ff000219 */ /* 0x000fce0000011604 */
.L_x_1637:
[----:B------:R-:W-:Y:S05]  /*5fd0*/  BSYNC B0 ;  /* 0x0000000000007941 */ /* 0x000fea0003800000 */
.L_x_1635:
[----:B------:R-:W-:-:S05]  /*5fe0*/  IMAD R0, R0, R7, RZ ;  /* 0x0000000700007224 */ /* 0x000fca00078e02ff */
[----:B------:R-:W-:-:S07]  /*5ff0*/  VIMNMX R3, R3, R0, !PT ;  /* 0x0000000003037248 */ /* 0x000fce0007fe0100 */
.L_x_1634:
[----:B------:R-:W-:Y:S01]  /*6000*/  SHF.R.S32.HI R4, RZ, 0x1f, R3 ;  /* 0x0000001fff047819 */ /* 0x000fe20000011403 */
[----:B------:R-:W-:Y:S01]  /*6010*/  IMAD.MOV.U32 R0, RZ, RZ, RZ ;  /* 0x000000ffff007224 */ /* 0x000fe200078e00ff */
[----:B------:R-:W-:Y:S02]  /*6020*/  PLOP3.LUT P0, PT, PT, PT, PT, 0x80, 0x0 ;  /* 0x000000000000781c */ /* 0x000fe40003f0f070 */
[----:B------:R-:W-:Y:S02]  /*6030*/  CS2R R14, SRZ ;  /* 0x00000000000e7805 */ /* 0x000fe4000001ff00 */
[----:B------:R-:W-:Y:S01]  /*6040*/  LEA.HI R4, R4, R3, RZ, 0x7 ;  /* 0x0000000304047211 */ /* 0x000fe200078f38ff */
[----:B------:R-:W-:Y:S01]  /*6050*/  IMAD.MOV.U32 R3, RZ, RZ, RZ ;  /* 0x000000ffff037224 */ /* 0x000fe200078e00ff */
[----:B------:R-:W-:Y:S01]  /*6060*/  CS2R R26, SRZ ;  /* 0x00000000001a7805 */ /* 0x000fe2000001ff00 */
[----:B------:R-:W-:Y:S01]  /*6070*/  IMAD.MOV.U32 R118, RZ, RZ, RZ ;  /* 0x000000ffff767224 */ /* 0x000fe200078e00ff */
[----:B------:R-:W-:-:S02]  /*6080*/  SHF.R.S32.HI R4, RZ, 0x7, R4 ;  /* 0x00000007ff047819 */ /* 0x000fc40000011404 */
[----:B------:R-:W-:Y:S02]  /*6090*/  CS2R R114, SRZ ;  /* 0x0000000000727805 */ /* 0x000fe4000001ff00 */
[----:B------:R-:W-:Y:S02]  /*60a0*/  CS2R R112, SRZ ;  /* 0x0000000000707805 */ /* 0x000fe4000001ff00 */
[----:B------:R-:W-:Y:S02]  /*60b0*/  CS2R R110, SRZ ;  /* 0x00000000006e7805 */ /* 0x000fe4000001ff00 */
[----:B------:R-:W-:Y:S02]  /*60c0*/  VIMNMX R5, RZ, R4, !PT ;  /* 0x00000004ff057248 */ /* 0x000fe40007fe0100 */
[----:B------:R-:W-:Y:S02]  /*60d0*/  CS2R R108, SRZ ;  /* 0x00000000006c7805 */ /* 0x000fe4000001ff00 */
[----:B------:R-:W-:-:S02]  /*60e0*/  CS2R R106, SRZ ;  /* 0x00000000006a7805 */ /* 0x000fc4000001ff00 */
[----:B------:R-:W-:Y:S02]  /*60f0*/  CS2R R104, SRZ ;  /* 0x0000000000687805 */ /* 0x000fe4000001ff00 */
[----:B------:R-:W-:Y:S01]  /*6100*/  ISETP.GT.AND P1, PT, R89, R5, PT ;  /* 0x000000055900720c */ /* 0x000fe20003f24270 */
[----:B------:R0:W-:Y:S01]  /*6110*/  STL [R1+0x38], R5 ;  /* 0x0000380501007387 */ /* 0x0001e20000100800 */
[----:B------:R-:W-:Y:S02]  /*6120*/  CS2R R102, SRZ ;  /* 0x0000000000667805 */ /* 0x000fe4000001ff00 */
[----:B------:R-:W-:Y:S02]  /*6130*/  CS2R R100, SRZ ;  /* 0x0000000000647805 */ /* 0x000fe4000001ff00 */
[----:B------:R-:W-:Y:S02]  /*6140*/  CS2R R98, SRZ ;  /* 0x0000000000627805 */ /* 0x000fe4000001ff00 */
[----:B------:R-:W-:-:S02]  /*6150*/  CS2R R96, SRZ ;  /* 0x0000000000607805 */ /* 0x000fc4000001ff00 */
[----:B------:R-:W-:Y:S01]  /*6160*/  CS2R R10, SRZ ;  /* 0x00000000000a7805 */ /* 0x000fe2000001ff00 */
[----:B------:R-:W-:Y:S01]  /*6170*/  IMAD.MOV.U32 R94, RZ, RZ, RZ ;  /* 0x000000ffff5e7224 */ /* 0x000fe200078e00ff */
[----:B------:R-:W-:Y:S02]  /*6180*/  MOV R25, RZ ;  /* 0x000000ff00197202 */ /* 0x000fe40000000f00 */
[----:B------:R-:W-:Y:S01]  /*6190*/  CS2R R90, SRZ ;  /* 0x00000000005a7805 */ /* 0x000fe2000001ff00 */
[----:B------:R-:W-:Y:S01]  /*61a0*/  IMAD.MOV.U32 R35, RZ, RZ, RZ ;  /* 0x000000ffff237224 */ /* 0x000fe200078e00ff */
[----:B0-----:R-:W-:Y:S06]  /*61b0*/  @!P1 BRA `(.L_x_1638) ;  /* 0x0000011000689947 */ /* 0x001fec0003800000 */
        /* <DEDUP_REMOVED lines=9> */
.L_x_1923:
        /* <DEDUP_REMOVED lines=15> */
[----:B------:R-:W-:Y:S01]  /*6340*/  IMAD.U32 R4, RZ, RZ, UR4 ;  /* 0x00000004ff047e24 */ /* 0x000fe2000f8e00ff */
[----:B-1----:R0:W1:Y:S01]  /*6350*/  LDC.64 R14, c[0x4][R0] ;  /* 0x01000000000e7b82 */ /* 0x0020620000000a00 */
[----:B------:R-:W-:Y:S01]  /*6360*/  IMAD.U32 R5, RZ, RZ, UR5 ;  /* 0x00000005ff057e24 */ /* 0x000fe2000f8e00ff */
[----:B------:R-:W-:Y:S01]  /*6370*/  ULDC.64 UR4, c[0x4][0x28] ;  /* 0x01000a0000047ab9 */ /* 0x000fe20000000a00 */
[----:B------:R-:W-:Y:S01]  /*6380*/  IMAD.U32 R6, RZ, RZ, UR6 ;  /* 0x00000006ff067e24 */ /* 0x000fe2000f8e00ff */
[----:B------:R-:W-:Y:S01]  /*6390*/  MOV R7, UR7 ;  /* 0x0000000700077c02 */ /* 0x000fe20008000f00 */
[----:B------:R-:W-:Y:S02]  /*63a0*/  IMAD.U32 R10, RZ, RZ, UR4 ;  /* 0x00000004ff0a7e24 */ /* 0x000fe4000f8e00ff */
[----:B------:R-:W-:-:S02]  /*63b0*/  IMAD.U32 R11, RZ, RZ, UR5 ;  /* 0x00000005ff0b7e24 */ /* 0x000fc4000f8e00ff */
[----:B------:R-:W-:Y:S02]  /*63c0*/  IMAD.MOV.U32 R8, RZ, RZ, 0x70 ;  /* 0x00000070ff087424 */ /* 0x000fe400078e00ff */
[----:B------:R-:W-:Y:S02]  /*63d0*/  IMAD.MOV.U32 R12, RZ, RZ, 0x1 ;  /* 0x00000001ff0c7424 */ /* 0x000fe400078e00ff */
[----:B0-2---:R-:W-:-:S07]  /*63e0*/  IMAD.MOV.U32 R13, RZ, RZ, RZ ;  /* 0x000000ffff0d7224 */ /* 0x005fce00078e00ff */
[----:B------:R-:W-:-:S07]  /*63f0*/  LEPC R20, `(.L_x_1641) ;  /* 0x000000001014794e */ /* 0x000fce0000000000 */
[----:B-1--45:R-:W-:Y:S05]  /*6400*/  CALL.ABS.NOINC R14 ;  /* 0x000000000e007343 */ /* 0x032fea0003c00000 */
.L_x_1641:
[----:B------:R-:W-:Y:S05]  /*6410*/  BSYNC B6 ;  /* 0x0000000000067941 */ /* 0x000fea0003800000 */
.L_x_1640:
        /* <DEDUP_REMOVED lines=8> */
[----:B------:R0:W3:Y:S03]  /*64a0*/  SYNCS.PHASECHK.TRANS64.TRYWAIT P0, [R2+URZ+0x16800], R3 ;  /* 0x01680003020075a7 */ /* 0x0000e6000800017f */
[----:B---3--:R-:W-:Y:S05]  /*64b0*/  @!P0 NANOSLEEP.SYNCS 0x989680 ;  /* 0x009896800000895d */ /* 0x008fea0003900000 */
[----:B------:R-:W3:Y:S01]  /*64c0*/  @!P0 SYNCS.PHASECHK.TRANS64 P0, [R2+URZ+0x16800], R3 ;  /* 0x01680003020085a7 */ /* 0x000ee2000800007f */
[----:B------:R-:W-:Y:S04]  /*64d0*/  BSSY B0, `(.L_x_1643) ;  /* 0x0000006000007945 */ /* 0x000fe80003800000 */
[----:B---3--:R-:W-:Y:S05]  /*64e0*/  @P0 BRA `(.L_x_1644) ;  /* 0x0000000000100947 */ /* 0x008fea0003800000 */
.L_x_1645:
[----:B---3--:R3:W0:Y:S02]  /*64f0*/  SYNCS.PHASECHK.TRANS64.TRYWAIT P0, [R2+URZ+0x16800], R3 ;  /* 0x01680003020075a7 */ /* 0x008624000800017f */
[----:B0-----:R-:W-:Y:S05]  /*6500*/  @!P0 NANOSLEEP.SYNCS 0x989680 ;  /* 0x009896800000895d */ /* 0x001fea0003900000 */
[----:B------:R-:W0:Y:S02]  /*6510*/  @!P0 SYNCS.PHASECHK.TRANS64 P0, [R2+URZ+0x16800], R3 ;  /* 0x01680003020085a7 */ /* 0x000e24000800007f */
[----:B0-----:R-:W-:Y:S05]  /*6520*/  @!P0 BRA `(.L_x_1645) ;  /* 0xfffffffc00f08947 */ /* 0x001fea000383ffff */
.L_x_1644:
[----:B------:R-:W-:Y:S05]  /*6530*/  BSYNC B0 ;  /* 0x0000000000007941 */ /* 0x000fea0003800000 */
.L_x_1643:
[----:B------:R-:W-:Y:S05]  /*6540*/  BRA `(.L_x_1646) ;  /* 0x0000002c00947947 */ /* 0x000fea0003800000 */
.L_x_1642:
[----:B------:R-:W-:Y:S01]  /*6550*/  ISETP.NE.AND P0, PT, R25, RZ, PT ;  /* 0x000000ff1900720c */ /* 0x000fe20003f05270 */
[----:B------:R-:W-:Y:S01]  /*6560*/  ULDC.64 UR4, c[0x0][0x3f8] ;  /* 0x0000fe0000047ab9 */ /* 0x000fe20000000a00 */
[----:B-----5:R-:W-:Y:S01]  /*6570*/  SHF.R.S32.HI R0, RZ, 0x1f, R24 ;  /* 0x0000001fff007819 */ /* 0x020fe20000011418 */
[----:B------:R-:W-:Y:S01]  /*6580*/  ULDC.64 UR6, c[0x0][0x408] ;  /* 0x0001020000067ab9 */ /* 0x000fe20000000a00 */
[----:B------:R-:W-:Y:S01]  /*6590*/  IMAD.WIDE.U32 R26, R24, UR4, RZ ;  /* 0x00000004181a7c25 */ /* 0x000fe2000f8e00ff */
[----:B------:R-:W-:Y:S03]  /*65a0*/  BSSY B6, `(.L_x_1647) ;  /* 0x0000019000067945 */ /* 0x000fe60003800000 */
[C---:B------:R-:W-:Y:S02]  /*65b0*/  IMAD R3, R0.reuse, UR4, RZ ;  /* 0x0000000400037c24 */ /* 0x040fe4000f8e02ff */
[----:B------:R-:W-:-:S02]  /*65c0*/  IMAD R5, R0, UR6, RZ ;  /* 0x0000000600057c24 */ /* 0x000fc4000f8e02ff */
[C---:B------:R-:W-:Y:S02]  /*65d0*/  IMAD R3, R24.reuse, UR5, R3 ;  /* 0x0000000518037c24 */ /* 0x040fe4000f8e0203 */
[C---:B------:R-:W-:Y:S02]  /*65e0*/  IMAD R5, R24.reuse, UR7, R5 ;  /* 0x0000000718057c24 */ /* 0x040fe4000f8e0205 */
[----:B------:R-:W-:-:S04]  /*65f0*/  IMAD.WIDE.U32 R24, R24, UR6, RZ ;  /* 0x0000000618187c25 */ /* 0x000fc8000f8e00ff */
[----:B------:R-:W-:Y:S01]  /*6600*/  IMAD.IADD R31, R3, 0x1, R27 ;  /* 0x00000001031f7824 */ /* 0x000fe200078e021b */
[----:B----4-:R-:W-:Y:S01]  /*6610*/  IADD3 R33, R5, R25, RZ ;  /* 0x0000001905217210 */ /* 0x010fe20007ffe0ff */
[----:B------:R-:W-:Y:S06]  /*6620*/  @!P0 BRA `(.L_x_1648) ;  /* 0x0000000000408947 */ /* 0x000fec0003800000 */
        /* <DEDUP_REMOVED lines=13> */
[----:B0-2---:R-:W-:-:S07]  /*6700*/  IMAD.MOV.U32 R13, RZ, RZ, RZ ;  /* 0x000000ffff0d7224 */ /* 0x005fce00078e00ff */
[----:B------:R-:W-:-:S07]  /*6710*/  LEPC R20, `(.L_x_1648) ;  /* 0x000000001014794e */ /* 0x000fce0000000000 */
[----:B-1----:R-:W-:Y:S05]  /*6720*/  CALL.ABS.NOINC R14 ;  /* 0x000000000e007343 */ /* 0x002fea0003c00000 */
.L_x_1648:
[----:B------:R-:W-:Y:S05]  /*6730*/  BSYNC B6 ;  /* 0x0000000000067941 */ /* 0x000fea0003800000 */
.L_x_1647:
[----:B------:R-:W3:Y:S01]  /*6740*/  LDL R20, [R1+0x20] ;  /* 0x0000200001147983 */ /* 0x000ee20000100800 */
[----:B------:R-:W-:Y:S01]  /*6750*/  ULDC.U8 UR4, c[0x0][0x410] ;  /* 0x0001040000047ab9 */ /* 0x000fe20000000000 */
[----:B------:R-:W-:Y:S01]  /*6760*/  BSSY B0, `(.L_x_1649) ;  /* 0x00002bb000007945 */ /* 0x000fe20003800000 */
[----:B------:R-:W-:Y:S01]  /*6770*/  ISETP.NE.AND P0, PT, RZ, UR4, PT ;  /* 0x00000004ff007c0c */ /* 0x000fe2000bf05270 */
[----:B---3--:R-:W-:-:S12]  /*6780*/  IMAD.IADD R39, R157, 0x1, R20 ;  /* 0x000000019d277824 */ /* 0x008fd800078e0214 */
[----:B------:R-:W-:Y:S05]  /*6790*/  @!P0 BRA `(.L_x_1650) ;  /* 0x0000001400a48947 */ /* 0x000fea0003800000 */
[----:B------:R-:W0:Y:S01]  /*67a0*/  LDC R38, c[0x0][0x448] ;  /* 0x00011200ff267b82 */ /* 0x000e220000000800 */
[----:B------:R-:W3:Y:S01]  /*67b0*/  S2R R20, SR_TID.X ;  /* 0x0000000000147919 */ /* 0x000ee20000002100 */
[----:B------:R-:W-:Y:S01]  /*67c0*/  ULDC.64 UR4, c[0x0][0x3f8] ;  /* 0x0000fe0000047ab9 */ /* 0x000fe20000000a00 */
[----:B------:R-:W-:Y:S01]  /*67d0*/  ULDC.64 UR6, c[0x0][0x408] ;  /* 0x0001020000067ab9 */ /* 0x000fe20000000a00 */
[----:B------:R-:W-:Y:S01]  /*67e0*/  MOV R11, R33 ;  /* 0x00000021000b7202 */ /* 0x000fe20000000f00 */
[----:B------:R-:W-:Y:S02]  /*67f0*/  IMAD.MOV.U32 R8, RZ, RZ, R26 ;  /* 0x000000ffff087224 */ /* 0x000fe400078e001a */
[----:B------:R-:W-:Y:S02]  /*6800*/  IMAD.MOV.U32 R9, RZ, RZ, R31 ;  /* 0x000000ffff097224 */ /* 0x000fe400078e001f */
[----:B------:R-:W-:Y:S01]  /*6810*/  IMAD.MOV.U32 R10, RZ, RZ, R24 ;  /* 0x000000ffff0a7224 */ /* 0x000fe200078e0018 */
[----:B0-----:R-:W-:Y:S01]  /*6820*/  ISETP.NE.AND P0, PT, R38, 0x1, PT ;  /* 0x000000012600780c */ /* 0x001fe20003f05270 */
[----:B---3--:R-:W-:-:S12]  /*6830*/  VIADD R21, R20, 0xffffff80 ;  /* 0xffffff8014157836 */ /* 0x008fd80000000000 */
[----:B------:R-:W0:Y:S01]  /*6840*/  @P0 LDC R0, c[0x0][0x44c] ;  /* 0x00011300ff000b82 */ /* 0x000e220000000800 */
[----:B------:R-:W-:-:S04]  /*6850*/  SHF.R.S32.HI R20, RZ, 0x1f, R21 ;  /* 0x0000001fff147819 */ /* 0x000fc80000011415 */
[----:B------:R-:W-:-:S03]  /*6860*/  LEA.HI R20, R20, R21, RZ, 0x2 ;  /* 0x0000001514147211 */ /* 0x000fc600078f10ff */
[----:B------:R-:W3:Y:S01]  /*6870*/  @P0 LDC R5, c[0x0][0x450] ;  /* 0x00011400ff050b82 */ /* 0x000ee20000000800 */
[----:B------:R-:W-:-:S05]  /*6880*/  LOP3.LUT R20, R20, 0xfffffffc, RZ, 0xc0, !PT ;  /* 0xfffffffc14147812 */ /* 0x000fca00078ec0ff */
[----:B------:R-:W-:-:S04]  /*6890*/  IMAD.IADD R20, R21, 0x1, -R20 ;  /* 0x0000000115147824 */ /* 0x000fc800078e0a14 */
[----:B------:R-:W-:-:S04]  /*68a0*/  IMAD R3, R20, 0x60, R39 ;  /* 0x0000006014037824 */ /* 0x000fc800078e0227 */
[----:B0-----:R-:W-:-:S05]  /*68b0*/  @P0 IMAD.HI.U32 R0, R3, R0, RZ ;  /* 0x0000000003000227 */ /* 0x001fca00078e00ff */
[----:B---3--:R-:W-:-:S04]  /*68c0*/  @P0 SHF.R.U32.HI R3, RZ, R5, R0 ;  /* 0x00000005ff030219 */ /* 0x008fc80000011600 */
[----:B------:R-:W-:Y:S01]  /*68d0*/  SHF.R.S32.HI R0, RZ, 0x1f, R3 ;  /* 0x0000001fff007819 */ /* 0x000fe20000011403 */
[----:B------:R-:W-:-:S04]  /*68e0*/  IMAD.WIDE.U32 R8, R3, UR4, R8 ;  /* 0x0000000403087c25 */ /* 0x000fc8000f8e0008 */
[C---:B------:R-:W-:Y:S02]  /*68f0*/  IMAD R4, R0.reuse, UR4, RZ ;  /* 0x0000000400047c24 */ /* 0x040fe4000f8e02ff */
[----:B------:R-:W-:Y:S02]  /*6900*/  IMAD R0, R0, UR6, RZ ;  /* 0x0000000600007c24 */ /* 0x000fe4000f8e02ff */
[C---:B------:R-:W-:Y:S01]  /*6910*/  IMAD R5, R3.reuse, UR5, R4 ;  /* 0x0000000503057c24 */ /* 0x040fe2000f8e0204 */
[----:B------:R-:W-:Y:S01]  /*6920*/  ULDC.64 UR4, c[0x0][0x3e8] ;  /* 0x0000fa0000047ab9 */ /* 0x000fe20000000a00 */
[C---:B------:R-:W-:Y:S01]  /*6930*/  IMAD.WIDE.U32 R10, R3.reuse, UR6, R10 ;  /* 0x00000006030a7c25 */ /* 0x040fe2000f8e000a */
[----:B------:R-:W-:Y:S01]  /*6940*/  LEA R4, P0, R8, UR4, 0x1 ;  /* 0x0000000408047c11 */ /* 0x000fe2000f8008ff */
[----:B------:R-:W-:Y:S02]  /*6950*/  UMOV UR4, 0xffffffff ;  /* 0xffffffff00047882 */ /* 0x000fe40000000000 */
[----:B------:R-:W-:Y:S01]  /*6960*/  IMAD R3, R3, UR7, R0 ;  /* 0x0000000703037c24 */ /* 0x000fe2000f8e0200 */
[----:B------:R-:W-:Y:S01]  /*6970*/  ULDC.64 UR6, c[0x0][0x400] ;  /* 0x0001000000067ab9 */ /* 0x000fe20000000a00 */
[----:B------:R-:W-:Y:S01]  /*6980*/  IMAD.IADD R5, R9, 0x1, R5 ;  /* 0x0000000109057824 */ /* 0x000fe200078e0205 */
[----:B------:R-:W-:Y:S01]  /*6990*/  LEA R7, P1, R10, UR6, 0x1 ;  /* 0x000000060a077c11 */ /* 0x000fe2000f8208ff */
[----:B------:R-:W-:-:S03]  /*69a0*/  IMAD.IADD R3, R11, 0x1, R3 ;  /* 0x000000010b037824 */ /* 0x000fc600078e0203 */
[----:B------:R-:W-:Y:S02]  /*69b0*/  LEA.HI.X R6, R8, UR5, R5, 0x1, P0 ;  /* 0x0000000508067c11 */ /* 0x000fe400080f0c05 */
[----:B------:R-:W-:Y:S01]  /*69c0*/  LEA.HI.X R8, R10, UR7, R3, 0x1, P1 ;  /* 0x000000070a087c11 */ /* 0x000fe200088f0c03 */
[----:B------:R-:W-:Y:S06]  /*69d0*/  BRA.DIV UR4, `(.L_x_1651) ;  /* 0x0000019e04c87947 */ /* 0x000fec000b800000 */
[----:B------:R0:W3:Y:S04]  /*69e0*/  SHFL.IDX PT, R3, R6, RZ, 0x1c1f ;  /* 0x001c1fff06037589 */ /* 0x0000e800000e0000 */
[----:B------:R0:W4:Y:S04]  /*69f0*/  SHFL.IDX PT, R0, R4, RZ, 0x1c1f ;  /* 0x001c1fff04007589 */ /* 0x00012800000e0000 */
[----:B------:R0:W0:Y:S04]  /*6a00*/  SHFL.IDX PT, R5, R8, RZ, 0x1c1f ;  /* 0x001c1fff08057589 */ /* 0x00002800000e0000 */
[----:B-1----:R1:W0:Y:S02]  /*6a10*/  SHFL.IDX PT, R14, R7, RZ, 0x1c1f ;  /* 0x001c1fff070e7589 */ /* 0x00222400000e0000 */
.L_x_1929:
[----:B------:R-:W-:Y:S01]  /*6a20*/  IMAD R38, R155, R38, RZ ;  /* 0x000000269b267224 */ /* 0x000fe200078e02ff */
[----:B------:R-:W-:Y:S01]  /*6a30*/  BSSY B1, `(.L_x_1652) ;  /* 0x000001f000017945 */ /* 0x000fe20003800000 */
[----:B------:R-:W-:Y:S02]  /*6a40*/  CS2R R32, SRZ ;  /* 0x0000000000207805 */ /* 0x000fe4000001ff00 */
[----:B------:R-:W-:Y:S02]  /*6a50*/  CS2R R26, SRZ ;  /* 0x00000000001a7805 */ /* 0x000fe4000001ff00 */
[----:B------:R-:W-:Y:S02]  /*6a60*/  CS2R R30, SRZ ;  /* 0x00000000001e7805 */ /* 0x000fe4000001ff00 */
[----:B------:R-:W-:Y:S02]  /*6a70*/  ISETP.GE.AND P0, PT, R39, R38, PT ;  /* 0x000000262700720c */ /* 0x000fe40003f06270 */
[----:B------:R-:W-:-:S11]  /*6a80*/  CS2R R24, SRZ ;  /* 0x0000000000187805 */ /* 0x000fd6000001ff00 */
[----:B------:R-:W-:Y:S05]  /*6a90*/  @P0 BRA `(.L_x_1653) ;  /* 0x0000000000600947 */ /* 0x000fea0003800000 */
[----:B------:R-:W2:Y:S01]  /*6aa0*/  LDL R9, [R1+0xc] ;  /* 0x00000c0001097983 */ /* 0x000ea20000100800 */
[----:B------:R-:W-:-:S03]  /*6ab0*/  ULDC UR4, c[0x0][0x3f4] ;  /* 0x0000fd0000047ab9 */ /* 0x000fc60000000800 */
[----:B------:R-:W2:Y:S01]  /*6ac0*/  LDL R12, [R1+0x54] ;  /* 0x00005400010c7983 */ /* 0x000ea20000100800 */
[----:B------:R-:W-:Y:S01]  /*6ad0*/  ISETP.GE.AND P2, PT, R152, UR4, PT ;  /* 0x0000000498007c0c */ /* 0x000fe2000bf46270 */
[----:B----4-:R-:W-:Y:S02]  /*6ae0*/  IMAD.MOV.U32 R10, RZ, RZ, R0 ;  /* 0x000000ffff0a7224 */ /* 0x010fe400078e0000 */
[----:B---3--:R-:W-:Y:S02]  /*6af0*/  IMAD.MOV.U32 R11, RZ, RZ, R3 ;  /* 0x000000ffff0b7224 */ /* 0x008fe400078e0003 */
[----:B0-----:R-:W-:Y:S01]  /*6b00*/  IMAD.MOV.U32 R15, RZ, RZ, R5 ;  /* 0x000000ffff0f7224 */ /* 0x001fe200078e0005 */
[----:B------:R-:W-:Y:S02]  /*6b10*/  CS2R R30, SRZ ;  /* 0x00000000001e7805 */ /* 0x000fe4000001ff00 */
[----:B------:R-:W-:Y:S02]  /*6b20*/  CS2R R32, SRZ ;  /* 0x0000000000207805 */ /* 0x000fe4000001ff00 */
[----:B------:R-:W-:-:S03]  /*6b30*/  CS2R R24, SRZ ;  /* 0x0000000000187805 */ /* 0x000fc6000001ff00 */
[----:B------:R-:W-:-:S05]  /*6b40*/  @!P2 IMAD.WIDE R10, R152, 0x2, R10 ;  /* 0x00000002980aa825 */ /* 0x000fca00078e020a */
[----:B------:R0:W5:Y:S01]  /*6b50*/  @!P2 LD.E.64 R30, desc[UR42][R10.64] ;  /* 0x0000002a0a1ea980 */ /* 0x000162000c101b00 */
[----:B--2---:R-:W-:-:S13]  /*6b60*/  ISETP.GE.AND P3, PT, R9, UR4, PT ;  /* 0x0000000409007c0c */ /* 0x004fda000bf66270 */
[C---:B------:R-:W-:Y:S01]  /*6b70*/  @!P3 IMAD.SHL.U32 R35, R9.reuse, 0x2, RZ ;  /* 0x000000020923b824 */ /* 0x040fe200078e00ff */
[----:B------:R-:W-:-:S04]  /*6b80*/  @!P3 SHF.L.U64.HI R26, R9, 0x1, R12 ;  /* 0x00000001091ab819 */ /* 0x000fc8000001020c */
[-C--:B------:R-:W-:Y:S02]  /*6b90*/  @!P3 IADD3 R20, P0, R0, R35.reuse, RZ ;  /* 0x000000230014b210 */ /* 0x080fe40007f1e0ff */
[----:B------:R-:W-:Y:S01]  /*6ba0*/  @!P3 IADD3 R34, P1, R14, R35, RZ ;  /* 0x000000230e22b210 */ /* 0x000fe20007f3e0ff */
[----:B------:R-:W-:-:S03]  /*6bb0*/  @!P2 IMAD.WIDE R12, R152, 0x2, R14 ;  /* 0x00000002980ca825 */ /* 0x000fc600078e020e */
[----:B------:R-:W-:Y:S01]  /*6bc0*/  @!P3 IADD3.X R35, R5, R26, RZ, P1, !PT ;  /* 0x0000001a0523b210 */ /* 0x000fe20000ffe4ff */
[----:B------:R-:W-:Y:S01]  /*6bd0*/  @!P3 IMAD.X R21, R3, 0x1, R26, P0 ;  /* 0x000000010315b824 */ /* 0x000fe200000e061a */
[----:B------:R-:W-:Y:S01]  /*6be0*/  CS2R R26, SRZ ;  /* 0x00000000001a7805 */ /* 0x000fe2000001ff00 */
[----:B------:R0:W5:Y:S04]  /*6bf0*/  @!P2 LD.E.64 R32, desc[UR42][R12.64] ;  /* 0x0000002a0c20a980 */ /* 0x000168000c101b00 */
[----:B------:R0:W5:Y:S04]  /*6c00*/  @!P3 LD.E.64 R24, desc[UR42][R20.64] ;  /* 0x0000002a1418b980 */ /* 0x000168000c101b00 */
[----:B------:R0:W5:Y:S02]  /*6c10*/  @!P3 LD.E.64 R26, desc[UR42][R34.64] ;  /* 0x0000002a221ab980 */ /* 0x000164000c101b00 */
.L_x_1653:
[----:B------:R-:W-:Y:S05]  /*6c20*/  BSYNC B1 ;  /* 0x0000000000017941 */ /* 0x000fea0003800000 */
.L_x_1652:
[----:B----45:R-:W-:Y:S01]  /*6c30*/  IMAD.MOV.U32 R0, RZ, RZ, R32 ;  /* 0x000000ffff007224 */ /* 0x030fe200078e0020 */
[----:B------:R-:W-:Y:S01]  /*6c40*/  UMOV UR4, 0xffffffff ;  /* 0xffffffff00047882 */ /* 0x000fe20000000000 */
[----:B---3--:R-:W-:Y:S01]  /*6c50*/  IMAD.MOV.U32 R3, RZ, RZ, R33 ;  /* 0x000000ffff037224 */ /* 0x008fe200078e0021 */
[----:B0-----:R-:W-:Y:S01]  /*6c60*/  CS2R R20, SRZ ;  /* 0x0000000000147805 */ /* 0x001fe2000001ff00 */
[----:B------:R-:W-:Y:S01]  /*6c70*/  IMAD.MOV.U32 R5, RZ, RZ, R26 ;  /* 0x000000ffff057224 */ /* 0x000fe200078e001a */
[----:B------:R-:W-:Y:S01]  /*6c80*/  PRMT R41, R0, 0x7610, R41 ;  /* 0x0000761000297816 */ /* 0x000fe20000000029 */
[----:B------:R-:W-:Y:S02]  /*6c90*/  IMAD.MOV.U32 R9, RZ, RZ, R27 ;  /* 0x000000ffff097224 */ /* 0x000fe400078e001b */
[----:B------:R-:W-:Y:S01]  /*6ca0*/  IMAD.MOV.U32 R0, RZ, RZ, R30 ;  /* 0x000000ffff007224 */ /* 0x000fe200078e001e */
[----:B------:R-:W-:Y:S01]  /*6cb0*/  PRMT R47, R3, 0x5410, R5 ;  /* 0x00005410032f7816 */ /* 0x000fe20000000005 */
[----:B------:R-:W-:Y:S01]  /*6cc0*/  IMAD.MOV.U32 R3, RZ, RZ, R31 ;  /* 0x000000ffff037224 */ /* 0x000fe200078e001f */
[----:B------:R-:W-:Y:S01]  /*6cd0*/  PRMT R35, R35, 0x5410, R9 ;  /* 0x0000541023237816 */ /* 0x000fe20000000009 */
[----:B------:R-:W-:Y:S01]  /*6ce0*/  IMAD.MOV.U32 R5, RZ, RZ, R24 ;  /* 0x000000ffff057224 */ /* 0x000fe200078e0018 */
[----:B------:R-:W-:-:S02]  /*6cf0*/  MOV R9, R25 ;  /* 0x0000001900097202 */ /* 0x000fc40000000f00 */
[----:B------:R-:W-:Y:S02]  /*6d00*/  PRMT R41, R41, 0x5410, R0 ;  /* 0x0000541029297816 */ /* 0x000fe40000000000 */
[----:B------:R-:W-:Y:S02]  /*6d10*/  PRMT R48, R3, 0x5410, R5 ;  /* 0x0000541003307816 */ /* 0x000fe40000000005 */
[----:B------:R-:W-:Y:S01]  /*6d20*/  PRMT R35, R9, 0x7610, R35 ;  /* 0x0000761009237816 */ /* 0x000fe20000000023 */
[----:B------:R-:W-:Y:S06]  /*6d30*/  BRA.DIV UR4, `(.L_x_1654) ;  /* 0x0000019e04607947 */ /* 0x000fec000b800000 */
[----:B------:R0:W3:Y:S04]  /*6d40*/  SHFL.IDX PT, R3, R6, 0x1, 0x1c1f ;  /* 0x003c1f0006037f89 */ /* 0x0000e800000e0000 */
[----:B------:R0:W4:Y:S04]  /*6d50*/  SHFL.IDX PT, R0, R4, 0x1, 0x1c1f ;  /* 0x003c1f0004007f89 */ /* 0x00012800000e0000 */
[----:B------:R0:W0:Y:S04]  /*6d60*/  SHFL.IDX PT, R5, R8, 0x1, 0x1c1f ;  /* 0x003c1f0008057f89 */ /* 0x00002800000e0000 */
[----:B------:R0:W0:Y:S02]  /*6d70*/  SHFL.IDX PT, R14, R7, 0x1, 0x1c1f ;  /* 0x003c1f00070e7f89 */ /* 0x00002400000e0000 */
.L_x_1935:
[----:B------:R-:W-:Y:S01]  /*6d80*/  VIADD R39, R39, 0x60 ;  /* 0x0000006027277836 */ /* 0x000fe20000000000 */
[----:B------:R-:W-:Y:S01]  /*6d90*/  BSSY B1, `(.L_x_1655) ;  /* 0x000001e000017945 */ /* 0x000fe20003800000 */
[----:B------:R-:W-:Y:S02]  /*6da0*/  CS2R R10, SRZ ;  /* 0x00000000000a7805 */ /* 0x000fe4000001ff00 */
[----:B--2---:R-:W-:Y:S02]  /*6db0*/  CS2R R12, SRZ ;  /* 0x00000000000c7805 */ /* 0x004fe4000001ff00 */
[----:B0-----:R-:W-:Y:S02]  /*6dc0*/  CS2R R8, SRZ ;  /* 0x0000000000087805 */ /* 0x001fe4000001ff00 */
[----:B------:R-:W-:-:S13]  /*6dd0*/  ISETP.GE.AND P0, PT, R39, R38, PT ;  /* 0x000000262700720c */ /* 0x000fda0003f06270 */
[----:B------:R-:W-:Y:S05]  /*6de0*/  @P0 BRA `(.L_x_1656) ;  /* 0x0000000000600947 */ /* 0x000fea0003800000 */
[----:B------:R-:W2:Y:S01]  /*6df0*/  LDL R4, [R1+0xc] ;  /* 0x00000c0001047983 */ /* 0x000ea20000100800 */
[----:B------:R-:W-:-:S03]  /*6e00*/  ULDC UR4, c[0x0][0x3f4] ;  /* 0x0000fd0000047ab9 */ /* 0x000fc60000000800 */
[----:B------:R-:W2:Y:S01]  /*6e10*/  LDL R15, [R1+0x54] ;  /* 0x00005400010f7983 */ /* 0x000ea20000100800 */
[----:B------:R-:W-:Y:S01]  /*6e20*/  ISETP.GE.AND P2, PT, R152, UR4, PT ;  /* 0x0000000498007c0c */ /* 0x000fe2000bf46270 */
[----:B----4-:R-:W-:Y:S02]  /*6e30*/  IMAD.MOV.U32 R6, RZ, RZ, R0 ;  /* 0x000000ffff067224 */ /* 0x010fe400078e0000 */
[----:B-1-3--:R-:W-:Y:S01]  /*6e40*/  IMAD.MOV.U32 R7, RZ, RZ, R3 ;  /* 0x000000ffff077224 */ /* 0x00afe200078e0003 */
[----:B------:R-:W-:Y:S02]  /*6e50*/  CS2R R12, SRZ ;  /* 0x00000000000c7805 */ /* 0x000fe4000001ff00 */
[----:B------:R-:W-:-:S07]  /*6e60*/  CS2R R20, SRZ ;  /* 0x0000000000147805 */ /* 0x000fce000001ff00 */
[----:B------:R-:W-:-:S05]  /*6e70*/  @!P2 IMAD.WIDE R6, R152, 0x2, R6 ;  /* 0x000000029806a825 */ /* 0x000fca00078e0206 */
[----:B------:R0:W5:Y:S01]  /*6e80*/  @!P2 LD.E.64 R12, desc[UR42][R6.64] ;  /* 0x0000002a060ca980 */ /* 0x000162000c101b00 */
[----:B--2---:R-:W-:-:S13]  /*6e90*/  ISETP.GE.AND P3, PT, R4, UR4, PT ;  /* 0x0000000404007c0c */ /* 0x004fda000bf66270 */
[C---:B------:R-:W-:Y:S01]  /*6ea0*/  @!P3 IMAD.SHL.U32 R9, R4.reuse, 0x2, RZ ;  /* 0x000000020409b824 */ /* 0x040fe200078e00ff */
[----:B------:R-:W-:Y:S01]  /*6eb0*/  @!P3 SHF.L.U64.HI R10, R4, 0x1, R15 ;  /* 0x00000001040ab819 */ /* 0x000fe2000001020f */
[----:B------:R-:W-:-:S03]  /*6ec0*/  IMAD.MOV.U32 R15, RZ, RZ, R5 ;  /* 0x000000ffff0f7224 */ /* 0x000fc600078e0005 */
[-C--:B------:R-:W-:Y:S02]  /*6ed0*/  @!P3 IADD3 R36, P0, R0, R9.reuse, RZ ;  /* 0x000000090024b210 */ /* 0x080fe40007f1e0ff */
[----:B------:R-:W-:Y:S02]  /*6ee0*/  @!P3 IADD3 R4, P1, R14, R9, RZ ;  /* 0x000000090e04b210 */ /* 0x000fe40007f3e0ff */
[----:B------:R-:W-:Y:S01]  /*6ef0*/  CS2R R8, SRZ ;  /* 0x0000000000087805 */ /* 0x000fe2000001ff00 */
[--C-:B------:R-:W-:Y:S02]  /*6f00*/  @!P3 IMAD.X R37, R3, 0x1, R10.reuse, P0 ;  /* 0x000000010325b824 */ /* 0x100fe400000e060a */
[----:B------:R-:W-:Y:S01]  /*6f10*/  @!P3 IMAD.X R5, R5, 0x1, R10, P1 ;  /* 0x000000010505b824 */ /* 0x000fe200008e060a */
[----:B------:R-:W-:Y:S01]  /*6f20*/  CS2R R10, SRZ ;  /* 0x00000000000a7805 */ /* 0x000fe2000001ff00 */
[----:B------:R-:W-:Y:S01]  /*6f30*/  @!P2 IMAD.WIDE R14, R152, 0x2, R14 ;  /* 0x00000002980ea825 */ /* 0x000fe200078e020e */
[----:B------:R0:W5:Y:S04]  /*6f40*/  @!P3 LD.E.64 R8, desc[UR42][R36.64] ;  /* 0x0000002a2408b980 */ /* 0x000168000c101b00 */
[----:B------:R0:W5:Y:S04]  /*6f50*/  @!P2 LD.E.64 R20, desc[UR42][R14.64] ;  /* 0x0000002a0e14a980 */ /* 0x000168000c101b00 */
[----:B------:R0:W5:Y:S02]  /*6f60*/  @!P3 LD.E.64 R10, desc[UR42][R4.64] ;  /* 0x0000002a040ab980 */ /* 0x000164000c101b00 */
.L_x_1656:
[----:B------:R-:W-:Y:S05]  /*6f70*/  BSYNC B1 ;  /* 0x0000000000017941 */ /* 0x000fea0003800000 */
.L_x_1655:
[----:B------:R-:W4:Y:S01]  /*6f80*/  LDL R39, [R1+0x40] ;  /* 0x0000400001277983 */ /* 0x000f220000100800 */
[----:B------:R-:W-:Y:S01]  /*6f90*/  ULEA.HI UR4, UR36, UR36, URZ, 0x1 ;  /* 0x0000002424047291 */ /* 0x000fe2000f8f083f */
[----:B0----5:R-:W-:Y:S01]  /*6fa0*/  IMAD.MOV.U32 R4, RZ, RZ, R20 ;  /* 0x000000ffff047224 */ /* 0x021fe200078e0014 */
[----:B------:R-:W-:Y:S01]  /*6fb0*/  BSSY B1, `(.L_x_1657) ;  /* 0x0000026000017945 */ /* 0x000fe20003800000 */
[----:B------:R-:W0:Y:S01]  /*6fc0*/  S2R R37, SR_TID.X ;  /* 0x0000000000257919 */ /* 0x000e220000002100 */
[----:B------:R-:W-:Y:S01]  /*6fd0*/  ULOP3.LUT UR4, UR4, 0xfffffffe, URZ, 0xc0, !UPT ;  /* 0xfffffffe04047892 */ /* 0x000fe2000f8ec03f */
[----:B------:R-:W-:Y:S01]  /*6fe0*/  IMAD.MOV.U32 R6, RZ, RZ, R11 ;  /* 0x000000ffff067224 */ /* 0x000fe200078e000b */
[----:B------:R-:W-:Y:S01]  /*6ff0*/  PRMT R36, R4, 0x7610, R36 ;  /* 0x0000761004247816 */ /* 0x000fe20000000024 */
[----:B------:R-:W-:Y:S01]  /*7000*/  IMAD.MOV.U32 R4, RZ, RZ, R10 ;  /* 0x000000ffff047224 */ /* 0x000fe200078e000a */
[----:B------:R-:W-:Y:S01]  /*7010*/  UIADD3 UR4, UR36, -UR4, URZ ;  /* 0x8000000424047290 */ /* 0x000fe2000fffe03f */
[----:B------:R-:W-:-:S02]  /*7020*/  IMAD R34, R29, -0xc0, R38 ;  /* 0xffffff401d227824 */ /* 0x000fc400078e0226 */
[----:B-1----:R-:W-:Y:S01]  /*7030*/  IMAD.MOV.U32 R7, RZ, RZ, R12 ;  /* 0x000000ffff077224 */ /* 0x002fe200078e000c */
[----:B------:R-:W-:Y:S01]  /*7040*/  PRMT R14, R4, 0x5410, R6 ;  /* 0x00005410040e7816 */ /* 0x000fe20000000006 */
[----:B------:R-:W-:Y:S01]  /*7050*/  IMAD.MOV.U32 R4, RZ, RZ, R8 ;  /* 0x000000ffff047224 */ /* 0x000fe200078e0008 */
[----:B------:R-:W-:Y:S01]  /*7060*/  MOV R5, UR4 ;  /* 0x0000000400057c02 */ /* 0x000fe20008000f00 */
[----:B------:R-:W-:Y:S01]  /*7070*/  IMAD.MOV.U32 R6, RZ, RZ, R9 ;  /* 0x000000ffff067224 */ /* 0x000fe200078e0009 */
[----:B------:R-:W-:Y:S02]  /*7080*/  VIMNMX R34, R34, 0xc0, PT ;  /* 0x000000c022227848 */ /* 0x000fe40003fe0100 */
[----:B------:R-:W-:Y:S02]  /*7090*/  SHF.L.U32 R5, R5, 0x1f, RZ ;  /* 0x0000001f05057819 */ /* 0x000fe400000006ff */
[----:B------:R-:W-:Y:S02]  /*70a0*/  PRMT R15, R4, 0x7610, R15 ;  /* 0x00007610040f7816 */ /* 0x000fe4000000000f */
[----:B------:R-:W1:Y:S01]  /*70b0*/  SYNCS.PHASECHK.TRANS64.TRYWAIT P0, [R2+URZ+0x16800], R5 ;  /* 0x01680005020075a7 */ /* 0x000e62000800017f */
[----:B------:R-:W-:-:S02]  /*70c0*/  PRMT R36, R36, 0x5410, R7 ;  /* 0x0000541024247816 */ /* 0x000fc40000000007 */
[----:B------:R-:W-:Y:S01]  /*70d0*/  ISETP.GE.AND P1, PT, R157, R34, PT ;  /* 0x000000229d00720c */ /* 0x000fe20003f26270 */
[----:B0-----:R-:W-:-:S05]  /*70e0*/  VIADD R40, R37, 0xffffff80 ;  /* 0xffffff8025287836 */ /* 0x001fca0000000000 */
[----:B------:R-:W-:-:S04]  /*70f0*/  SHF.R.S32.HI R37, RZ, 0x1f, R40 ;  /* 0x0000001fff257819 */ /* 0x000fc80000011428 */
[----:B------:R-:W-:-:S04]  /*7100*/  LEA.HI R37, R37, R40, RZ, 0x5 ;  /* 0x0000002825257211 */ /* 0x000fc800078f28ff */
[----:B------:R-:W-:Y:S01]  /*7110*/  SHF.R.S32.HI R37, RZ, 0x5, R37 ;  /* 0x00000005ff257819 */ /* 0x000fe20000011425 */
[C---:B----4-:R-:W-:Y:S01]  /*7120*/  IMAD.SHL.U32 R0, R39.reuse, 0x40, RZ ;  /* 0x0000004027007824 */ /* 0x050fe200078e00ff */
[----:B------:R-:W-:-:S04]  /*7130*/  LOP3.LUT P2, RZ, R39, 0x4, RZ, 0xc0, !PT ;  /* 0x0000000427ff7812 */ /* 0x000fc8000784c0ff */
[----:B---3--:R-:W-:-:S04]  /*7140*/  LOP3.LUT R3, R0, 0x1c0, RZ, 0xc0, !PT ;  /* 0x000001c000037812 */ /* 0x008fc800078ec0ff */
[----:B------:R-:W-:Y:S02]  /*7150*/  LOP3.LUT R0, R3, 0x18, R16, 0xf8, !PT ;  /* 0x0000001803007812 */ /* 0x000fe400078ef810 */
[----:B------:R-:W-:-:S04]  /*7160*/  SHF.R.U32.HI R3, RZ, 0x3, R3 ;  /* 0x00000003ff037819 */ /* 0x000fc80000011603 */
[----:B------:R-:W-:Y:S01]  /*7170*/  LOP3.LUT R0, R0, R3, RZ, 0x3c, !PT ;  /* 0x0000000300007212 */ /* 0x000fe200078e3cff */
[----:B------:R-:W-:-:S05]  /*7180*/  IMAD.MOV.U32 R3, RZ, RZ, R21 ;  /* 0x000000ffff037224 */ /* 0x000fca00078e0015 */
[----:B------:R-:W-:Y:S02]  /*7190*/  PRMT R29, R3, 0x7610, R29 ;  /* 0x00007610031d7816 */ /* 0x000fe4000000001d */
[----:B------:R-:W-:Y:S01]  /*71a0*/  LEA R3, R37, R0, 0x9 ;  /* 0x0000000025037211 */ /* 0x000fe200078e48ff */
[----:B------:R-:W-:-:S04]  /*71b0*/  IMAD.MOV.U32 R0, RZ, RZ, R13 ;  /* 0x000000ffff007224 */ /* 0x000fc800078e000d */
[----:B------:R-:W-:Y:S01]  /*71c0*/  IMAD R3, R3, 0x2, R2 ;  /* 0x0000000203037824 */ /* 0x000fe200078e0202 */
[----:B------:R-:W-:-:S03]  /*71d0*/  PRMT R29, R29, 0x5410, R0 ;  /* 0x000054101d1d7816 */ /* 0x000fc60000000000 */
[C---:B------:R-:W-:Y:S02]  /*71e0*/  VIADD R4, R3.reuse, 0x8400 ;  /* 0x0000840003047836 */ /* 0x040fe40000000000 */
[----:B------:R-:W-:Y:S01]  /*71f0*/  VIADD R0, R3, 0x8440 ;  /* 0x0000844003007836 */ /* 0x000fe20000000000 */
[----:B-1----:R-:W-:Y:S06]  /*7200*/  @!P0 BRA `(.L_x_1658) ;  /* 0x00000198009c8947 */ /* 0x002fec0003800000 */
.L_x_1936:
[----:B------:R-:W-:Y:S05]  /*7210*/  BSYNC B1 ;  /* 0x0000000000017941 */ /* 0x000fea0003800000 */
.L_x_1657:
[----:B------:R-:W-:Y:S01]  /*7220*/  BSSY B1, `(.L_x_1659) ;  /* 0x0000060000017945 */ /* 0x000fe20003800000 */
[----:B------:R-:W-:Y:S01]  /*7230*/  PRMT R15, R15, 0x5410, R6 ;  /* 0x000054100f0f7816 */ /* 0x000fe20000000006 */
[----:B------:R-:W-:Y:S02]  /*7240*/  @P2 VIADD R0, R4, 0xffffffc0 ;  /* 0xffffffc004002836 */ /* 0x000fe40000000000 */
[----:B------:R-:W-:Y:S05]  /*7250*/  @P1 BRA `(.L_x_1660) ;  /* 0x0000000400701947 */ /* 0x000fea0003800000 */
[----:B------:R-:W2:Y:S01]  /*7260*/  LDL R7, [R1+0xc] ;  /* 0x00000c0001077983 */ /* 0x000ea20000100800 */
[----:B0-----:R-:W0:Y:S01]  /*7270*/  LDC R5, c[0x0][0x3f4] ;  /* 0x0000fd00ff057b82 */ /* 0x001e220000000800 */
[----:B------:R-:W-:Y:S01]  /*7280*/  BSSY B2, `(.L_x_1661) ;  /* 0x000002e000027945 */ /* 0x000fe20003800000 */
[-C--:B0-----:R-:W-:Y:S02]  /*7290*/  ISETP.GE.AND P0, PT, R152, R5.reuse, PT ;  /* 0x000000059800720c */ /* 0x081fe40003f06270 */
[----:B--2---:R-:W-:-:S11]  /*72a0*/  ISETP.GE.AND P1, PT, R7, R5, PT ;  /* 0x000000050700720c */ /* 0x004fd60003f26270 */
[----:B------:R-:W-:Y:S05]  /*72b0*/  @P0 BRA `(.L_x_1662) ;  /* 0x0000000000a80947 */ /* 0x000fea0003800000 */
[----:B------:R-:W0:Y:S01]  /*72c0*/  LDS.128 R4, [R3+0x8400] ;  /* 0x0084000003047984 */ /* 0x000e220000000c00 */
[----:B------:R-:W-:Y:S01]  /*72d0*/  SHF.R.U32.HI R40, RZ, 0x10, R33 ;  /* 0x00000010ff287819 */ /* 0x000fe20000011621 */
[--C-:B------:R-:W-:Y:S01]  /*72e0*/  HADD2.F32 R39, -RZ, R41.reuse.H0_H0 ;  /* 0x20000029ff277230 */ /* 0x100fe20000004100 */
[----:B------:R-:W-:Y:S01]  /*72f0*/  SHF.R.U32.HI R38, RZ, 0x10, R31 ;  /* 0x00000010ff267819 */ /* 0x000fe2000001161f */
[----:B------:R-:W-:Y:S01]  /*7300*/  HADD2.F32 R37, -RZ, R41.H1_H1 ;  /* 0x30000029ff257230 */ /* 0x000fe20000004100 */
[----:B------:R-:W-:Y:S01]  /*7310*/  SHF.R.U64 R45, R32, 0x10, R33 ;  /* 0x00000010202d7819 */ /* 0x000fe20000001221 */
[----:B------:R-:W-:Y:S01]  /*7320*/  HADD2.F32 R40, -RZ, R40.H0_H0 ;  /* 0x20000028ff287230 */ /* 0x000fe20000004100 */
[----:B------:R-:W-:Y:S01]  /*7330*/  SHF.R.U64 R46, R30, 0x10, R31 ;  /* 0x000000101e2e7819 */ /* 0x000fe2000000121f */
[----:B------:R-:W-:Y:S02]  /*7340*/  HADD2.F32 R38, -RZ, R38.H0_H0 ;  /* 0x20000026ff267230 */ /* 0x000fe40000004100 */
[----:B0-----:R-:W-:-:S02]  /*7350*/  HADD2.F32 R32, -RZ, R7.H0_H0 ;  /* 0x20000007ff207230 */ /* 0x001fc40000004100 */
[----:B------:R-:W-:Y:S02]  /*7360*/  HADD2.F32 R33, -RZ, R7.H1_H1 ;  /* 0x30000007ff217230 */ /* 0x000fe40000004100 */
[--C-:B------:R-:W-:Y:S02]  /*7370*/  HADD2.F32 R7, -RZ, R4.reuse.H0_H0 ;  /* 0x20000004ff077230 */ /* 0x100fe40000004100 */
[----:B------:R-:W-:Y:S02]  /*7380*/  HADD2.F32 R4, -RZ, R4.H1_H1 ;  /* 0x30000004ff047230 */ /* 0x000fe40000004100 */
[C---:B------:R-:W-:Y:S01]  /*7390*/  FMUL.FTZ R41, R33.reuse, R40 ;  /* 0x0000002821297220 */ /* 0x040fe20000410000 */
[----:B------:R-:W-:Y:S01]  /*73a0*/  FMUL.FTZ R33, R33, R38 ;  /* 0x0000002621217220 */ /* 0x000fe20000410000 */
[--C-:B------:R-:W-:Y:S02]  /*73b0*/  HADD2.F32 R30, -RZ, R6.reuse.H0_H0 ;  /* 0x20000006ff1e7230 */ /* 0x100fe40000004100 */
[----:B------:R-:W-:Y:S01]  /*73c0*/  FMUL.FTZ R42, R4, R39 ;  /* 0x00000027042a7220 */ /* 0x000fe20000410000 */
[----:B------:R-:W-:-:S02]  /*73d0*/  HADD2.F32 R31, -RZ, R6.H1_H1 ;  /* 0x30000006ff1f7230 */ /* 0x000fc40000004100 */
[C---:B------:R-:W-:Y:S01]  /*73e0*/  FFMA.FTZ R43, R32.reuse, R38, -R41 ;  /* 0x00000026202b7223 */ /* 0x040fe20000010829 */
[--C-:B------:R-:W-:Y:S02]  /*73f0*/  HADD2.F32 R6, -RZ, R5.reuse.H0_H0 ;  /* 0x20000005ff067230 */ /* 0x100fe40000004100 */
[----:B------:R-:W-:Y:S01]  /*7400*/  FFMA.FTZ R44, R32, R40, R33 ;  /* 0x00000028202c7223 */ /* 0x000fe20000010021 */
[-C--:B------:R-:W-:Y:S01]  /*7410*/  FMUL.FTZ R38, R4, R37.reuse ;  /* 0x0000002504267220 */ /* 0x080fe20000410000 */
[C---:B------:R-:W-:Y:S01]  /*7420*/  FFMA.FTZ R42, R7.reuse, R37, -R42 ;  /* 0x00000025072a7223 */ /* 0x040fe2000001082a */
[----:B------:R-:W-:Y:S02]  /*7430*/  HADD2.F32 R5, -RZ, R5.H1_H1 ;  /* 0x30000005ff057230 */ /* 0x000fe40000004100 */
[----:B------:R-:W-:Y:S02]  /*7440*/  HADD2.F32 R37, -RZ, R47.H0_H0 ;  /* 0x2000002fff257230 */ /* 0x000fe40000004100 */
[----:B------:R-:W-:Y:S01]  /*7450*/  FFMA.FTZ R39, R7, R39, R38 ;  /* 0x0000002707277223 */ /* 0x000fe20000010026 */
[----:B------:R-:W-:-:S02]  /*7460*/  HADD2.F32 R32, -RZ, R48.H0_H0 ;  /* 0x20000030ff207230 */ /* 0x000fc40000004100 */
[----:B------:R-:W-:Y:S02]  /*7470*/  HADD2.F32 R33, -RZ, R45.H0_H0 ;  /* 0x2000002dff217230 */ /* 0x000fe40000004100 */
[C---:B------:R-:W-:Y:S01]  /*7480*/  FMUL.FTZ R41, R31.reuse, R37 ;  /* 0x000000251f297220 */ /* 0x040fe20000410000 */
[----:B------:R-:W-:Y:S02]  /*7490*/  HADD2.F32 R4, -RZ, R46.H0_H0 ;  /* 0x2000002eff047230 */ /* 0x000fe40000004100 */
[-C--:B------:R-:W-:Y:S01]  /*74a0*/  FMUL.FTZ R40, R31, R32.reuse ;  /* 0x000000201f287220 */ /* 0x080fe20000410000 */
[C---:B------:R-:W-:Y:S01]  /*74b0*/  FMUL.FTZ R7, R5.reuse, R33 ;  /* 0x0000002105077220 */ /* 0x040fe20000410000 */
[C---:B------:R-:W-:Y:S01]  /*74c0*/  FFMA.FTZ R41, R30.reuse, R32, -R41 ;  /* 0x000000201e297223 */ /* 0x040fe20000010829 */
[-C--:B------:R-:W-:Y:S01]  /*74d0*/  FMUL.FTZ R38, R5, R4.reuse ;  /* 0x0000000405267220 */ /* 0x080fe20000410000 */
[----:B------:R-:W-:Y:S01]  /*74e0*/  FFMA.FTZ R40, R30, R37, R40 ;  /* 0x000000251e287223 */ /* 0x000fe20000010028 */
[----:B------:R-:W-:Y:S01]  /*74f0*/  FFMA.FTZ R5, R6, R4, -R7 ;  /* 0x0000000406057223 */ /* 0x000fe20000010807 */
[----:B------:R-:W-:Y:S01]  /*7500*/  F2FP.F16.F32.PACK_AB R7, R44, R43 ;  /* 0x0000002b2c07723e */ /* 0x000fe200000000ff */
[----:B------:R-:W-:Y:S01]  /*7510*/  FFMA.FTZ R38, R6, R33, R38 ;  /* 0x0000002106267223 */ /* 0x000fe20000010026 */
[----:B------:R-:W-:-:S02]  /*7520*/  F2FP.F16.F32.PACK_AB R4, R39, R42 ;  /* 0x0000002a2704723e */ /* 0x000fc400000000ff */
[----:B------:R-:W-:Y:S02]  /*7530*/  F2FP.F16.F32.PACK_AB R6, R40, R41 ;  /* 0x000000292806723e */ /* 0x000fe400000000ff */
[----:B------:R-:W-:-:S05]  /*7540*/  F2FP.F16.F32.PACK_AB R5, R38, R5 ;  /* 0x000000052605723e */ /* 0x000fca00000000ff */
[----:B------:R0:W-:Y:S02]  /*7550*/  STS.128 [R3+0x8400], R4 ;  /* 0x0084000403007388 */ /* 0x0001e40000000c00 */
.L_x_1662:
[----:B------:R-:W-:Y:S05]  /*7560*/  BSYNC B2 ;  /* 0x0000000000027941 */ /* 0x000fea0003800000 */
.L_x_1661:
[----:B------:R-:W-:Y:S05]  /*7570*/  @P1 BRA `(.L_x_1660) ;  /* 0x0000000000a81947 */ /* 0x000fea0003800000 */
[----:B0-----:R-:W0:Y:S01]  /*7580*/  LDS.128 R4, [R0] ;  /* 0x0000000000047984 */ /* 0x001e220000000c00 */
[----:B------:R-:W-:Y:S01]  /*7590*/  SHF.R.U32.HI R31, RZ, 0x10, R25 ;  /* 0x00000010ff1f7819 */ /* 0x000fe20000011619 */
[----:B------:R-:W-:Y:S01]  /*75a0*/  HADD2.F32 R30, -RZ, R48.H1_H1 ;  /* 0x30000030ff1e7230 */ /* 0x000fe20000004100 */
[--C-:B------:R-:W-:Y:S01]  /*75b0*/  SHF.R.U32.HI R33, RZ, 0x10, R27.reuse ;  /* 0x00000010ff217819 */ /* 0x100fe2000001161b */
[----:B------:R-:W-:Y:S01]  /*75c0*/  HADD2.F32 R32, -RZ, R47.H1_H1 ;  /* 0x3000002fff207230 */ /* 0x000fe20000004100 */
[----:B------:R-:W-:Y:S01]  /*75d0*/  SHF.R.U64 R39, R26, 0x10, R27 ;  /* 0x000000101a277819 */ /* 0x000fe2000000121b */
[----:B------:R-:W-:Y:S01]  /*75e0*/  HADD2.F32 R31, -RZ, R31.H0_H0 ;  /* 0x2000001fff1f7230 */ /* 0x000fe20000004100 */
[----:B------:R-:W-:Y:S01]  /*75f0*/  SHF.R.U64 R41, R24, 0x10, R25 ;  /* 0x0000001018297819 */ /* 0x000fe20000001219 */
[----:B------:R-:W-:Y:S02]  /*7600*/  HADD2.F32 R33, -RZ, R33.H0_H0 ;  /* 0x20000021ff217230 */ /* 0x000fe40000004100 */
[----:B0-----:R-:W-:-:S02]  /*7610*/  HADD2.F32 R27, -RZ, R7.H1_H1 ;  /* 0x30000007ff1b7230 */ /* 0x001fc40000004100 */
[----:B------:R-:W-:Y:S02]  /*7620*/  HADD2.F32 R26, -RZ, R7.H0_H0 ;  /* 0x20000007ff1a7230 */ /* 0x000fe40000004100 */
[--C-:B------:R-:W-:Y:S02]  /*7630*/  HADD2.F32 R7, -RZ, R4.reuse.H0_H0 ;  /* 0x20000004ff077230 */ /* 0x100fe40000004100 */
[C---:B------:R-:W-:Y:S01]  /*7640*/  FMUL.FTZ R40, R27.reuse, R31 ;  /* 0x0000001f1b287220 */ /* 0x040fe20000410000 */
[----:B------:R-:W-:Y:S02]  /*7650*/  HADD2.F32 R4, -RZ, R4.H1_H1 ;  /* 0x30000004ff047230 */ /* 0x000fe40000004100 */
[-C--:B------:R-:W-:Y:S01]  /*7660*/  FMUL.FTZ R37, R27, R33.reuse ;  /* 0x000000211b257220 */ /* 0x080fe20000410000 */
[--C-:B------:R-:W-:Y:S02]  /*7670*/  HADD2.F32 R24, -RZ, R6.reuse.H0_H0 ;  /* 0x20000006ff187230 */ /* 0x100fe40000004100 */
[----:B------:R-:W-:Y:S01]  /*7680*/  FFMA.FTZ R42, R26, R33, R40 ;  /* 0x000000211a2a7223 */ /* 0x000fe20000010028 */
[----:B------:R-:W-:-:S02]  /*7690*/  HADD2.F32 R25, -RZ, R6.H1_H1 ;  /* 0x30000006ff197230 */ /* 0x000fc40000004100 */
[----:B------:R-:W-:Y:S01]  /*76a0*/  FMUL.FTZ R38, R4, R32 ;  /* 0x0000002004267220 */ /* 0x000fe20000410000 */
[----:B------:R-:W-:Y:S02]  /*76b0*/  HADD2.F32 R27, -RZ, R35.H1_H1 ;  /* 0x30000023ff1b7230 */ /* 0x000fe40000004100 */
[----:B------:R-:W-:Y:S01]  /*76c0*/  FFMA.FTZ R37, R26, R31, -R37 ;  /* 0x0000001f1a257223 */ /* 0x000fe20000010825 */
[----:B------:R-:W-:Y:S02]  /*76d0*/  HADD2.F32 R6, -RZ, R5.H0_H0 ;  /* 0x20000005ff067230 */ /* 0x000fe40000004100 */
[-C--:B------:R-:W-:Y:S01]  /*76e0*/  FMUL.FTZ R40, R4, R30.reuse ;  /* 0x0000001e04287220 */ /* 0x080fe20000410000 */
[----:B------:R-:W-:Y:S02]  /*76f0*/  HADD2.F32 R35, -RZ, R35.H0_H0 ;  /* 0x20000023ff237230 */ /* 0x000fe40000004100 */
[----:B------:R-:W-:Y:S01]  /*7700*/  FFMA.FTZ R38, R7, R30, -R38 ;  /* 0x0000001e07267223 */ /* 0x000fe20000010826 */
[----:B------:R-:W-:-:S02]  /*7710*/  HADD2.F32 R5, -RZ, R5.H1_H1 ;  /* 0x30000005ff057230 */ /* 0x000fc40000004100 */
[----:B------:R-:W-:Y:S01]  /*7720*/  FFMA.FTZ R31, R7, R32, R40 ;  /* 0x00000020071f7223 */ /* 0x000fe20000010028 */
        /* <DEDUP_REMOVED lines=14> */
[----:B------:R1:W-:Y:S02]  /*7810*/  STS.128 [R0], R4 ;  /* 0x0000000400007388 */ /* 0x0003e40000000c00 */
.L_x_1660:
[----:B------:R-:W-:Y:S05]  /*7820*/  BSYNC B1 ;  /* 0x0000000000017941 */ /* 0x000fea0003800000 */
.L_x_1659:
[----:B01----:R-:W-:-:S04]  /*7830*/  IADD3 R4, R157, 0x60, RZ ;  /* 0x000000609d047810 */ /* 0x003fc80007ffe0ff */
[----:B------:R-:W-:-:S13]  /*7840*/  ISETP.GE.AND P0, PT, R4, R34, PT ;  /* 0x000000220400720c */ /* 0x000fda0003f06270 */
[----:B------:R-:W-:Y:S05]  /*7850*/  @P0 BRA `(.L_x_1663) ;  /* 0x0000001800ac0947 */ /* 0x000fea0003800000 */
[----:B------:R-:W2:Y:S01]  /*7860*/  LDL R4, [R1+0xc] ;  /* 0x00000c0001047983 */ /* 0x000ea20000100800 */
[----:B------:R-:W0:Y:S01]  /*7870*/  LDC R5, c[0x0][0x3f4] ;  /* 0x0000fd00ff057b82 */ /* 0x000e220000000800 */
[----:B------:R-:W-:Y:S01]  /*7880*/  BSSY B1, `(.L_x_1664) ;  /* 0x000002e000017945 */ /* 0x000fe20003800000 */
[-C--:B0-----:R-:W-:Y:S02]  /*7890*/  ISETP.GE.AND P0, PT, R152, R5.reuse, PT ;  /* 0x000000059800720c */ /* 0x081fe40003f06270 */
[----:B--2---:R-:W-:-:S11]  /*78a0*/  ISETP.GE.AND P1, PT, R4, R5, PT ;  /* 0x000000050400720c */ /* 0x004fd60003f26270 */
[----:B------:R-:W-:Y:S05]  /*78b0*/  @P0 BRA `(.L_x_1665) ;  /* 0x0000000000a80947 */ /* 0x000fea0003800000 */
[----:B------:R-:W0:Y:S01]  /*78c0*/  LDS.128 R4, [R3+0xb400] ;  /* 0x00b4000003047984 */ /* 0x000e220000000c00 */
[----:B------:R-:W-:Y:S01]  /*78d0*/  SHF.R.U32.HI R26, RZ, 0x10, R21 ;  /* 0x00000010ff1a7819 */ /* 0x000fe20000011615 */
[--C-:B------:R-:W-:Y:S01]  /*78e0*/  HADD2.F32 R24, -RZ, R36.reuse.H1_H1 ;  /* 0x30000024ff187230 */ /* 0x100fe20000004100 */
[----:B------:R-:W-:Y:S01]  /*78f0*/  SHF.R.U32.HI R25, RZ, 0x10, R13 ;  /* 0x00000010ff197819 */ /* 0x000fe2000001160d */
[----:B------:R-:W-:Y:S01]  /*7900*/  HADD2.F32 R36, -RZ, R36.H0_H0 ;  /* 0x20000024ff247230 */ /* 0x000fe20000004100 */
[----:B------:R-:W-:Y:S01]  /*7910*/  SHF.R.U64 R33, R20, 0x10, R21 ;  /* 0x0000001014217819 */ /* 0x000fe20000001215 */
[----:B------:R-:W-:Y:S01]  /*7920*/  HADD2.F32 R26, -RZ, R26.H0_H0 ;  /* 0x2000001aff1a7230 */ /* 0x000fe20000004100 */
[----:B------:R-:W-:Y:S01]  /*7930*/  SHF.R.U64 R34, R12, 0x10, R13 ;  /* 0x000000100c227819 */ /* 0x000fe2000000120d */
[----:B------:R-:W-:Y:S02]  /*7940*/  HADD2.F32 R25, -RZ, R25.H0_H0 ;  /* 0x20000019ff197230 */ /* 0x000fe40000004100 */
[----:B0-----:R-:W-:-:S02]  /*7950*/  HADD2.F32 R21, -RZ, R7.H1_H1 ;  /* 0x30000007ff157230 */ /* 0x001fc40000004100 */
[----:B------:R-:W-:Y:S02]  /*7960*/  HADD2.F32 R20, -RZ, R7.H0_H0 ;  /* 0x20000007ff147230 */ /* 0x000fe40000004100 */
[--C-:B------:R-:W-:Y:S02]  /*7970*/  HADD2.F32 R7, -RZ, R4.reuse.H0_H0 ;  /* 0x20000004ff077230 */ /* 0x100fe40000004100 */
[CC--:B------:R-:W-:Y:S01]  /*7980*/  FMUL.FTZ R27, R21.reuse, R26.reuse ;  /* 0x0000001a151b7220 */ /* 0x0c0fe20000410000 */
[----:B------:R-:W-:Y:S01]  /*7990*/  FMUL.FTZ R21, R21, R25 ;  /* 0x0000001915157220 */ /* 0x000fe20000410000 */
[----:B------:R-:W-:Y:S02]  /*79a0*/  HADD2.F32 R4, -RZ, R4.H1_H1 ;  /* 0x30000004ff047230 */ /* 0x000fe40000004100 */
[--C-:B------:R-:W-:Y:S02]  /*79b0*/  HADD2.F32 R12, -RZ, R6.reuse.H0_H0 ;  /* 0x20000006ff0c7230 */ /* 0x100fe40000004100 */
[----:B------:R-:W-:Y:S01]  /*79c0*/  FFMA.FTZ R32, R20, R26, R21 ;  /* 0x0000001a14207223 */ /* 0x000fe20000010015 */
[----:B------:R-:W-:-:S02]  /*79d0*/  HADD2.F32 R13, -RZ, R6.H1_H1 ;  /* 0x30000006ff0d7230 */ /* 0x000fc40000004100 */
[----:B------:R-:W-:Y:S01]  /*79e0*/  FMUL.FTZ R30, R4, R36 ;  /* 0x00000024041e7220 */ /* 0x000fe20000410000 */
[----:B------:R-:W-:Y:S02]  /*79f0*/  HADD2.F32 R21, -RZ, R29.H0_H0 ;  /* 0x2000001dff157230 */ /* 0x000fe40000004100 */
[----:B------:R-:W-:Y:S01]  /*7a00*/  FFMA.FTZ R31, R20, R25, -R27 ;  /* 0x00000019141f7223 */ /* 0x000fe2000001081b */
[----:B------:R-:W-:Y:S02]  /*7a10*/  HADD2.F32 R6, -RZ, R5.H0_H0 ;  /* 0x20000005ff067230 */ /* 0x000fe40000004100 */
[-C--:B------:R-:W-:Y:S01]  /*7a20*/  FMUL.FTZ R26, R4, R24.reuse ;  /* 0x00000018041a7220 */ /* 0x080fe20000410000 */
[----:B------:R-:W-:Y:S02]  /*7a30*/  HADD2.F32 R29, -RZ, R29.H1_H1 ;  /* 0x3000001dff1d7230 */ /* 0x000fe40000004100 */
        /* <DEDUP_REMOVED lines=18> */
.L_x_1665:
[----:B------:R-:W-:Y:S05]  /*7b60*/  BSYNC B1 ;  /* 0x0000000000017941 */ /* 0x000fea0003800000 */
.L_x_1664:
[----:B------:R-:W-:Y:S05]  /*7b70*/  @P1 BRA `(.L_x_1663) ;  /* 0x0000001400e41947 */ /* 0x000fea0003800000 */
[----:B0-----:R-:W0:Y:S01]  /*7b80*/  LDS.128 R4, [R0+0x3000] ;  /* 0x0030000000047984 */ /* 0x001e220000000c00 */
        /* <DEDUP_REMOVED lines=8> */
[----:B------:R-:W-:-:S02]  /*7c10*/  HADD2.F32 R11, -RZ, R15.H0_H0 ;  /* 0x2000000fff0b7230 */ /* 0x000fc40000004100 */
[----:B------:R-:W-:Y:S02]  /*7c20*/  HADD2.F32 R15, -RZ, R15.H1_H1 ;  /* 0x3000000fff0f7230 */ /* 0x000fe40000004100 */
[--C-:B0-----:R-:W-:Y:S02]  /*7c30*/  HADD2.F32 R10, -RZ, R7.reuse.H1_H1 ;  /* 0x30000007ff0a7230 */ /* 0x101fe40000004100 */
[--C-:B------:R-:W-:Y:S02]  /*7c40*/  HADD2.F32 R3, -RZ, R4.reuse.H0_H0 ;  /* 0x20000004ff037230 */ /* 0x100fe40000004100 */
[----:B------:R-:W-:Y:S02]  /*7c50*/  HADD2.F32 R9, -RZ, R7.H0_H0 ;  /* 0x20000007ff097230 */ /* 0x000fe40000004100 */
[C---:B------:R-:W-:Y:S01]  /*7c60*/  FMUL.FTZ R24, R10.reuse, R20 ;  /* 0x000000140a187220 */ /* 0x040fe20000410000 */
[----:B------:R-:W-:Y:S02]  /*7c70*/  HADD2.F32 R4, -RZ, R4.H1_H1 ;  /* 0x30000004ff047230 */ /* 0x000fe40000004100 */
[----:B------:R-:W-:Y:S01]  /*7c80*/  FMUL.FTZ R21, R10, R12 ;  /* 0x0000000c0a157220 */ /* 0x000fe20000410000 */
[----:B------:R-:W-:-:S02]  /*7c90*/  HADD2.F32 R7, -RZ, R6.H0_H0 ;  /* 0x20000006ff077230 */ /* 0x000fc40000004100 */
[C---:B------:R-:W-:Y:S01]  /*7ca0*/  FFMA.FTZ R24, R9.reuse, R12, -R24 ;  /* 0x0000000c09187223 */ /* 0x040fe20000010818 */
[----:B------:R-:W-:Y:S02]  /*7cb0*/  HADD2.F32 R8, -RZ, R6.H1_H1 ;  /* 0x30000006ff087230 */ /* 0x000fe40000004100 */
[C---:B------:R-:W-:Y:S01]  /*7cc0*/  FMUL.FTZ R10, R4.reuse, R13 ;  /* 0x0000000d040a7220 */ /* 0x040fe20000410000 */
[--C-:B------:R-:W-:Y:S02]  /*7cd0*/  HADD2.F32 R6, -RZ, R5.reuse.H0_H0 ;  /* 0x20000005ff067230 */ /* 0x100fe40000004100 */
[----:B------:R-:W-:Y:S01]  /*7ce0*/  FFMA.FTZ R21, R9, R20, R21 ;  /* 0x0000001409157223 */ /* 0x000fe20000010015 */
[-C--:B------:R-:W-:Y:S01]  /*7cf0*/  FMUL.FTZ R12, R4, R11.reuse ;  /* 0x0000000b040c7220 */ /* 0x080fe20000410000 */
[----:B------:R-:W-:Y:S02]  /*7d00*/  HADD2.F32 R5, -RZ, R5.H1_H1 ;  /* 0x30000005ff057230 */ /* 0x000fe40000004100 */
[----:B------:R-:W-:Y:S01]  /*7d10*/  FFMA.FTZ R10, R3, R11, -R10 ;  /* 0x0000000b030a7223 */ /* 0x000fe2000001080a */
[----:B------:R-:W-:-:S02]  /*7d20*/  HADD2.F32 R9, -RZ, R25.H0_H0 ;  /* 0x20000019ff097230 */ /* 0x000fc40000004100 */
[----:B------:R-:W-:Y:S01]  /*7d30*/  FFMA.FTZ R3, R3, R13, R12 ;  /* 0x0000000d03037223 */ /* 0x000fe2000001000c */
[----:B------:R-:W-:Y:S02]  /*7d40*/  HADD2.F32 R4, -RZ, R26.H0_H0 ;  /* 0x2000001aff047230 */ /* 0x000fe40000004100 */
[C---:B------:R-:W-:Y:S01]  /*7d50*/  FMUL.FTZ R12, R8.reuse, R14 ;  /* 0x0000000e080c7220 */ /* 0x040fe20000410000 */
[----:B------:R-:W-:Y:S01]  /*7d60*/  FMUL.FTZ R13, R8, R15 ;  /* 0x0000000f080d7220 */ /* 0x000fe20000410000 */
[C---:B------:R-:W-:Y:S01]  /*7d70*/  FMUL.FTZ R11, R5.reuse, R9 ;  /* 0x00000009050b7220 */ /* 0x040fe20000410000 */
[----:B------:R-:W-:Y:S01]  /*7d80*/  FMUL.FTZ R8, R5, R4 ;  /* 0x0000000405087220 */ /* 0x000fe20000410000 */
[C---:B------:R-:W-:Y:S01]  /*7d90*/  FFMA.FTZ R12, R7.reuse, R15, -R12 ;  /* 0x0000000f070c7223 */ /* 0x040fe2000001080c */
[----:B------:R-:W-:Y:S01]  /*7da0*/  FFMA.FTZ R13, R7, R14, R13 ;  /* 0x0000000e070d7223 */ /* 0x000fe2000001000d */
[C---:B------:R-:W-:Y:S01]  /*7db0*/  FFMA.FTZ R5, R6.reuse, R4, -R11 ;  /* 0x0000000406057223 */ /* 0x040fe2000001080b */
[----:B------:R-:W-:Y:S01]  /*7dc0*/  FFMA.FTZ R8, R6, R9, R8 ;  /* 0x0000000906087223 */ /* 0x000fe20000010008 */
[----:B------:R-:W-:-:S02]  /*7dd0*/  F2FP.F16.F32.PACK_AB R7, R21, R24 ;  /* 0x000000181507723e */ /* 0x000fc400000000ff */
[----:B------:R-:W-:Y:S02]  /*7de0*/  F2FP.F16.F32.PACK_AB R6, R13, R12 ;  /* 0x0000000c0d06723e */ /* 0x000fe400000000ff */
[----:B------:R-:W-:Y:S02]  /*7df0*/  F2FP.F16.F32.PACK_AB R4, R3, R10 ;  /* 0x0000000a0304723e */ /* 0x000fe400000000ff */
[----:B------:R-:W-:-:S05]  /*7e00*/  F2FP.F16.F32.PACK_AB R5, R8, R5 ;  /* 0x000000050805723e */ /* 0x000fca00000000ff */
[----:B------:R1:W-:Y:S01]  /*7e10*/  STS.128 [R0+0x3000], R4 ;  /* 0x0030000400007388 */ /* 0x0003e20000000c00 */
[----:B------:R-:W-:Y:S05]  /*7e20*/  BRA `(.L_x_1663) ;  /* 0x0000001400387947 */ /* 0x000fea0003800000 */
.L_x_1650:
[----:B------:R-:W0:Y:S01]  /*7e30*/  S2R R0, SR_TID.X ;  /* 0x0000000000007919 */ /* 0x000e220000002100 */
[----:B------:R-:W3:Y:S01]  /*7e40*/  LDC R32, c[0x0][0x448] ;  /* 0x00011200ff207b82 */ /* 0x000ee20000000800 */
[----:B------:R-:W-:Y:S01]  /*7e50*/  ULDC.64 UR4, c[0x0][0x3f8] ;  /* 0x0000fe0000047ab9 */ /* 0x000fe20000000a00 */
[----:B------:R-:W-:Y:S01]  /*7e60*/  ULDC.64 UR6, c[0x0][0x408] ;  /* 0x0001020000067ab9 */ /* 0x000fe20000000a00 */
[----:B------:R-:W-:Y:S02]  /*7e70*/  IMAD.MOV.U32 R4, RZ, RZ, R26 ;  /* 0x000000ffff047224 */ /* 0x000fe400078e001a */
[----:B------:R-:W-:Y:S02]  /*7e80*/  IMAD.MOV.U32 R6, RZ, RZ, R24 ;  /* 0x000000ffff067224 */ /* 0x000fe400078e0018 */
[----:B------:R-:W-:Y:S01]  /*7e90*/  IMAD.MOV.U32 R7, RZ, RZ, R33 ;  /* 0x000000ffff077224 */ /* 0x000fe200078e0021 */
[----:B---3--:R-:W-:Y:S01]  /*7ea0*/  ISETP.NE.AND P0, PT, R32, 0x1, PT ;  /* 0x000000012000780c */ /* 0x008fe20003f05270 */
[----:B0-----:R-:W-:-:S05]  /*7eb0*/  VIADD R0, R0, 0xffffff80 ;  /* 0xffffff8000007836 */ /* 0x001fca0000000000 */
[----:B------:R-:W-:-:S07]  /*7ec0*/  SHF.R.S32.HI R3, RZ, 0x1f, R0 ;  /* 0x0000001fff037819 */ /* 0x000fce0000011400 */
[----:B------:R-:W0:Y:S01]  /*7ed0*/  @P0 LDC R5, c[0x0][0x450] ;  /* 0x00011400ff050b82 */ /* 0x000e220000000800 */
[----:B------:R-:W-:-:S04]  /*7ee0*/  LEA.HI R3, R3, R0, RZ, 0x2 ;  /* 0x0000000003037211 */ /* 0x000fc800078f10ff */
[----:B------:R-:W-:-:S05]  /*7ef0*/  LOP3.LUT R3, R3, 0xfffffffc, RZ, 0xc0, !PT ;  /* 0xfffffffc03037812 */ /* 0x000fca00078ec0ff */
[----:B------:R-:W-:Y:S02]  /*7f00*/  IMAD.IADD R3, R0, 0x1, -R3 ;  /* 0x0000000100037824 */ /* 0x000fe400078e0a03 */
[----:B------:R-:W3:Y:S02]  /*7f10*/  @P0 LDC R0, c[0x0][0x44c] ;  /* 0x00011300ff000b82 */ /* 0x000ee40000000800 */
[----:B------:R-:W-:-:S04]  /*7f20*/  IMAD R3, R3, 0x60, R39 ;  /* 0x0000006003037824 */ /* 0x000fc800078e0227 */
[----:B---3--:R-:W-:-:S05]  /*7f30*/  @P0 IMAD.HI.U32 R0, R3, R0, RZ ;  /* 0x0000000003000227 */ /* 0x008fca00078e00ff */
[----:B0-----:R-:W-:Y:S01]  /*7f40*/  @P0 SHF.R.U32.HI R3, RZ, R5, R0 ;  /* 0x00000005ff030219 */ /* 0x001fe20000011600 */
[----:B------:R-:W-:-:S03]  /*7f50*/  IMAD.MOV.U32 R5, RZ, RZ, R31 ;  /* 0x000000ffff057224 */ /* 0x000fc600078e001f */
        /* <DEDUP_REMOVED lines=12> */
[----:B------:R-:W-:-:S02]  /*8020*/  LEA R27, P1, R6, UR6, 0x1 ;  /* 0x00000006061b7c11 */ /* 0x000fc4000f8208ff */
[----:B------:R-:W-:Y:S02]  /*8030*/  IADD3 R3, R7, R3, RZ ;  /* 0x0000000307037210 */ /* 0x000fe40007ffe0ff */
[----:B------:R-:W-:Y:S02]  /*8040*/  LEA.HI.X R26, R4, UR5, R5, 0x1, P0 ;  /* 0x00000005041a7c11 */ /* 0x000fe400080f0c05 */
[----:B------:R-:W-:Y:S01]  /*8050*/  LEA.HI.X R24, R6, UR7, R3, 0x1, P1 ;  /* 0x0000000706187c11 */ /* 0x000fe200088f0c03 */
[----:B------:R-:W-:Y:S06]  /*8060*/  BRA.DIV UR4, `(.L_x_1666) ;  /* 0x0000018e04187947 */ /* 0x000fec000b800000 */
[----:B------:R-:W0:Y:S01]  /*8070*/  LDC R41, c[0x0][0x3f4] ;  /* 0x0000fd00ff297b82 */ /* 0x000e220000000800 */
[----:B------:R-:W3:Y:S01]  /*8080*/  SHFL.IDX PT, R3, R25, RZ, 0x1c1f ;  /* 0x001c1fff19037589 */ /* 0x000ee200000e0000 */
[----:B------:R-:W-:-:S03]  /*8090*/  IMAD R32, R155, R32, RZ ;  /* 0x000000209b207224 */ /* 0x000fc600078e02ff */
[----:B------:R-:W4:Y:S04]  /*80a0*/  SHFL.IDX PT, R0, R26, RZ, 0x1c1f ;  /* 0x001c1fff1a007589 */ /* 0x000f2800000e0000 */
[----:B-1----:R-:W1:Y:S04]  /*80b0*/  SHFL.IDX PT, R14, R27, RZ, 0x1c1f ;  /* 0x001c1fff1b0e7589 */ /* 0x002e6800000e0000 */
[----:B------:R-:W5:Y:S01]  /*80c0*/  SHFL.IDX PT, R4, R24, RZ, 0x1c1f ;  /* 0x001c1fff18047589 */ /* 0x000f6200000e0000 */
[----:B0-----:R-:W-:-:S04]  /*80d0*/  ISETP.GE.AND P0, PT, R16, R41, PT ;  /* 0x000000291000720c */ /* 0x001fc80003f06270 */
[----:B------:R-:W-:-:S13]  /*80e0*/  ISETP.GE.OR P1, PT, R39, R32, P0 ;  /* 0x000000202700720c */ /* 0x000fda0000726670 */
[C---:B------:R-:W-:Y:S01]  /*80f0*/  @!P1 IMAD.SHL.U32 R5, R16.reuse, 0x2, RZ ;  /* 0x0000000210059824 */ /* 0x040fe200078e00ff */
[----:B------:R-:W-:-:S04]  /*8100*/  @!P1 SHF.L.U64.HI R21, R16, 0x1, R17 ;  /* 0x0000000110159819 */ /* 0x000fc80000010211 */
[----:B---3--:R-:W-:-:S05]  /*8110*/  @!P1 IADD3 R6, P2, R3, R5, RZ ;  /* 0x0000000503069210 */ /* 0x008fca0007f5e0ff */
[----:B----4-:R-:W-:-:S05]  /*8120*/  @!P1 IMAD.X R7, R0, 0x1, R21, P2 ;  /* 0x0000000100079824 */ /* 0x010fca00010e0615 */
[----:B------:R-:W3:Y:S01]  /*8130*/  @!P1 LD.E.128 R8, desc[UR42][R6.64] ;  /* 0x0000002a06089980 */ /* 0x000ee2000c101d00 */
[----:B-1----:R-:W-:-:S05]  /*8140*/  @!P1 IADD3 R14, P2, R14, R5, RZ ;  /* 0x000000050e0e9210 */ /* 0x002fca0007f5e0ff */
[----:B-----5:R-:W-:-:S04]  /*8150*/  @!P1 IMAD.X R3, R4, 0x1, R21, P2 ;  /* 0x0000000104039824 */ /* 0x020fc800010e0615 */
[----:B------:R-:W-:-:S05]  /*8160*/  @!P1 IMAD.MOV.U32 R15, RZ, RZ, R3 ;  /* 0x000000ffff0f9224 */ /* 0x000fca00078e0003 */
[----:B------:R0:W4:Y:S01]  /*8170*/  @!P1 LD.E.128 R4, desc[UR42][R14.64] ;  /* 0x0000002a0e049980 */ /* 0x000122000c101d00 */
[----:B------:R-:W-:Y:S02]  /*8180*/  CS2R R34, SRZ ;  /* 0x0000000000227805 */ /* 0x000fe4000001ff00 */
[----:B------:R-:W-:Y:S02]  /*8190*/  CS2R R30, SRZ ;  /* 0x00000000001e7805 */ /* 0x000fe4000001ff00 */
[----:B------:R-:W-:Y:S01]  /*81a0*/  CS2R R20, SRZ ;  /* 0x0000000000147805 */ /* 0x000fe2000001ff00 */
[----:B------:R-:W1:Y:S01]  /*81b0*/  SHFL.IDX PT, R24, R24, 0x1, 0x1c1f ;  /* 0x003c1f0018187f89 */ /* 0x000e6200000e0000 */
[----:B------:R-:W-:-:S03]  /*81c0*/  CS2R R36, SRZ ;  /* 0x0000000000247805 */ /* 0x000fc6000001ff00 */
[----:B0-----:R0:W0:Y:S01]  /*81d0*/  SHFL.IDX PT, R14, R27, 0x1, 0x1c1f ;  /* 0x003c1f001b0e7f89 */ /* 0x00102200000e0000 */
[----:B---3--:R-:W-:Y:S02]  /*81e0*/  @!P1 IMAD.MOV.U32 R35, RZ, RZ, R9 ;  /* 0x000000ffff239224 */ /* 0x008fe400078e0009 */
[----:B------:R-:W-:Y:S02]  /*81f0*/  @!P1 IMAD.MOV.U32 R34, RZ, RZ, R8 ;  /* 0x000000ffff229224 */ /* 0x000fe400078e0008 */
[----:B------:R-:W-:Y:S01]  /*8200*/  @!P1 IMAD.MOV.U32 R36, RZ, RZ, R10 ;  /* 0x000000ffff249224 */ /* 0x000fe200078e000a */
[----:B------:R-:W-:Y:S01]  /*8210*/  MOV R3, R35 ;  /* 0x0000002300037202 */ /* 0x000fe20000000f00 */
[----:B------:R-:W-:Y:S02]  /*8220*/  IMAD.MOV.U32 R0, RZ, RZ, R34 ;  /* 0x000000ffff007224 */ /* 0x000fe400078e0022 */
[----:B------:R-:W-:Y:S01]  /*8230*/  @!P1 IMAD.MOV.U32 R37, RZ, RZ, R11 ;  /* 0x000000ffff259224 */ /* 0x000fe200078e000b */
[----:B------:R-:W-:Y:S01]  /*8240*/  PRMT R43, R3, 0x7610, R43 ;  /* 0x00007610032b7816 */ /* 0x000fe2000000002b */
[----:B------:R-:W-:Y:S01]  /*8250*/  IMAD.MOV.U32 R8, RZ, RZ, R36 ;  /* 0x000000ffff087224 */ /* 0x000fe200078e0024 */
[----:B------:R-:W-:Y:S01]  /*8260*/  PRMT R42, R0, 0x7610, R42 ;  /* 0x00007610002a7816 */ /* 0x000fe2000000002a */
[----:B------:R3:W0:Y:S01]  /*8270*/  SHFL.IDX PT, R3, R25, 0x1, 0x1c1f ;  /* 0x003c1f0019037f89 */ /* 0x00062200000e0000 */
[----:B------:R-:W-:-:S02]  /*8280*/  IMAD.MOV.U32 R9, RZ, RZ, R37 ;  /* 0x000000ffff097224 */ /* 0x000fc400078e0025 */
[----:B----4-:R-:W-:Y:S01]  /*8290*/  @!P1 IMAD.MOV.U32 R30, RZ, RZ, R4 ;  /* 0x000000ffff1e9224 */ /* 0x010fe200078e0004 */
[----:B------:R3:W4:Y:S01]  /*82a0*/  SHFL.IDX PT, R0, R26, 0x1, 0x1c1f ;  /* 0x003c1f001a007f89 */ /* 0x00072200000e0000 */
[----:B------:R-:W-:Y:S01]  /*82b0*/  @!P1 IMAD.MOV.U32 R31, RZ, RZ, R5 ;  /* 0x000000ffff1f9224 */ /* 0x000fe200078e0005 */
[----:B------:R-:W-:Y:S01]  /*82c0*/  @!P1 MOV R21, R7 ;  /* 0x0000000700159202 */ /* 0x000fe20000000f00 */
[----:B------:R-:W-:Y:S01]  /*82d0*/  @!P1 IMAD.MOV.U32 R20, RZ, RZ, R6 ;  /* 0x000000ffff149224 */ /* 0x000fe200078e0006 */
[----:B------:R-:W-:Y:S01]  /*82e0*/  PRMT R33, R8, 0x5410, R9 ;  /* 0x0000541008217816 */ /* 0x000fe20000000009 */
[----:B------:R-:W-:Y:S02]  /*82f0*/  IMAD.MOV.U32 R4, RZ, RZ, R30 ;  /* 0x000000ffff047224 */ /* 0x000fe400078e001e */
[----:B------:R-:W-:Y:S02]  /*8300*/  IMAD.MOV.U32 R5, RZ, RZ, R31 ;  /* 0x000000ffff057224 */ /* 0x000fe400078e001f */
[----:B------:R-:W-:-:S02]  /*8310*/  IMAD.MOV.U32 R6, RZ, RZ, R20 ;  /* 0x000000ffff067224 */ /* 0x000fc400078e0014 */
[----:B------:R-:W-:Y:S01]  /*8320*/  IMAD.MOV.U32 R7, RZ, RZ, R21 ;  /* 0x000000ffff077224 */ /* 0x000fe200078e0015 */
[----:B------:R-:W-:Y:S02]  /*8330*/  PRMT R45, R5, 0x7610, R45 ;  /* 0x00007610052d7816 */ /* 0x000fe4000000002d */
[----:B------:R-:W-:Y:S02]  /*8340*/  PRMT R56, R4, 0x5410, R6 ;  /* 0x0000541004387816 */ /* 0x000fe40000000006 */
[----:B------:R-:W-:Y:S02]  /*8350*/  CS2R R4, SRZ ;  /* 0x0000000000047805 */ /* 0x000fe4000001ff00 */
[----:B-1-3--:R-:W-:-:S07]  /*8360*/  PRMT R42, R42, 0x5410, R7 ;  /* 0x000054102a2a7816 */ /* 0x00afce0000000007 */
.L_x_1946:
[----:B------:R-:W-:Y:S01]  /*8370*/  VIADD R39, R39, 0x60 ;  /* 0x0000006027277836 */ /* 0x000fe20000000000 */
[----:B------:R-:W-:Y:S01]  /*8380*/  BSSY B1, `(.L_x_1667) ;  /* 0x0000012000017945 */ /* 0x000fe20003800000 */
[----:B------:R-:W-:Y:S02]  /*8390*/  CS2R R6, SRZ ;  /* 0x0000000000067805 */ /* 0x000fe4000001ff00 */
[----:B------:R-:W-:Y:S02]  /*83a0*/  CS2R R8, SRZ ;  /* 0x0000000000087805 */ /* 0x000fe4000001ff00 */
[----:B------:R-:W-:Y:S02]  /*83b0*/  CS2R R10, SRZ ;  /* 0x00000000000a7805 */ /* 0x000fe4000001ff00 */
[----:B------:R-:W-:-:S13]  /*83c0*/  ISETP.GE.AND P1, PT, R39, R32, PT ;  /* 0x000000202700720c */ /* 0x000fda0003f26270 */
[----:B------:R-:W-:Y:S05]  /*83d0*/  @P1 BRA `(.L_x_1668) ;  /* 0x0000000000301947 */ /* 0x000fea0003800000 */
[----:B------:R-:W-:Y:S02]  /*83e0*/  CS2R R6, SRZ ;  /* 0x0000000000067805 */ /* 0x000fe4000001ff00 */
[----:B------:R-:W-:Y:S02]  /*83f0*/  CS2R R8, SRZ ;  /* 0x0000000000087805 */ /* 0x000fe4000001ff00 */
[----:B------:R-:W-:Y:S01]  /*8400*/  CS2R R10, SRZ ;  /* 0x00000000000a7805 */ /* 0x000fe2000001ff00 */
[----:B------:R-:W-:Y:S06]  /*8410*/  @P0 BRA `(.L_x_1668) ;  /* 0x0000000000200947 */ /* 0x000fec0003800000 */
[C---:B------:R-:W-:Y:S01]  /*8420*/  IMAD.SHL.U32 R4, R16.reuse, 0x2, RZ ;  /* 0x0000000210047824 */ /* 0x040fe200078e00ff */
[----:B------:R-:W-:-:S04]  /*8430*/  SHF.L.U64.HI R5, R16, 0x1, R17 ;  /* 0x0000000110057819 */ /* 0x000fc80000010211 */
[-C--:B0-----:R-:W-:Y:S02]  /*8440*/  IADD3 R8, P1, R3, R4.reuse, RZ ;  /* 0x0000000403087210 */ /* 0x081fe40007f3e0ff */
[----:B------:R-:W-:-:S03]  /*8450*/  IADD3 R4, P2, R14, R4, RZ ;  /* 0x000000040e047210 */ /* 0x000fc60007f5e0ff */
[----:B----4-:R-:W-:Y:S01]  /*8460*/  IMAD.X R9, R0, 0x1, R5, P1 ;  /* 0x0000000100097824 */ /* 0x010fe200008e0605 */
[----:B------:R-:W-:-:S05]  /*8470*/  IADD3.X R5, R24, R5, RZ, P2, !PT ;  /* 0x0000000518057210 */ /* 0x000fca00017fe4ff */
[----:B------:R-:W5:Y:S04]  /*8480*/  LD.E.128 R8, desc[UR42][R8.64] ;  /* 0x0000002a08087980 */ /* 0x000f68000c101d00 */
[----:B------:R-:W5:Y:S02]  /*8490*/  LD.E.128 R4, desc[UR42][R4.64] ;  /* 0x0000002a04047980 */ /* 0x000f64000c101d00 */
.L_x_1668:
[----:B------:R-:W-:Y:S05]  /*84a0*/  BSYNC B1 ;  /* 0x0000000000017941 */ /* 0x000fea0003800000 */
.L_x_1667:
[----:B------:R-:W-:Y:S01]  /*84b0*/  ULEA.HI UR4, UR36, UR36, URZ, 0x1 ;  /* 0x0000002424047291 */ /* 0x000fe2000f8f083f */
[----:B------:R-:W-:Y:S01]  /*84c0*/  IMAD R29, R29, -0xc0, R32 ;  /* 0xffffff401d1d7824 */ /* 0x000fe200078e0220 */
[----:B------:R-:W-:Y:S01]  /*84d0*/  BSSY B1, `(.L_x_1669) ;  /* 0x0000017000017945 */ /* 0x000fe20003800000 */
[----:B0-----:R-:W-:Y:S01]  /*84e0*/  VIADD R14, R157, 0x60 ;  /* 0x000000609d0e7836 */ /* 0x001fe20000000000 */
[----:B------:R-:W-:Y:S01]  /*84f0*/  ULOP3.LUT UR4, UR4, 0xfffffffe, URZ, 0xc0, !UPT ;  /* 0xfffffffe04047892 */ /* 0x000fe2000f8ec03f */
[----:B-----5:R-:W-:Y:S01]  /*8500*/  IMAD.MOV.U32 R12, RZ, RZ, R4 ;  /* 0x000000ffff0c7224 */ /* 0x020fe200078e0004 */
[----:B----4-:R-:W-:Y:S01]  /*8510*/  VIMNMX R0, R29, 0xc0, PT ;  /* 0x000000c01d007848 */ /* 0x010fe20003fe0100 */
[----:B--2---:R-:W-:Y:S01]  /*8520*/  IMAD.MOV.U32 R13, RZ, RZ, R5 ;  /* 0x000000ffff0d7224 */ /* 0x004fe200078e0005 */
[----:B------:R-:W-:Y:S01]  /*8530*/  UIADD3 UR4, UR36, -UR4, URZ ;  /* 0x8000000424047290 */ /* 0x000fe2000fffe03f */
[----:B------:R-:W-:Y:S01]  /*8540*/  IMAD.IADD R29, R16, 0x1, R41 ;  /* 0x00000001101d7824 */ /* 0x000fe200078e0229 */
[----:B------:R-:W-:-:S02]  /*8550*/  ISETP.GE.OR P2, PT, R157, R0, P0 ;  /* 0x000000009d00720c */ /* 0x000fc40000746670 */
[----:B------:R-:W-:Y:S01]  /*8560*/  ISETP.GE.OR P0, PT, R14, R0, P0 ;  /* 0x000000000e00720c */ /* 0x000fe20000706670 */
[----:B------:R-:W-:Y:S01]  /*8570*/  IMAD.MOV.U32 R0, RZ, RZ, R6 ;  /* 0x000000ffff007224 */ /* 0x000fe200078e0006 */
[----:B------:R-:W-:Y:S01]  /*8580*/  PRMT R38, R38, 0x5410, R12 ;  /* 0x0000541026267816 */ /* 0x000fe2000000000c */
[----:B------:R-:W-:Y:S01]  /*8590*/  IMAD.U32 R3, RZ, RZ, UR4 ;  /* 0x00000004ff037e24 */ /* 0x000fe2000f8e00ff */
[----:B------:R-:W-:Y:S01]  /*85a0*/  PRMT R39, R13, 0x7610, R39 ;  /* 0x000076100d277816 */ /* 0x000fe20000000027 */
[----:B------:R-:W-:Y:S01]  /*85b0*/  IMAD.MOV.U32 R12, RZ, RZ, R7 ;  /* 0x000000ffff0c7224 */ /* 0x000fe200078e0007 */
[----:B------:R-:W-:Y:S01]  /*85c0*/  MOV R14, R9 ;  /* 0x00000009000e7202 */ /* 0x000fe20000000f00 */
[----:B------:R-:W-:Y:S01]  /*85d0*/  IMAD.MOV.U32 R13, RZ, RZ, R8 ;  /* 0x000000ffff0d7224 */ /* 0x000fe200078e0008 */
[----:B------:R-:W-:Y:S02]  /*85e0*/  SHF.L.U32 R3, R3, 0x1f, RZ ;  /* 0x0000001f03037819 */ /* 0x000fe400000006ff */
[----:B------:R-:W-:-:S02]  /*85f0*/  PRMT R32, R0, 0x5410, R12 ;  /* 0x0000541000207816 */ /* 0x000fc4000000000c */
[----:B------:R-:W0:Y:S01]  /*8600*/  SYNCS.PHASECHK.TRANS64.TRYWAIT P1, [R2+URZ+0x16800], R3 ;  /* 0x01680003020075a7 */ /* 0x000e22000802017f */
[----:B------:R-:W-:Y:S02]  /*8610*/  PRMT R38, R13, 0x7610, R38 ;  /* 0x000076100d267816 */ /* 0x000fe40000000026 */
[----:B------:R-:W-:Y:S01]  /*8620*/  PRMT R39, R39, 0x5410, R14 ;  /* 0x0000541027277816 */ /* 0x000fe2000000000e */
[----:B0-----:R-:W-:Y:S06]  /*8630*/  @!P1 BRA `(.L_x_1670) ;  /* 0x0000018c000c9947 */ /* 0x001fec0003800000 */
.L_x_1947:
[----:B------:R-:W-:Y:S05]  /*8640*/  BSYNC B1 ;  /* 0x0000000000017941 */ /* 0x000fea0003800000 */
.L_x_1669:
[----:B------:R-:W-:Y:S01]  /*8650*/  BSSY B1, `(.L_x_1671) ;  /* 0x0000069000017945 */ /* 0x000fe20003800000 */
[----:B------:R-:W-:Y:S01]  /*8660*/  IMAD.MOV.U32 R0, RZ, RZ, R10 ;  /* 0x000000ffff007224 */ /* 0x000fe200078e000a */
[----:B------:R-:W-:Y:S01]  /*8670*/  LOP3.LUT R29, R29, 0x38, RZ, 0xc0, !PT ;  /* 0x000000381d1d7812 */ /* 0x000fe200078ec0ff */
[----:B0-----:R-:W-:Y:S01]  /*8680*/  IMAD.MOV.U32 R3, RZ, RZ, R11 ;  /* 0x000000ffff037224 */ /* 0x001fe200078e000b */
[----:B------:R-:W-:Y:S06]  /*8690*/  @P2 BRA `(.L_x_1672) ;  /* 0x0000000400902947 */ /* 0x000fec0003800000 */
[----:B------:R-:W2:Y:S01]  /*86a0*/  LDL R12, [R1+0x40] ;  /* 0x00004000010c7983 */ /* 0x000ea20000100800 */
[----:B------:R-:W0:Y:S02]  /*86b0*/  S2R R13, SR_TID.X ;  /* 0x00000000000d7919 */ /* 0x000e240000002100 */
[----:B0-----:R-:W-:-:S05]  /*86c0*/  VIADD R13, R13, 0xffffff80 ;  /* 0xffffff800d0d7836 */ /* 0x001fca0000000000 */
[----:B------:R-:W-:-:S04]  /*86d0*/  SHF.R.S32.HI R25, RZ, 0x1f, R13 ;  /* 0x0000001fff197819 */ /* 0x000fc8000001140d */
[----:B------:R-:W-:-:S04]  /*86e0*/  LEA.HI R25, R25, R13, RZ, 0x5 ;  /* 0x0000000d19197211 */ /* 0x000fc800078f28ff */
[----:B------:R-:W-:Y:S01]  /*86f0*/  SHF.R.S32.HI R25, RZ, 0x5, R25 ;  /* 0x00000005ff197819 */ /* 0x000fe20000011419 */
[----:B------:R-:W-:Y:S01]  /*8700*/  HADD2.F32 R45, -RZ, R45.H0_H0 ;  /* 0x2000002dff2d7230 */ /* 0x000fe20000004100 */
[----:B------:R-:W-:Y:S02]  /*8710*/  SHF.R.U64 R55, R34, 0x10, R35 ;  /* 0x0000001022377819 */ /* 0x000fe40000001223 */
[----:B------:R-:W-:Y:S01]  /*8720*/  SHF.R.U32.HI R44, RZ, 0x10, R31 ;  /* 0x00000010ff2c7819 */ /* 0x000fe2000001161f */
[----:B------:R-:W-:Y:S01]  /*8730*/  HADD2.F32 R43, -RZ, R43.H0_H0 ;  /* 0x2000002bff2b7230 */ /* 0x000fe20000004100 */
[----:B------:R-:W-:Y:S02]  /*8740*/  SHF.R.U64 R51, R20, 0x10, R21 ;  /* 0x0000001014337819 */ /* 0x000fe40000001215 */
[----:B------:R-:W-:Y:S01]  /*8750*/  SHF.R.U32.HI R46, RZ, 0x10, R35 ;  /* 0x00000010ff2e7819 */ /* 0x000fe20000011623 */
[----:B------:R-:W-:Y:S01]  /*8760*/  HADD2.F32 R44, -RZ, R44.H0_H0 ;  /* 0x2000002cff2c7230 */ /* 0x000fe20000004100 */
[----:B------:R-:W-:-:S02]  /*8770*/  SHF.R.U64 R54, R36, 0x10, R37 ;  /* 0x0000001024367819 */ /* 0x000fc40000001225 */
[----:B------:R-:W-:Y:S02]  /*8780*/  SHF.R.U32.HI R50, RZ, 0x10, R21 ;  /* 0x00000010ff327819 */ /* 0x000fe40000011615 */
[----:B------:R-:W-:Y:S02]  /*8790*/  SHF.R.U64 R53, R30, 0x10, R31 ;  /* 0x000000101e357819 */ /* 0x000fe4000000121f */
[----:B------:R-:W-:Y:S01]  /*87a0*/  SHF.R.U32.HI R52, RZ, 0x10, R37 ;  /* 0x00000010ff347819 */ /* 0x000fe20000011625 */
[----:B--2---:R-:W-:-:S05]  /*87b0*/  IMAD.SHL.U32 R12, R12, 0x40, RZ ;  /* 0x000000400c0c7824 */ /* 0x004fca00078e00ff */
[----:B------:R-:W-:-:S04]  /*87c0*/  LOP3.LUT R24, R12, 0x1c0, RZ, 0xc0, !PT ;  /* 0x000001c00c187812 */ /* 0x000fc800078ec0ff */
[----:B------:R-:W-:Y:S02]  /*87d0*/  SHF.R.U32.HI R15, RZ, 0x3, R24 ;  /* 0x00000003ff0f7819 */ /* 0x000fe40000011618 */
[----:B------:R-:W-:Y:S02]  /*87e0*/  LOP3.LUT R12, R24, 0x38, R16, 0xf8, !PT ;  /* 0x00000038180c7812 */ /* 0x000fe400078ef810 */
[----:B------:R-:W-:Y:S02]  /*87f0*/  LOP3.LUT R24, R15, R29, R24, 0x1e, !PT ;  /* 0x0000001d0f187212 */ /* 0x000fe400078e1e18 */
[----:B------:R-:W-:Y:S02]  /*8800*/  LOP3.LUT R12, R12, R15, RZ, 0x3c, !PT ;  /* 0x0000000f0c0c7212 */ /* 0x000fe400078e3cff */
[----:B------:R-:W-:-:S03]  /*8810*/  LEA R41, R25, R24, 0x9 ;  /* 0x0000001819297211 */ /* 0x000fc600078e48ff */
[----:B------:R-:W-:Y:S02]  /*8820*/  IMAD R13, R25, 0x200, R12 ;  /* 0x00000200190d7824 */ /* 0x000fe400078e020c */
[--C-:B------:R-:W-:Y:S02]  /*8830*/  IMAD R41, R41, 0x2, R2.reuse ;  /* 0x0000000229297824 */ /* 0x100fe400078e0202 */
[----:B------:R-:W-:-:S03]  /*8840*/  IMAD R40, R13, 0x2, R2 ;  /* 0x000000020d287824 */ /* 0x000fc600078e0202 */
[----:B------:R-:W0:Y:S04]  /*8850*/  LDS.128 R24, [R41+0x8400] ;  /* 0x0084000029187984 */ /* 0x000e280000000c00 */
[----:B------:R-:W1:Y:S01]  /*8860*/  LDS.128 R12, [R40+0x8400] ;  /* 0x00840000280c7984 */ /* 0x000e620000000c00 */
[--C-:B0-----:R-:W-:Y:S02]  /*8870*/  HADD2.F32 R34, -RZ, R25.reuse.H0_H0 ;  /* 0x20000019ff227230 */ /* 0x101fe40000004100 */
[----:B------:R-:W-:Y:S02]  /*8880*/  HADD2.F32 R35, -RZ, R25.H1_H1 ;  /* 0x30000019ff237230 */ /* 0x000fe40000004100 */
[----:B-1----:R-:W-:Y:S02]  /*8890*/  HADD2.F32 R20, -RZ, R13.H0_H0 ;  /* 0x2000000dff147230 */ /* 0x002fe40000004100 */
[C---:B------:R-:W-:Y:S01]  /*88a0*/  FMUL.FTZ R47, R34.reuse, R45 ;  /* 0x0000002d222f7220 */ /* 0x040fe20000410000 */
[----:B------:R-:W-:Y:S01]  /*88b0*/  FMUL.FTZ R49, R34, R43 ;  /* 0x0000002b22317220 */ /* 0x000fe20000410000 */
[----:B------:R-:W-:-:S02]  /*88c0*/  HADD2.F32 R34, -RZ, R46.H0_H0 ;  /* 0x2000002eff227230 */ /* 0x000fc40000004100 */
[C---:B------:R-:W-:Y:S01]  /*88d0*/  FFMA.FTZ R48, R20.reuse, R43, -R47 ;  /* 0x0000002b14307223 */ /* 0x040fe2000001082f */
[----:B------:R-:W-:Y:S02]  /*88e0*/  HADD2.F32 R21, -RZ, R13.H1_H1 ;  /* 0x3000000dff157230 */ /* 0x000fe40000004100 */
[C---:B------:R-:W-:Y:S01]  /*88f0*/  FMUL.FTZ R46, R35.reuse, R44 ;  /* 0x0000002c232e7220 */ /* 0x040fe20000410000 */
[----:B------:R-:W-:Y:S02]  /*8900*/  HADD2.F32 R36, -RZ, R27.H0_H0 ;  /* 0x2000001bff247230 */ /* 0x000fe40000004100 */
[----:B------:R-:W-:Y:S02]  /*8910*/  HADD2.F32 R47, -RZ, R42.H1_H1 ;  /* 0x3000002aff2f7230 */ /* 0x000fe40000004100 */
[----:B------:R-:W-:Y:S02]  /*8920*/  HADD2.F32 R43, -RZ, R33.H1_H1 ;  /* 0x30000021ff2b7230 */ /* 0x000fe40000004100 */
[----:B------:R-:W-:Y:S01]  /*8930*/  FFMA.FTZ R49, R20, R45, R49 ;  /* 0x0000002d14317223 */ /* 0x000fe20000010031 */
[----:B------:R-:W-:Y:S01]  /*8940*/  FMUL.FTZ R20, R35, R34 ;  /* 0x0000002223147220 */ /* 0x000fe20000410000 */
[----:B------:R-:W-:-:S02]  /*8950*/  HADD2.F32 R30, -RZ, R15.H0_H0 ;  /* 0x2000000fff1e7230 */ /* 0x000fc40000004100 */
[C---:B------:R-:W-:Y:S01]  /*8960*/  FFMA.FTZ R35, R21.reuse, R34, -R46 ;  /* 0x0000002215237223 */ /* 0x040fe2000001082e */
[C---:B------:R-:W-:Y:S01]  /*8970*/  FMUL.FTZ R45, R36.reuse, R47 ;  /* 0x0000002f242d7220 */ /* 0x040fe20000410000 */
[----:B------:R-:W-:Y:S02]  /*8980*/  HADD2.F32 R37, -RZ, R27.H1_H1 ;  /* 0x3000001bff257230 */ /* 0x000fe40000004100 */
[-C--:B------:R-:W-:Y:S01]  /*8990*/  FMUL.FTZ R36, R36, R43.reuse ;  /* 0x0000002b24247220 */ /* 0x080fe20000410000 */
[----:B------:R-:W-:Y:S02]  /*89a0*/  HADD2.F32 R46, -RZ, R50.H0_H0 ;  /* 0x20000032ff2e7230 */ /* 0x000fe40000004100 */
[----:B------:R-:W-:Y:S01]  /*89b0*/  FFMA.FTZ R44, R21, R44, R20 ;  /* 0x0000002c152c7223 */ /* 0x000fe20000010014 */
[----:B------:R-:W-:Y:S02]  /*89c0*/  HADD2.F32 R31, -RZ, R15.H1_H1 ;  /* 0x3000000fff1f7230 */ /* 0x000fe40000004100 */
[----:B------:R-:W-:Y:S01]  /*89d0*/  FFMA.FTZ R45, R30, R43, -R45 ;  /* 0x0000002b1e2d7223 */ /* 0x000fe2000001082d */
[----:B------:R-:W-:-:S02]  /*89e0*/  HADD2.F32 R20, -RZ, R52.H0_H0 ;  /* 0x20000034ff147230 */ /* 0x000fc40000004100 */
[----:B------:R-:W-:Y:S01]  /*89f0*/  FFMA.FTZ R47, R30, R47, R36 ;  /* 0x0000002f1e2f7223 */ /* 0x000fe20000010024 */
[----:B------:R-:W-:Y:S02]  /*8a00*/  HADD2.F32 R25, -RZ, R24.H0_H0 ;  /* 0x20000018ff197230 */ /* 0x000fe40000004100 */
[C---:B------:R-:W-:Y:S01]  /*8a10*/  FMUL.FTZ R34, R37.reuse, R46 ;  /* 0x0000002e25227220 */ /* 0x040fe20000410000 */
[----:B------:R-:W-:Y:S02]  /*8a20*/  HADD2.F32 R30, -RZ, R56.H0_H0 ;  /* 0x20000038ff1e7230 */ /* 0x000fe40000004100 */
[----:B------:R-:W-:Y:S02]  /*8a30*/  HADD2.F32 R42, -RZ, R42.H0_H0 ;  /* 0x2000002aff2a7230 */ /* 0x000fe40000004100 */
[-C--:B------:R-:W-:Y:S01]  /*8a40*/  FMUL.FTZ R52, R37, R20.reuse ;  /* 0x0000001425347220 */ /* 0x080fe20000410000 */
[----:B------:R-:W-:Y:S02]  /*8a50*/  HADD2.F32 R13, -RZ, R12.H0_H0 ;  /* 0x2000000cff0d7230 */ /* 0x000fe40000004100 */
[----:B------:R-:W-:Y:S01]  /*8a60*/  FFMA.FTZ R50, R31, R20, -R34 ;  /* 0x000000141f327223 */ /* 0x000fe20000010822 */
[----:B------:R-:W-:-:S02]  /*8a70*/  HADD2.F32 R27, -RZ, R26.H0_H0 ;  /* 0x2000001aff1b7230 */ /* 0x000fc40000004100 */
[C---:B------:R-:W-:Y:S01]  /*8a80*/  FMUL.FTZ R36, R25.reuse, R30 ;  /* 0x0000001e19247220 */ /* 0x040fe20000410000 */
[----:B------:R-:W-:Y:S02]  /*8a90*/  HADD2.F32 R34, -RZ, R56.H1_H1 ;  /* 0x30000038ff227230 */ /* 0x000fe40000004100 */
[----:B------:R-:W-:Y:S01]  /*8aa0*/  FMUL.FTZ R25, R25, R42 ;  /* 0x0000002a19197220 */ /* 0x000fe20000410000 */
[----:B------:R-:W-:Y:S02]  /*8ab0*/  HADD2.F32 R20, -RZ, R33.H0_H0 ;  /* 0x20000021ff147230 */ /* 0x000fe40000004100 */
[----:B------:R-:W-:Y:S01]  /*8ac0*/  FFMA.FTZ R52, R31, R46, R52 ;  /* 0x0000002e1f347223 */ /* 0x000fe20000010034 */
[----:B------:R-:W-:Y:S01]  /*8ad0*/  FFMA.FTZ R36, R13, R42, -R36 ;  /* 0x0000002a0d247223 */ /* 0x000fe20000010824 */
[----:B------:R-:W-:Y:S02]  /*8ae0*/  HADD2.F32 R15, -RZ, R14.H0_H0 ;  /* 0x2000000eff0f7230 */ /* 0x000fe40000004100 */
[----:B------:R-:W-:Y:S01]  /*8af0*/  FMUL.FTZ R46, R27, R34 ;  /* 0x000000221b2e7220 */ /* 0x000fe20000410000 */
[----:B------:R-:W-:Y:S01]  /*8b00*/  FFMA.FTZ R30, R13, R30, R25 ;  /* 0x0000001e0d1e7223 */ /* 0x000fe20000010019 */
[----:B------:R-:W-:Y:S01]  /*8b10*/  FMUL.FTZ R42, R27, R20 ;  /* 0x000000141b2a7220 */ /* 0x000fe20000410000 */
[----:B------:R-:W-:-:S02]  /*8b20*/  HADD2.F32 R24, -RZ, R24.H1_H1 ;  /* 0x30000018ff187230 */ /* 0x000fc40000004100 */
[----:B------:R-:W-:Y:S02]  /*8b30*/  HADD2.F32 R26, -RZ, R26.H1_H1 ;  /* 0x3000001aff1a7230 */ /* 0x000fe40000004100 */
[----:B------:R-:W-:Y:S02]  /*8b40*/  HADD2.F32 R25, -RZ, R53.H0_H0 ;  /* 0x20000035ff197230 */ /* 0x000fe40000004100 */
[----:B------:R-:W-:Y:S02]  /*8b50*/  HADD2.F32 R27, -RZ, R51.H0_H0 ;  /* 0x20000033ff1b7230 */ /* 0x000fe40000004100 */
[----:B------:R-:W-:Y:S02]  /*8b60*/  HADD2.F32 R13, -RZ, R55.H0_H0 ;  /* 0x20000037ff0d7230 */ /* 0x000fe40000004100 */
[----:B------:R-:W-:Y:S02]  /*8b70*/  HADD2.F32 R21, -RZ, R54.H0_H0 ;  /* 0x20000036ff157230 */ /* 0x000fe40000004100 */
[----:B------:R-:W-:Y:S01]  /*8b80*/  FFMA.FTZ R46, R15, R20, -R46 ;  /* 0x000000140f2e7223 */ /* 0x000fe2000001082e */
[----:B------:R-:W-:-:S02]  /*8b90*/  HADD2.F32 R12, -RZ, R12.H1_H1 ;  /* 0x3000000cff0c7230 */ /* 0x000fc40000004100 */
[----:B------:R-:W-:Y:S01]  /*8ba0*/  FFMA.FTZ R42, R15, R34, R42 ;  /* 0x000000220f2a7223 */ /* 0x000fe2000001002a */
[----:B------:R-:W-:Y:S02]  /*8bb0*/  HADD2.F32 R14, -RZ, R14.H1_H1 ;  /* 0x3000000eff0e7230 */ /* 0x000fe40000004100 */
[----:B------:R-:W-:Y:S01]  /*8bc0*/  FMUL.FTZ R15, R24, R25 ;  /* 0x00000019180f7220 */ /* 0x000fe20000410000 */
[----:B------:R-:W-:Y:S01]  /*8bd0*/  FMUL.FTZ R37, R26, R27 ;  /* 0x0000001b1a257220 */ /* 0x000fe20000410000 */
[----:B------:R-:W-:Y:S01]  /*8be0*/  FMUL.FTZ R24, R24, R13 ;  /* 0x0000000d18187220 */ /* 0x000fe20000410000 */
[----:B------:R-:W-:Y:S01]  /*8bf0*/  FMUL.FTZ R26, R26, R21 ;  /* 0x000000151a1a7220 */ /* 0x000fe20000410000 */
[----:B------:R-:W-:Y:S01]  /*8c00*/  FFMA.FTZ R31, R12, R13, -R15 ;  /* 0x0000000d0c1f7223 */ /* 0x000fe2000001080f */
[----:B------:R-:W-:Y:S01]  /*8c10*/  FFMA.FTZ R37, R14, R21, -R37 ;  /* 0x000000150e257223 */ /* 0x000fe20000010825 */
        /* <DEDUP_REMOVED lines=12> */
.L_x_1672:
[----:B------:R-:W-:Y:S05]  /*8ce0*/  BSYNC B1 ;  /* 0x0000000000017941 */ /* 0x000fea0003800000 */
.L_x_1671:
[----:B------:R-:W-:Y:S01]  /*8cf0*/  PRMT R31, R0, 0x5410, R3 ;  /* 0x00005410001f7816 */ /* 0x000fe20000000003 */
[----:B------:R-:W-:Y:S06]  /*8d00*/  @P0 BRA `(.L_x_1663) ;  /* 0x0000000400800947 */ /* 0x000fec0003800000 */
[----:B------:R-:W2:Y:S01]  /*8d10*/  LDL R20, [R1+0x44] ;  /* 0x0000440001147983 */ /* 0x000ea20000100800 */
[C---:B0-----:R-:W-:Y:S02]  /*8d20*/  VIADD R12, R157.reuse, 0x60 ;  /* 0x000000609d0c7836 */ /* 0x041fe40000000000 */
[----:B------:R-:W-:Y:S01]  /*8d30*/  VIADD R13, R157, 0x60 ;  /* 0x000000609d0d7836 */ /* 0x000fe20000000000 */
[----:B------:R-:W3:Y:S01]  /*8d40*/  LDL R44, [R1+0x58] ;  /* 0x00005800012c7983 */ /* 0x000ee20000100800 */
[----:B------:R-:W-:Y:S02]  /*8d50*/  IMAD.SHL.U32 R12, R12, 0x40, RZ ;  /* 0x000000400c0c7824 */ /* 0x000fe400078e00ff */
[----:B------:R-:W-:-:S03]  /*8d60*/  IMAD.SHL.U32 R13, R13, 0x40, RZ ;  /* 0x000000400d0d7824 */ /* 0x000fc600078e00ff */
[----:B------:R-:W-:Y:S02]  /*8d70*/  LOP3.LUT R12, R12, 0x1c0, RZ, 0xc0, !PT ;  /* 0x000001c00c0c7812 */ /* 0x000fe400078ec0ff */
[----:B------:R-:W-:Y:S02]  /*8d80*/  LOP3.LUT R13, R13, 0x1c0, RZ, 0xc0, !PT ;  /* 0x000001c00d0d7812 */ /* 0x000fe400078ec0ff */
[----:B------:R-:W-:-:S04]  /*8d90*/  SHF.R.U32.HI R12, RZ, 0x3, R12 ;  /* 0x00000003ff0c7819 */ /* 0x000fc8000001160c */
[----:B------:R-:W-:Y:S02]  /*8da0*/  LOP3.LUT R29, R12, R29, R13, 0x1e, !PT ;  /* 0x0000001d0c1d7212 */ /* 0x000fe400078e1e0d */
[----:B------:R-:W-:Y:S01]  /*8db0*/  SHF.R.U64 R42, R10, 0x10, R11 ;  /* 0x000000100a2a7819 */ /* 0x000fe2000000120b */
[----:B------:R-:W-:Y:S01]  /*8dc0*/  HADD2.F32 R10, -RZ, R39.H1_H1 ;  /* 0x30000027ff0a7230 */ /* 0x000fe20000004100 */
[--C-:B------:R-:W-:Y:S02]  /*8dd0*/  SHF.R.U64 R35, R6, 0x10, R7.reuse ;  /* 0x0000001006237819 */ /* 0x100fe40000001207 */
[----:B------:R-:W-:Y:S02]  /*8de0*/  SHF.R.U32.HI R33, RZ, 0x10, R7 ;  /* 0x00000010ff217819 */ /* 0x000fe40000011607 */
[----:B------:R-:W-:Y:S02]  /*8df0*/  SHF.R.U32.HI R30, RZ, 0x10, R5 ;  /* 0x00000010ff1e7819 */ /* 0x000fe40000011605 */
[----:B------:R-:W-:-:S03]  /*8e00*/  SHF.R.U32.HI R21, RZ, 0x10, R9 ;  /* 0x00000010ff157819 */ /* 0x000fc60000011609 */
[----:B------:R-:W-:Y:S01]  /*8e10*/  HADD2.F32 R30, -RZ, R30.H0_H0 ;  /* 0x2000001eff1e7230 */ /* 0x000fe20000004100 */
[----:B------:R-:W-:Y:S01]  /*8e20*/  SHF.R.U32.HI R41, RZ, 0x10, R11 ;  /* 0x00000010ff297819 */ /* 0x000fe2000001160b */
[--C-:B------:R-:W-:Y:S01]  /*8e30*/  HADD2.F32 R11, -RZ, R32.reuse.H0_H0 ;  /* 0x20000020ff0b7230 */ /* 0x100fe20000004100 */
[----:B------:R-:W-:Y:S01]  /*8e40*/  SHF.R.U64 R43, R8, 0x10, R9 ;  /* 0x00000010082b7819 */ /* 0x000fe20000001209 */
[----:B------:R-:W-:Y:S01]  /*8e50*/  HADD2.F32 R32, -RZ, R32.H1_H1 ;  /* 0x30000020ff207230 */ /* 0x000fe20000004100 */
[----:B------:R-:W-:Y:S01]  /*8e60*/  SHF.R.U64 R37, R4, 0x10, R5 ;  /* 0x0000001004257819 */ /* 0x000fe20000001205 */
[----:B--2---:R-:W-:-:S04]  /*8e70*/  IMAD.IADD R29, R20, 0x1, R29 ;  /* 0x00000001141d7824 */ /* 0x004fc800078e021d */
[----:B------:R-:W-:Y:S01]  /*8e80*/  IMAD R29, R29, 0x2, R2 ;  /* 0x000000021d1d7824 */ /* 0x000fe200078e0202 */
[----:B---3--:R-:W0:Y:S04]  /*8e90*/  LDS.128 R12, [R44+0x8400] ;  /* 0x008400002c0c7984 */ /* 0x008e280000000c00 */
[----:B------:R-:W1:Y:S01]  /*8ea0*/  LDS.128 R24, [R29+0x8400] ;  /* 0x008400001d187984 */ /* 0x000e620000000c00 */
[----:B------:R-:W-:Y:S02]  /*8eb0*/  HADD2.F32 R20, -RZ, R39.H0_H0 ;  /* 0x20000027ff147230 */ /* 0x000fe40000004100 */
[----:B0-----:R-:W-:Y:S02]  /*8ec0*/  HADD2.F32 R3, -RZ, R13.H0_H0 ;  /* 0x2000000dff037230 */ /* 0x001fe40000004100 */
[----:B-1----:R-:W-:-:S05]  /*8ed0*/  HADD2.F32 R7, -RZ, R25.H0_H0 ;  /* 0x20000019ff077230 */ /* 0x002fca0000004100 */
[C---:B------:R-:W-:Y:S01]  /*8ee0*/  FMUL.FTZ R34, R7.reuse, R20 ;  /* 0x0000001407227220 */ /* 0x040fe20000410000 */
[-C--:B------:R-:W-:Y:S01]  /*8ef0*/  FMUL.FTZ R36, R7, R10.reuse ;  /* 0x0000000a07247220 */ /* 0x080fe20000410000 */
[----:B------:R-:W-:Y:S02]  /*8f00*/  HADD2.F32 R25, -RZ, R25.H1_H1 ;  /* 0x30000019ff197230 */ /* 0x000fe40000004100 */
[----:B------:R-:W-:Y:S02]  /*8f10*/  HADD2.F32 R6, -RZ, R24.H0_H0 ;  /* 0x20000018ff067230 */ /* 0x000fe40000004100 */
[C---:B------:R-:W-:Y:S01]  /*8f20*/  FFMA.FTZ R34, R3.reuse, R10, -R34 ;  /* 0x0000000a03227223 */ /* 0x040fe20000010822 */
[--C-:B------:R-:W-:Y:S02]  /*8f30*/  HADD2.F32 R7, -RZ, R38.reuse.H1_H1 ;  /* 0x30000026ff077230 */ /* 0x100fe40000004100 */
[----:B------:R-:W-:Y:S01]  /*8f40*/  FFMA.FTZ R36, R3, R20, R36 ;  /* 0x0000001403247223 */ /* 0x000fe20000010024 */
[----:B------:R-:W-:-:S02]  /*8f50*/  HADD2.F32 R3, -RZ, R38.H0_H0 ;  /* 0x20000026ff037230 */ /* 0x000fc40000004100 */
[----:B------:R-:W-:Y:S02]  /*8f60*/  HADD2.F32 R10, -RZ, R21.H0_H0 ;  /* 0x20000015ff0a7230 */ /* 0x000fe40000004100 */
[C---:B------:R-:W-:Y:S01]  /*8f70*/  FMUL.FTZ R40, R25.reuse, R30 ;  /* 0x0000001e19287220 */ /* 0x040fe20000410000 */
[----:B------:R-:W-:Y:S02]  /*8f80*/  HADD2.F32 R13, -RZ, R13.H1_H1 ;  /* 0x3000000dff0d7230 */ /* 0x000fe40000004100 */
[C---:B------:R-:W-:Y:S01]  /*8f90*/  FMUL.FTZ R21, R6.reuse, R7 ;  /* 0x0000000706157220 */ /* 0x040fe20000410000 */
[----:B------:R-:W-:Y:S02]  /*8fa0*/  HADD2.F32 R0, -RZ, R12.H0_H0 ;  /* 0x2000000cff007230 */ /* 0x000fe40000004100 */
[----:B------:R-:W-:Y:S01]  /*8fb0*/  FMUL.FTZ R6, R6, R3 ;  /* 0x0000000306067220 */ /* 0x000fe20000410000 */
[-C--:B------:R-:W-:Y:S01]  /*8fc0*/  FMUL.FTZ R20, R25, R10.reuse ;  /* 0x0000000a19147220 */ /* 0x080fe20000410000 */
[----:B------:R-:W-:Y:S01]  /*8fd0*/  FFMA.FTZ R25, R13, R10, -R40 ;  /* 0x0000000a0d197223 */ /* 0x000fe20000010828 */
[----:B------:R-:W-:-:S02]  /*8fe0*/  HADD2.F32 R8, -RZ, R26.H0_H0 ;  /* 0x2000001aff087230 */ /* 0x000fc40000004100 */
[C---:B------:R-:W-:Y:S01]  /*8ff0*/  FFMA.FTZ R21, R0.reuse, R3, -R21 ;  /* 0x0000000300157223 */ /* 0x040fe20000010815 */
[----:B------:R-:W-:Y:S02]  /*9000*/  HADD2.F32 R9, -RZ, R27.H0_H0 ;  /* 0x2000001bff097230 */ /* 0x000fe40000004100 */
[----:B------:R-:W-:Y:S01]  /*9010*/  FFMA.FTZ R10, R0, R7, R6 ;  /* 0x00000007000a7223 */ /* 0x000fe20000010006 */
[--C-:B------:R-:W-:Y:S02]  /*9020*/  HADD2.F32 R3, -RZ, R31.reuse.H0_H0 ;  /* 0x2000001fff037230 */ /* 0x100fe40000004100 */
[----:B------:R-:W-:Y:S02]  /*9030*/  HADD2.F32 R0, -RZ, R31.H1_H1 ;  /* 0x3000001fff007230 */ /* 0x000fe40000004100 */
[----:B------:R-:W-:Y:S01]  /*9040*/  FFMA.FTZ R13, R13, R30, R20 ;  /* 0x0000001e0d0d7223 */ /* 0x000fe20000010014 */
[----:B------:R-:W-:Y:S02]  /*9050*/  HADD2.F32 R4, -RZ, R14.H0_H0 ;  /* 0x2000000eff047230 */ /* 0x000fe40000004100 */
[----:B------:R-:W-:Y:S01]  /*9060*/  FMUL.FTZ R7, R8, R11 ;  /* 0x0000000b08077220 */ /* 0x000fe20000410000 */
[----:B------:R-:W-:-:S02]  /*9070*/  HADD2.F32 R5, -RZ, R15.H0_H0 ;  /* 0x2000000fff057230 */ /* 0x000fc40000004100 */
[-C--:B------:R-:W-:Y:S01]  /*9080*/  FMUL.FTZ R31, R8, R3.reuse ;  /* 0x00000003081f7220 */ /* 0x080fe20000410000 */
[C---:B------:R-:W-:Y:S01]  /*9090*/  FMUL.FTZ R30, R9.reuse, R32 ;  /* 0x00000020091e7220 */ /* 0x040fe20000410000 */
[----:B------:R-:W-:Y:S02]  /*90a0*/  HADD2.F32 R27, -RZ, R27.H1_H1 ;  /* 0x3000001bff1b7230 */ /* 0x000fe40000004100 */
[----:B------:R-:W-:Y:S01]  /*90b0*/  FMUL.FTZ R9, R9, R0 ;  /* 0x0000000009097220 */ /* 0x000fe20000410000 */
[----:B------:R-:W-:Y:S02]  /*90c0*/  HADD2.F32 R8, -RZ, R33.H0_H0 ;  /* 0x20000021ff087230 */ /* 0x000fe40000004100 */
[----:B------:R-:W-:Y:S02]  /*90d0*/  HADD2.F32 R6, -RZ, R41.H0_H0 ;  /* 0x20000029ff067230 */ /* 0x000fe40000004100 */
[----:B------:R-:W-:Y:S01]  /*90e0*/  FFMA.FTZ R20, R4, R3, -R7 ;  /* 0x0000000304147223 */ /* 0x000fe20000010807 */
[----:B------:R-:W-:-:S02]  /*90f0*/  HADD2.F32 R15, -RZ, R15.H1_H1 ;  /* 0x3000000fff0f7230 */ /* 0x000fc40000004100 */
[----:B------:R-:W-:Y:S01]  /*9100*/  FFMA.FTZ R31, R4, R11, R31 ;  /* 0x0000000b041f7223 */ /* 0x000fe2000001001f */
[----:B------:R-:W-:Y:S02]  /*9110*/  HADD2.F32 R24, -RZ, R24.H1_H1 ;  /* 0x30000018ff187230 */ /* 0x000fe40000004100 */
[C---:B------:R-:W-:Y:S01]  /*9120*/  FFMA.FTZ R30, R5.reuse, R0, -R30 ;  /* 0x00000000051e7223 */ /* 0x040fe2000001081e */
[----:B------:R-:W-:Y:S01]  /*9130*/  FFMA.FTZ R32, R5, R32, R9 ;  /* 0x0000002005207223 */ /* 0x000fe20000010009 */
[----:B------:R-:W-:Y:S02]  /*9140*/  HADD2.F32 R7, -RZ, R37.H0_H0 ;  /* 0x20000025ff077230 */ /* 0x000fe40000004100 */
[C---:B------:R-:W-:Y:S01]  /*9150*/  FMUL.FTZ R4, R27.reuse, R8 ;  /* 0x000000081b047220 */ /* 0x040fe20000410000 */
[----:B------:R-:W-:Y:S02]  /*9160*/  HADD2.F32 R26, -RZ, R26.H1_H1 ;  /* 0x3000001aff1a7230 */ /* 0x000fe40000004100 */
[----:B------:R-:W-:Y:S01]  /*9170*/  FMUL.FTZ R0, R27, R6 ;  /* 0x000000061b007220 */ /* 0x000fe20000410000 */
[----:B------:R-:W-:-:S02]  /*9180*/  HADD2.F32 R3, -RZ, R43.H0_H0 ;  /* 0x2000002bff037230 */ /* 0x000fc40000004100 */
[----:B------:R-:W-:Y:S02]  /*9190*/  HADD2.F32 R9, -RZ, R35.H0_H0 ;  /* 0x20000023ff097230 */ /* 0x000fe40000004100 */
[----:B------:R-:W-:Y:S02]  /*91a0*/  HADD2.F32 R5, -RZ, R42.H0_H0 ;  /* 0x2000002aff057230 */ /* 0x000fe40000004100 */
[C---:B------:R-:W-:Y:S01]  /*91b0*/  FFMA.FTZ R27, R15.reuse, R6, -R4 ;  /* 0x000000060f1b7223 */ /* 0x040fe20000010804 */
[----:B------:R-:W-:Y:S02]  /*91c0*/  HADD2.F32 R12, -RZ, R12.H1_H1 ;  /* 0x3000000cff0c7230 */ /* 0x000fe40000004100 */
[----:B------:R-:W-:Y:S01]  /*91d0*/  FFMA.FTZ R33, R15, R8, R0 ;  /* 0x000000080f217223 */ /* 0x000fe20000010000 */
[----:B------:R-:W-:Y:S02]  /*91e0*/  HADD2.F32 R14, -RZ, R14.H1_H1 ;  /* 0x3000000eff0e7230 */ /* 0x000fe40000004100 */
        /* <DEDUP_REMOVED lines=18> */
.L_x_1663:
[----:B------:R-:W-:Y:S05]  /*9310*/  BSYNC B0 ;  /* 0x0000000000007941 */ /* 0x000fea0003800000 */
.L_x_1649:
[----:B------:R-:W-:Y:S01]  /*9320*/  @!PT LDS RZ, [RZ] ;  /* 0x00000000fffff984 */ /* 0x000fe20000000800 */
[----:B------:R-:W-:Y:S01]  /*9330*/  @!PT LDS RZ, [RZ] ;  /* 0x00000000fffff984 */ /* 0x000fe20000000800 */
[----:B------:R-:W-:Y:S01]  /*9340*/  @!PT LDS RZ, [RZ] ;  /* 0x00000000fffff984 */ /* 0x000fe20000000800 */
[----:B------:R-:W-:Y:S01]  /*9350*/  @!PT LDS RZ, [RZ] ;  /* 0x00000000fffff984 */ /* 0x000fe20000000800 */
[----:B------:R3:W-:Y:S06]  /*9360*/  MEMBAR.ALL.CTA ;  /* 0x0000000000007992 */ /* 0x0007ec0000008000 */
[----:B---3--:R-:W3:Y:S01]  /*9370*/  FENCE.VIEW.ASYNC.S ;  /* 0x00000000000073c6 */ /* 0x008ee20000000000 */
[----:B------:R-:W-:Y:S05]  /*9380*/  WARPSYNC.ALL ;  /* 0x0000000000007948 */ /* 0x000fea0003800000 */
[----:B---3--:R-:W-:Y:S06]  /*9390*/  BAR.SYNC.DEFER_BLOCKING 0xd, 0x180 ;  /* 0x0346000000007b1d */ /* 0x008fec0000010000 */
.L_x_1646:
[----:B-1----:R-:W-:-:S04]  /*93a0*/  MOV R0, UR39 ;  /* 0x0000002700007c02 */ /* 0x002fc80008000f00 */
[----:B------:R-:W-:-:S13]  /*93b0*/  ISETP.NE.AND P0, PT, R0, 0x3, PT ;  /* 0x000000030000780c */ /* 0x000fda0003f05270 */
[----:B------:R-:W-:Y:S05]  /*93c0*/  @!P0 BRA `(.L_x_1673) ;  /* 0x0000000000048947 */ /* 0x000fea0003800000 */
[----:B------:R-:W-:Y:S01]  /*93d0*/  BPT.TRAP 0x1 ;  /* 0x000000040000795c */ /* 0x000fe20000300000 */
.L_x_1673:
[----:B------:R-:W-:Y:S01]  /*93e0*/  IMAD R0, R19, 0x8, R2 ;  /* 0x0000000813007824 */ /* 0x000fe200078e0202 */
[----:B0-2---:R-:W-:-:S04]  /*93f0*/  SHF.L.U32 R5, R154, 0x1f, RZ ;  /* 0x0000001f9a057819 */ /* 0x005fc800000006ff */
[----:B------:R0:W1:Y:S01]  /*9400*/  SYNCS.PHASECHK.TRANS64.TRYWAIT P1, [R0+URZ+0x16830], R5 ;  /* 0x01683005000075a7 */ /* 0x000062000802017f */
[----:B------:R-:W-:Y:S05]  /*9410*/  @!P0 BRA `(.L_x_1674) ;  /* 0x0000000000048947 */ /* 0x000fea0003800000 */
[----:B------:R-:W-:Y:S01]  /*9420*/  BPT.TRAP 0x1 ;  /* 0x000000040000795c */ /* 0x000fe20000300000 */
.L_x_1674:
[----:B---3--:R-:W-:Y:S01]  /*9430*/  VIADD R3, R2, 0xe400 ;  /* 0x0000e40002037836 */ /* 0x008fe20000000000 */
[----:B------:R-:W-:Y:S01]  /*9440*/  LOP3.LUT R6, R28, 0x10000, RZ, 0xfc, !PT ;  /* 0x000100001c067812 */ /* 0x000fe200078efcff */
[----:B------:R-:W-:-:S03]  /*9450*/  IMAD.MOV.U32 R7, RZ, RZ, 0x40000040 ;  /* 0x40000040ff077424 */ /* 0x000fc600078e00ff */
[----:B------:R-:W-:-:S04]  /*9460*/  SHF.R.U32.HI R3, RZ, 0x4, R3 ;  /* 0x00000004ff037819 */ /* 0x000fc80000011603 */
[----:B------:R-:W-:-:S04]  /*9470*/  LOP3.LUT R3, R3, 0x3fff, RZ, 0xc0, !PT ;  /* 0x00003fff03037812 */ /* 0x000fc800078ec0ff */
[----:B------:R-:W-:-:S05]  /*9480*/  LOP3.LUT R3, R3, 0x10000, RZ, 0xfc, !PT ;  /* 0x0001000003037812 */ /* 0x000fca00078efcff */
[----:B------:R2:W-:Y:S01]  /*9490*/  STL [R1+0x2c], R3 ;  /* 0x00002c0301007387 */ /* 0x0005e20000100800 */
[----:B-1----:R-:W-:Y:S05]  /*94a0*/  @P1 BRA `(.L_x_1675) ;  /* 0x0000000000081947 */ /* 0x002fea0003800000 */
[----:B------:R-:W1:Y:S02]  /*94b0*/  SYNCS.PHASECHK.TRANS64.TRYWAIT P1, [R0+URZ+0x16830], R5 ;  /* 0x01683005000075a7 */ /* 0x000e64000802017f */
[----:B-1----:R-:W-:Y:S05]  /*94c0*/  @!P1 BRA `(.L_x_1676) ;  /* 0x0000017c007c9947 */ /* 0x002fea0003800000 */
.L_x_1675:
[----:B--2---:R-:W2:Y:S01]  /*94d0*/  LDL R3, [R1+0x2c] ;  /* 0x00002c0001037983 */ /* 0x004ea20000100800 */
[----:B01----:R-:W-:Y:S01]  /*94e0*/  IMAD.MOV.U32 R5, RZ, RZ, 0x40000040 ;  /* 0x40000040ff057424 */ /* 0x003fe200078e00ff */
[----:B------:R-:W-:Y:S05]  /*94f0*/  WARPSYNC.ALL ;  /* 0x0000000000007948 */ /* 0x000fea0003800000 */
[C---:B------:R-:W-:Y:S01]  /*9500*/  R2UR UR4, R6.reuse ;  /* 0x00000000060472ca */ /* 0x040fe200000e0000 */
[----:B----45:R-:W-:Y:S01]  /*9510*/  WARPGROUP.ARRIVE ;  /* 0x00000000000079c5 */ /* 0x030fe20000000000 */
[----:B------:R-:W-:Y:S01]  /*9520*/  R2UR UR5, R7 ;  /* 0x00000000070572ca */ /* 0x000fe200000e0000 */
[C---:B------:R-:W-:Y:S01]  /*9530*/  VIADD R12, R6.reuse, 0x2 ;  /* 0x00000002060c7836 */ /* 0x040fe20000000000 */
[----:B------:R-:W-:Y:S01]  /*9540*/  R2UR UR7, R5 ;  /* 0x00000000050772ca */ /* 0x000fe200000e0000 */
[----:B------:R-:W-:Y:S01]  /*9550*/  IMAD.MOV.U32 R9, RZ, RZ, 0x40000040 ;  /* 0x40000040ff097424 */ /* 0x000fe200078e00ff */
[----:B------:R-:W-:Y:S01]  /*9560*/  MOV R13, 0x40000040 ;  /* 0x40000040000d7802 */ /* 0x000fe20000000f00 */
[----:B------:R-:W-:-:S02]  /*9570*/  VIADD R10, R6, 0x4 ;  /* 0x00000004060a7836 */ /* 0x000fc40000000000 */
[----:B------:R-:W-:Y:S02]  /*9580*/  IMAD.MOV.U32 R11, RZ, RZ, 0x40000040 ;  /* 0x40000040ff0b7424 */ /* 0x000fe400078e00ff */
[----:B------:R-:W-:Y:S01]  /*9590*/  IMAD.MOV.U32 R5, RZ, RZ, 0x40000040 ;  /* 0x40000040ff057424 */ /* 0x000fe200078e00ff */
[----:B------:R0:W-:Y:S04]  /*95a0*/  STL.64 [R1+0x18], R12 ;  /* 0x0000180c01007387 */ /* 0x0001e80000100a00 */
[----:B------:R0:W-:Y:S01]  /*95b0*/  STL.64 [R1+0x10], R10 ;  /* 0x0000100a01007387 */ /* 0x0001e20000100a00 */
[----:B--2---:R-:W-:-:S04]  /*95c0*/  IMAD R4, R19, 0x400, R3 ;  /* 0x0000040013047824 */ /* 0x004fc800078e0203 */
[C---:B------:R-:W-:Y:S01]  /*95d0*/  VIADD R8, R4.reuse, 0x2 ;  /* 0x0000000204087836 */ /* 0x040fe20000000000 */
[----:B------:R-:W-:-:S13]  /*95e0*/  R2UR UR6, R4 ;  /* 0x00000000040672ca */ /* 0x000fda00000e0000 */
[----:B------:R-:W-:Y:S01]  /*95f0*/  HGMMA.64x128x16.F32 R24, gdesc[UR4], RZ, !UPT, gsb0 ;  /* 0x01e00000041879f0 */ /* 0x000fe2000c0008ff */
[----:B------:R-:W-:Y:S02]  /*9600*/  R2UR UR4, R12 ;  /* 0x000000000c0472ca */ /* 0x000fe400000e0000 */
[----:B------:R-:W-:Y:S02]  /*9610*/  R2UR UR5, R13 ;  /* 0x000000000d0572ca */ /* 0x000fe400000e0000 */
[----:B------:R-:W-:Y:S01]  /*9620*/  R2UR UR6, R8 ;  /* 0x00000000080672ca */ /* 0x000fe200000e0000 */
[C---:B------:R-:W-:Y:S01]  /*9630*/  VIADD R8, R4.reuse, 0x4 ;  /* 0x0000000404087836 */ /* 0x040fe20000000000 */
[----:B------:R-:W-:Y:S01]  /*9640*/  R2UR UR7, R9 ;  /* 0x00000000090772ca */ /* 0x000fe200000e0000 */
[----:B------:R-:W-:Y:S02]  /*9650*/  IMAD.MOV.U32 R9, RZ, RZ, 0x40000040 ;  /* 0x40000040ff097424 */ /* 0x000fe400078e00ff */
[----:B------:R-:W-:Y:S01]  /*9660*/  VIADD R4, R4, 0x6 ;  /* 0x0000000604047836 */ /* 0x000fe20000000000 */
[----:B------:R-:W-:-:S02]  /*9670*/  WARPGROUP.DEPBAR.LE gsb0, 0x0 ;  /* 0x00008000000079c5 */ /* 0x000fc40000010000 */
[----:B------:R-:W-:-:S07]  /*9680*/  WARPGROUP.ARRIVE ;  /* 0x00000000000079c5 */ /* 0x000fce0000000000 */
[----:B------:R-:W-:Y:S01]  /*9690*/  HGMMA.64x128x16.F32 R24, gdesc[UR4], R24, gsb0 ;  /* 0x01e00000041879f0 */ /* 0x000fe20008000818 */
[----:B------:R-:W-:Y:S02]  /*96a0*/  R2UR UR4, R10 ;  /* 0x000000000a0472ca */ /* 0x000fe400000e0000 */
[----:B------:R-:W-:Y:S02]  /*96b0*/  R2UR UR5, R11 ;  /* 0x000000000b0572ca */ /* 0x000fe400000e0000 */
[----:B------:R-:W-:Y:S01]  /*96c0*/  R2UR UR6, R8 ;  /* 0x00000000080672ca */ /* 0x000fe200000e0000 */
[----:B------:R-:W-:Y:S01]  /*96d0*/  VIADD R8, R6, 0x6 ;  /* 0x0000000606087836 */ /* 0x000fe20000000000 */
[----:B------:R-:W-:Y:S02]  /*96e0*/  R2UR UR7, R9 ;  /* 0x00000000090772ca */ /* 0x000fe400000e0000 */
[----:B------:R-:W-:Y:S01]  /*96f0*/  MOV R9, 0x40000040 ;  /* 0x4000004000097802 */ /* 0x000fe20000000f00 */
[----:B------:R-:W-:-:S02]  /*9700*/  WARPGROUP.DEPBAR.LE gsb0, 0x0 ;  /* 0x00008000000079c5 */ /* 0x000fc40000010000 */
[----:B------:R-:W-:-:S08]  /*9710*/  WARPGROUP.ARRIVE ;  /* 0x00000000000079c5 */ /* 0x000fd00000000000 */
        /* <DEDUP_REMOVED lines=11> */
.L_x_1677:
[----:B------:R-:W2:Y:S01]  /*97d0*/  LDL R4, [R1+0x30] ;  /* 0x0000300001047983 */ /* 0x000ea20000100800 */
[----:B------:R-:W0:Y:S01]  /*97e0*/  LDC R93, c[0x0][0x448] ;  /* 0x00011200ff5d7b82 */ /* 0x000e220000000800 */
[----:B------:R-:W-:Y:S02]  /*97f0*/  ULDC UR4, c[0x0][0x9d8] ;  /* 0x0002760000047ab9 */ /* 0x000fe40000000800 */
[----:B------:R-:W2:Y:S04]  /*9800*/  LDL R92, [R1+0x20] ;  /* 0x00002000015c7983 */ /* 0x000ea80000100800 */
[----:B------:R-:W3:Y:S01]  /*9810*/  LDL R94, [R1] ;  /* 0x00000000015e7983 */ /* 0x000ee20000100800 */
[----:B------:R-:W-:Y:S01]  /*9820*/  VIADD R0, R0, 0x16840 ;  /* 0x0001684000007836 */ /* 0x000fe20000000000 */
[----:B------:R-:W-:Y:S01]  /*9830*/  LOP3.LUT R23, R23, 0xfffffff7, RZ, 0xc0, !PT ;  /* 0xfffffff717177812 */ /* 0x000fe200078ec0ff */
[----:B------:R-:W-:Y:S01]  /*9840*/  ULDC UR31, c[0x0][0x9dc] ;  /* 0x00027700001f7ab9 */ /* 0x000fe20000000800 */
[----:B0-----:R-:W-:Y:S01]  /*9850*/  ISETP.NE.AND P1, PT, R93, 0x1, PT ;  /* 0x000000015d00780c */ /* 0x001fe20003f25270 */
[----:B------:R-:W-:-:S12]  /*9860*/  FMUL.FTZ R13, R24, UR4 ;  /* 0x00000004180d7c20 */ /* 0x000fd80008410000 */
[----:B------:R-:W0:Y:S01]  /*9870*/  @P1 LDC R5, c[0x0][0x44c] ;  /* 0x00011300ff051b82 */ /* 0x000e220000000800 */
[----:B------:R-:W-:-:S07]  /*9880*/  FMUL.FTZ R24, R29, UR4 ;  /* 0x000000041d187c20 */ /* 0x000fce0008410000 */
[----:B------:R-:W1:Y:S01]  /*9890*/  @P1 LDC R11, c[0x0][0x450] ;  /* 0x00011400ff0b1b82 */ /* 0x000e620000000800 */
        /* <DEDUP_REMOVED lines=61> */
[----:B------:R-:W-:Y:S01]  /*9c70*/  @P1 LOP3.LUT R23, R23, 0x8, RZ, 0xfc, !PT ;  /* 0x0000000817171812 */ /* 0x000fe200078efcff */
[----:B------:R-:W4:Y:S01]  /*9c80*/  MUFU.TANH R13, R13 ;  /* 0x0000000d000d7308 */ /* 0x000f220000002400 */
[----:B------:R-:W-:Y:S01]  /*9c90*/  ULOP3.LUT UR31, URZ, UR31, URZ, 0x33, !UPT ;  /* 0x0000001f3f1f7292 */ /* 0x000fe2000f8e333f */
[----:B------:R-:W-:-:S06]  /*9ca0*/  FMUL.FTZ R86, R86, UR4 ;  /* 0x0000000456567c20 */ /* 0x000fcc0008410000 */
        /* <DEDUP_REMOVED lines=19> */
[----:B--2---:R-:W-:-:S04]  /*9de0*/  IMAD.IADD R80, R4, 0x1, R92 ;  /* 0x0000000104507824 */ /* 0x004fc800078e025c */
[----:B0-----:R-:W-:-:S05]  /*9df0*/  @P1 IMAD.HI.U32 R4, R80, R5, RZ ;  /* 0x0000000550041227 */ /* 0x001fca00078e00ff */
[----:B-1----:R-:W-:Y:S02]  /*9e00*/  @P1 SHF.R.U32.HI R80, RZ, R11, R4 ;  /* 0x0000000bff501219 */ /* 0x002fe40000011604 */
[----:B------:R-:W0:Y:S01]  /*9e10*/  LDC.64 R10, c[0x0][0x9e0] ;  /* 0x00027800ff0a7b82 */ /* 0x000e220000000a00 */
[----:B------:R-:W-:Y:S02]  /*9e20*/  IMAD.MOV.U32 R4, RZ, RZ, -0x80 ;  /* 0xffffff80ff047424 */ /* 0x000fe400078e00ff */
[----:B------:R-:W-:Y:S01]  /*9e30*/  IMAD.U32 R5, RZ, RZ, UR38 ;  /* 0x00000026ff057e24 */ /* 0x000fe2000f8e00ff */
[----:B------:R-:W1:Y:S01]  /*9e40*/  SHFL.IDX PT, R91, R80, RZ, 0x1c1f ;  /* 0x001c1fff505b7589 */ /* 0x000e6200000e0000 */
[----:B------:R-:W-:-:S03]  /*9e50*/  IMAD R81, R89, R4, 0x80 ;  /* 0x0000008059517424 */ /* 0x000fc600078e0204 */
[----:B------:R-:W-:Y:S01]  /*9e60*/  PRMT R4, R5, 0x654, R0 ;  /* 0x0000065405047816 */ /* 0x000fe20000000000 */
[----:B------:R-:W-:Y:S01]  /*9e70*/  VIADD R5, R81, 0x1 ;  /* 0x0000000151057836 */ /* 0x000fe20000000000 */
[----:B------:R-:W2:Y:S01]  /*9e80*/  MUFU.TANH R39, R39 ;  /* 0x0000002700277308 */ /* 0x000ea20000002400 */
[----:B------:R-:W-:-:S07]  /*9e90*/  IMAD.IADD R90, R156, 0x1, R81 ;  /* 0x000000019c5a7824 */ /* 0x000fce00078e0251 */
[----:B------:R-:W0:Y:S01]  /*9ea0*/  MUFU.TANH R40, R40 ;  /* 0x0000002800287308 */ /* 0x000e220000002400 */
[----:B---3--:R-:W-:-:S07]  /*9eb0*/  IMAD R5, R94, -0x2, R5 ;  /* 0xfffffffe5e057824 */ /* 0x008fce00078e0205 */
[----:B------:R-:W3:Y:S01]  /*9ec0*/  MUFU.TANH R37, R37 ;  /* 0x0000002500257308 */ /* 0x000ee20000002400 */
[----:B0-----:R-:W-:Y:S01]  /*9ed0*/  ISETP.GE.AND P1, PT, R11, 0x1, PT ;  /* 0x000000010b00780c */ /* 0x001fe20003f26270 */
[----:B------:R0:W-:Y:S01]  /*9ee0*/  SYNCS.ARRIVE.TRANS64.RED.A1T0 RZ, [R4+URZ], RZ ;  /* 0x000000ff04ff79a7 */ /* 0x0001e2000810043f */
[----:B------:R-:W-:-:S05]  /*9ef0*/  IADD3 R5, -R155, R5, R156 ;  /* 0x000000059b057210 */ /* 0x000fca0007ffe19c */
[----:B------:R-:W0:Y:S01]  /*9f00*/  MUFU.TANH R38, R38 ;  /* 0x0000002600267308 */ /* 0x000e220000002400 */
[----:B------:R-:W-:-:S07]  /*9f10*/  IMAD R90, R94, -0x2, R90 ;  /* 0xfffffffe5e5a7824 */ /* 0x000fce00078e025a */
[----:B------:R-:W0:Y:S01]  /*9f20*/  MUFU.TANH R43, R43 ;  /* 0x0000002b002b7308 */ /* 0x000e220000002400 */
[----:B------:R-:W-:-:S07]  /*9f30*/  IMAD.IADD R85, R5, 0x1, R10 ;  /* 0x0000000105557824 */ /* 0x000fce00078e020a */
        /* <DEDUP_REMOVED lines=38> */
[----:B------:R-:W-:-:S07]  /*a1a0*/  LOP3.LUT R23, R23, 0xfffffffb, RZ, 0xc0, !PT ;  /* 0xfffffffb17177812 */ /* 0x000fce00078ec0ff */
[----:B------:R5:W0:Y:S01]  /*a1b0*/  MUFU.TANH R0, R86 ;  /* 0x0000005600007308 */ /* 0x000a220000002400 */
[----:B------:R-:W-:Y:S02]  /*a1c0*/  @P1 LOP3.LUT R23, R23, 0x4, RZ, 0xfc, !PT ;  /* 0x0000000417171812 */ /* 0x000fe400078efcff */
[----:B------:R-:W-:Y:S02]  /*a1d0*/  LEA R78, R89, 0xffffff80, 0x7 ;  /* 0xffffff80594e7811 */ /* 0x000fe400078e38ff */
[----:B-----5:R-:W-:Y:S02]  /*a1e0*/  IADD3 R86, R5, UR31, RZ ;  /* 0x0000001f05567c10 */ /* 0x020fe4000fffe0ff */
[----:B-1----:R-:W-:-:S03]  /*a1f0*/  VIADDMNMX R84, R91, R85, R90, PT ;  /* 0x000000555b547246 */ /* 0x002fc6000380015a */
[----:B------:R-:W-:Y:S01]  /*a200*/  IMAD.IADD R83, R86, 0x1, R91 ;  /* 0x0000000156537824 */ /* 0x000fe200078e025b */
[----:B--234-:R-:W-:Y:S06]  /*a210*/  @!P1 BRA `(.L_x_1678) ;  /* 0x0000000000509947 */ /* 0x01cfec0003800000 */
[----:B------:R-:W-:Y:S01]  /*a220*/  IADD3 R87, -R155, R156, R91 ;  /* 0x0000009c9b577210 */ /* 0x000fe20007ffe15b */
[----:B------:R-:W-:Y:S03]  /*a230*/  BSSY B0, `(.L_x_1679) ;  /* 0x000000e000007945 */ /* 0x000fe60003800000 */
[----:B------:R-:W-:-:S13]  /*a240*/  ISETP.GT.AND P1, PT, R87, -0x1, PT ;  /* 0xffffffff5700780c */ /* 0x000fda0003f24270 */
[----:B------:R-:W-:Y:S05]  /*a250*/  @P1 BRA `(.L_x_1680) ;  /* 0x00000000001c1947 */ /* 0x000fea0003800000 */
[----:B------:R-:W-:Y:S02]  /*a260*/  ISETP.NE.AND P1, PT, R11, 0x1, PT ;  /* 0x000000010b00780c */ /* 0x000fe40003f25270 */
[----:B------:R-:W-:-:S11]  /*a270*/  LOP3.LUT R87, RZ, R87, RZ, 0x33, !PT ;  /* 0x00000057ff577212 */ /* 0x000fd600078e33ff */
[----:B0-----:R-:W0:Y:S02]  /*a280*/  @P1 LDC.64 R4, c[0x0][0x9e8] ;  /* 0x00027a00ff041b82 */ /* 0x001e240000000a00 */
[----:B0-----:R-:W-:-:S05]  /*a290*/  @P1 IMAD.HI.U32 R4, R87, R4, RZ ;  /* 0x0000000457041227 */ /* 0x001fca00078e00ff */
[----:B------:R-:W-:-:S04]  /*a2a0*/  @P1 SHF.R.U32.HI R87, RZ, R5, R4 ;  /* 0x00000005ff571219 */ /* 0x000fc80000011604 */
[----:B------:R-:W-:Y:S01]  /*a2b0*/  LOP3.LUT R87, RZ, R87, RZ, 0x33, !PT ;  /* 0x00000057ff577212 */ /* 0x000fe200078e33ff */
[----:B------:R-:W-:Y:S06]  /*a2c0*/  BRA `(.L_x_1681) ;  /* 0x0000000000107947 */ /* 0x000fec0003800000 */
.L_x_1680:
[----:B------:R-:W-:-:S13]  /*a2d0*/  ISETP.NE.AND P1, PT, R11, 0x1, PT ;  /* 0x000000010b00780c */ /* 0x000fda0003f25270 */
[----:B0-----:R-:W0:Y:S02]  /*a2e0*/  @P1 LDC.64 R4, c[0x0][0x9e8] ;  /* 0x00027a00ff041b82 */ /* 0x001e240000000a00 */
[----:B0-----:R-:W-:-:S05]  /*a2f0*/  @P1 IMAD.HI.U32 R4, R87, R4, RZ ;  /* 0x0000000457041227 */ /* 0x001fca00078e00ff */
[----:B------:R-:W-:-:S07]  /*a300*/  @P1 SHF.R.U32.HI R87, RZ, R5, R4 ;  /* 0x00000005ff571219 */ /* 0x000fce0000011604 */
.L_x_1681:
[----:B------:R-:W-:Y:S05]  /*a310*/  BSYNC B0 ;  /* 0x0000000000007941 */ /* 0x000fea0003800000 */
.L_x_1679:
[----:B------:R-:W-:-:S04]  /*a320*/  IMAD R87, R87, R11, -R78 ;  /* 0x0000000b57577224 */ /* 0x000fc800078e0a4e */
[----:B------:R-:W-:-:S05]  /*a330*/  IMAD R4, R94, -0x2, R87 ;  /* 0xfffffffe5e047824 */ /* 0x000fca00078e0257 */
[----:B------:R-:W-:Y:S02]  /*a340*/  VIMNMX R83, R83, R4, !PT ;  /* 0x0000000453537248 */ /* 0x000fe40007fe0100 */
[----:B------:R-:W-:-:S07]  /*a350*/  VIADDMNMX R84, R4, R11, R84, PT ;  /* 0x0000000b04547246 */ /* 0x000fce0003800154 */
.L_x_1678:
[C---:B------:R-:W-:Y:S02]  /*a360*/  ISETP.GE.AND P1, PT, R81.reuse, 0x2, PT ;  /* 0x000000025100780c */ /* 0x040fe40003f26270 */
[----:B------:R-:W-:Y:S02]  /*a370*/  ISETP.GE.AND P6, PT, R81, 0x9, PT ;  /* 0x000000095100780c */ /* 0x000fe40003fc6270 */
[----:B------:R-:W-:Y:S02]  /*a380*/  ISETP.GT.AND P2, PT, R83, 0x1, !P1 ;  /* 0x000000015300780c */ /* 0x000fe40004f44270 */
[----:B------:R-:W-:Y:S02]  /*a390*/  ISETP.GE.AND P3, PT, R81, 0xa, PT ;  /* 0x0000000a5100780c */ /* 0x000fe40003f66270 */
[----:B------:R-:W-:Y:S02]  /*a3a0*/  ISETP.LT.OR P2, PT, R84, 0x2, P2 ;  /* 0x000000025400780c */ /* 0x000fe40001741670 */
[----:B------:R-:W-:-:S02]  /*a3b0*/  LOP3.LUT R23, R23, 0xfffffffe, RZ, 0xc0, !PT ;  /* 0xfffffffe17177812 */ /* 0x000fc400078ec0ff */
[----:B------:R-:W-:Y:S02]  /*a3c0*/  FSEL R14, R14, -INF , !P2 ;  /* 0xff8000000e0e7808 */ /* 0x000fe40005000000 */
[----:B------:R-:W-:Y:S02]  /*a3d0*/  ISETP.GT.AND P2, PT, R83, 0x8, !P6 ;  /* 0x000000085300780c */ /* 0x000fe40007744270 */
[----:B------:R-:W-:Y:S02]  /*a3e0*/  ISETP.GE.AND P5, PT, R81, 0x1, PT ;  /* 0x000000015100780c */ /* 0x000fe40003fa6270 */
[----:B------:R-:W-:Y:S02]  /*a3f0*/  ISETP.LT.OR P2, PT, R84, 0x9, P2 ;  /* 0x000000095400780c */ /* 0x000fe40001741670 */
[----:B------:R-:W-:Y:S02]  /*a400*/  @P3 LOP3.LUT R23, R23, 0x1, RZ, 0xfc, !PT ;  /* 0x0000000117173812 */ /* 0x000fe400078efcff */
[----:B------:R-:W-:-:S02]  /*a410*/  FSEL R21, R21, -INF , !P2 ;  /* 0xff80000015157808 */ /* 0x000fc40005000000 */
[----:B------:R-:W-:Y:S02]  /*a420*/  ISETP.GT.AND P2, PT, R83, 0x9, !P3 ;  /* 0x000000095300780c */ /* 0x000fe40005f44270 */
        /* <DEDUP_REMOVED lines=57> */
[----:B0-----:R-:W-:Y:S02]  /*a7c0*/  FSEL R43, R43, -INF , !P2 ;  /* 0xff8000002b2b7808 */ /* 0x001fe40005000000 */
        /* <DEDUP_REMOVED lines=103> */
[----:B------:R-:W-:-:S04]  /*ae40*/  ISETP.GT.AND P4, PT, R83, RZ, !P5 ;  /* 0x000000ff5300720c */ /* 0x000fc80006f84270 */
[----:B------:R-:W-:-:S04]  /*ae50*/  ISETP.LT.OR P4, PT, R84, 0x1, P4 ;  /* 0x000000015400780c */ /* 0x000fc80002781670 */
[----:B------:R-:W-:Y:S02]  /*ae60*/  FSEL R13, R13, -INF , !P4 ;  /* 0xff8000000d0d7808 */ /* 0x000fe40006000000 */
[----:B------:R-:W-:Y:S02]  /*ae70*/  ISETP.GE.AND P4, PT, R81, 0x7a, PT ;  /* 0x0000007a5100780c */ /* 0x000fe40003f86270 */
[----:B------:R-:W0:Y:S11]  /*ae80*/  SHFL.IDX PT, R81, R80, 0x1, 0x1c1f ;  /* 0x003c1f0050517f89 */ /* 0x000e3600000e0000 */
[----:B------:R-:W-:-:S02]  /*ae90*/  @P4 LOP3.LUT R23, R23, 0x10000000, RZ, 0xfc, !PT ;  /* 0x1000000017174812 */ /* 0x000fc400078efcff */
[----:B------:R-:W-:-:S04]  /*aea0*/  ISETP.GT.AND P4, PT, R83, 0x79, !P4 ;  /* 0x000000795300780c */ /* 0x000fc80006784270 */
[----:B------:R-:W-:-:S04]  /*aeb0*/  ISETP.LT.OR P4, PT, R84, 0x7a, P4 ;  /* 0x0000007a5400780c */ /* 0x000fc80002781670 */
[----:B------:R-:W-:Y:S02]  /*aec0*/  FSEL R82, R82, -INF , !P4 ;  /* 0xff80000052527808 */ /* 0x000fe40006000000 */
[----:B------:R-:W-:Y:S01]  /*aed0*/  ISETP.GE.AND P4, PT, R11, 0x1, PT ;  /* 0x000000010b00780c */ /* 0x000fe20003f86270 */
[----:B0-----:R-:W-:Y:S01]  /*aee0*/  IMAD.IADD R86, R86, 0x1, R81 ;  /* 0x0000000156567824 */ /* 0x001fe200078e0251 */
[----:B------:R-:W-:-:S11]  /*aef0*/  VIADDMNMX R90, R81, R85, R90, PT ;  /* 0x00000055515a7246 */ /* 0x000fd6000380015a */
[----:B------:R-:W-:Y:S05]  /*af00*/  @!P4 BRA `(.L_x_1682) ;  /* 0x000000000050c947 */ /* 0x000fea0003800000 */
[----:B------:R-:W-:Y:S01]  /*af10*/  IADD3 R81, -R155, R156, R81 ;  /* 0x0000009c9b517210 */ /* 0x000fe20007ffe151 */
[----:B------:R-:W-:Y:S03]  /*af20*/  BSSY B0, `(.L_x_1683) ;  /* 0x000000e000007945 */ /* 0x000fe60003800000 */
[----:B------:R-:W-:-:S13]  /*af30*/  ISETP.GT.AND P4, PT, R81, -0x1, PT ;  /* 0xffffffff5100780c */ /* 0x000fda0003f84270 */
        /* <DEDUP_REMOVED lines=8> */
.L_x_1684:
[----:B------:R-:W-:-:S13]  /*afc0*/  ISETP.NE.AND P4, PT, R11, 0x1, PT ;  /* 0x000000010b00780c */ /* 0x000fda0003f85270 */
[----:B------:R-:W0:Y:S02]  /*afd0*/  @P4 LDC.64 R4, c[0x0][0x9e8] ;  /* 0x00027a00ff044b82 */ /* 0x000e240000000a00 */
[----:B0-----:R-:W-:-:S05]  /*afe0*/  @P4 IMAD.HI.U32 R4, R81, R4, RZ ;  /* 0x0000000451044227 */ /* 0x001fca00078e00ff */
[----:B------:R-:W-:-:S07]  /*aff0*/  @P4 SHF.R.U32.HI R81, RZ, R5, R4 ;  /* 0x00000005ff514219 */ /* 0x000fce0000011604 */
.L_x_1685:
[----:B------:R-:W-:Y:S05]  /*b000*/  BSYNC B0 ;  /* 0x0000000000007941 */ /* 0x000fea0003800000 */
.L_x_1683:
[----:B------:R-:W-:-:S04]  /*b010*/  IMAD R78, R81, R11, -R78 ;  /* 0x0000000b514e7224 */ /* 0x000fc800078e0a4e */
[----:B------:R-:W-:-:S05]  /*b020*/  IMAD R5, R94, -0x2, R78 ;  /* 0xfffffffe5e057824 */ /* 0x000fca00078e024e */
[----:B------:R-:W-:Y:S02]  /*b030*/  VIMNMX R86, R86, R5, !PT ;  /* 0x0000000556567248 */ /* 0x000fe40007fe0100 */
[----:B------:R-:W-:-:S07]  /*b040*/  VIADDMNMX R90, R5, R11, R90, PT ;  /* 0x0000000b055a7246 */ /* 0x000fce000380015a */
.L_x_1682:
[C---:B------:R-:W-:Y:S01]  /*b050*/  ISETP.GT.AND P1, PT, R86.reuse, 0x1, !P1 ;  /* 0x000000015600780c */ /* 0x040fe20004f24270 */
[----:B------:R-:W-:Y:S01]  /*b060*/  ULDC UR30, c[0x0][0x988] ;  /* 0x00026200001e7ab9 */ /* 0x000fe20000000800 */
[----:B------:R-:W-:Y:S02]  /*b070*/  ISETP.GT.AND P6, PT, R86, 0x8, !P6 ;  /* 0x000000085600780c */ /* 0x000fe400077c4270 */
[C---:B------:R-:W-:Y:S02]  /*b080*/  ISETP.LT.OR P1, PT, R90.reuse, 0x2, P1 ;  /* 0x000000025a00780c */ /* 0x040fe40000f21670 */
[----:B------:R-:W-:Y:S02]  /*b090*/  ISETP.LT.OR P6, PT, R90, 0x9, P6 ;  /* 0x000000095a00780c */ /* 0x000fe400037c1670 */
[----:B------:R-:W-:Y:S02]  /*b0a0*/  FSEL R12, R12, -INF , !P1 ;  /* 0xff8000000c0c7808 */ /* 0x000fe40004800000 */
[----:B------:R-:W-:-:S02]  /*b0b0*/  LOP3.LUT P1, RZ, R23, 0x1, RZ, 0xc0, !PT ;  /* 0x0000000117ff7812 */ /* 0x000fc4000782c0ff */
[----:B------:R-:W-:Y:S02]  /*b0c0*/  FSEL R15, R15, -INF , !P6 ;  /* 0xff8000000f0f7808 */ /* 0x000fe40007000000 */
[----:B------:R-:W-:Y:S02]  /*b0d0*/  ISETP.GT.AND P1, PT, R86, 0x9, !P1 ;  /* 0x000000095600780c */ /* 0x000fe40004f24270 */
[C---:B------:R-:W-:Y:S02]  /*b0e0*/  LOP3.LUT P6, RZ, R23.reuse, 0x4000000, RZ, 0xc0, !PT ;  /* 0x0400000017ff7812 */ /* 0x040fe400078cc0ff */
[----:B------:R-:W-:Y:S02]  /*b0f0*/  ISETP.LT.OR P1, PT, R90, 0xa, P1 ;  /* 0x0000000a5a00780c */ /* 0x000fe40000f21670 */
[----:B------:R-:W-:Y:S02]  /*b100*/  LOP3.LUT P4, RZ, R23, 0x2000000, RZ, 0xc0, !PT ;  /* 0x0200000017ff7812 */ /* 0x000fe4000788c0ff */
        /* <DEDUP_REMOVED lines=19> */
[----:B------:R-:W-:Y:S02]  /*b240*/  LOP3.LUT P6, RZ, R23, 0x8000, RZ, 0xc0, !PT ;  /* 0x0000800017ff7812 */ /* 0x000fe400078cc0ff */
[----:B------:R-:W-:Y:S02]  /*b250*/  ISETP.GT.AND P1, PT, R86, 0x19, !P1 ;  /* 0x000000195600780c */ /* 0x000fe40004f24270 */
[----:B------:R-:W-:Y:S02]  /*b260*/  FMNMX.FTZ R5, R35, R4, !PT ;  /* 0x0000000423057209 */ /* 0x000fe40007810000 */
[----:B------:R-:W-:Y:S02]  /*b270*/  ISETP.LT.OR P1, PT, R90, 0x1a, P1 ;  /* 0x0000001a5a00780c */ /* 0x000fe40000f21670 */
[----:B------:R-:W-:Y:S02]  /*b280*/  FMNMX.FTZ R4, R36, R5, !PT ;  /* 0x0000000524047209 */ /* 0x000fe40007810000 */
[----:B------:R-:W-:-:S02]  /*b290*/  FSEL R30, R30, -INF , !P1 ;  /* 0xff8000001e1e7808 */ /* 0x000fc40004800000 */
[C---:B------:R-:W-:Y:S02]  /*b2a0*/  LOP3.LUT P1, RZ, R23.reuse, 0x800000, RZ, 0xc0, !PT ;  /* 0x0080000017ff7812 */ /* 0x040fe4000782c0ff */
[----:B------:R-:W-:Y:S02]  /*b2b0*/  LOP3.LUT P4, RZ, R23, 0x4000, RZ, 0xc0, !PT ;  /* 0x0000400017ff7812 */ /* 0x000fe4000788c0ff */
[----:B------:R-:W-:Y:S02]  /*b2c0*/  ISETP.GT.AND P1, PT, R86, 0x20, !P1 ;  /* 0x000000205600780c */ /* 0x000fe40004f24270 */
[----:B------:R-:W-:Y:S02]  /*b2d0*/  FMNMX.FTZ R5, R39, R4, !PT ;  /* 0x0000000427057209 */ /* 0x000fe40007810000 */
[----:B------:R-:W-:Y:S02]  /*b2e0*/  ISETP.LT.OR P1, PT, R90, 0x21, P1 ;  /* 0x000000215a00780c */ /* 0x000fe40000f21670 */
[----:B------:R-:W-:-:S02]  /*b2f0*/  FMNMX.FTZ R4, R40, R5, !PT ;  /* 0x0000000528047209 */ /* 0x000fc40007810000 */
[----:B------:R-:W-:Y:S02]  /*b300*/  FSEL R33, R33, -INF , !P1 ;  /* 0xff80000021217808 */ /* 0x000fe40004800000 */
[----:B------:R-:W-:Y:S02]  /*b310*/  LOP3.LUT P1, RZ, R23, 0x400000, RZ, 0xc0, !PT ;  /* 0x0040000017ff7812 */ /* 0x000fe4000782c0ff */
[----:B------:R-:W-:Y:S02]  /*b320*/  FMNMX.FTZ R5, R43, R4, !PT ;  /* 0x000000042b057209 */ /* 0x000fe40007810000 */
[----:B------:R-:W-:Y:S02]  /*b330*/  ISETP.GT.AND P1, PT, R86, 0x21, !P1 ;  /* 0x000000215600780c */ /* 0x000fe40004f24270 */
[----:B------:R-:W-:Y:S02]  /*b340*/  FMNMX.FTZ R4, R44, R5, !PT ;  /* 0x000000052c047209 */ /* 0x000fe40007810000 */
[----:B------:R-:W-:-:S02]  /*b350*/  ISETP.LT.OR P1, PT, R90, 0x22, P1 ;  /* 0x000000225a00780c */ /* 0x000fc40000f21670 */
[----:B------:R-:W-:Y:S02]  /*b360*/  FMNMX.FTZ R5, R47, R4, !PT ;  /* 0x000000042f057209 */ /* 0x000fe40007810000 */
[----:B------:R-:W-:Y:S02]  /*b370*/  FSEL R34, R34, -INF , !P1 ;  /* 0xff80000022227808 */ /* 0x000fe40004800000 */
[----:B------:R-:W-:Y:S02]  /*b380*/  LOP3.LUT P1, RZ, R23, 0x200000, RZ, 0xc0, !PT ;  /* 0x0020000017ff7812 */ /* 0x000fe4000782c0ff */
        /* <DEDUP_REMOVED lines=39> */
[----:B------:R-:W-:Y:S01]  /*b600*/  ISETP.GT.AND P5, PT, R86, RZ, !P5 ;  /* 0x000000ff5600720c */ /* 0x000fe20006fa4270 */
[----:B------:R-:W0:Y:S01]  /*b610*/  SHFL.BFLY PT, R5, R78, 0x2, 0x1f ;  /* 0x0c401f004e057f89 */ /* 0x000e2200000e0000 */
[----:B------:R-:W-:Y:S02]  /*b620*/  FSEL R46, R46, -INF , !P1 ;  /* 0xff8000002e2e7808 */ /* 0x000fe40004800000 */
[----:B------:R-:W-:Y:S02]  /*b630*/  ISETP.GT.AND P1, PT, R86, 0x40, !P6 ;  /* 0x000000405600780c */ /* 0x000fe40007724270 */
[----:B------:R-:W-:Y:S02]  /*b640*/  LOP3.LUT P6, RZ, R23, 0x10, RZ, 0xc0, !PT ;  /* 0x0000001017ff7812 */ /* 0x000fe400078cc0ff */
[C---:B------:R-:W-:Y:S02]  /*b650*/  ISETP.LT.OR P1, PT, R90.reuse, 0x41, P1 ;  /* 0x000000415a00780c */ /* 0x040fe40000f21670 */
[----:B------:R-:W-:-:S02]  /*b660*/  ISETP.LT.OR P5, PT, R90, 0x1, P5 ;  /* 0x000000015a00780c */ /* 0x000fc40002fa1670 */
[----:B------:R-:W-:Y:S02]  /*b670*/  FSEL R49, R49, -INF , !P1 ;  /* 0xff80000031317808 */ /* 0x000fe40004800000 */
[----:B------:R-:W-:Y:S02]  /*b680*/  ISETP.GT.AND P1, PT, R86, 0x41, !P4 ;  /* 0x000000415600780c */ /* 0x000fe40006724270 */
[----:B------:R-:W-:Y:S02]  /*b690*/  LOP3.LUT P4, RZ, R23, 0x2, RZ, 0xc0, !PT ;  /* 0x0000000217ff7812 */ /* 0x000fe4000788c0ff */
[----:B------:R-:W-:Y:S02]  /*b6a0*/  ISETP.LT.OR P1, PT, R90, 0x42, P1 ;  /* 0x000000425a00780c */ /* 0x000fe40000f21670 */
[----:B------:R-:W-:Y:S02]  /*b6b0*/  FSEL R3, R3, -INF , !P5 ;  /* 0xff80000003037808 */ /* 0x000fe40006800000 */
[----:B------:R-:W-:-:S02]  /*b6c0*/  FSEL R50, R50, -INF , !P1 ;  /* 0xff80000032327808 */ /* 0x000fc40004800000 */
[----:B------:R-:W-:Y:S02]  /*b6d0*/  LOP3.LUT P1, RZ, R23, 0x2000, RZ, 0xc0, !PT ;  /* 0x0000200017ff7812 */ /* 0x000fe4000782c0ff */
[----:B0-----:R-:W-:Y:S02]  /*b6e0*/  FMNMX.FTZ R80, R78, R5, !PT ;  /* 0x000000054e507209 */ /* 0x001fe40007810000 */
[C---:B------:R-:W-:Y:S02]  /*b6f0*/  ISETP.GT.AND P1, PT, R86.reuse, 0x48, !P1 ;  /* 0x000000485600780c */ /* 0x040fe40004f24270 */
[----:B------:R-:W-:Y:S01]  /*b700*/  ISETP.GT.AND P2, PT, R86, 0x71, !P2 ;  /* 0x000000715600780c */ /* 0x000fe20005744270 */
[----:B------:R-:W0:Y:S01]  /*b710*/  SHFL.BFLY PT, R5, R80, 0x1, 0x1f ;  /* 0x0c201f0050057f89 */ /* 0x000e2200000e0000 */
[----:B------:R-:W-:Y:S02]  /*b720*/  ISETP.LT.OR P1, PT, R90, 0x49, P1 ;  /* 0x000000495a00780c */ /* 0x000fe40000f21670 */
[----:B------:R-:W-:-:S02]  /*b730*/  ISETP.GT.AND P3, PT, R86, 0x78, !P3 ;  /* 0x000000785600780c */ /* 0x000fc40005f64270 */
[----:B------:R-:W-:Y:S02]  /*b740*/  FSEL R53, R53, -INF , !P1 ;  /* 0xff80000035357808 */ /* 0x000fe40004800000 */
[----:B------:R-:W-:Y:S02]  /*b750*/  LOP3.LUT P1, RZ, R23, 0x1000, RZ, 0xc0, !PT ;  /* 0x0000100017ff7812 */ /* 0x000fe4000782c0ff */
[----:B------:R-:W-:Y:S02]  /*b760*/  ISETP.LT.OR P2, PT, R90, 0x72, P2 ;  /* 0x000000725a00780c */ /* 0x000fe40001741670 */
[----:B------:R-:W-:Y:S02]  /*b770*/  ISETP.GT.AND P1, PT, R86, 0x49, !P1 ;  /* 0x000000495600780c */ /* 0x000fe40004f24270 */
[C---:B------:R-:W-:Y:S02]  /*b780*/  ISETP.LT.OR P3, PT, R90.reuse, 0x79, P3 ;  /* 0x000000795a00780c */ /* 0x040fe40001f61670 */
[----:B------:R-:W-:-:S02]  /*b790*/  ISETP.LT.OR P1, PT, R90, 0x4a, P1 ;  /* 0x0000004a5a00780c */ /* 0x000fc40000f21670 */
[----:B------:R-:W-:Y:S02]  /*b7a0*/  FSEL R73, R73, -INF , !P2 ;  /* 0xff80000049497808 */ /* 0x000fe40005000000 */
[----:B------:R-:W-:Y:S02]  /*b7b0*/  FSEL R54, R54, -INF , !P1 ;  /* 0xff80000036367808 */ /* 0x000fe40004800000 */
[----:B------:R-:W-:Y:S02]  /*b7c0*/  LOP3.LUT P1, RZ, R23, 0x800, RZ, 0xc0, !PT ;  /* 0x0000080017ff7812 */ /* 0x000fe4000782c0ff */
[----:B------:R-:W-:Y:S02]  /*b7d0*/  FSEL R0, R0, -INF , !P3 ;  /* 0xff80000000007808 */ /* 0x000fe40005800000 */
[----:B------:R-:W-:Y:S02]  /*b7e0*/  ISETP.GT.AND P1, PT, R86, 0x50, !P1 ;  /* 0x000000505600780c */ /* 0x000fe40004f24270 */
[----:B0-----:R-:W-:-:S02]  /*b7f0*/  FMNMX.FTZ R5, R80, R5, !PT ;  /* 0x0000000550057209 */ /* 0x001fc40007810000 */
[----:B------:R-:W-:-:S03]  /*b800*/  ISETP.LT.OR P1, PT, R90, 0x51, P1 ;  /* 0x000000515a00780c */ /* 0x000fc60000f21670 */
[----:B------:R-:W-:Y:S01]  /*b810*/  FMUL.FTZ R4, R5, UR30 ;  /* 0x0000001e05047c20 */ /* 0x000fe20008410000 */
        /* <DEDUP_REMOVED lines=25> */
[----:B------:R-:W-:-:S04]  /*b9b0*/  ISETP.GT.AND P1, PT, R86, 0x69, !P6 ;  /* 0x000000695600780c */ /* 0x000fc80007724270 */
[----:B------:R-:W-:-:S04]  /*b9c0*/  ISETP.LT.OR P1, PT, R90, 0x6a, P1 ;  /* 0x0000006a5a00780c */ /* 0x000fc80000f21670 */
[----:B------:R-:W-:Y:S02]  /*b9d0*/  FSEL R70, R70, -INF , !P1 ;  /* 0xff80000046467808 */ /* 0x000fe40004800000 */
[----:B------:R-:W-:Y:S02]  /*b9e0*/  ISETP.GT.AND P1, PT, R86, 0x70, !P4 ;  /* 0x000000705600780c */ /* 0x000fe40006724270 */
[----:B------:R-:W-:Y:S02]  /*b9f0*/  LOP3.LUT P4, RZ, R23, 0x10000000, RZ, 0xc0, !PT ;  /* 0x1000000017ff7812 */ /* 0x000fe4000788c0ff */
[----:B------:R-:W-:-:S04]  /*ba00*/  ISETP.LT.OR P1, PT, R90, 0x71, P1 ;  /* 0x000000715a00780c */ /* 0x000fc80000f21670 */
[----:B------:R-:W-:Y:S02]  /*ba10*/  FSEL R74, R74, -INF , !P1 ;  /* 0xff8000004a4a7808 */ /* 0x000fe40004800000 */
[----:B------:R-:W-:-:S04]  /*ba20*/  FSETP.NEU.FTZ.AND P1, PT, R5, -INF , PT ;  /* 0xff8000000500780b */ /* 0x000fc80003f3d000 */
[----:B------:R-:W-:Y:S02]  /*ba30*/  FSEL R4, R4, RZ, P1 ;  /* 0x000000ff04047208 */ /* 0x000fe40000800000 */
[----:B------:R-:W-:Y:S02]  /*ba40*/  ISETP.GT.AND P1, PT, R86, 0x79, !P4 ;  /* 0x000000795600780c */ /* 0x000fe40006724270 */
[----:B------:R-:W-:Y:S01]  /*ba50*/  ISETP.NE.AND P4, PT, R93, 0x1, PT ;  /* 0x000000015d00780c */ /* 0x000fe20003f85270 */
        /* <DEDUP_REMOVED lines=12> */
[----:B------:R-:W-:Y:S01]  /*bb20*/  ISETP.LT.OR P1, PT, R90, 0x7a, P1 ;  /* 0x0000007a5a00780c */ /* 0x000fe20000f21670 */
[--C-:B------:R-:W-:Y:S01]  /*bb30*/  FFMA.FTZ R150, R21, UR30, -R4.reuse ;  /* 0x0000001e15967c23 */ /* 0x100fe20008010804 */
[----:B------:R-:W-:Y:S01]  /*bb40*/  FMNMX.FTZ R81, R25, R14, !PT ;  /* 0x0000000e19517209 */ /* 0x000fe20007810000 */
[--C-:B------:R-:W-:Y:S01]  /*bb50*/  FFMA.FTZ R21, R24, UR30, -R4.reuse ;  /* 0x0000001e18157c23 */ /* 0x100fe20008010804 */
[----:B------:R-:W-:Y:S01]  /*bb60*/  FSEL R24, R77, -INF , !P1 ;  /* 0xff8000004d187808 */ /* 0x000fe20004800000 */
[--C-:B------:R-:W-:Y:S01]  /*bb70*/  FFMA.FTZ R27, R28, UR30, -R4.reuse ;  /* 0x0000001e1c1b7c23 */ /* 0x100fe20008010804 */
[----:B------:R-:W-:Y:S01]  /*bb80*/  FMNMX.FTZ R14, R26, R81, !PT ;  /* 0x000000511a0e7209 */ /* 0x000fe20007810000 */
[----:B------:R-:W-:Y:S01]  /*bb90*/  MUFU.EX2 R148, R148 ;  /* 0x0000009400947308 */ /* 0x000fe20000000800 */
[--C-:B------:R-:W-:Y:S01]  /*bba0*/  FFMA.FTZ R122, R79, UR30, -R4.reuse ;  /* 0x0000001e4f7a7c23 */ /* 0x100fe20008010804 */
[--C-:B------:R-:W-:Y:S01]  /*bbb0*/  FFMA.FTZ R134, R55, UR30, -R4.reuse ;  /* 0x0000001e37867c23 */ /* 0x100fe20008010804 */
[----:B------:R-:W-:Y:S01]  /*bbc0*/  FMNMX.FTZ R31, R29, R14, !PT ;  /* 0x0000000e1d1f7209 */ /* 0x000fe20007810000 */
[--C-:B------:R-:W-:Y:S01]  /*bbd0*/  FFMA.FTZ R128, R59, UR30, -R4.reuse ;  /* 0x0000001e3b807c23 */ /* 0x100fe20008010804 */
[--C-:B------:R-:W-:Y:S01]  /*bbe0*/  FFMA.FTZ R130, R63, UR30, -R4.reuse ;  /* 0x0000001e3f827c23 */ /* 0x100fe20008010804 */
[--C-:B------:R-:W-:Y:S01]  /*bbf0*/  FFMA.FTZ R124, R67, UR30, -R4.reuse ;  /* 0x0000001e437c7c23 */ /* 0x100fe20008010804 */
[----:B------:R-:W-:Y:S01]  /*bc00*/  FMNMX.FTZ R14, R30, R31, !PT ;  /* 0x0000001f1e0e7209 */ /* 0x000fe20007810000 */
[----:B------:R-:W0:Y:S01]  /*bc10*/  MUFU.EX2 R13, R13 ;  /* 0x0000000d000d7308 */ /* 0x000e220000000800 */
[--C-:B------:R-:W-:Y:S01]  /*bc20*/  FFMA.FTZ R31, R32, UR30, -R4.reuse ;  /* 0x0000001e201f7c23 */ /* 0x100fe20008010804 */
[--C-:B------:R-:W-:Y:S01]  /*bc30*/  FFMA.FTZ R126, R71, UR30, -R4.reuse ;  /* 0x0000001e477e7c23 */ /* 0x100fe20008010804 */
[----:B------:R-:W-:Y:S01]  /*bc40*/  FMNMX.FTZ R81, R33, R14, !PT ;  /* 0x0000000e21517209 */ /* 0x000fe20007810000 */
[--C-:B------:R-:W-:Y:S01]  /*bc50*/  FFMA.FTZ R120, R75, UR30, -R4.reuse ;  /* 0x0000001e4b787c23 */ /* 0x100fe20008010804 */
[--C-:B------:R-:W-:Y:S01]  /*bc60*/  FFMA.FTZ R52, R52, UR30, -R4.reuse ;  /* 0x0000001e34347c23 */ /* 0x100fe20008010804 */
[--C-:B------:R-:W-:Y:S01]  /*bc70*/  FFMA.FTZ R55, R56, UR30, -R4.reuse ;  /* 0x0000001e38377c23 */ /* 0x100fe20008010804 */
[----:B------:R-:W-:Y:S01]  /*bc80*/  FMNMX.FTZ R14, R34, R81, !PT ;  /* 0x00000051220e7209 */ /* 0x000fe20007810000 */
[----:B------:R-:W1:Y:S01]  /*bc90*/  MUFU.EX2 R150, R150 ;  /* 0x0000009600967308 */ /* 0x000e620000000800 */
[--C-:B------:R-:W-:Y:S01]  /*bca0*/  FFMA.FTZ R59, R60, UR30, -R4.reuse ;  /* 0x0000001e3c3b7c23 */ /* 0x100fe20008010804 */
[--C-:B------:R-:W-:Y:S01]  /*bcb0*/  FFMA.FTZ R63, R64, UR30, -R4.reuse ;  /* 0x0000001e403f7c23 */ /* 0x100fe20008010804 */
[----:B------:R-:W-:Y:S01]  /*bcc0*/  FMNMX.FTZ R35, R37, R14, !PT ;  /* 0x0000000e25237209 */ /* 0x000fe20007810000 */
[--C-:B------:R-:W-:Y:S01]  /*bcd0*/  FFMA.FTZ R67, R68, UR30, -R4.reuse ;  /* 0x0000001e44437c23 */ /* 0x100fe20008010804 */
[--C-:B------:R-:W-:Y:S01]  /*bce0*/  FFMA.FTZ R71, R72, UR30, -R4.reuse ;  /* 0x0000001e48477c23 */ /* 0x100fe20008010804 */
[--C-:B------:R-:W-:Y:S01]  /*bcf0*/  FFMA.FTZ R75, R76, UR30, -R4.reuse ;  /* 0x0000001e4c4b7c23 */ /* 0x100fe20008010804 */
[----:B------:R-:W-:Y:S01]  /*bd00*/  FMNMX.FTZ R14, R38, R35, !PT ;  /* 0x00000023260e7209 */ /* 0x000fe20007810000 */
[----:B------:R-:W2:Y:S01]  /*bd10*/  MUFU.EX2 R21, R21 ;  /* 0x0000001500157308 */ /* 0x000ea20000000800 */
[----:B------:R-:W-:-:S02]  /*bd20*/  FFMA.FTZ R35, R36, UR30, -R4 ;  /* 0x0000001e24237c23 */ /* 0x000fc40008010804 */
[----:B------:R-:W-:-:S04]  /*bd30*/  FMNMX.FTZ R81, R41, R14, !PT ;  /* 0x0000000e29517209 */ /* 0x000fc80007810000 */
[----:B------:R-:W-:Y:S01]  /*bd40*/  FMNMX.FTZ R14, R42, R81, !PT ;  /* 0x000000512a0e7209 */ /* 0x000fe20007810000 */
[----:B------:R-:W3:Y:S03]  /*bd50*/  MUFU.EX2 R144, R144 ;  /* 0x0000009000907308 */ /* 0x000ee60000000800 */
[----:B------:R-:W-:-:S04]  /*bd60*/  FMNMX.FTZ R39, R45, R14, !PT ;  /* 0x0000000e2d277209 */ /* 0x000fc80007810000 */
[----:B------:R-:W-:Y:S01]  /*bd70*/  FMNMX.FTZ R14, R46, R39, !PT ;  /* 0x000000272e0e7209 */ /* 0x000fe20007810000 */
[----:B------:R-:W4:Y:S01]  /*bd80*/  MUFU.EX2 R27, R27 ;  /* 0x0000001b001b7308 */ /* 0x000f220000000800 */
[----:B------:R-:W-:Y:S02]  /*bd90*/  FFMA.FTZ R39, R40, UR30, -R4 ;  /* 0x0000001e28277c23 */ /* 0x000fe40008010804 */
[----:B------:R-:W-:-:S04]  /*bda0*/  FMNMX.FTZ R81, R49, R14, !PT ;  /* 0x0000000e31517209 */ /* 0x000fc80007810000 */
[----:B------:R-:W-:Y:S01]  /*bdb0*/  FMNMX.FTZ R14, R50, R81, !PT ;  /* 0x00000051320e7209 */ /* 0x000fe20007810000 */
[----:B------:R-:W5:Y:S03]  /*bdc0*/  MUFU.EX2 R146, R146 ;  /* 0x0000009200927308 */ /* 0x000f660000000800 */
[----:B------:R-:W-:-:S04]  /*bdd0*/  FMNMX.FTZ R43, R53, R14, !PT ;  /* 0x0000000e352b7209 */ /* 0x000fc80007810000 */
[----:B------:R-:W-:Y:S01]  /*bde0*/  FMNMX.FTZ R14, R54, R43, !PT ;  /* 0x0000002b360e7209 */ /* 0x000fe20007810000 */
[----:B------:R-:W-:Y:S01]  /*bdf0*/  FFMA.FTZ R43, R44, UR30, -R4 ;  /* 0x0000001e2c2b7c23 */ /* 0x000fe20008010804 */
[----:B------:R-:W5:Y:S02]  /*be00*/  MUFU.EX2 R31, R31 ;  /* 0x0000001f001f7308 */ /* 0x000f640000000800 */
[----:B------:R-:W-:-:S04]  /*be10*/  FMNMX.FTZ R81, R57, R14, !PT ;  /* 0x0000000e39517209 */ /* 0x000fc80007810000 */
[----:B------:R-:W-:Y:S02]  /*be20*/  FMNMX.FTZ R14, R58, R81, !PT ;  /* 0x000000513a0e7209 */ /* 0x000fe40007810000 */
[----:B------:R-:W-:Y:S02]  /*be30*/  MUFU.EX2 R140, R140 ;  /* 0x0000008c008c7308 */ /* 0x000fe40000000800 */
[----:B------:R-:W-:-:S04]  /*be40*/  FMNMX.FTZ R47, R61, R14, !PT ;  /* 0x0000000e3d2f7209 */ /* 0x000fc80007810000 */
[----:B------:R-:W-:Y:S01]  /*be50*/  FMNMX.FTZ R14, R62, R47, !PT ;  /* 0x0000002f3e0e7209 */ /* 0x000fe20007810000 */
[----:B------:R-:W-:Y:S01]  /*be60*/  FFMA.FTZ R47, R48, UR30, -R4 ;  /* 0x0000001e302f7c23 */ /* 0x000fe20008010804 */
[----:B------:R-:W-:Y:S02]  /*be70*/  MUFU.EX2 R35, R35 ;  /* 0x0000002300237308 */ /* 0x000fe40000000800 */
[----:B------:R-:W-:-:S04]  /*be80*/  FMNMX.FTZ R81, R65, R14, !PT ;  /* 0x0000000e41517209 */ /* 0x000fc80007810000 */
[----:B------:R-:W-:Y:S02]  /*be90*/  FMNMX.FTZ R14, R66, R81, !PT ;  /* 0x00000051420e7209 */ /* 0x000fe40007810000 */
        /* <DEDUP_REMOVED lines=9> */
[----:B------:R-:W-:Y:S03]  /*bf30*/  MUFU.EX2 R43, R43 ;  /* 0x0000002b002b7308 */ /* 0x000fe60000000800 */
[----:B------:R-:W0:Y:S05]  /*bf40*/  SHFL.BFLY PT, R14, R81, 0x2, 0x1f ;  /* 0x0c401f00510e7f89 */ /* 0x000e2a00000e0000 */
[----:B------:R-:W-:Y:S08]  /*bf50*/  MUFU.EX2 R138, R138 ;  /* 0x0000008a008a7308 */ /* 0x000ff00000000800 */
[----:B------:R-:W-:Y:S08]  /*bf60*/  MUFU.EX2 R47, R47 ;  /* 0x0000002f002f7308 */ /* 0x000ff00000000800 */
[----:B------:R-:W-:Y:S01]  /*bf70*/  MUFU.EX2 R132, R132 ;  /* 0x0000008400847308 */ /* 0x000fe20000000800 */
[----:B0-----:R-:W-:-:S05]  /*bf80*/  FMNMX.FTZ R28, R81, R14, !PT ;  /* 0x0000000e511c7209 */ /* 0x001fca0007810000 */
[----:B------:R-:W0:Y:S02]  /*bf90*/  SHFL.BFLY PT, R77, R28, 0x1, 0x1f ;  /* 0x0c201f001c4d7f89 */ /* 0x000e2400000e0000 */
[----:B------:R-:W-:Y:S08]  /*bfa0*/  MUFU.EX2 R51, R52 ;  /* 0x0000003400337308 */ /* 0x000ff00000000800 */
[----:B------:R-:W-:Y:S08]  /*bfb0*/  MUFU.EX2 R134, R134 ;  /* 0x0000008600867308 */ /* 0x000ff00000000800 */
[----:B------:R-:W-:Y:S01]  /*bfc0*/  MUFU.EX2 R55, R55 ;  /* 0x0000003700377308 */ /* 0x000fe20000000800 */
[----:B0-----:R-:W-:Y:S01]  /*bfd0*/  FMNMX.FTZ R14, R28, R77, !PT ;  /* 0x0000004d1c0e7209 */ /* 0x001fe20007810000 */
[----:B------:R-:W-:-:S06]  /*bfe0*/  FFMA.FTZ R77, R82, UR30, -R4 ;  /* 0x0000001e524d7c23 */ /* 0x000fcc0008010804 */
[----:B------:R-:W-:Y:S01]  /*bff0*/  MUFU.EX2 R128, R128 ;  /* 0x0000008000807308 */ /* 0x000fe20000000800 */
[C---:B------:R-:W-:Y:S01]  /*c000*/  FSETP.NEU.FTZ.AND P1, PT, R14.reuse, -INF , PT ;  /* 0xff8000000e00780b */ /* 0x040fe20003f3d000 */
[----:B------:R-:W-:-:S05]  /*c010*/  FMUL.FTZ R79, R14, UR30 ;  /* 0x0000001e0e4f7c20 */ /* 0x000fca0008410000 */
[----:B------:R-:W-:Y:S01]  /*c020*/  FSEL R79, R79, RZ, P1 ;  /* 0x000000ff4f4f7208 */ /* 0x000fe20000800000 */
[----:B------:R-:W-:Y:S04]  /*c030*/  MUFU.EX2 R59, R59 ;  /* 0x0000003b003b7308 */ /* 0x000fe80000000800 */
[--C-:B------:R-:W-:Y:S01]  /*c040*/  FFMA.FTZ R149, R3, UR30, -R79.reuse ;  /* 0x0000001e03957c23 */ /* 0x100fe2000801084f */
[--C-:B------:R-:W-:Y:S01]  /*c050*/  FFMA.FTZ R12, R12, UR30, -R79.reuse ;  /* 0x0000001e0c0c7c23 */ /* 0x100fe2000801084f */
[----:B------:R-:W-:Y:S01]  /*c060*/  FFMA.FTZ R151, R15, UR30, -R79 ;  /* 0x0000001e0f977c23 */ /* 0x000fe2000801084f */
[----:B------:R-:W-:Y:S01]  /*c070*/  FADD.FTZ R3, R148, R13 ;  /* 0x0000000d94037221 */ /* 0x000fe20000010000 */
[--C-:B------:R-:W-:Y:S01]  /*c080*/  FFMA.FTZ R20, R20, UR30, -R79.reuse ;  /* 0x0000001e14147c23 */ /* 0x100fe2000801084f */
[----:B------:R-:W-:Y:S01]  /*c090*/  FFMA.FTZ R145, R25, UR30, -R79 ;  /* 0x0000001e19917c23 */ /* 0x000fe2000801084f */
[----:B------:R-:W-:Y:S01]  /*c0a0*/  MUFU.EX2 R149, R149 ;  /* 0x0000009500957308 */ /* 0x000fe20000000800 */
[----:B-1----:R-:W-:Y:S01]  /*c0b0*/  FADD.FTZ R4, R150, R3 ;  /* 0x0000000396047221 */ /* 0x002fe20000010000 */
[--C-:B------:R-:W-:Y:S01]  /*c0c0*/  FFMA.FTZ R26, R26, UR30, -R79.reuse ;  /* 0x0000001e1a1a7c23 */ /* 0x100fe2000801084f */
[--C-:B------:R-:W-:Y:S01]  /*c0d0*/  FFMA.FTZ R147, R29, UR30, -R79.reuse ;  /* 0x0000001e1d937c23 */ /* 0x100fe2000801084f */
[--C-:B------:R-:W-:Y:S01]  /*c0e0*/  FFMA.FTZ R28, R30, UR30, -R79.reuse ;  /* 0x0000001e1e1c7c23 */ /* 0x100fe2000801084f */
[----:B--2---:R-:W-:Y:S01]  /*c0f0*/  FADD.FTZ R3, R21, R4 ;  /* 0x0000000415037221 */ /* 0x004fe20000010000 */
[----:B------:R-:W-:Y:S01]  /*c100*/  FFMA.FTZ R141, R33, UR30, -R79 ;  /* 0x0000001e218d7c23 */ /* 0x000fe2000801084f */
[----:B------:R-:W0:Y:S01]  /*c110*/  @P4 LDC R25, c[0x0][0x44c] ;  /* 0x00011300ff194b82 */ /* 0x000e220000000800 */
[----:B------:R-:W1:Y:S01]  /*c120*/  MUFU.EX2 R12, R12 ;  /* 0x0000000c000c7308 */ /* 0x000e620000000800 */
[----:B---3--:R-:W-:Y:S01]  /*c130*/  FADD.FTZ R4, R144, R3 ;  /* 0x0000000390047221 */ /* 0x008fe20000010000 */
[--C-:B------:R-:W-:Y:S01]  /*c140*/  FFMA.FTZ R30, R34, UR30, -R79.reuse ;  /* 0x0000001e221e7c23 */ /* 0x100fe2000801084f */
[--C-:B------:R-:W-:Y:S01]  /*c150*/  FFMA.FTZ R36, R46, UR30, -R79.reuse ;  /* 0x0000001e2e247c23 */ /* 0x100fe2000801084f */
[--C-:B------:R-:W-:Y:S01]  /*c160*/  FFMA.FTZ R34, R42, UR30, -R79.reuse ;  /* 0x0000001e2a227c23 */ /* 0x100fe2000801084f */
[----:B----4-:R-:W-:Y:S01]  /*c170*/  FADD.FTZ R3, R27, R4 ;  /* 0x000000041b037221 */ /* 0x010fe20000010000 */
[----:B------:R-:W-:Y:S01]  /*c180*/  FFMA.FTZ R143, R37, UR30, -R79 ;  /* 0x0000001e258f7c23 */ /* 0x000fe2000801084f */
[----:B------:R-:W2:Y:S01]  /*c190*/  @P4 LDC R46, c[0x0][0x450] ;  /* 0x00011400ff2e4b82 */ /* 0x000ea20000000800 */
[----:B------:R-:W3:Y:S01]  /*c1a0*/  MUFU.EX2 R151, R151 ;  /* 0x0000009700977308 */ /* 0x000ee20000000800 */
[----:B-----5:R-:W-:Y:S01]  /*c1b0*/  FADD.FTZ R40, R146, R3 ;  /* 0x0000000392287221 */ /* 0x020fe20000010000 */
[--C-:B------:R-:W-:Y:S01]  /*c1c0*/  FFMA.FTZ R32, R38, UR30, -R79.reuse ;  /* 0x0000001e26207c23 */ /* 0x100fe2000801084f */
[--C-:B------:R-:W-:Y:S01]  /*c1d0*/  FFMA.FTZ R137, R41, UR30, -R79.reuse ;  /* 0x0000001e29897c23 */ /* 0x100fe2000801084f */
[--C-:B------:R-:W-:Y:S01]  /*c1e0*/  FFMA.FTZ R139, R45, UR30, -R79.reuse ;  /* 0x0000001e2d8b7c23 */ /* 0x100fe2000801084f */
[----:B------:R-:W-:Y:S01]  /*c1f0*/  FADD.FTZ R15, R31, R40 ;  /* 0x000000281f0f7221 */ /* 0x000fe20000010000 */
[--C-:B------:R-:W-:Y:S01]  /*c200*/  FFMA.FTZ R133, R49, UR30, -R79.reuse ;  /* 0x0000001e31857c23 */ /* 0x100fe2000801084f */
[----:B------:R-:W-:Y:S01]  /*c210*/  FFMA.FTZ R38, R50, UR30, -R79 ;  /* 0x0000001e32267c23 */ /* 0x000fe2000801084f */
[----:B------:R-:W4:Y:S01]  /*c220*/  MUFU.EX2 R20, R20 ;  /* 0x0000001400147308 */ /* 0x000f220000000800 */
[----:B-1----:R-:W-:Y:S01]  /*c230*/  FADD.FTZ R4, R149, R12 ;  /* 0x0000000c95047221 */ /* 0x002fe20000010000 */
[----:B------:R-:W-:Y:S01]  /*c240*/  FADD.FTZ R42, R140, R15 ;  /* 0x0000000f8c2a7221 */ /* 0x000fe20000010000 */
[--C-:B------:R-:W-:Y:S01]  /*c250*/  FFMA.FTZ R135, R53, UR30, -R79.reuse ;  /* 0x0000001e35877c23 */ /* 0x100fe2000801084f */
[--C-:B------:R-:W-:Y:S01]  /*c260*/  FFMA.FTZ R40, R54, UR30, -R79.reuse ;  /* 0x0000001e36287c23 */ /* 0x100fe2000801084f */
[----:B------:R-:W-:Y:S01]  /*c270*/  FFMA.FTZ R129, R57, UR30, -R79 ;  /* 0x0000001e39817c23 */ /* 0x000fe2000801084f */
[----:B------:R-:W-:Y:S01]  /*c280*/  FADD.FTZ R15, R35, R42 ;  /* 0x0000002a230f7221 */ /* 0x000fe20000010000 */
[----:B0-----:R-:W-:Y:S01]  /*c290*/  @P4 IMAD.HI.U32 R29, R92, R25, RZ ;  /* 0x000000195c1d4227 */ /* 0x001fe200078e00ff */
[----:B------:R-:W0:Y:S03]  /*c2a0*/  MUFU.EX2 R145, R145 ;  /* 0x0000009100917308 */ /* 0x000e260000000800 */
[----:B---3--:R-:W-:Y:S01]  /*c2b0*/  FADD.FTZ R3, R151, R4 ;  /* 0x0000000497037221 */ /* 0x008fe20000010000 */
[----:B------:R-:W-:Y:S01]  /*c2c0*/  FADD.FTZ R42, R142, R15 ;  /* 0x0000000f8e2a7221 */ /* 0x000fe20000010000 */
[----:B------:R-:W-:Y:S01]  /*c2d0*/  F2FP.F16.F32.PACK_AB R148, R13, R148 ;  /* 0x000000940d94723e */ /* 0x000fe200000000ff */
[--C-:B------:R-:W-:Y:S01]  /*c2e0*/  FFMA.FTZ R131, R61, UR30, -R79.reuse ;  /* 0x0000001e3d837c23 */ /* 0x100fe2000801084f */
[--C-:B------:R-:W-:Y:S01]  /*c2f0*/  FFMA.FTZ R125, R65, UR30, -R79.reuse ;  /* 0x0000001e417d7c23 */ /* 0x100fe2000801084f */
[----:B------:R-:W-:Y:S01]  /*c300*/  FADD.FTZ R15, R39, R42 ;  /* 0x0000002a270f7221 */ /* 0x000fe20000010000 */
[----:B------:R-:W-:Y:S01]  /*c310*/  FFMA.FTZ R42, R58, UR30, -R79 ;  /* 0x0000001e3a2a7c23 */ /* 0x000fe2000801084f */
[----:B------:R-:W1:Y:S01]  /*c320*/  MUFU.EX2 R26, R26 ;  /* 0x0000001a001a7308 */ /* 0x000e620000000800 */
[----:B----4-:R-:W-:Y:S01]  /*c330*/  FADD.FTZ R4, R20, R3 ;  /* 0x0000000314047221 */ /* 0x010fe20000010000 */
[----:B------:R-:W-:Y:S01]  /*c340*/  FADD.FTZ R44, R136, R15 ;  /* 0x0000000f882c7221 */ /* 0x000fe20000010000 */
[----:B------:R-:W-:Y:S01]  /*c350*/  IMAD.MOV.U32 R15, RZ, RZ, R92 ;  /* 0x000000ffff0f7224 */ /* 0x000fe200078e005c */
[----:B--2---:R-:W-:Y:S01]  /*c360*/  @P4 SHF.R.U32.HI R15, RZ, R46, R29 ;  /* 0x0000002eff0f4219 */ /* 0x004fe2000001161d */
[--C-:B------:R-:W-:Y:S01]  /*c370*/  FFMA.FTZ R66, R66, UR30, -R79.reuse ;  /* 0x0000001e42427c23 */ /* 0x100fe2000801084f */
[----:B------:R-:W-:Y:S01]  /*c380*/  FADD.FTZ R25, R43, R44 ;  /* 0x0000002c2b197221 */ /* 0x000fe20000010000 */
[----:B------:R-:W-:Y:S01]  /*c390*/  FFMA.FTZ R44, R62, UR30, -R79 ;  /* 0x0000001e3e2c7c23 */ /* 0x000fe2000801084f */
[----:B------:R-:W2:Y:S01]  /*c3a0*/  MUFU.EX2 R147, R147 ;  /* 0x0000009300937308 */ /* 0x000ea20000000800 */
[----:B0-----:R-:W-:Y:S01]  /*c3b0*/  FADD.FTZ R3, R145, R4 ;  /* 0x0000000491037221 */ /* 0x001fe20000010000 */
[----:B------:R-:W-:Y:S01]  /*c3c0*/  FADD.FTZ R46, R138, R25 ;  /* 0x000000198a2e7221 */ /* 0x000fe20000010000 */
[----:B------:R-:W-:Y:S01]  /*c3d0*/  F2FP.F16.F32.PACK_AB R150, R21, R150 ;  /* 0x000000961596723e */ /* 0x000fe200000000ff */
[--C-:B------:R-:W-:Y:S01]  /*c3e0*/  FFMA.FTZ R127, R69, UR30, -R79.reuse ;  /* 0x0000001e457f7c23 */ /* 0x100fe2000801084f */
[--C-:B------:R-:W-:Y:S01]  /*c3f0*/  FFMA.FTZ R74, R74, UR30, -R79.reuse ;  /* 0x0000001e4a4a7c23 */ /* 0x100fe2000801084f */
[----:B------:R-:W-:Y:S01]  /*c400*/  FADD.FTZ R25, R47, R46 ;  /* 0x0000002e2f197221 */ /* 0x000fe20000010000 */
[----:B------:R-:W-:Y:S01]  /*c410*/  FFMA.FTZ R73, R73, UR30, -R79 ;  /* 0x0000001e49497c23 */ /* 0x000fe2000801084f */
[----:B------:R-:W0:Y:S01]  /*c420*/  MUFU.EX2 R28, R28 ;  /* 0x0000001c001c7308 */ /* 0x000e220000000800 */
[----:B-1----:R-:W-:Y:S01]  /*c430*/  FADD.FTZ R4, R26, R3 ;  /* 0x000000031a047221 */ /* 0x002fe20000010000 */
[----:B------:R-:W-:Y:S01]  /*c440*/  FADD.FTZ R46, R132, R25 ;  /* 0x00000019842e7221 */ /* 0x000fe20000010000 */
[----:B------:R-:W-:Y:S01]  /*c450*/  FFMA.FTZ R24, R24, UR30, -R79 ;  /* 0x0000001e18187c23 */ /* 0x000fe2000801084f */
[----:B------:R-:W-:Y:S01]  /*c460*/  ISETP.GE.AND P4, PT, R11, 0x1, PT ;  /* 0x000000010b00780c */ /* 0x000fe20003f86270 */
[----:B------:R-:W-:-:S02]  /*c470*/  IMAD.IADD R15, R88, 0x1, R15 ;  /* 0x00000001580f7824 */ /* 0x000fc400078e020f */
[----:B------:R-:W-:Y:S01]  /*c480*/  FADD.FTZ R25, R51, R46 ;  /* 0x0000002e33197221 */ /* 0x000fe20000010000 */
[----:B------:R-:W-:Y:S01]  /*c490*/  FFMA.FTZ R46, R70, UR30, -R79 ;  /* 0x0000001e462e7c23 */ /* 0x000fe2000801084f */
[----:B------:R-:W1:Y:S01]  /*c4a0*/  MUFU.EX2 R141, R141 ;  /* 0x0000008d008d7308 */ /* 0x000e620000000800 */
[----:B--2---:R-:W-:Y:S01]  /*c4b0*/  FADD.FTZ R3, R147, R4 ;  /* 0x0000000493037221 */ /* 0x004fe20000010000 */
[----:B------:R-:W-:Y:S01]  /*c4c0*/  FADD.FTZ R48, R134, R25 ;  /* 0x0000001986307221 */ /* 0x000fe20000010000 */
[----:B------:R-:W-:Y:S01]  /*c4d0*/  F2FP.F16.F32.PACK_AB R149, R12, R149 ;  /* 0x000000950c95723e */ /* 0x000fe200000000ff */
[----:B------:R-:W-:Y:S01]  /*c4e0*/  IMAD.IADD R10, R15, 0x1, R10 ;  /* 0x000000010f0a7824 */ /* 0x000fe200078e020a */
[----:B------:R-:W-:Y:S01]  /*c4f0*/  F2FP.F16.F32.PACK_AB R144, R27, R144 ;  /* 0x000000901b90723e */ /* 0x000fe200000000ff */
[----:B------:R-:W-:Y:S01]  /*c500*/  FADD.FTZ R29, R55, R48 ;  /* 0x00000030371d7221 */ /* 0x000fe20000010000 */
[----:B------:R-:W-:Y:S01]  /*c510*/  F2FP.F16.F32.PACK_AB R146, R31, R146 ;  /* 0x000000921f92723e */ /* 0x000fe200000000ff */
[----:B------:R-:W2:Y:S01]  /*c520*/  MUFU.EX2 R30, R30 ;  /* 0x0000001e001e7308 */ /* 0x000ea20000000800 */
[----:B0-----:R-:W-:Y:S01]  /*c530*/  FADD.FTZ R4, R28, R3 ;  /* 0x000000031c047221 */ /* 0x001fe20000010000 */
[----:B------:R-:W-:Y:S01]  /*c540*/  FADD.FTZ R48, R128, R29 ;  /* 0x0000001d80307221 */ /* 0x000fe20000010000 */
[----:B------:R-:W-:-:S02]  /*c550*/  F2FP.F16.F32.PACK_AB R140, R35, R140 ;  /* 0x0000008c238c723e */ /* 0x000fc400000000ff */
[----:B------:R-:W-:Y:S02]  /*c560*/  F2FP.F16.F32.PACK_AB R142, R39, R142 ;  /* 0x0000008e278e723e */ /* 0x000fe400000000ff */
[----:B------:R-:W-:Y:S01]  /*c570*/  F2FP.F16.F32.PACK_AB R136, R43, R136 ;  /* 0x000000882b88723e */ /* 0x000fe200000000ff */
        /* <DEDUP_REMOVED lines=13> */
[----:B------:R-:W-:-:S04]  /*c650*/  F2FP.F16.F32.PACK_AB R141, R30, R141 ;  /* 0x0000008d1e8d723e */ /* 0x000fc800000000ff */
[----:B------:R-:W0:Y:S01]  /*c660*/  MUFU.EX2 R34, R34 ;  /* 0x0000002200227308 */ /* 0x000e220000000800 */
[C---:B-1----:R-:W-:Y:S01]  /*c670*/  FADD.FTZ R4, R32.reuse, R3 ;  /* 0x0000000320047221 */ /* 0x042fe20000010000 */
[----:B------:R-:W-:-:S06]  /*c680*/  F2FP.F16.F32.PACK_AB R143, R32, R143 ;  /* 0x0000008f208f723e */ /* 0x000fcc00000000ff */
[----:B------:R-:W1:Y:S01]  /*c690*/  MUFU.EX2 R139, R139 ;  /* 0x0000008b008b7308 */ /* 0x000e620000000800 */
[----:B--2---:R-:W-:-:S07]  /*c6a0*/  FADD.FTZ R3, R137, R4 ;  /* 0x0000000489037221 */ /* 0x004fce0000010000 */
[----:B------:R-:W2:Y:S01]  /*c6b0*/  MUFU.EX2 R36, R36 ;  /* 0x0000002400247308 */ /* 0x000ea20000000800 */
[----:B0-----:R-:W-:Y:S01]  /*c6c0*/  FADD.FTZ R4, R34, R3 ;  /* 0x0000000322047221 */ /* 0x001fe20000010000 */
[----:B------:R-:W-:Y:S01]  /*c6d0*/  FFMA.FTZ R3, R0, UR30, -R79 ;  /* 0x0000001e00037c23 */ /* 0x000fe2000801084f */
[----:B------:R-:W-:-:S05]  /*c6e0*/  F2FP.F16.F32.PACK_AB R137, R34, R137 ;  /* 0x000000892289723e */ /* 0x000fca00000000ff */
[----:B------:R-:W0:Y:S01]  /*c6f0*/  MUFU.EX2 R133, R133 ;  /* 0x0000008500857308 */ /* 0x000e220000000800 */
[----:B-1----:R-:W-:-:S07]  /*c700*/  FADD.FTZ R25, R139, R4 ;  /* 0x000000048b197221 */ /* 0x002fce0000010000 */
[----:B------:R-:W1:Y:S01]  /*c710*/  MUFU.EX2 R38, R38 ;  /* 0x0000002600267308 */ /* 0x000e620000000800 */
[C---:B--2---:R-:W-:Y:S01]  /*c720*/  FADD.FTZ R4, R36.reuse, R25 ;  /* 0x0000001924047221 */ /* 0x044fe20000010000 */
[----:B------:R-:W-:Y:S01]  /*c730*/  FADD.FTZ R25, R59, R48 ;  /* 0x000000303b197221 */ /* 0x000fe20000010000 */
[----:B------:R-:W-:-:S05]  /*c740*/  F2FP.F16.F32.PACK_AB R139, R36, R139 ;  /* 0x0000008b248b723e */ /* 0x000fca00000000ff */
        /* <DEDUP_REMOVED lines=44> */
[----:B------:R-:W-:Y:S01]  /*ca10*/  F2FP.F16.F32.PACK_AB R125, R0, R125 ;  /* 0x0000007d007d723e */ /* 0x000fe200000000ff */
[----:B------:R-:W-:-:S05]  /*ca20*/  VIADD R0, R89, 0xfffffffe ;  /* 0xfffffffe59007836 */ /* 0x000fca0000000000 */
        /* <DEDUP_REMOVED lines=19> */
[C---:B------:R-:W-:Y:S01]  /*cb60*/  ISETP.GT.AND P1, PT, R15.reuse, RZ, PT ;  /* 0x000000ff0f00720c */ /* 0x040fe20003f24270 */
[----:B------:R-:W-:Y:S01]  /*cb70*/  BSSY B0, `(.L_x_1687) ;  /* 0x000000e000007945 */ /* 0x000fe20003800000 */
[----:B------:R-:W-:-:S11]  /*cb80*/  IADD3 R12, R15, -0x1, RZ ;  /* 0xffffffff0f0c7810 */ /* 0x000fd60007ffe0ff */
        /* <DEDUP_REMOVED lines=8> */
.L_x_1688:
[----:B------:R-:W-:-:S13]  /*cc10*/  ISETP.NE.AND P1, PT, R11, 0x1, PT ;  /* 0x000000010b00780c */ /* 0x000fda0003f25270 */
[----:B------:R-:W0:Y:S02]  /*cc20*/  @P1 LDC.64 R20, c[0x0][0x9e8] ;  /* 0x00027a00ff141b82 */ /* 0x000e240000000a00 */
[----:B0-----:R-:W-:-:S05]  /*cc30*/  @P1 IMAD.HI.U32 R20, R12, R20, RZ ;  /* 0x000000140c141227 */ /* 0x001fca00078e00ff */
[----:B------:R-:W-:-:S07]  /*cc40*/  @P1 SHF.R.U32.HI R12, RZ, R21, R20 ;  /* 0x00000015ff0c1219 */ /* 0x000fce0000011614 */
.L_x_1689:
[----:B------:R-:W-:Y:S05]  /*cc50*/  BSYNC B0 ;  /* 0x0000000000007941 */ /* 0x000fea0003800000 */
.L_x_1687:
[----:B------:R-:W-:-:S05]  /*cc60*/  IMAD R11, R12, R11, R11 ;  /* 0x0000000b0c0b7224 */ /* 0x000fca00078e020b */
[----:B------:R-:W-:-:S07]  /*cc70*/  VIMNMX R10, R10, R11, PT ;  /* 0x0000000b0a0a7248 */ /* 0x000fce0003fe0100 */
.L_x_1686:
[----:B------:R-:W2:Y:S01]  /*cc80*/  LDL R12, [R1+0x38] ;  /* 0x00003800010c7983 */ /* 0x000ea20000100800 */
[----:B------:R-:W-:Y:S01]  /*cc90*/  SHF.R.S32.HI R11, RZ, 0x1f, R10 ;  /* 0x0000001fff0b7819 */ /* 0x000fe2000001140a */
[----:B------:R-:W-:Y:S01]  /*cca0*/  ULDC UR8, c[0x0][0x9e4] ;  /* 0x0002790000087ab9 */ /* 0x000fe20000000800 */
[----:B------:R-:W-:Y:S01]  /*ccb0*/  ULDC UR7, c[0x0][0x9e4] ;  /* 0x0002790000077ab9 */ /* 0x000fe20000000800 */
[----:B------:R-:W-:Y:S01]  /*ccc0*/  ULDC UR10, c[0x0][0x9d8] ;  /* 0x00027600000a7ab9 */ /* 0x000fe20000000800 */
[----:B------:R-:W-:Y:S01]  /*ccd0*/  LEA.HI R11, R11, R10, RZ, 0x7 ;  /* 0x0000000a0b0b7211 */ /* 0x000fe200078f38ff */
[----:B------:R-:W-:Y:S01]  /*cce0*/  ULDC UR29, c[0x0][0x9d8] ;  /* 0x00027600001d7ab9 */ /* 0x000fe20000000800 */
[----:B------:R-:W-:Y:S01]  /*ccf0*/  ULDC UR11, c[0x0][0x9d8] ;  /* 0x00027600000b7ab9 */ /* 0x000fe20000000800 */
[----:B------:R-:W-:Y:S01]  /*cd00*/  ULDC UR6, c[0x0][0x988] ;  /* 0x0002620000067ab9 */ /* 0x000fe20000000800 */
[----:B------:R-:W-:Y:S01]  /*cd10*/  SHF.R.S32.HI R11, RZ, 0x7, R11 ;  /* 0x00000007ff0b7819 */ /* 0x000fe2000001140b */
[----:B------:R-:W-:Y:S01]  /*cd20*/  ULDC UR5, c[0x0][0x988] ;  /* 0x0002620000057ab9 */ /* 0x000fe20000000800 */
[----:B------:R-:W-:Y:S01]  /*cd30*/  ULDC UR4, c[0x0][0x988] ;  /* 0x0002620000047ab9 */ /* 0x000fe20000000800 */
[----:B------:R-:W-:Y:S01]  /*cd40*/  ULDC UR28, c[0x0][0x9e0] ;  /* 0x00027800001c7ab9 */ /* 0x000fe20000000800 */
[----:B------:R-:W-:Y:S01]  /*cd50*/  ULDC UR9, c[0x0][0x9e0] ;  /* 0x0002780000097ab9 */ /* 0x000fe20000000800 */
        /* <DEDUP_REMOVED lines=16> */
[----:B--2---:R-:W-:-:S04]  /*ce60*/  VIMNMX R12, R12, R11, !PT ;  /* 0x0000000b0c0c7248 */ /* 0x004fc80007fe0100 */
[----:B------:R-:W-:Y:S01]  /*ce70*/  ISETP.GE.AND P1, PT, R0, R12, PT ;  /* 0x0000000c0000720c */ /* 0x000fe20003f26270 */
[----:B------:R0:W-:-:S12]  /*ce80*/  STL [R1+0x24], R12 ;  /* 0x0000240c01007387 */ /* 0x0001d80000100800 */
[----:B0-----:R-:W-:Y:S05]  /*ce90*/  @!P1 BRA `(.L_x_1690) ;  /* 0x00000038002c9947 */ /* 0x001fea0003800000 */
[----:B------:R-:W-:-:S07]  /*cea0*/  IMAD.MOV.U32 R119, RZ, RZ, RZ ;  /* 0x000000ffff777224 */ /* 0x000fce00078e00ff */
.L_x_1710:
[----:B------:R-:W2:Y:S01]  /*ceb0*/  LDL R10, [R1+0x28] ;  /* 0x00002800010a7983 */ /* 0x000ea20000100800 */
[----:B------:R-:W-:Y:S01]  /*cec0*/  VIADD R15, R19, 0x1 ;  /* 0x00000001130f7836 */ /* 0x000fe20000000000 */
[----:B------:R-:W-:Y:S05]  /*ced0*/  YIELD ;  /* 0x0000000000007946 */ /* 0x000fea0003800000 */
[----:B------:R-:W-:-:S04]  /*cee0*/  ISETP.NE.AND P2, PT, R15, 0x2, PT ;  /* 0x000000020f00780c */ /* 0x000fc80003f45270 */
[----:B------:R-:W-:Y:S02]  /*cef0*/  SEL R11, RZ, 0x1, P2 ;  /* 0x00000001ff0b7807 */ /* 0x000fe40001000000 */
[----:B------:R-:W-:Y:S02]  /*cf00*/  SEL R15, R15, RZ, P2 ;  /* 0x000000ff0f0f7207 */ /* 0x000fe40001000000 */
[----:B------:R-:W-:Y:S02]  /*cf10*/  LOP3.LUT R20, R154, R11, RZ, 0x3c, !PT ;  /* 0x0000000b9a147212 */ /* 0x000fe400078e3cff */
[----:B--2---:R-:W-:-:S13]  /*cf20*/  ISETP.NE.AND P1, PT, R10, RZ, PT ;  /* 0x000000ff0a00720c */ /* 0x004fda0003f25270 */
[----:B------:R-:W-:Y:S05]  /*cf30*/  @P1 BRA `(.L_x_1691) ;  /* 0x0000000000301947 */ /* 0x000fea0003800000 */
[----:B------:R-:W-:Y:S05]  /*cf40*/  @!P0 BRA `(.L_x_1692) ;  /* 0x0000000000048947 */ /* 0x000fea0003800000 */
[----:B------:R-:W-:Y:S01]  /*cf50*/  BPT.TRAP 0x1 ;  /* 0x000000040000795c */ /* 0x000fe20000300000 */
.L_x_1692:
[----:B------:R-:W-:Y:S01]  /*cf60*/  IMAD R11, R15, 0x8, R2 ;  /* 0x000000080f0b7824 */ /* 0x000fe200078e0202 */
[----:B------:R-:W-:-:S04]  /*cf70*/  SHF.L.U32 R10, R20, 0x1f, RZ ;  /* 0x0000001f140a7819 */ /* 0x000fc800000006ff */
[----:B------:R0:W1:Y:S01]  /*cf80*/  SYNCS.PHASECHK.TRANS64.TRYWAIT P2, [R11+URZ+0x16830], R10 ;  /* 0x0168300a0b0075a7 */ /* 0x000062000804017f */
[----:B------:R-:W-:Y:S05]  /*cf90*/  @!P0 BRA `(.L_x_1693) ;  /* 0x0000000000048947 */ /* 0x000fea0003800000 */
[----:B------:R-:W-:Y:S01]  /*cfa0*/  BPT.TRAP 0x1 ;  /* 0x000000040000795c */ /* 0x000fe20000300000 */
.L_x_1693:
[----:B------:R-:W-:Y:S04]  /*cfb0*/  BSSY B0, `(.L_x_1691) ;  /* 0x0000004000007945 */ /* 0x000fe80003800000 */
[----:B-1----:R-:W-:Y:S05]  /*cfc0*/  @P2 BRA `(.L_x_1694) ;  /* 0x0000000000082947 */ /* 0x002fea0003800000 */
[----:B------:R-:W1:Y:S02]  /*cfd0*/  SYNCS.PHASECHK.TRANS64.TRYWAIT P2, [R11+URZ+0x16830], R10 ;  /* 0x0168300a0b0075a7 */ /* 0x000e64000804017f */
[----:B-1----:R-:W-:Y:S05]  /*cfe0*/  @!P2 BRA `(.L_x_1695) ;  /* 0x0000014000c8a947 */ /* 0x002fea0003800000 */
.L_x_1694:
[----:B------:R-:W-:Y:S05]  /*cff0*/  BSYNC B0 ;  /* 0x0000000000007941 */ /* 0x000fea0003800000 */
.L_x_1691:
[----:B------:R-:W2:Y:S01]  /*d000*/  LDL R12, [R1+0x2c] ;  /* 0x00002c00010c7983 */ /* 0x000ea20000100800 */
[----:B01----:R-:W0:Y:S01]  /*d010*/  S2R R10, SR_TID.X ;  /* 0x00000000000a7919 */ /* 0x003e220000002100 */
[----:B------:R-:W-:Y:S01]  /*d020*/  IMAD.MOV.U32 R11, RZ, RZ, 0x40000040 ;  /* 0x40000040ff0b7424 */ /* 0x000fe200078e00ff */
[----:B------:R-:W-:Y:S05]  /*d030*/  WARPSYNC.ALL ;  /* 0x0000000000007948 */ /* 0x000fea0003800000 */
[----:B------:R-:W-:Y:S02]  /*d040*/  R2UR UR23, R11 ;  /* 0x000000000b1772ca */ /* 0x000fe400000e0000 */
[----:B0-----:R-:W-:-:S05]  /*d050*/  SHF.R.U32.HI R10, RZ, 0x7, R10 ;  /* 0x00000007ff0a7819 */ /* 0x001fca000001160a */
[----:B------:R-:W-:Y:S02]  /*d060*/  VIADD R21, R10, 0x8 ;  /* 0x000000080a157836 */ /* 0x000fe40000000000 */
[----:B------:R-:W-:-:S05]  /*d070*/  IMAD.MOV.U32 R13, RZ, RZ, 0x40000040 ;  /* 0x40000040ff0d7424 */ /* 0x000fca00078e00ff */
[----:B------:R-:W-:Y:S01]  /*d080*/  R2UR UR19, R13 ;  /* 0x000000000d1372ca */ /* 0x000fe200000e0000 */
[----:B------:R-:W-:Y:S01]  /*d090*/  IMAD.MOV.U32 R25, RZ, RZ, 0x40000040 ;  /* 0x40000040ff197424 */ /* 0x000fe200078e00ff */
[----:B------:R-:W-:Y:S02]  /*d0a0*/  R2UR UR12, R6 ;  /* 0x00000000060c72ca */ /* 0x000fe400000e0000 */
[----:B------:R-:W-:Y:S02]  /*d0b0*/  R2UR UR13, R7 ;  /* 0x00000000070d72ca */ /* 0x000fe400000e0000 */
[C---:B------:R-:W-:Y:S02]  /*d0c0*/  R2UR UR15, R25.reuse ;  /* 0x00000000190f72ca */ /* 0x040fe400000e0000 */
[----:B------:R-:W-:Y:S01]  /*d0d0*/  R2UR UR27, R25 ;  /* 0x00000000191b72ca */ /* 0x000fe200000e0000 */
[----:B------:R0:W-:Y:S01]  /*d0e0*/  BAR.SYNC.DEFER_BLOCKING R21, 0x100 ;  /* 0x000400150000751d */ /* 0x0001e20000010000 */
[----:B--2---:R-:W-:-:S04]  /*d0f0*/  IMAD R24, R15, 0x400, R12 ;  /* 0x000004000f187824 */ /* 0x004fc800078e020c */
[----:B------:R-:W-:-:S05]  /*d100*/  VIADD R10, R24, 0x4 ;  /* 0x00000004180a7836 */ /* 0x000fca0000000000 */
[----:B------:R-:W-:Y:S02]  /*d110*/  R2UR UR22, R10 ;  /* 0x000000000a1672ca */ /* 0x000fe400000e0000 */
[----:B------:R-:W2:Y:S01]  /*d120*/  LDL.64 R10, [R1+0x18] ;  /* 0x00001800010a7983 */ /* 0x000ea20000100a00 */
[----:B------:R-:W-:-:S04]  /*d130*/  IADD3 R12, R24, 0x2, RZ ;  /* 0x00000002180c7810 */ /* 0x000fc80007ffe0ff */
[----:B------:R-:W-:Y:S02]  /*d140*/  R2UR UR18, R12 ;  /* 0x000000000c1272ca */ /* 0x000fe400000e0000 */
[----:B------:R-:W3:Y:S01]  /*d150*/  LDL.64 R12, [R1+0x10] ;  /* 0x00001000010c7983 */ /* 0x000ee20000100a00 */
[C---:B------:R-:W-:Y:S01]  /*d160*/  R2UR UR14, R24.reuse ;  /* 0x00000000180e72ca */ /* 0x040fe200000e0000 */
[----:B------:R-:W-:-:S05]  /*d170*/  VIADD R24, R24, 0x6 ;  /* 0x0000000618187836 */ /* 0x000fca0000000000 */
[----:B------:R-:W-:Y:S02]  /*d180*/  R2UR UR26, R24 ;  /* 0x00000000181a72ca */ /* 0x000fe400000e0000 */
[----:B------:R-:W-:-:S06]  /*d190*/  WARPGROUP.ARRIVE ;  /* 0x00000000000079c5 */ /* 0x000fcc0000000000 */
[----:B------:R-:W-:Y:S03]  /*d1a0*/  HGMMA.64x128x16.F32 R24, gdesc[UR12], RZ, !UPT, gsb0 ;  /* 0x01e000000c1879f0 */ /* 0x000fe6000c0008ff */
[----:B------:R-:W-:Y:S02]  /*d1b0*/  WARPGROUP.DEPBAR.LE gsb0, 0x0 ;  /* 0x00008000000079c5 */ /* 0x000fe40000010000 */
[----:B------:R-:W-:Y:S01]  /*d1c0*/  WARPGROUP.ARRIVE ;  /* 0x00000000000079c5 */ /* 0x000fe20000000000 */
[----:B--2---:R-:W-:Y:S02]  /*d1d0*/  R2UR UR16, R10 ;  /* 0x000000000a1072ca */ /* 0x004fe400000e0000 */
[----:B------:R-:W-:-:S13]  /*d1e0*/  R2UR UR17, R11 ;  /* 0x000000000b1172ca */ /* 0x000fda00000e0000 */
[----:B------:R-:W-:Y:S01]  /*d1f0*/  HGMMA.64x128x16.F32 R24, gdesc[UR16], R24, gsb0 ;  /* 0x01e00000101879f0 */ /* 0x000fe20008000818 */
[----:B---3--:R-:W-:Y:S02]  /*d200*/  R2UR UR20, R12 ;  /* 0x000000000c1472ca */ /* 0x008fe400000e0000 */
[----:B------:R-:W-:Y:S02]  /*d210*/  R2UR UR21, R13 ;  /* 0x000000000d1572ca */ /* 0x000fe400000e0000 */
        /* <DEDUP_REMOVED lines=12> */
.L_x_1697:
[----:B------:R-:W-:Y:S01]  /*d2e0*/  SHF.L.U32 R10, R154, 0x1f, RZ ;  /* 0x0000001f9a0a7819 */ /* 0x000fe200000006ff */
[----:B------:R-:W-:-:S04]  /*d2f0*/  IMAD R11, R19, 0x8, R2 ;  /* 0x00000008130b7824 */ /* 0x000fc800078e0202 */
[----:B------:R0:W1:Y:S01]  /*d300*/  SYNCS.PHASECHK.TRANS64.TRYWAIT P1, [R11+URZ+0x16850], R10 ;  /* 0x0168500a0b0075a7 */ /* 0x000062000802017f */
[----:B------:R-:W-:Y:S05]  /*d310*/  @!P0 BRA `(.L_x_1698) ;  /* 0x0000000000048947 */ /* 0x000fea0003800000 */
[----:B------:R-:W-:Y:S01]  /*d320*/  BPT.TRAP 0x1 ;  /* 0x000000040000795c */ /* 0x000fe20000300000 */
.L_x_1698:
[----:B-1----:R-:W-:Y:S05]  /*d330*/  @P1 BRA `(.L_x_1696) ;  /* 0x0000000000081947 */ /* 0x002fea0003800000 */
[----:B------:R-:W1:Y:S02]  /*d340*/  SYNCS.PHASECHK.TRANS64.TRYWAIT P1, [R11+URZ+0x16850], R10 ;  /* 0x0168500a0b0075a7 */ /* 0x000e64000802017f */
[----:B-1----:R-:W-:Y:S05]  /*d350*/  @!P1 BRA `(.L_x_1699) ;  /* 0x0000014000009947 */ /* 0x002fea0003800000 */
.L_x_1696:
[----:B01----:R-:W-:Y:S01]  /*d360*/  VIADD R10, R2, 0x400 ;  /* 0x00000400020a7836 */ /* 0x003fe20000000000 */
[----:B------:R-:W-:Y:S01]  /*d370*/  MOV R11, 0x40000040 ;  /* 0x40000040000b7802 */ /* 0x000fe20000000f00 */
[----:B------:R-:W-:Y:S05]  /*d380*/  WARPSYNC.ALL ;  /* 0x0000000000007948 */ /* 0x000fea0003800000 */
[----:B------:R-:W-:Y:S01]  /*d390*/  SHF.R.U32.HI R10, RZ, 0x4, R10 ;  /* 0x00000004ff0a7819 */ /* 0x000fe2000001160a */
[----:B------:R-:W-:Y:S01]  /*d3a0*/  WARPGROUP.ARRIVE ;  /* 0x00000000000079c5 */ /* 0x000fe20000000000 */
[----:B------:R-:W-:Y:S01]  /*d3b0*/  R2UR UR15, R11 ;  /* 0x000000000b0f72ca */ /* 0x000fe200000e0000 */
[----:B------:R-:W-:Y:S01]  /*d3c0*/  IMAD.MOV.U32 R13, RZ, RZ, 0x40000040 ;  /* 0x40000040ff0d7424 */ /* 0x000fe200078e00ff */
[----:B------:R-:W-:Y:S01]  /*d3d0*/  LOP3.LUT R10, R10, 0x3fff, RZ, 0xc0, !PT ;  /* 0x00003fff0a0a7812 */ /* 0x000fe200078ec0ff */
[----:B------:R-:W-:-:S02]  /*d3e0*/  IMAD.MOV.U32 R11, RZ, RZ, 0x40000040 ;  /* 0x40000040ff0b7424 */ /* 0x000fc400078e00ff */
[----:B------:R-:W0:Y:S02]  /*d3f0*/  S2R R154, SR_TID.X ;  /* 0x00000000009a7919 */ /* 0x000e240000002100 */
[----:B------:R-:W-:-:S04]  /*d400*/  IMAD R10, R19, 0x400, R10 ;  /* 0x00000400130a7824 */ /* 0x000fc800078e020a */
[C---:B------:R-:W-:Y:S01]  /*d410*/  VIADD R12, R10.reuse, 0x80 ;  /* 0x000000800a0c7836 */ /* 0x040fe20000000000 */
[----:B------:R-:W-:-:S13]  /*d420*/  R2UR UR14, R10 ;  /* 0x000000000a0e72ca */ /* 0x000fda00000e0000 */
[----:B------:R-:W-:Y:S01]  /*d430*/  HGMMA.64x64x16.F32 R88, R148, gdesc[UR12].tnspB, R88, gsb0 ;  /* 0x40e0000c94587df0 */ /* 0x000fe20008000858 */
[----:B------:R-:W-:Y:S01]  /*d440*/  R2UR UR14, R12 ;  /* 0x000000000c0e72ca */ /* 0x000fe200000e0000 */
[----:B------:R-:W-:Y:S01]  /*d450*/  VIADD R12, R10, 0x100 ;  /* 0x000001000a0c7836 */ /* 0x000fe20000000000 */
[----:B------:R-:W-:Y:S01]  /*d460*/  R2UR UR15, R13 ;  /* 0x000000000d0f72ca */ /* 0x000fe200000e0000 */
[----:B------:R-:W-:Y:S01]  /*d470*/  IMAD.MOV.U32 R13, RZ, RZ, 0x40000040 ;  /* 0x40000040ff0d7424 */ /* 0x000fe200078e00ff */
[----:B0-----:R-:W-:Y:S02]  /*d480*/  SHF.R.U32.HI R21, RZ, 0x7, R154 ;  /* 0x00000007ff157819 */ /* 0x001fe4000001169a */
[----:B------:R-:W-:Y:S01]  /*d490*/  ISETP.GE.U32.AND P1, PT, R154, 0x180, PT ;  /* 0x000001809a00780c */ /* 0x000fe20003f26070 */
[----:B------:R-:W-:Y:S02]  /*d4a0*/  WARPGROUP.DEPBAR.LE gsb0, 0x0 ;  /* 0x00008000000079c5 */ /* 0x000fe40000010000 */
[----:B------:R-:W-:-:S06]  /*d4b0*/  WARPGROUP.ARRIVE ;  /* 0x00000000000079c5 */ /* 0x000fcc0000000000 */
        /* <DEDUP_REMOVED lines=8> */
[----:B------:R-:W-:Y:S01]  /*d540*/  R2UR UR14, R12 ;  /* 0x000000000c0e72ca */ /* 0x000fe200000e0000 */
[----:B------:R-:W-:Y:S01]  /*d550*/  VIADD R12, R10, 0x200 ;  /* 0x000002000a0c7836 */ /* 0x000fe20000000000 */
[----:B------:R-:W-:Y:S02]  /*d560*/  R2UR UR15, R13 ;  /* 0x000000000d0f72ca */ /* 0x000fe400000e0000 */
[----:B------:R-:W-:Y:S01]  /*d570*/  MOV R13, 0x40000040 ;  /* 0x40000040000d7802 */ /* 0x000fe20000000f00 */
        /* <DEDUP_REMOVED lines=11> */
[C---:B------:R-:W-:Y:S01]  /*d630*/  VIADD R12, R10.reuse, 0x300 ;  /* 0x000003000a0c7836 */ /* 0x040fe20000000000 */
[----:B------:R-:W-:Y:S01]  /*d640*/  R2UR UR15, R13 ;  /* 0x000000000d0f72ca */ /* 0x000fe200000e0000 */
[----:B------:R-:W-:Y:S02]  /*d650*/  IMAD.MOV.U32 R13, RZ, RZ, 0x40000040 ;  /* 0x40000040ff0d7424 */ /* 0x000fe400078e00ff */
        /* <DEDUP_REMOVED lines=9> */
[----:B------:R-:W-:Y:S01]  /*d6f0*/  R2UR UR14, R10 ;  /* 0x000000000a0e72ca */ /* 0x000fe200000e0000 */
[----:B------:R-:W-:Y:S01]  /*d700*/  VIADD R10, R21, 0x9 ;  /* 0x00000009150a7836 */ /* 0x000fe20000000000 */
[----:B------:R-:W-:-:S04]  /*d710*/  R2UR UR15, R11 ;  /* 0x000000000b0f72ca */ /* 0x000fc800000e0000 */
        /* <DEDUP_REMOVED lines=8> */
.L_x_1700:
[----:B------:R-:W2:Y:S01]  /*d7a0*/  LDL R13, [R1+0x20] ;  /* 0x00002000010d7983 */ /* 0x000ea20000100800 */
[----:B------:R-:W1:Y:S03]  /*d7b0*/  LDC R11, c[0x0][0x448] ;  /* 0x00011200ff0b7b82 */ /* 0x000e660000000800 */
[----:B0-----:R-:W2:Y:S04]  /*d7c0*/  LDL R10, [R1+0x30] ;  /* 0x00003000010a7983 */ /* 0x001ea80000100800 */
[----:B------:R-:W3:Y:S01]  /*d7d0*/  LDL R125, [R1] ;  /* 0x00000000017d7983 */ /* 0x000ee20000100800 */
[----:B-1----:R-:W-:-:S13]  /*d7e0*/  ISETP.NE.AND P1, PT, R11, 0x1, PT ;  /* 0x000000010b00780c */ /* 0x002fda0003f25270 */
[----:B------:R-:W0:Y:S08]  /*d7f0*/  @P1 LDC R12, c[0x0][0x44c] ;  /* 0x00011300ff0c1b82 */ /* 0x000e300000000800 */
        /* <DEDUP_REMOVED lines=10> */
[----:B------:R-:W-:Y:S01]  /*d8a0*/  IMAD.U32 R59, RZ, RZ, UR38 ;  /* 0x00000026ff3b7e24 */ /* 0x000fe2000f8e00ff */
[----:B------:R-:W-:Y:S01]  /*d8b0*/  LOP3.LUT P3, RZ, R23, 0x4, RZ, 0xc0, !PT ;  /* 0x0000000417ff7812 */ /* 0x000fe2000786c0ff */
        /* <DEDUP_REMOVED lines=9> */
[----:B--2---:R-:W-:-:S05]  /*d950*/  IADD3 R10, R10, R13, RZ ;  /* 0x0000000d0a0a7210 */ /* 0x004fca0007ffe0ff */
[----:B0-----:R-:W-:-:S05]  /*d960*/  @P1 IMAD.HI.U32 R12, R10, R12, RZ ;  /* 0x0000000c0a0c1227 */ /* 0x001fca00078e00ff */
[----:B-1----:R-:W-:Y:S01]  /*d970*/  @P1 SHF.R.U32.HI R10, RZ, R11, R12 ;  /* 0x0000000bff0a1219 */ /* 0x002fe2000001160c */
        /* <DEDUP_REMOVED lines=31> */
[----:B------:R-:W-:-:S02]  /*db70*/  IMAD R58, R15, 0x8, R2 ;  /* 0x000000080f3a7824 */ /* 0x000fc400078e0202 */
        /* <DEDUP_REMOVED lines=8> */
[----:B------:R-:W-:Y:S02]  /*dc00*/  VIADD R58, R58, 0x16840 ;  /* 0x000168403a3a7836 */ /* 0x000fe40000000000 */
        /* <DEDUP_REMOVED lines=9> */
[----:B------:R-:W-:Y:S01]  /*dca0*/  PRMT R58, R59, 0x654, R58 ;  /* 0x000006543b3a7816 */ /* 0x000fe2000000003a */
[----:B------:R-:W-:-:S02]  /*dcb0*/  IMAD.SHL.U32 R85, R0, 0x80, RZ ;  /* 0x0000008000557824 */ /* 0x000fc400078e00ff */
[----:B------:R-:W-:Y:S01]  /*dcc0*/  FMUL.FTZ R74, R76, UR29 ;  /* 0x0000001d4c4a7c20 */ /* 0x000fe20008410000 */
[----:B------:R-:W0:Y:S01]  /*dcd0*/  SHFL.IDX PT, R123, R10, RZ, 0x1c1f ;  /* 0x001c1fff0a7b7589 */ /* 0x000e2200000e0000 */
[----:B------:R-:W-:Y:S01]  /*dce0*/  FMUL.FTZ R76, R78, UR29 ;  /* 0x0000001d4e4c7c20 */ /* 0x000fe20008410000 */
[----:B------:R-:W-:Y:S01]  /*dcf0*/  FMUL.FTZ R78, R80, UR29 ;  /* 0x0000001d504e7c20 */ /* 0x000fe20008410000 */
[----:B------:R-:W-:Y:S01]  /*dd00*/  FMUL.FTZ R80, R82, UR29 ;  /* 0x0000001d52507c20 */ /* 0x000fe20008410000 */
[----:B------:R1:W-:Y:S01]  /*dd10*/  SYNCS.ARRIVE.TRANS64.RED.A1T0 RZ, [R58+URZ], RZ ;  /* 0x000000ff3aff79a7 */ /* 0x0003e2000810043f */
[----:B------:R-:W-:Y:S01]  /*dd20*/  FMUL.FTZ R82, R84, UR29 ;  /* 0x0000001d54527c20 */ /* 0x000fe20008410000 */
[----:B------:R-:W-:Y:S01]  /*dd30*/  FMUL.FTZ R84, R86, UR29 ;  /* 0x0000001d56547c20 */ /* 0x000fe20008410000 */
[----:B------:R-:W-:Y:S01]  /*dd40*/  FMUL.FTZ R86, R87, UR29 ;  /* 0x0000001d57567c20 */ /* 0x000fe20008410000 */
[----:B-1----:R-:W-:Y:S01]  /*dd50*/  IADD3 R58, -R85, 0x1, RZ ;  /* 0x00000001553a7810 */ /* 0x002fe20007ffe1ff */
[----:B------:R-:W1:Y:S04]  /*dd60*/  MUFU.TANH R11, R11 ;  /* 0x0000000b000b7308 */ /* 0x000e680000002400 */
[----:B---3--:R-:W-:-:S04]  /*dd70*/  IMAD R58, R125, -0x2, R58 ;  /* 0xfffffffe7d3a7824 */ /* 0x008fc800078e023a */
[----:B------:R-:W2:Y:S01]  /*dd80*/  MUFU.TANH R12, R12 ;  /* 0x0000000c000c7308 */ /* 0x000ea20000002400 */
[----:B------:R-:W-:-:S07]  /*dd90*/  IADD3 R58, -R155, R58, R156 ;  /* 0x0000003a9b3a7210 */ /* 0x000fce0007ffe19c */
[----:B------:R-:W3:Y:S01]  /*dda0*/  MUFU.TANH R13, R13 ;  /* 0x0000000d000d7308 */ /* 0x000ee20000002400 */
[----:B------:R-:W-:-:S07]  /*ddb0*/  VIADD R121, R58, UR31 ;  /* 0x0000001f3a797c36 */ /* 0x000fce0008000000 */
        /* <DEDUP_REMOVED lines=50> */
[----:B------:R-:W1:Y:S08]  /*e0e0*/  MUFU.TANH R84, R84 ;  /* 0x0000005400547308 */ /* 0x000e700000002400 */
[----:B------:R-:W1:Y:S01]  /*e0f0*/  MUFU.TANH R86, R86 ;  /* 0x0000005600567308 */ /* 0x000e620000002400 */
[----:B------:R-:W-:Y:S01]  /*e100*/  VIADD R122, R58, UR28 ;  /* 0x0000001c3a7a7c36 */ /* 0x000fe20008000000 */
[----:B0-----:R-:W-:-:S03]  /*e110*/  IADD3 R87, R121, R123, RZ ;  /* 0x0000007b79577210 */ /* 0x001fc60007ffe0ff */
[----:B------:R-:W-:Y:S01]  /*e120*/  IMAD.IADD R120, R122, 0x1, R123 ;  /* 0x000000017a787824 */ /* 0x000fe200078e027b */
[----:B--234-:R-:W-:Y:S06]  /*e130*/  @!P3 BRA `(.L_x_1701) ;  /* 0x000000000058b947 */ /* 0x01cfec0003800000 */
[----:B------:R-:W-:Y:S01]  /*e140*/  IADD3 R123, -R155, R156, R123 ;  /* 0x0000009c9b7b7210 */ /* 0x000fe20007ffe17b */
[----:B------:R-:W-:Y:S03]  /*e150*/  BSSY B0, `(.L_x_1702) ;  /* 0x0000010000007945 */ /* 0x000fe60003800000 */
        /* <DEDUP_REMOVED lines=10> */
.L_x_1703:
[----:B------:R-:W-:-:S05]  /*e200*/  IMAD.U32 R124, RZ, RZ, UR8 ;  /* 0x00000008ff7c7e24 */ /* 0x000fca000f8e00ff */
[----:B------:R-:W-:-:S13]  /*e210*/  ISETP.NE.AND P1, PT, R124, 0x1, PT ;  /* 0x000000017c00780c */ /* 0x000fda0003f25270 */
[----:B------:R-:W0:Y:S02]  /*e220*/  @P1 LDC.64 R58, c[0x0][0x9e8] ;  /* 0x00027a00ff3a1b82 */ /* 0x000e240000000a00 */
[----:B0-----:R-:W-:-:S05]  /*e230*/  @P1 IMAD.HI.U32 R58, R123, R58, RZ ;  /* 0x0000003a7b3a1227 */ /* 0x001fca00078e00ff */
[----:B------:R-:W-:-:S07]  /*e240*/  @P1 SHF.R.U32.HI R123, RZ, R59, R58 ;  /* 0x0000003bff7b1219 */ /* 0x000fce000001163a */
.L_x_1704:
[----:B------:R-:W-:Y:S05]  /*e250*/  BSYNC B0 ;  /* 0x0000000000007941 */ /* 0x000fea0003800000 */
.L_x_1702:
[----:B------:R-:W-:-:S04]  /*e260*/  IMAD R123, R123, R124, -R85 ;  /* 0x0000007c7b7b7224 */ /* 0x000fc800078e0a55 */
[----:B------:R-:W-:-:S05]  /*e270*/  IMAD R123, R125, -0x2, R123 ;  /* 0xfffffffe7d7b7824 */ /* 0x000fca00078e027b */
[----:B------:R-:W-:Y:S02]  /*e280*/  VIMNMX R87, R87, R123, !PT ;  /* 0x0000007b57577248 */ /* 0x000fe40007fe0100 */
[----:B------:R-:W-:-:S07]  /*e290*/  VIADDMNMX R120, R123, R124, R120, PT ;  /* 0x0000007c7b787246 */ /* 0x000fce0003800178 */
.L_x_1701:
[----:B------:R-:W-:Y:S01]  /*e2a0*/  ISETP.GT.AND P5, PT, R0, -0x1, PT ;  /* 0xffffffff0000780c */ /* 0x000fe20003fa4270 */
[----:B------:R-:W0:Y:S03]  /*e2b0*/  SHFL.IDX PT, R10, R10, 0x1, 0x1c1f ;  /* 0x003c1f000a0a7f89 */ /* 0x000e2600000e0000 */
[C---:B------:R-:W-:Y:S02]  /*e2c0*/  ISETP.GT.AND P2, PT, R87.reuse, RZ, P5 ;  /* 0x000000ff5700720c */ /* 0x040fe40002f44270 */
[----:B------:R-:W-:Y:S02]  /*e2d0*/  ISETP.GT.AND P1, PT, R87, 0x1, P5 ;  /* 0x000000015700780c */ /* 0x000fe40002f24270 */
[C---:B------:R-:W-:Y:S02]  /*e2e0*/  ISETP.LT.OR P2, PT, R120.reuse, 0x1, P2 ;  /* 0x000000017800780c */ /* 0x040fe40001741670 */
[----:B------:R-:W-:-:S02]  /*e2f0*/  ISETP.LT.OR P1, PT, R120, 0x2, P1 ;  /* 0x000000027800780c */ /* 0x000fc40000f21670 */
[----:B-1----:R-:W-:Y:S02]  /*e300*/  FSEL R11, R11, -INF , !P2 ;  /* 0xff8000000b0b7808 */ /* 0x002fe40005000000 */
[----:B------:R-:W-:Y:S02]  /*e310*/  FSEL R12, R12, -INF , !P1 ;  /* 0xff8000000c0c7808 */ /* 0x000fe40004800000 */
[C---:B------:R-:W-:Y:S02]  /*e320*/  ISETP.GT.AND P2, PT, R87.reuse, 0x8, P5 ;  /* 0x000000085700780c */ /* 0x040fe40002f44270 */
[----:B------:R-:W-:Y:S02]  /*e330*/  ISETP.GT.AND P1, PT, R87, 0x9, P5 ;  /* 0x000000095700780c */ /* 0x000fe40002f24270 */
[C---:B------:R-:W-:Y:S02]  /*e340*/  ISETP.LT.OR P2, PT, R120.reuse, 0x9, P2 ;  /* 0x000000097800780c */ /* 0x040fe40001741670 */
[----:B------:R-:W-:-:S02]  /*e350*/  ISETP.LT.OR P1, PT, R120, 0xa, P1 ;  /* 0x0000000a7800780c */ /* 0x000fc40000f21670 */
[----:B------:R-:W-:Y:S01]  /*e360*/  FSEL R24, R24, -INF , !P2 ;  /* 0xff80000018187808 */ /* 0x000fe20005000000 */
[--C-:B0-----:R-:W-:Y:S01]  /*e370*/  IMAD.IADD R122, R122, 0x1, R10.reuse ;  /* 0x000000017a7a7824 */ /* 0x101fe200078e020a */
[----:B------:R-:W-:Y:S01]  /*e380*/  FSEL R25, R25, -INF , !P1 ;  /* 0xff80000019197808 */ /* 0x000fe20004800000 */
[----:B------:R-:W-:Y:S01]  /*e390*/  IMAD.IADD R121, R121, 0x1, R10 ;  /* 0x0000000179797824 */ /* 0x000fe200078e020a */
[C---:B------:R-:W-:Y:S02]  /*e3a0*/  ISETP.GT.AND P2, PT, R87.reuse, 0x10, P5 ;  /* 0x000000105700780c */ /* 0x040fe40002f44270 */
[----:B------:R-:W-:Y:S02]  /*e3b0*/  ISETP.GT.AND P1, PT, R87, 0x11, P5 ;  /* 0x000000115700780c */ /* 0x000fe40002f24270 */
[C---:B------:R-:W-:Y:S02]  /*e3c0*/  ISETP.LT.OR P2, PT, R120.reuse, 0x11, P2 ;  /* 0x000000117800780c */ /* 0x040fe40001741670 */
[----:B------:R-:W-:-:S02]  /*e3d0*/  ISETP.LT.OR P1, PT, R120, 0x12, P1 ;  /* 0x000000127800780c */ /* 0x000fc40000f21670 */
[----:B------:R-:W-:Y:S02]  /*e3e0*/  FSEL R28, R28, -INF , !P2 ;  /* 0xff8000001c1c7808 */ /* 0x000fe40005000000 */
[----:B------:R-:W-:Y:S02]  /*e3f0*/  FSEL R29, R29, -INF , !P1 ;  /* 0xff8000001d1d7808 */ /* 0x000fe40004800000 */
        /* <DEDUP_REMOVED lines=77> */
[----:B------:R-:W-:Y:S01]  /*e8d0*/  FSEL R83, R83, -INF , !P1 ;  /* 0xff80000053537808 */ /* 0x000fe20004800000 */
[----:B------:R-:W-:Y:S08]  /*e8e0*/  @!P3 BRA `(.L_x_1705) ;  /* 0x000000000058b947 */ /* 0x000ff00003800000 */
        /* <DEDUP_REMOVED lines=12> */
.L_x_1707:
[----:B------:R-:W-:-:S05]  /*e9b0*/  IMAD.U32 R87, RZ, RZ, UR8 ;  /* 0x00000008ff577e24 */ /* 0x000fca000f8e00ff */
[----:B------:R-:W-:-:S13]  /*e9c0*/  ISETP.NE.AND P1, PT, R87, 0x1, PT ;  /* 0x000000015700780c */ /* 0x000fda0003f25270 */
[----:B------:R-:W0:Y:S02]  /*e9d0*/  @P1 LDC.64 R32, c[0x0][0x9e8] ;  /* 0x00027a00ff201b82 */ /* 0x000e240000000a00 */
[----:B0-----:R-:W-:-:S05]  /*e9e0*/  @P1 IMAD.HI.U32 R32, R10, R32, RZ ;  /* 0x000000200a201227 */ /* 0x001fca00078e00ff */
[----:B------:R-:W-:-:S07]  /*e9f0*/  @P1 SHF.R.U32.HI R10, RZ, R33, R32 ;  /* 0x00000021ff0a1219 */ /* 0x000fce0000011620 */
.L_x_1708:
[----:B------:R-:W-:Y:S05]  /*ea00*/  BSYNC B0 ;  /* 0x0000000000007941 */ /* 0x000fea0003800000 */
.L_x_1706:
[----:B------:R-:W-:-:S04]  /*ea10*/  IMAD R10, R10, R87, -R85 ;  /* 0x000000570a0a7224 */ /* 0x000fc800078e0a55 */
[----:B------:R-:W-:-:S05]  /*ea20*/  IMAD R10, R125, -0x2, R10 ;  /* 0xfffffffe7d0a7824 */ /* 0x000fca00078e020a */
[----:B------:R-:W-:Y:S02]  /*ea30*/  VIMNMX R121, R121, R10, !PT ;  /* 0x0000000a79797248 */ /* 0x000fe40007fe0100 */
[----:B------:R-:W-:-:S07]  /*ea40*/  VIADDMNMX R122, R10, R87, R122, PT ;  /* 0x000000570a7a7246 */ /* 0x000fce000380017a */
.L_x_1705:
[----:B------:R-:W-:Y:S01]  /*ea50*/  FMNMX.FTZ R33, R11, R5, !PT ;  /* 0x000000050b217209 */ /* 0x000fe20007810000 */
[----:B------:R-:W-:Y:S01]  /*ea60*/  UMOV UR30, UR5 ;  /* 0x00000005001e7c82 */ /* 0x000fe20008000000 */
[----:B------:R-:W-:Y:S02]  /*ea70*/  ISETP.GT.AND P1, PT, R121, 0x1, P5 ;  /* 0x000000017900780c */ /* 0x000fe40002f24270 */
[----:B------:R-:W-:Y:S02]  /*ea80*/  FMNMX.FTZ R33, R12, R33, !PT ;  /* 0x000000210c217209 */ /* 0x000fe40007810000 */
[----:B------:R-:W-:Y:S02]  /*ea90*/  LOP3.LUT R23, R23, 0xbfffffff, RZ, 0xc0, !PT ;  /* 0xbfffffff17177812 */ /* 0x000fe400078ec0ff */
[----:B------:R-:W-:Y:S02]  /*eaa0*/  FMNMX.FTZ R10, R24, R33, !PT ;  /* 0x00000021180a7209 */ /* 0x000fe40007810000 */
[----:B------:R-:W-:-:S02]  /*eab0*/  ISETP.LT.OR P1, PT, R122, 0x2, P1 ;  /* 0x000000027a00780c */ /* 0x000fc40000f21670 */
[----:B------:R-:W-:Y:S02]  /*eac0*/  FMNMX.FTZ R33, R25, R10, !PT ;  /* 0x0000000a19217209 */ /* 0x000fe40007810000 */
[----:B------:R-:W-:Y:S02]  /*ead0*/  ISETP.GT.AND P2, PT, R121, 0x8, P5 ;  /* 0x000000087900780c */ /* 0x000fe40002f44270 */
[----:B------:R-:W-:Y:S02]  /*eae0*/  FMNMX.FTZ R10, R28, R33, !PT ;  /* 0x000000211c0a7209 */ /* 0x000fe40007810000 */
[----:B------:R-:W-:Y:S02]  /*eaf0*/  @P0 LOP3.LUT R23, R23, 0x40000000, RZ, 0xfc, !PT ;  /* 0x4000000017170812 */ /* 0x000fe400078efcff */
[----:B------:R-:W-:Y:S02]  /*eb00*/  FMNMX.FTZ R33, R29, R10, !PT ;  /* 0x0000000a1d217209 */ /* 0x000fe40007810000 */
[----:B------:R-:W-:-:S02]  /*eb10*/  FSEL R21, R21, -INF , !P1 ;  /* 0xff80000015157808 */ /* 0x000fc40004800000 */
[----:B------:R-:W-:Y:S02]  /*eb20*/  FMNMX.FTZ R10, R58, R33, !PT ;  /* 0x000000213a0a7209 */ /* 0x000fe40007810000 */
[----:B------:R-:W-:Y:S02]  /*eb30*/  ISETP.GT.AND P0, PT, R121, RZ, P5 ;  /* 0x000000ff7900720c */ /* 0x000fe40002f04270 */
[----:B------:R-:W-:Y:S02]  /*eb40*/  FMNMX.FTZ R33, R59, R10, !PT ;  /* 0x0000000a3b217209 */ /* 0x000fe40007810000 */
[----:B------:R-:W-:Y:S02]  /*eb50*/  ISETP.GT.AND P1, PT, R121, 0x9, P5 ;  /* 0x000000097900780c */ /* 0x000fe40002f24270 */
[----:B------:R-:W-:Y:S02]  /*eb60*/  FMNMX.FTZ R10, R36, R33, !PT ;  /* 0x00000021240a7209 */ /* 0x000fe40007810000 */
[----:B------:R-:W-:-:S02]  /*eb70*/  ISETP.LT.OR P2, PT, R122, 0x9, P2 ;  /* 0x000000097a00780c */ /* 0x000fc40001741670 */
        /* <DEDUP_REMOVED lines=11> */
[----:B------:R-:W-:-:S02]  /*ec30*/  FSEL R27, R27, -INF , !P1 ;  /* 0xff8000001b1b7808 */ /* 0x000fc40004800000 */
[----:B------:R-:W-:Y:S02]  /*ec40*/  FMNMX.FTZ R33, R49, R10, !PT ;  /* 0x0000000a31217209 */ /* 0x000fe40007810000 */
[----:B------:R-:W-:Y:S02]  /*ec50*/  ISETP.GT.AND P1, PT, R121, 0x11, P5 ;  /* 0x000000117900780c */ /* 0x000fe40002f24270 */
[----:B------:R-:W-:Y:S02]  /*ec60*/  FMNMX.FTZ R10, R52, R33, !PT ;  /* 0x00000021340a7209 */ /* 0x000fe40007810000 */
[----:B------:R-:W-:Y:S02]  /*ec70*/  ISETP.LT.OR P2, PT, R122, 0x11, P2 ;  /* 0x000000117a00780c */ /* 0x000fe40001741670 */
[----:B------:R-:W-:Y:S02]  /*ec80*/  FMNMX.FTZ R33, R53, R10, !PT ;  /* 0x0000000a35217209 */ /* 0x000fe40007810000 */
[----:B------:R-:W-:-:S02]  /*ec90*/  FMNMX.FTZ R120, R13, R14, !PT ;  /* 0x0000000e0d787209 */ /* 0x000fc40007810000 */
[----:B------:R-:W-:Y:S02]  /*eca0*/  FMNMX.FTZ R10, R56, R33, !PT ;  /* 0x00000021380a7209 */ /* 0x000fe40007810000 */
[----:B------:R-:W-:Y:S02]  /*ecb0*/  ISETP.LT.OR P1, PT, R122, 0x12, P1 ;  /* 0x000000127a00780c */ /* 0x000fe40000f21670 */
[----:B------:R-:W-:Y:S02]  /*ecc0*/  FMNMX.FTZ R33, R57, R10, !PT ;  /* 0x0000000a39217209 */ /* 0x000fe40007810000 */
[----:B------:R-:W-:Y:S02]  /*ecd0*/  FSEL R30, R30, -INF , !P2 ;  /* 0xff8000001e1e7808 */ /* 0x000fe40005000000 */
        /* <DEDUP_REMOVED lines=24> */
[----:B------:R-:W-:Y:S01]  /*ee60*/  ISETP.GT.AND P2, PT, R121, 0x28, P5 ;  /* 0x000000287900780c */ /* 0x000fe20002f44270 */
[----:B------:R-:W0:Y:S01]  /*ee70*/  SHFL.BFLY PT, R10, R33, 0x2, 0x1f ;  /* 0x0c401f00210a7f89 */ /* 0x000e2200000e0000 */
[----:B------:R-:W-:-:S02]  /*ee80*/  FSEL R39, R39, -INF , !P1 ;  /* 0xff80000027277808 */ /* 0x000fc40004800000 */
[C---:B------:R-:W-:Y:S02]  /*ee90*/  ISETP.GT.AND P1, PT, R121.reuse, 0x29, P5 ;  /* 0x000000297900780c */ /* 0x040fe40002f24270 */
[C---:B------:R-:W-:Y:S02]  /*eea0*/  ISETP.LT.OR P2, PT, R122.reuse, 0x29, P2 ;  /* 0x000000297a00780c */ /* 0x040fe40001741670 */
[----:B------:R-:W-:Y:S02]  /*eeb0*/  ISETP.LT.OR P1, PT, R122, 0x2a, P1 ;  /* 0x0000002a7a00780c */ /* 0x000fe40000f21670 */
[----:B------:R-:W-:Y:S02]  /*eec0*/  FSEL R42, R42, -INF , !P2 ;  /* 0xff8000002a2a7808 */ /* 0x000fe40005000000 */
[----:B------:R-:W-:Y:S02]  /*eed0*/  ISETP.GT.AND P2, PT, R121, 0x30, P5 ;  /* 0x000000307900780c */ /* 0x000fe40002f44270 */
[----:B------:R-:W-:-:S02]  /*eee0*/  FSEL R43, R43, -INF , !P1 ;  /* 0xff8000002b2b7808 */ /* 0x000fc40004800000 */
[C---:B------:R-:W-:Y:S02]  /*eef0*/  ISETP.GT.AND P1, PT, R121.reuse, 0x31, P5 ;  /* 0x000000317900780c */ /* 0x040fe40002f24270 */
[C---:B------:R-:W-:Y:S02]  /*ef00*/  ISETP.LT.OR P2, PT, R122.reuse, 0x31, P2 ;  /* 0x000000317a00780c */ /* 0x040fe40001741670 */
[----:B------:R-:W-:Y:S02]  /*ef10*/  ISETP.LT.OR P1, PT, R122, 0x32, P1 ;  /* 0x000000327a00780c */ /* 0x000fe40000f21670 */
[----:B------:R-:W-:Y:S02]  /*ef20*/  FSEL R46, R46, -INF , !P2 ;  /* 0xff8000002e2e7808 */ /* 0x000fe40005000000 */
[----:B------:R-:W-:Y:S02]  /*ef30*/  ISETP.GT.AND P2, PT, R121, 0x38, P5 ;  /* 0x000000387900780c */ /* 0x000fe40002f44270 */
[----:B0-----:R-:W-:-:S02]  /*ef40*/  FMNMX.FTZ R85, R33, R10, !PT ;  /* 0x0000000a21557209 */ /* 0x001fc40007810000 */
[----:B------:R-:W-:Y:S02]  /*ef50*/  FMNMX.FTZ R33, R21, R120, !PT ;  /* 0x0000007815217209 */ /* 0x000fe40007810000 */
[----:B------:R-:W-:Y:S01]  /*ef60*/  FSEL R47, R47, -INF , !P1 ;  /* 0xff8000002f2f7808 */ /* 0x000fe20004800000 */
[----:B------:R-:W0:Y:S01]  /*ef70*/  SHFL.BFLY PT, R10, R85, 0x1, 0x1f ;  /* 0x0c201f00550a7f89 */ /* 0x000e2200000e0000 */
        /* <DEDUP_REMOVED lines=28> */
[C---:B------:R-:W-:Y:S02]  /*f140*/  ISETP.GT.AND P4, PT, R121.reuse, 0x68, P5 ;  /* 0x000000687900780c */ /* 0x040fe40002f84270 */
[----:B------:R-:W-:Y:S02]  /*f150*/  FMNMX.FTZ R120, R54, R33, !PT ;  /* 0x0000002136787209 */ /* 0x000fe40007810000 */
[----:B------:R-:W-:Y:S02]  /*f160*/  ISETP.LT.OR P1, PT, R122, 0x4a, P1 ;  /* 0x0000004a7a00780c */ /* 0x000fe40000f21670 */
[----:B------:R-:W-:Y:S02]  /*f170*/  FSEL R60, R60, -INF , !P2 ;  /* 0xff8000003c3c7808 */ /* 0x000fe40005000000 */
[----:B------:R-:W-:Y:S02]  /*f180*/  ISETP.LT.OR P4, PT, R122, 0x69, P4 ;  /* 0x000000697a00780c */ /* 0x000fe40002781670 */
[----:B------:R-:W-:-:S02]  /*f190*/  ISETP.GT.AND P2, PT, R121, 0x50, P5 ;  /* 0x000000507900780c */ /* 0x000fc40002f44270 */
[----:B------:R-:W-:Y:S02]  /*f1a0*/  FMNMX.FTZ R33, R55, R120, !PT ;  /* 0x0000007837217209 */ /* 0x000fe40007810000 */
[----:B------:R-:W-:Y:S02]  /*f1b0*/  FSEL R61, R61, -INF , !P1 ;  /* 0xff8000003d3d7808 */ /* 0x000fe40004800000 */
[----:B------:R-:W-:Y:S02]  /*f1c0*/  ISETP.GT.AND P1, PT, R121, 0x51, P5 ;  /* 0x000000517900780c */ /* 0x000fe40002f24270 */
[----:B------:R-:W-:Y:S02]  /*f1d0*/  ISETP.LT.OR P2, PT, R122, 0x51, P2 ;  /* 0x000000517a00780c */ /* 0x000fe40001741670 */
[----:B------:R-:W-:Y:S02]  /*f1e0*/  FMNMX.FTZ R120, R60, R33, !PT ;  /* 0x000000213c787209 */ /* 0x000fe40007810000 */
[----:B------:R-:W-:-:S02]  /*f1f0*/  ISETP.LT.OR P1, PT, R122, 0x52, P1 ;  /* 0x000000527a00780c */ /* 0x000fc40000f21670 */
[----:B------:R-:W-:Y:S02]  /*f200*/  FSEL R64, R64, -INF , !P2 ;  /* 0xff80000040407808 */ /* 0x000fe40005000000 */
[----:B------:R-:W-:Y:S02]  /*f210*/  LOP3.LUT R23, R23, 0xfffffffd, RZ, 0xc0, !PT ;  /* 0xfffffffd17177812 */ /* 0x000fe400078ec0ff */
[C---:B------:R-:W-:Y:S02]  /*f220*/  ISETP.GT.AND P2, PT, R121.reuse, 0x58, P5 ;  /* 0x000000587900780c */ /* 0x040fe40002f44270 */
[----:B------:R-:W-:Y:S02]  /*f230*/  ISETP.GT.AND P6, PT, R121, 0x69, P5 ;  /* 0x000000697900780c */ /* 0x000fe40002fc4270 */
[----:B0-----:R-:W-:Y:S02]  /*f240*/  FMNMX.FTZ R10, R85, R10, !PT ;  /* 0x0000000a550a7209 */ /* 0x001fe40007810000 */
[----:B------:R-:W-:-:S02]  /*f250*/  FMNMX.FTZ R33, R61, R120, !PT ;  /* 0x000000783d217209 */ /* 0x000fc40007810000 */
[----:B------:R-:W-:Y:S02]  /*f260*/  FSEL R65, R65, -INF , !P1 ;  /* 0xff80000041417808 */ /* 0x000fe40004800000 */
[----:B------:R-:W-:Y:S02]  /*f270*/  @P4 LOP3.LUT R23, R23, 0x2, RZ, 0xfc, !PT ;  /* 0x0000000217174812 */ /* 0x000fe400078efcff */
[----:B------:R-:W-:Y:S02]  /*f280*/  ISETP.GT.AND P1, PT, R121, 0x59, P5 ;  /* 0x000000597900780c */ /* 0x000fe40002f24270 */
[C---:B------:R-:W-:Y:S02]  /*f290*/  ISETP.LT.OR P2, PT, R122.reuse, 0x59, P2 ;  /* 0x000000597a00780c */ /* 0x040fe40001741670 */
[----:B------:R-:W-:Y:S02]  /*f2a0*/  ISETP.LT.OR P4, PT, R122, 0x6a, P6 ;  /* 0x0000006a7a00780c */ /* 0x000fe40003781670 */
[----:B------:R-:W-:-:S02]  /*f2b0*/  FSETP.NEU.FTZ.AND P6, PT, R10, -INF , PT ;  /* 0xff8000000a00780b */ /* 0x000fc40003fdd000 */
[----:B------:R-:W-:Y:S02]  /*f2c0*/  FMNMX.FTZ R120, R64, R33, !PT ;  /* 0x0000002140787209 */ /* 0x000fe40007810000 */
[----:B------:R-:W-:Y:S02]  /*f2d0*/  ISETP.LT.OR P1, PT, R122, 0x5a, P1 ;  /* 0x0000005a7a00780c */ /* 0x000fe40000f21670 */
[----:B------:R-:W-:Y:S02]  /*f2e0*/  FSEL R68, R68, -INF , !P2 ;  /* 0xff80000044447808 */ /* 0x000fe40005000000 */
[----:B------:R-:W-:Y:S02]  /*f2f0*/  ISETP.GT.AND P2, PT, R121, 0x60, P5 ;  /* 0x000000607900780c */ /* 0x000fe40002f44270 */
[----:B------:R-:W-:Y:S02]  /*f300*/  FSEL R32, R10, RZ, P6 ;  /* 0x000000ff0a207208 */ /* 0x000fe40003000000 */
[----:B------:R-:W-:-:S02]  /*f310*/  FMNMX.FTZ R33, R65, R120, !PT ;  /* 0x0000007841217209 */ /* 0x000fc40007810000 */
[----:B------:R-:W-:Y:S01]  /*f320*/  FSEL R69, R69, -INF , !P1 ;  /* 0xff80000045457808 */ /* 0x000fe20004800000 */
[----:B------:R-:W-:Y:S01]  /*f330*/  FADD.FTZ R5, -R32, R5 ;  /* 0x0000000520057221 */ /* 0x000fe20000010100 */
[----:B------:R-:W-:Y:S01]  /*f340*/  ISETP.GT.AND P1, PT, R121, 0x61, P5 ;  /* 0x000000617900780c */ /* 0x000fe20002f24270 */
[----:B------:R-:W-:Y:S01]  /*f350*/  FMUL.FTZ R32, R10, UR30 ;  /* 0x0000001e0a207c20 */ /* 0x000fe20008410000 */
[----:B------:R-:W-:Y:S01]  /*f360*/  ISETP.LT.OR P2, PT, R122, 0x61, P2 ;  /* 0x000000617a00780c */ /* 0x000fe20001741670 */
[----:B------:R-:W-:Y:S01]  /*f370*/  FMUL.FTZ R5, R5, UR30 ;  /* 0x0000001e05057c20 */ /* 0x000fe20008410000 */
[----:B------:R-:W-:Y:S02]  /*f380*/  FMNMX.FTZ R120, R68, R33, !PT ;  /* 0x0000002144787209 */ /* 0x000fe40007810000 */
[----:B------:R-:W-:Y:S02]  /*f390*/  ISETP.LT.OR P1, PT, R122, 0x62, P1 ;  /* 0x000000627a00780c */ /* 0x000fe40000f21670 */
[----:B------:R-:W-:Y:S01]  /*f3a0*/  FSEL R72, R72, -INF , !P2 ;  /* 0xff80000048487808 */ /* 0x000fe20005000000 */
[----:B------:R-:W-:Y:S01]  /*f3b0*/  MUFU.EX2 R5, R5 ;  /* 0x0000000500057308 */ /* 0x000fe20000000800 */
[----:B------:R-:W-:-:S02]  /*f3c0*/  FMNMX.FTZ R33, R69, R120, !PT ;  /* 0x0000007845217209 */ /* 0x000fc40007810000 */
[----:B------:R-:W-:Y:S02]  /*f3d0*/  FSEL R32, R32, RZ, P6 ;  /* 0x000000ff20207208 */ /* 0x000fe40003000000 */
[----:B------:R-:W-:Y:S02]  /*f3e0*/  FSEL R73, R73, -INF , !P1 ;  /* 0xff80000049497808 */ /* 0x000fe40004800000 */
[----:B------:R-:W-:Y:S01]  /*f3f0*/  LOP3.LUT P6, RZ, R23, 0x2, RZ, 0xc0, !PT ;  /* 0x0000000217ff7812 */ /* 0x000fe200078cc0ff */
[--C-:B------:R-:W-:Y:S01]  /*f400*/  FFMA.FTZ R11, R11, UR30, -R32.reuse ;  /* 0x0000001e0b0b7c23 */ /* 0x100fe20008010820 */
[----:B------:R-:W-:Y:S01]  /*f410*/  FMNMX.FTZ R120, R72, R33, !PT ;  /* 0x0000002148787209 */ /* 0x000fe20007810000 */
[--C-:B------:R-:W-:Y:S01]  /*f420*/  FFMA.FTZ R12, R12, UR30, -R32.reuse ;  /* 0x0000001e0c0c7c23 */ /* 0x100fe20008010820 */
[----:B------:R-:W-:Y:S01]  /*f430*/  ISETP.GT.AND P3, PT, R121, 0x70, P5 ;  /* 0x000000707900780c */ /* 0x000fe20002f64270 */
[--C-:B------:R-:W-:Y:S01]  /*f440*/  FFMA.FTZ R24, R24, UR30, -R32.reuse ;  /* 0x0000001e18187c23 */ /* 0x100fe20008010820 */
[----:B------:R-:W-:Y:S01]  /*f450*/  FSEL R76, R76, -INF , !P6 ;  /* 0xff8000004c4c7808 */ /* 0x000fe20007000000 */
[--C-:B------:R-:W-:Y:S01]  /*f460*/  FFMA.FTZ R25, R25, UR30, -R32.reuse ;  /* 0x0000001e19197c23 */ /* 0x100fe20008010820 */
[----:B------:R-:W-:Y:S01]  /*f470*/  FMNMX.FTZ R33, R73, R120, !PT ;  /* 0x0000007849217209 */ /* 0x000fe20007810000 */
[--C-:B------:R-:W-:Y:S01]  /*f480*/  FFMA.FTZ R28, R28, UR30, -R32.reuse ;  /* 0x0000001e1c1c7c23 */ /* 0x100fe20008010820 */
[----:B------:R-:W-:Y:S01]  /*f490*/  ISETP.GT.AND P2, PT, R121, 0x71, P5 ;  /* 0x000000717900780c */ /* 0x000fe20002f44270 */
[--C-:B------:R-:W-:Y:S01]  /*f4a0*/  FFMA.FTZ R29, R29, UR30, -R32.reuse ;  /* 0x0000001e1d1d7c23 */ /* 0x100fe20008010820 */
[----:B------:R-:W-:Y:S01]  /*f4b0*/  ISETP.LT.OR P3, PT, R122, 0x71, P3 ;  /* 0x000000717a00780c */ /* 0x000fe20001f61670 */
        /* <DEDUP_REMOVED lines=21> */
[----:B------:R-:W-:Y:S01]  /*f610*/  ISETP.LT.OR P5, PT, R122, 0x7a, P5 ;  /* 0x0000007a7a00780c */ /* 0x000fe20002fa1670 */
[--C-:B------:R-:W-:Y:S01]  /*f620*/  FFMA.FTZ R53, R53, UR30, -R32.reuse ;  /* 0x0000001e35357c23 */ /* 0x100fe20008010820 */
[----:B------:R-:W-:Y:S01]  /*f630*/  FSEL R84, R84, -INF , !P1 ;  /* 0xff80000054547808 */ /* 0x000fe20004800000 */
[--C-:B------:R-:W-:Y:S01]  /*f640*/  FFMA.FTZ R56, R56, UR30, -R32.reuse ;  /* 0x0000001e38387c23 */ /* 0x100fe20008010820 */
[----:B------:R-:W-:Y:S01]  /*f650*/  FMNMX.FTZ R33, R81, R33, !PT ;  /* 0x0000002151217209 */ /* 0x000fe20007810000 */
[--C-:B------:R-:W-:Y:S01]  /*f660*/  FFMA.FTZ R57, R57, UR30, -R32.reuse ;  /* 0x0000001e39397c23 */ /* 0x100fe20008010820 */
[----:B------:R-:W-:Y:S01]  /*f670*/  FSEL R86, R86, -INF , !P5 ;  /* 0xff80000056567808 */ /* 0x000fe20006800000 */
        /* <DEDUP_REMOVED lines=14> */
[----:B------:R-:W0:Y:S01]  /*f760*/  MUFU.EX2 R148, R11 ;  /* 0x0000000b00947308 */ /* 0x000e220000000800 */
[----:B------:R-:W1:Y:S01]  /*f770*/  SHFL.BFLY PT, R83, R33, 0x2, 0x1f ;  /* 0x0c401f0021537f89 */ /* 0x000e6200000e0000 */
[----:B------:R-:W-:-:S06]  /*f780*/  LOP3.LUT P0, RZ, R23, 0x40000000, RZ, 0xc0, !PT ;  /* 0x4000000017ff7812 */ /* 0x000fcc000780c0ff */
[----:B------:R-:W2:Y:S08]  /*f790*/  MUFU.EX2 R12, R12 ;  /* 0x0000000c000c7308 */ /* 0x000eb00000000800 */
[----:B------:R-:W-:Y:S01]  /*f7a0*/  MUFU.EX2 R24, R24 ;  /* 0x0000001800187308 */ /* 0x000fe20000000800 */
[----:B0-----:R-:W-:-:S07]  /*f7b0*/  FFMA.FTZ R4, R5, R4, R148 ;  /* 0x0000000405047223 */ /* 0x001fce0000010094 */
[----:B------:R-:W-:Y:S01]  /*f7c0*/  MUFU.EX2 R25, R25 ;  /* 0x0000001900197308 */ /* 0x000fe20000000800 */
[----:B-1----:R-:W-:Y:S01]  /*f7d0*/  FMNMX.FTZ R11, R33, R83, !PT ;  /* 0x00000053210b7209 */ /* 0x002fe20007810000 */
[----:B--2---:R-:W-:-:S04]  /*f7e0*/  FADD.FTZ R4, R12, R4 ;  /* 0x000000040c047221 */ /* 0x004fc80000010000 */
[----:B------:R-:W0:Y:S02]  /*f7f0*/  SHFL.BFLY PT, R33, R11, 0x1, 0x1f ;  /* 0x0c201f000b217f89 */ /* 0x000e2400000e0000 */
[----:B------:R-:W-:Y:S08]  /*f800*/  MUFU.EX2 R28, R28 ;  /* 0x0000001c001c7308 */ /* 0x000ff00000000800 */
[----:B------:R-:W-:Y:S08]  /*f810*/  MUFU.EX2 R29, R29 ;  /* 0x0000001d001d7308 */ /* 0x000ff00000000800 */
[----:B------:R-:W-:Y:S01]  /*f820*/  MUFU.EX2 R58, R58 ;  /* 0x0000003a003a7308 */ /* 0x000fe20000000800 */
[----:B0-----:R-:W-:-:S07]  /*f830*/  FMNMX.FTZ R11, R11, R33, !PT ;  /* 0x000000210b0b7209 */ /* 0x001fce0007810000 */
[----:B------:R-:W-:Y:S01]  /*f840*/  MUFU.EX2 R59, R59 ;  /* 0x0000003b003b7308 */ /* 0x000fe20000000800 */
[----:B------:R-:W-:-:S04]  /*f850*/  FSETP.NEU.FTZ.AND P1, PT, R11, -INF , PT ;  /* 0xff8000000b00780b */ /* 0x000fc80003f3d000 */
[----:B------:R-:W-:-:S03]  /*f860*/  FSEL R33, R11, RZ, P1 ;  /* 0x000000ff0b217208 */ /* 0x000fc60000800000 */
[----:B------:R-:W-:Y:S02]  /*f870*/  MUFU.EX2 R36, R36 ;  /* 0x0000002400247308 */ /* 0x000fe40000000800 */
[----:B------:R-:W-:Y:S01]  /*f880*/  FADD.FTZ R14, -R33, R14 ;  /* 0x0000000e210e7221 */ /* 0x000fe20000010100 */
[----:B------:R-:W-:-:S03]  /*f890*/  FMUL.FTZ R33, R11, UR30 ;  /* 0x0000001e0b217c20 */ /* 0x000fc60008410000 */
[----:B------:R-:W-:Y:S02]  /*f8a0*/  FMUL.FTZ R14, R14, UR30 ;  /* 0x0000001e0e0e7c20 */ /* 0x000fe40008410000 */
[----:B------:R-:W-:Y:S01]  /*f8b0*/  MUFU.EX2 R37, R37 ;  /* 0x0000002500257308 */ /* 0x000fe20000000800 */
[----:B------:R-:W-:-:S05]  /*f8c0*/  FSEL R33, R33, RZ, P1 ;  /* 0x000000ff21217208 */ /* 0x000fca0000800000 */
        /* <DEDUP_REMOVED lines=37> */
[----:B-1----:R-:W-:Y:S01]  /*fb20*/  FADD.FTZ R14, R21, R3 ;  /* 0x00000003150e7221 */ /* 0x002fe20000010000 */
[----:B------:R-:W-:Y:S01]  /*fb30*/  FADD.FTZ R3, R24, R4 ;  /* 0x0000000418037221 */ /* 0x000fe20000010000 */
[----:B------:R-:W-:-:S03]  /*fb40*/  FFMA.FTZ R33, R86, UR30, -R33 ;  /* 0x0000001e56217c23 */ /* 0x000fc60008010821 */
        /* <DEDUP_REMOVED lines=111> */
.L_x_1709:
[----:B------:R-:W2:Y:S01]  /*10240*/  LDL R83, [R1+0x24] ;  /* 0x0000240001537983 */ /* 0x000ea20000100800 */
[----:B------:R-:W-:Y:S02]  /*10250*/  IMAD R14, R19, 0x8, R2 ;  /* 0x00000008130e7824 */ /* 0x000fe400078e0202 */
[-C--:B------:R-:W-:Y:S01]  /*10260*/  FMUL.FTZ R88, R88, R5.reuse ;  /* 0x0000000558587220 */ /* 0x080fe20000410000 */
[----:B------:R-:W-:Y:S02]  /*10270*/  IMAD.U32 R19, RZ, RZ, UR38 ;  /* 0x00000026ff137e24 */ /* 0x000fe4000f8e00ff */
[-C--:B------:R-:W-:Y:S01]  /*10280*/  FMUL.FTZ R89, R89, R5.reuse ;  /* 0x0000000559597220 */ /* 0x080fe20000410000 */
[-C--:B------:R-:W-:Y:S01]  /*10290*/  FMUL.FTZ R92, R92, R5.reuse ;  /* 0x000000055c5c7220 */ /* 0x080fe20000410000 */
[----:B------:R-:W-:Y:S01]  /*102a0*/  IADD3 R14, R14, 0x16860, RZ ;  /* 0x000168600e0e7810 */ /* 0x000fe20007ffe0ff */
        /* <DEDUP_REMOVED lines=48> */
[----:B0-----:R-:W-:Y:S01]  /*105b0*/  IMAD.MOV.U32 R14, RZ, RZ, R11 ;  /* 0x000000ffff0e7224 */ /* 0x001fe200078e000b */
[----:B------:R-:W-:Y:S01]  /*105c0*/  F2FP.F16.F32.PACK_AB R133, R55, R54 ;  /* 0x000000363785723e */ /* 0x000fe200000000ff */
[----:B------:R-:W-:Y:S01]  /*105d0*/  IMAD.MOV.U32 R5, RZ, RZ, R10 ;  /* 0x000000ffff057224 */ /* 0x000fe200078e000a */
        /* <DEDUP_REMOVED lines=16> */
[C---:B--2---:R-:W-:Y:S01]  /*106e0*/  ISETP.GT.AND P1, PT, R0.reuse, R83, PT ;  /* 0x000000530000720c */ /* 0x044fe20003f24270 */
[----:B------:R-:W-:-:S12]  /*106f0*/  VIADD R0, R0, 0xffffffff ;  /* 0xffffffff00007836 */ /* 0x000fd80000000000 */
[----:B------:R-:W-:Y:S05]  /*10700*/  @P1 BRA `(.L_x_1710) ;  /* 0xffffffc400e81947 */ /* 0x000fea000383ffff */
[----:B------:R-:W-:Y:S01]  /*10710*/  IMAD.MOV.U32 R14, RZ, RZ, R11 ;  /* 0x000000ffff0e7224 */ /* 0x000fe200078e000b */
[----:B------:R-:W-:Y:S01]  /*10720*/  MOV R5, R10 ;  /* 0x0000000a00057202 */ /* 0x000fe20000000f00 */
[----:B------:R-:W-:Y:S02]  /*10730*/  IMAD.MOV.U32 R19, RZ, RZ, R15 ;  /* 0x000000ffff137224 */ /* 0x000fe400078e000f */
[----:B------:R-:W-:-:S07]  /*10740*/  IMAD.MOV.U32 R154, RZ, RZ, R20 ;  /* 0x000000ffff9a7224 */ /* 0x000fce00078e0014 */
.L_x_1690:
[----:B------:R-:W2:Y:S01]  /*10750*/  LDL R13, [R1+0x20] ;  /* 0x00002000010d7983 */ /* 0x000ea20000100800 */
[----:B------:R-:W0:Y:S01]  /*10760*/  LDC R10, c[0x0][0x448] ;  /* 0x00011200ff0a7b82 */ /* 0x000e220000000800 */
[----:B------:R-:W-:-:S07]  /*10770*/  ULDC UR12, c[0x0][0x9dc] ;  /* 0x00027700000c7ab9 */ /* 0x000fce0000000800 */
[----:B------:R-:W1:Y:S01]  /*10780*/  LDC R20, c[0x0][0x9e4] ;  /* 0x00027900ff147b82 */ /* 0x000e620000000800 */
[----:B0-----:R-:W-:Y:S02]  /*10790*/  ISETP.NE.AND P4, PT, R10, 0x1, PT ;  /* 0x000000010a00780c */ /* 0x001fe40003f85270 */
[----:B-1----:R-:W-:-:S11]  /*107a0*/  ISETP.GE.AND P5, PT, R20, 0x1, PT ;  /* 0x000000011400780c */ /* 0x002fd60003fa6270 */
[----:B------:R-:W0:Y:S08]  /*107b0*/  @P4 LDC R11, c[0x0][0x44c] ;  /* 0x00011300ff0b4b82 */ /* 0x000e300000000800 */
[----:B------:R-:W1:Y:S01]  /*107c0*/  @P4 LDC R12, c[0x0][0x450] ;  /* 0x00011400ff0c4b82 */ /* 0x000e620000000800 */
[----:B--2---:R-:W-:Y:S01]  /*107d0*/  VIADD R10, R13, 0xbf ;  /* 0x000000bf0d0a7836 */ /* 0x004fe20000000000 */
[----:B------:R-:W-:-:S03]  /*107e0*/  IADD3 R13, R156, 0x1, -R155 ;  /* 0x000000019c0d7810 */ /* 0x000fc60007ffe89b */
[----:B0-----:R-:W-:-:S05]  /*107f0*/  @P4 IMAD.HI.U32 R11, R10, R11, RZ ;  /* 0x0000000b0a0b4227 */ /* 0x001fca00078e00ff */
[----:B-1----:R-:W-:-:S05]  /*10800*/  @P4 SHF.R.U32.HI R10, RZ, R12, R11 ;  /* 0x0000000cff0a4219 */ /* 0x002fca000001160b */
[----:B------:R-:W-:-:S04]  /*10810*/  IMAD.IADD R10, R13, 0x1, R10 ;  /* 0x000000010d0a7824 */ /* 0x000fc800078e020a */
[----:B------:R-:W-:Y:S01]  /*10820*/  VIADD R12, R10, -UR12 ;  /* 0x8000000c0a0c7c36 */ /* 0x000fe20008000000 */
[----:B------:R-:W-:Y:S06]  /*10830*/  @!P5 BRA `(.L_x_1711) ;  /* 0x000000000048d947 */ /* 0x000fec0003800000 */
[----:B------:R-:W-:Y:S01]  /*10840*/  IMAD.MOV.U32 R13, RZ, RZ, R10 ;  /* 0x000000ffff0d7224 */ /* 0x000fe200078e000a */
[----:B------:R-:W-:Y:S04]  /*10850*/  BSSY B0, `(.L_x_1712) ;  /* 0x000000e000007945 */ /* 0x000fe80003800000 */
        /* <DEDUP_REMOVED lines=9> */
.L_x_1713:
[----:B------:R-:W-:-:S13]  /*108f0*/  ISETP.NE.AND P1, PT, R20, 0x1, PT ;  /* 0x000000011400780c */ /* 0x000fda0003f25270 */
[----:B------:R-:W0:Y:S02]  /*10900*/  @P1 LDC.64 R10, c[0x0][0x9e8] ;  /* 0x00027a00ff0a1b82 */ /* 0x000e240000000a00 */
[----:B0-----:R-:W-:-:S05]  /*10910*/  @P1 IMAD.HI.U32 R10, R13, R10, RZ ;  /* 0x0000000a0d0a1227 */ /* 0x001fca00078e00ff */
[----:B------:R-:W-:-:S07]  /*10920*/  @P1 SHF.R.U32.HI R13, RZ, R11, R10 ;  /* 0x0000000bff0d1219 */ /* 0x000fce000001160a */
.L_x_1714:
[----:B------:R-:W-:Y:S05]  /*10930*/  BSYNC B0 ;  /* 0x0000000000007941 */ /* 0x000fea0003800000 */
.L_x_1712:
[----:B------:R-:W-:-:S05]  /*10940*/  IMAD R13, R13, R20, RZ ;  /* 0x000000140d0d7224 */ /* 0x000fca00078e02ff */
[----:B------:R-:W-:-:S07]  /*10950*/  VIMNMX R12, R12, R13, !PT ;  /* 0x0000000d0c0c7248 */ /* 0x000fce0007fe0100 */
.L_x_1711:
[----:B------:R-:W2:Y:S01]  /*10960*/  LDL R10, [R1+0x38] ;  /* 0x00003800010a7983 */ /* 0x000ea20000100800 */
[----:B------:R-:W-:-:S05]  /*10970*/  VIADD R12, R12, 0x7f ;  /* 0x0000007f0c0c7836 */ /* 0x000fca0000000000 */
[----:B------:R-:W-:-:S04]  /*10980*/  SHF.R.S32.HI R11, RZ, 0x1f, R12 ;  /* 0x0000001fff0b7819 */ /* 0x000fc8000001140c */
[----:B------:R-:W-:-:S04]  /*10990*/  LEA.HI R11, R11, R12, RZ, 0x7 ;  /* 0x0000000c0b0b7211 */ /* 0x000fc800078f38ff */
[----:B------:R-:W-:-:S04]  /*109a0*/  SHF.R.S32.HI R11, RZ, 0x7, R11 ;  /* 0x00000007ff0b7819 */ /* 0x000fc8000001140b */
[----:B--2---:R-:W-:-:S04]  /*109b0*/  VIMNMX R10, R10, R11, !PT ;  /* 0x0000000b0a0a7248 */ /* 0x004fc80007fe0100 */
[----:B------:R-:W-:Y:S01]  /*109c0*/  ISETP.GE.AND P1, PT, R0, R10, PT ;  /* 0x0000000a0000720c */ /* 0x000fe20003f26270 */
[----:B------:R0:W-:-:S12]  /*109d0*/  STL [R1+0x24], R10 ;  /* 0x0000240a01007387 */ /* 0x0001d80000100800 */
[----:B0-----:R-:W-:Y:S05]  /*109e0*/  @!P1 BRA `(.L_x_1715) ;  /* 0x0000002400f89947 */ /* 0x001fea0003800000 */
[----:B------:R-:W-:Y:S01]  /*109f0*/  MOV R12, R14 ;  /* 0x0000000e000c7202 */ /* 0x000fe20000000f00 */
[----:B------:R-:W-:Y:S02]  /*10a00*/  IMAD.MOV.U32 R13, RZ, RZ, R5 ;  /* 0x000000ffff0d7224 */ /* 0x000fe400078e0005 */
[----:B------:R-:W-:Y:S02]  /*10a10*/  IMAD.MOV.U32 R10, RZ, RZ, R154 ;  /* 0x000000ffff0a7224 */ /* 0x000fe400078e009a */
[----:B------:R-:W-:-:S07]  /*10a20*/  IMAD.MOV.U32 R20, RZ, RZ, R19 ;  /* 0x000000ffff147224 */ /* 0x000fce00078e0013 */
.L_x_1727:
        /* <DEDUP_REMOVED lines=9> */
.L_x_1717:
[----:B------:R-:W-:Y:S01]  /*10ac0*/  VIADD R5, R20, 0x1 ;  /* 0x0000000114057836 */ /* 0x000fe20000000000 */
[----:B------:R-:W-:-:S04]  /*10ad0*/  SHF.L.U32 R14, R154, 0x1f, RZ ;  /* 0x0000001f9a0e7819 */ /* 0x000fc800000006ff */
[----:B------:R-:W-:-:S04]  /*10ae0*/  ISETP.NE.AND P2, PT, R5, 0x2, PT ;  /* 0x000000020500780c */ /* 0x000fc80003f45270 */
[----:B------:R-:W-:-:S05]  /*10af0*/  SEL R5, R5, RZ, P2 ;  /* 0x000000ff05057207 */ /* 0x000fca0001000000 */
[----:B------:R-:W-:-:S04]  /*10b00*/  IMAD R5, R5, 0x8, R2 ;  /* 0x0000000805057824 */ /* 0x000fc800078e0202 */
[----:B------:R0:W1:Y:S01]  /*10b10*/  SYNCS.PHASECHK.TRANS64.TRYWAIT P2, [R5+URZ+0x16830], R14 ;  /* 0x0168300e050075a7 */ /* 0x000062000804017f */
[----:B------:R-:W-:Y:S05]  /*10b20*/  @!P0 BRA `(.L_x_1718) ;  /* 0x0000000000048947 */ /* 0x000fea0003800000 */
[----:B------:R-:W-:Y:S01]  /*10b30*/  BPT.TRAP 0x1 ;  /* 0x000000040000795c */ /* 0x000fe20000300000 */
.L_x_1718:
[----:B------:R-:W-:Y:S04]  /*10b40*/  BSSY B0, `(.L_x_1716) ;  /* 0x0000004000007945 */ /* 0x000fe80003800000 */
[----:B-1----:R-:W-:Y:S05]  /*10b50*/  @P2 BRA `(.L_x_1719) ;  /* 0x0000000000082947 */ /* 0x002fea0003800000 */
[----:B------:R-:W1:Y:S02]  /*10b60*/  SYNCS.PHASECHK.TRANS64.TRYWAIT P2, [R5+URZ+0x16830], R14 ;  /* 0x0168300e050075a7 */ /* 0x000e64000804017f */
[----:B-1----:R-:W-:Y:S05]  /*10b70*/  @!P2 BRA `(.L_x_1720) ;  /* 0x00000108000ca947 */ /* 0x002fea0003800000 */
.L_x_1719:
[----:B------:R-:W-:Y:S05]  /*10b80*/  BSYNC B0 ;  /* 0x0000000000007941 */ /* 0x000fea0003800000 */
.L_x_1716:
[----:B------:R-:W2:Y:S04]  /*10b90*/  LDL R11, [R1+0x2c] ;  /* 0x00002c00010b7983 */ /* 0x000ea80000100800 */
[----:B------:R3:W-:Y:S01]  /*10ba0*/  STL.64 [R1+0x68], R2 ;  /* 0x0000680201007387 */ /* 0x0007e20000100a00 */
[----:B01----:R-:W0:Y:S03]  /*10bb0*/  S2R R5, SR_TID.X ;  /* 0x0000000000057919 */ /* 0x003e260000002100 */
[----:B---3--:R-:W3:Y:S01]  /*10bc0*/  LDL.64 R2, [R1+0x18] ;  /* 0x0000180001027983 */ /* 0x008ee20000100a00 */
[----:B------:R-:W-:Y:S01]  /*10bd0*/  VIADD R19, R20, 0x1 ;  /* 0x0000000114137836 */ /* 0x000fe20000000000 */
[----:B------:R-:W-:Y:S05]  /*10be0*/  WARPSYNC.ALL ;  /* 0x0000000000007948 */ /* 0x000fea0003800000 */
[C---:B------:R-:W-:Y:S01]  /*10bf0*/  ISETP.NE.AND P2, PT, R19.reuse, 0x2, PT ;  /* 0x000000021300780c */ /* 0x040fe20003f45270 */
[----:B------:R-:W-:Y:S01]  /*10c00*/  IMAD.MOV.U32 R15, RZ, RZ, 0x40000040 ;  /* 0x40000040ff0f7424 */ /* 0x000fe200078e00ff */
[----:B------:R-:W-:Y:S01]  /*10c10*/  R2UR UR12, R6 ;  /* 0x00000000060c72ca */ /* 0x000fe200000e0000 */
[----:B------:R-:W-:Y:S01]  /*10c20*/  IMAD.MOV.U32 R27, RZ, RZ, 0x40000040 ;  /* 0x40000040ff1b7424 */ /* 0x000fe200078e00ff */
[----:B------:R-:W-:Y:S01]  /*10c30*/  SEL R19, R19, RZ, P2 ;  /* 0x000000ff13137207 */ /* 0x000fe20001000000 */
[----:B------:R-:W-:Y:S01]  /*10c40*/  IMAD.MOV.U32 R25, RZ, RZ, 0x40000040 ;  /* 0x40000040ff197424 */ /* 0x000fe200078e00ff */
[----:B------:R-:W-:-:S02]  /*10c50*/  R2UR UR23, R15 ;  /* 0x000000000f1772ca */ /* 0x000fc400000e0000 */
[----:B------:R-:W-:Y:S02]  /*10c60*/  R2UR UR13, R7 ;  /* 0x00000000070d72ca */ /* 0x000fe400000e0000 */
[----:B------:R-:W-:Y:S02]  /*10c70*/  R2UR UR15, R27 ;  /* 0x000000001b0f72ca */ /* 0x000fe400000e0000 */
[----:B------:R-:W-:Y:S02]  /*10c80*/  R2UR UR19, R25 ;  /* 0x00000000191372ca */ /* 0x000fe400000e0000 */
[----:B0-----:R-:W-:-:S04]  /*10c90*/  SHF.R.U32.HI R5, RZ, 0x7, R5 ;  /* 0x00000007ff057819 */ /* 0x001fc80000011605 */
[----:B------:R-:W-:Y:S02]  /*10ca0*/  IADD3 R5, R5, 0x8, RZ ;  /* 0x0000000805057810 */ /* 0x000fe40007ffe0ff */
[----:B------:R-:W-:-:S03]  /*10cb0*/  R2UR UR27, R27 ;  /* 0x000000001b1b72ca */ /* 0x000fc600000e0000 */
[----:B------:R0:W-:Y:S01]  /*10cc0*/  BAR.SYNC.DEFER_BLOCKING R5, 0x100 ;  /* 0x000400050000751d */ /* 0x0001e20000010000 */
[----:B--2---:R-:W-:-:S04]  /*10cd0*/  IMAD R26, R19, 0x400, R11 ;  /* 0x00000400131a7824 */ /* 0x004fc800078e020b */
[C---:B------:R-:W-:Y:S01]  /*10ce0*/  VIADD R14, R26.reuse, 0x4 ;  /* 0x000000041a0e7836 */ /* 0x040fe20000000000 */
[C---:B------:R-:W-:Y:S01]  /*10cf0*/  R2UR UR14, R26.reuse ;  /* 0x000000001a0e72ca */ /* 0x040fe200000e0000 */
[C---:B------:R-:W-:Y:S02]  /*10d00*/  VIADD R24, R26.reuse, 0x2 ;  /* 0x000000021a187836 */ /* 0x040fe40000000000 */
[----:B------:R-:W-:Y:S01]  /*10d10*/  VIADD R26, R26, 0x6 ;  /* 0x000000061a1a7836 */ /* 0x000fe20000000000 */
[----:B------:R-:W-:Y:S02]  /*10d20*/  R2UR UR22, R14 ;  /* 0x000000000e1672ca */ /* 0x000fe400000e0000 */
[----:B------:R-:W2:Y:S01]  /*10d30*/  LDL.64 R14, [R1+0x10] ;  /* 0x00001000010e7983 */ /* 0x000ea20000100a00 */
[----:B------:R-:W-:Y:S02]  /*10d40*/  R2UR UR18, R24 ;  /* 0x00000000181272ca */ /* 0x000fe400000e0000 */
[----:B------:R-:W-:-:S02]  /*10d50*/  R2UR UR26, R26 ;  /* 0x000000001a1a72ca */ /* 0x000fc400000e0000 */
[----:B------:R-:W-:-:S06]  /*10d60*/  WARPGROUP.ARRIVE ;  /* 0x00000000000079c5 */ /* 0x000fcc0000000000 */
[----:B------:R-:W-:Y:S01]  /*10d70*/  HGMMA.64x128x16.F32 R24, gdesc[UR12], RZ, !UPT, gsb0 ;  /* 0x01e000000c1879f0 */ /* 0x000fe2000c0008ff */
[----:B---3--:R-:W-:Y:S02]  /*10d80*/  R2UR UR16, R2 ;  /* 0x00000000021072ca */ /* 0x008fe400000e0000 */
[----:B------:R-:W-:Y:S02]  /*10d90*/  R2UR UR17, R3 ;  /* 0x00000000031172ca */ /* 0x000fe400000e0000 */
[----:B------:R0:W5:Y:S01]  /*10da0*/  LDL.LU.64 R2, [R1+0x68] ;  /* 0x0000680001027983 */ /* 0x0001620000300a00 */
[----:B------:R-:W-:Y:S02]  /*10db0*/  WARPGROUP.DEPBAR.LE gsb0, 0x0 ;  /* 0x00008000000079c5 */ /* 0x000fe40000010000 */
[----:B------:R-:W-:-:S08]  /*10dc0*/  WARPGROUP.ARRIVE ;  /* 0x00000000000079c5 */ /* 0x000fd00000000000 */
[----:B------:R-:W-:Y:S01]  /*10dd0*/  HGMMA.64x128x16.F32 R24, gdesc[UR16], R24, gsb0 ;  /* 0x01e00000101879f0 */ /* 0x000fe20008000818 */
[----:B------:R-:W-:Y:S02]  /*10de0*/  R2UR UR24, R8 ;  /* 0x00000000081872ca */ /* 0x000fe400000e0000 */
[----:B------:R-:W-:Y:S01]  /*10df0*/  R2UR UR25, R9 ;  /* 0x00000000091972ca */ /* 0x000fe200000e0000 */
[----:B------:R-:W-:Y:S02]  /*10e00*/  WARPGROUP.DEPBAR.LE gsb0, 0x0 ;  /* 0x00008000000079c5 */ /* 0x000fe40000010000 */
[----:B------:R-:W-:Y:S01]  /*10e10*/  WARPGROUP.ARRIVE ;  /* 0x00000000000079c5 */ /* 0x000fe20000000000 */
[----:B--2---:R-:W-:Y:S02]  /*10e20*/  R2UR UR20, R14 ;  /* 0x000000000e1472ca */ /* 0x004fe400000e0000 */
[----:B------:R-:W-:-:S13]  /*10e30*/  R2UR UR21, R15 ;  /* 0x000000000f1572ca */ /* 0x000fda00000e0000 */
        /* <DEDUP_REMOVED lines=8> */
.L_x_1722:
[----:B------:R-:W-:Y:S01]  /*10ec0*/  SHF.L.U32 R5, R10, 0x1f, RZ ;  /* 0x0000001f0a057819 */ /* 0x000fe200000006ff */
[----:B-----5:R-:W-:-:S04]  /*10ed0*/  IMAD R10, R20, 0x8, R2 ;  /* 0x00000008140a7824 */ /* 0x020fc800078e0202 */
[----:B------:R0:W1:Y:S01]  /*10ee0*/  SYNCS.PHASECHK.TRANS64.TRYWAIT P1, [R10+URZ+0x16850], R5 ;  /* 0x016850050a0075a7 */ /* 0x000062000802017f */
[----:B------:R-:W-:Y:S05]  /*10ef0*/  @!P0 BRA `(.L_x_1723) ;  /* 0x0000000000048947 */ /* 0x000fea0003800000 */
[----:B------:R-:W-:Y:S01]  /*10f00*/  BPT.TRAP 0x1 ;  /* 0x000000040000795c */ /* 0x000fe20000300000 */
.L_x_1723:
[----:B-1----:R-:W-:Y:S05]  /*10f10*/  @P1 BRA `(.L_x_1721) ;  /* 0x0000000000081947 */ /* 0x002fea0003800000 */
[----:B------:R-:W1:Y:S02]  /*10f20*/  SYNCS.PHASECHK.TRANS64.TRYWAIT P1, [R10+URZ+0x16850], R5 ;  /* 0x016850050a0075a7 */ /* 0x000e64000802017f */
[----:B-1----:R-:W-:Y:S05]  /*10f30*/  @!P1 BRA `(.L_x_1724) ;  /* 0x0000010400309947 */ /* 0x002fea0003800000 */
.L_x_1721:
[----:B01---5:R-:W-:Y:S01]  /*10f40*/  IADD3 R5, R2, 0x400, RZ ;  /* 0x0000040002057810 */ /* 0x023fe20007ffe0ff */
[----:B------:R-:W-:Y:S01]  /*10f50*/  IMAD.MOV.U32 R11, RZ, RZ, 0x40000040 ;  /* 0x40000040ff0b7424 */ /* 0x000fe200078e00ff */
[----:B------:R-:W-:Y:S05]  /*10f60*/  WARPSYNC.ALL ;  /* 0x0000000000007948 */ /* 0x000fea0003800000 */
[----:B------:R-:W-:Y:S01]  /*10f70*/  SHF.R.U32.HI R5, RZ, 0x4, R5 ;  /* 0x00000004ff057819 */ /* 0x000fe20000011605 */
[----:B------:R-:W-:Y:S01]  /*10f80*/  WARPGROUP.ARRIVE ;  /* 0x00000000000079c5 */ /* 0x000fe20000000000 */
[----:B------:R-:W-:Y:S01]  /*10f90*/  R2UR UR15, R11 ;  /* 0x000000000b0f72ca */ /* 0x000fe200000e0000 */
[----:B------:R-:W-:Y:S01]  /*10fa0*/  IMAD.MOV.U32 R15, RZ, RZ, 0x40000040 ;  /* 0x40000040ff0f7424 */ /* 0x000fe200078e00ff */
[----:B------:R-:W-:-:S02]  /*10fb0*/  LOP3.LUT R5, R5, 0x3fff, RZ, 0xc0, !PT ;  /* 0x00003fff05057812 */ /* 0x000fc400078ec0ff */
[----:B------:R-:W-:-:S03]  /*10fc0*/  MOV R11, 0x40000040 ;  /* 0x40000040000b7802 */ /* 0x000fc60000000f00 */
[----:B------:R-:W-:Y:S02]  /*10fd0*/  IMAD R10, R20, 0x400, R5 ;  /* 0x00000400140a7824 */ /* 0x000fe400078e0205 */
[----:B------:R-:W0:Y:S02]  /*10fe0*/  S2R R5, SR_TID.X ;  /* 0x0000000000057919 */ /* 0x000e240000002100 */
        /* <DEDUP_REMOVED lines=8> */
[----:B------:R-:W-:-:S03]  /*11070*/  ISETP.GE.U32.AND P1, PT, R5, 0x180, PT ;  /* 0x000001800500780c */ /* 0x000fc60003f26070 */
[----:B------:R-:W-:-:S05]  /*11080*/  VIADD R5, R21, 0x9 ;  /* 0x0000000915057836 */ /* 0x000fca0000000000 */
[----:B------:R-:W-:Y:S01]  /*11090*/  SEL R5, R5, 0x9, !P1 ;  /* 0x0000000905057807 */ /* 0x000fe20004800000 */
[----:B------:R-:W-:Y:S02]  /*110a0*/  WARPGROUP.DEPBAR.LE gsb0, 0x0 ;  /* 0x00008000000079c5 */ /* 0x000fe40000010000 */
[----:B------:R-:W-:-:S06]  /*110b0*/  WARPGROUP.ARRIVE ;  /* 0x00000000000079c5 */ /* 0x000fcc0000000000 */
        /* <DEDUP_REMOVED lines=36> */
[----:B------:R-:W-:Y:S01]  /*11300*/  R2UR UR15, R11 ;  /* 0x000000000b0f72ca */ /* 0x000fe200000e0000 */
[----:B------:R-:W-:Y:S02]  /*11310*/  WARPGROUP.DEPBAR.LE gsb0, 0x0 ;  /* 0x00008000000079c5 */ /* 0x000fe40000010000 */
[----:B------:R-:W-:-:S10]  /*11320*/  WARPGROUP.ARRIVE ;  /* 0x00000000000079c5 */ /* 0x000fd40000000000 */
[----:B------:R-:W-:Y:S03]  /*11330*/  HGMMA.64x64x16.F32 R88, R120, gdesc[UR12].tnspB, R88, gsb0 ;  /* 0x40e0000c78587df0 */ /* 0x000fe60008000858 */
[----:B------:R-:W-:Y:S02]  /*11340*/  WARPGROUP.DEPBAR.LE gsb0, 0x0 ;  /* 0x00008000000079c5 */ /* 0x000fe40000010000 */
[----:B------:R0:W-:Y:S06]  /*11350*/  BAR.ARV R5, 0x100 ;  /* 0x000400050000751d */ /* 0x0001ec0000002000 */
[----:B------:R-:W-:Y:S05]  /*11360*/  @!P0 BRA `(.L_x_1725) ;  /* 0x0000000000048947 */ /* 0x000fea0003800000 */
[----:B------:R-:W-:Y:S01]  /*11370*/  BPT.TRAP 0x1 ;  /* 0x000000040000795c */ /* 0x000fe20000300000 */
.L_x_1725:
[----:B------:R-:W-:Y:S01]  /*11380*/  FMUL.FTZ R10, R24, UR11 ;  /* 0x0000000b180a7c20 */ /* 0x000fe20008410000 */
[----:B------:R-:W-:Y:S01]  /*11390*/  FMUL.FTZ R11, R25, UR11 ;  /* 0x0000000b190b7c20 */ /* 0x000fe20008410000 */
[----:B------:R-:W-:Y:S01]  /*113a0*/  FMUL.FTZ R24, R28, UR11 ;  /* 0x0000000b1c187c20 */ /* 0x000fe20008410000 */
[----:B------:R-:W-:Y:S01]  /*113b0*/  FMUL.FTZ R25, R29, UR11 ;  /* 0x0000000b1d197c20 */ /* 0x000fe20008410000 */
[----:B0-----:R-:W-:Y:S02]  /*113c0*/  IMAD R5, R19, 0x8, R2 ;  /* 0x0000000813057824 */ /* 0x001fe400078e0202 */
[----:B------:R-:W-:Y:S01]  /*113d0*/  FMUL.FTZ R28, R32, UR11 ;  /* 0x0000000b201c7c20 */ /* 0x000fe20008410000 */
[----:B------:R-:W0:Y:S01]  /*113e0*/  MUFU.TANH R10, R10 ;  /* 0x0000000a000a7308 */ /* 0x000e220000002400 */
[----:B------:R-:W-:Y:S02]  /*113f0*/  IMAD.U32 R14, RZ, RZ, UR38 ;  /* 0x00000026ff0e7e24 */ /* 0x000fe4000f8e00ff */
[----:B------:R-:W-:Y:S01]  /*11400*/  FMUL.FTZ R29, R33, UR11 ;  /* 0x0000000b211d7c20 */ /* 0x000fe20008410000 */
[----:B------:R-:W-:-:S02]  /*11410*/  VIADD R5, R5, 0x16840 ;  /* 0x0001684005057836 */ /* 0x000fc40000000000 */
[----:B------:R-:W-:Y:S01]  /*11420*/  FMUL.FTZ R21, R27, UR11 ;  /* 0x0000000b1b157c20 */ /* 0x000fe20008410000 */
[----:B------:R-:W-:Y:S01]  /*11430*/  FMUL.FTZ R27, R31, UR11 ;  /* 0x0000000b1f1b7c20 */ /* 0x000fe20008410000 */
[----:B------:R-:W-:Y:S01]  /*11440*/  FMUL.FTZ R31, R35, UR11 ;  /* 0x0000000b231f7c20 */ /* 0x000fe20008410000 */
[----:B------:R-:W-:Y:S01]  /*11450*/  FMUL.FTZ R32, R36, UR11 ;  /* 0x0000000b24207c20 */ /* 0x000fe20008410000 */
[----:B------:R-:W1:Y:S01]  /*11460*/  MUFU.TANH R11, R11 ;  /* 0x0000000b000b7308 */ /* 0x000e620000002400 */
[----:B------:R-:W-:Y:S01]  /*11470*/  PRMT R5, R14, 0x654, R5 ;  /* 0x000006540e057816 */ /* 0x000fe20000000005 */
        /* <DEDUP_REMOVED lines=28> */
[----:B------:R2:W-:Y:S01]  /*11640*/  SYNCS.ARRIVE.TRANS64.RED.A1T0 RZ, [R5+URZ], RZ ;  /* 0x000000ff05ff79a7 */ /* 0x0005e2000810043f */
[----:B------:R-:W-:Y:S01]  /*11650*/  FMUL.FTZ R38, R38, UR11 ;  /* 0x0000000b26267c20 */ /* 0x000fe20008410000 */
[----:B------:R-:W3:Y:S01]  /*11660*/  MUFU.TANH R29, R29 ;  /* 0x0000001d001d7308 */ /* 0x000ee20000002400 */
        /* <DEDUP_REMOVED lines=33> */
[----:B------:R-:W-:-:S06]  /*11880*/  UMOV UR30, UR4 ;  /* 0x00000004001e7c82 */ /* 0x000fcc0008000000 */
[----:B------:R-:W1:Y:S01]  /*11890*/  MUFU.TANH R36, R36 ;  /* 0x0000002400247308 */ /* 0x000e620000002400 */
[----:B---3--:R-:W-:Y:S01]  /*118a0*/  FMNMX.FTZ R14, R34, R61, !PT ;  /* 0x0000003d220e7209 */ /* 0x008fe20007810000 */
[----:B------:R-:W-:-:S06]  /*118b0*/  FMUL.FTZ R61, R69, UR11 ;  /* 0x0000000b453d7c20 */ /* 0x000fcc0008410000 */
[----:B------:R-:W3:Y:S01]  /*118c0*/  MUFU.TANH R37, R37 ;  /* 0x0000002500257308 */ /* 0x000ee20000002400 */
[----:B0-----:R-:W-:-:S07]  /*118d0*/  FMNMX.FTZ R65, R35, R14, !PT ;  /* 0x0000000e23417209 */ /* 0x001fce0007810000 */
[----:B------:R-:W0:Y:S01]  /*118e0*/  MUFU.TANH R40, R40 ;  /* 0x0000002800287308 */ /* 0x000e220000002400 */
[----:B-1----:R-:W-:-:S07]  /*118f0*/  FMNMX.FTZ R14, R36, R65, !PT ;  /* 0x00000041240e7209 */ /* 0x002fce0007810000 */
[----:B------:R-:W1:Y:S01]  /*11900*/  MUFU.TANH R41, R41 ;  /* 0x0000002900297308 */ /* 0x000e620000002400 */
[----:B---3--:R-:W-:-:S07]  /*11910*/  FMNMX.FTZ R65, R37, R14, !PT ;  /* 0x0000000e25417209 */ /* 0x008fce0007810000 */
[----:B------:R-:W3:Y:S01]  /*11920*/  MUFU.TANH R44, R44 ;  /* 0x0000002c002c7308 */ /* 0x000ee20000002400 */
[----:B0-----:R-:W-:Y:S01]  /*11930*/  FMNMX.FTZ R14, R40, R65, !PT ;  /* 0x00000041280e7209 */ /* 0x001fe20007810000 */
[----:B------:R-:W-:-:S06]  /*11940*/  FMUL.FTZ R65, R73, UR11 ;  /* 0x0000000b49417c20 */ /* 0x000fcc0008410000 */
[----:B------:R-:W0:Y:S01]  /*11950*/  MUFU.TANH R45, R45 ;  /* 0x0000002d002d7308 */ /* 0x000e220000002400 */
[----:B-1----:R-:W-:-:S07]  /*11960*/  FMNMX.FTZ R69, R41, R14, !PT ;  /* 0x0000000e29457209 */ /* 0x002fce0007810000 */
[----:B------:R-:W1:Y:S01]  /*11970*/  MUFU.TANH R48, R48 ;  /* 0x0000003000307308 */ /* 0x000e620000002400 */
[----:B---3--:R-:W-:-:S07]  /*11980*/  FMNMX.FTZ R14, R44, R69, !PT ;  /* 0x000000452c0e7209 */ /* 0x008fce0007810000 */
[----:B------:R-:W3:Y:S01]  /*11990*/  MUFU.TANH R49, R49 ;  /* 0x0000003100317308 */ /* 0x000ee20000002400 */
[----:B0-----:R-:W-:-:S07]  /*119a0*/  FMNMX.FTZ R69, R45, R14, !PT ;  /* 0x0000000e2d457209 */ /* 0x001fce0007810000 */
[----:B------:R-:W0:Y:S01]  /*119b0*/  MUFU.TANH R52, R52 ;  /* 0x0000003400347308 */ /* 0x000e220000002400 */
[----:B-1----:R-:W-:Y:S01]  /*119c0*/  FMNMX.FTZ R14, R48, R69, !PT ;  /* 0x00000045300e7209 */ /* 0x002fe20007810000 */
[----:B------:R-:W-:-:S06]  /*119d0*/  FMUL.FTZ R69, R77, UR11 ;  /* 0x0000000b4d457c20 */ /* 0x000fcc0008410000 */
[----:B------:R-:W1:Y:S01]  /*119e0*/  MUFU.TANH R53, R53 ;  /* 0x0000003500357308 */ /* 0x000e620000002400 */
[----:B---3--:R-:W-:-:S07]  /*119f0*/  FMNMX.FTZ R73, R49, R14, !PT ;  /* 0x0000000e31497209 */ /* 0x008fce0007810000 */
[----:B------:R-:W3:Y:S01]  /*11a00*/  MUFU.TANH R56, R56 ;  /* 0x0000003800387308 */ /* 0x000ee20000002400 */
[----:B0-----:R-:W-:-:S07]  /*11a10*/  FMNMX.FTZ R14, R52, R73, !PT ;  /* 0x00000049340e7209 */ /* 0x001fce0007810000 */
[----:B------:R-:W0:Y:S01]  /*11a20*/  MUFU.TANH R57, R57 ;  /* 0x0000003900397308 */ /* 0x000e220000002400 */
[----:B-1----:R-:W-:-:S07]  /*11a30*/  FMNMX.FTZ R73, R53, R14, !PT ;  /* 0x0000000e35497209 */ /* 0x002fce0007810000 */
        /* <DEDUP_REMOVED lines=19> */
[----:B-1----:R-:W-:-:S07]  /*11b70*/  FMNMX.FTZ R14, R72, R81, !PT ;  /* 0x00000051480e7209 */ /* 0x002fce0007810000 */
[----:B------:R-:W1:Y:S01]  /*11b80*/  MUFU.TANH R77, R77 ;  /* 0x0000004d004d7308 */ /* 0x000e620000002400 */
[----:B---3--:R-:W-:-:S07]  /*11b90*/  FMNMX.FTZ R81, R73, R14, !PT ;  /* 0x0000000e49517209 */ /* 0x008fce0007810000 */
[----:B------:R-:W3:Y:S01]  /*11ba0*/  MUFU.TANH R15, R15 ;  /* 0x0000000f000f7308 */ /* 0x000ee20000002400 */
[----:B0-----:R-:W-:-:S07]  /*11bb0*/  FMNMX.FTZ R14, R76, R81, !PT ;  /* 0x000000514c0e7209 */ /* 0x001fce0007810000 */
[----:B------:R-:W0:Y:S01]  /*11bc0*/  MUFU.TANH R21, R21 ;  /* 0x0000001500157308 */ /* 0x000e220000002400 */
[----:B-1----:R-:W-:-:S05]  /*11bd0*/  FMNMX.FTZ R14, R77, R14, !PT ;  /* 0x0000000e4d0e7209 */ /* 0x002fca0007810000 */
[----:B--2---:R-:W1:Y:S02]  /*11be0*/  SHFL.BFLY PT, R5, R14, 0x2, 0x1f ;  /* 0x0c401f000e057f89 */ /* 0x004e6400000e0000 */
[----:B------:R-:W2:Y:S08]  /*11bf0*/  MUFU.TANH R26, R26 ;  /* 0x0000001a001a7308 */ /* 0x000eb00000002400 */
[----:B------:R-:W4:Y:S08]  /*11c00*/  MUFU.TANH R27, R27 ;  /* 0x0000001b001b7308 */ /* 0x000f300000002400 */
[----:B------:R-:W5:Y:S01]  /*11c10*/  MUFU.TANH R30, R30 ;  /* 0x0000001e001e7308 */ /* 0x000f620000002400 */
[----:B-1----:R-:W-:-:S07]  /*11c20*/  FMNMX.FTZ R5, R14, R5, !PT ;  /* 0x000000050e057209 */ /* 0x002fce0007810000 */
[----:B------:R-:W1:Y:S01]  /*11c30*/  MUFU.TANH R31, R31 ;  /* 0x0000001f001f7308 */ /* 0x000e620000002400 */
[----:B------:R-:W3:Y:S07]  /*11c40*/  SHFL.BFLY PT, R14, R5, 0x1, 0x1f ;  /* 0x0c201f00050e7f89 */ /* 0x000eee00000e0000 */
[----:B------:R-:W1:Y:S08]  /*11c50*/  MUFU.TANH R38, R38 ;  /* 0x0000002600267308 */ /* 0x000e700000002400 */
[----:B------:R-:W1:Y:S08]  /*11c60*/  MUFU.TANH R39, R39 ;  /* 0x0000002700277308 */ /* 0x000e700000002400 */
[----:B------:R-:W1:Y:S01]  /*11c70*/  MUFU.TANH R42, R42 ;  /* 0x0000002a002a7308 */ /* 0x000e620000002400 */
[----:B---3--:R-:W-:-:S02]  /*11c80*/  FMNMX.FTZ R5, R5, R14, !PT ;  /* 0x0000000e05057209 */ /* 0x008fc40007810000 */
[----:B------:R-:W-:-:S05]  /*11c90*/  FMNMX.FTZ R14, R15, R12, !PT ;  /* 0x0000000c0f0e7209 */ /* 0x000fca0007810000 */
[----:B------:R-:W3:Y:S01]  /*11ca0*/  MUFU.TANH R43, R43 ;  /* 0x0000002b002b7308 */ /* 0x000ee20000002400 */
[----:B0-----:R-:W-:Y:S01]  /*11cb0*/  FMNMX.FTZ R81, R21, R14, !PT ;  /* 0x0000000e15517209 */ /* 0x001fe20007810000 */
[----:B------:R-:W-:-:S03]  /*11cc0*/  FADD.FTZ R86, -R5, R13 ;  /* 0x0000000d05567221 */ /* 0x000fc60000010100 */
[----:B--2---:R-:W-:Y:S01]  /*11cd0*/  FMNMX.FTZ R14, R26, R81, !PT ;  /* 0x000000511a0e7209 */ /* 0x004fe20007810000 */
[----:B------:R-:W-:Y:S02]  /*11ce0*/  FMUL.FTZ R86, R86, UR30 ;  /* 0x0000001e56567c20 */ /* 0x000fe40008410000 */
[----:B------:R-:W0:Y:S01]  /*11cf0*/  MUFU.TANH R46, R46 ;  /* 0x0000002e002e7308 */ /* 0x000e220000002400 */
[----:B----4-:R-:W-:-:S04]  /*11d00*/  FMNMX.FTZ R81, R27, R14, !PT ;  /* 0x0000000e1b517209 */ /* 0x010fc80007810000 */
[----:B-----5:R-:W-:-:S03]  /*11d10*/  FMNMX.FTZ R14, R30, R81, !PT ;  /* 0x000000511e0e7209 */ /* 0x020fc60007810000 */
[----:B------:R-:W2:Y:S01]  /*11d20*/  MUFU.TANH R47, R47 ;  /* 0x0000002f002f7308 */ /* 0x000ea20000002400 */
[----:B-1----:R-:W-:-:S04]  /*11d30*/  FMNMX.FTZ R81, R31, R14, !PT ;  /* 0x0000000e1f517209 */ /* 0x002fc80007810000 */
[----:B------:R-:W-:-:S03]  /*11d40*/  FMNMX.FTZ R14, R38, R81, !PT ;  /* 0x00000051260e7209 */ /* 0x000fc60007810000 */
[----:B------:R-:W1:Y:S01]  /*11d50*/  MUFU.TANH R50, R50 ;  /* 0x0000003200327308 */ /* 0x000e620000002400 */
[----:B------:R-:W-:-:S04]  /*11d60*/  FMNMX.FTZ R81, R39, R14, !PT ;  /* 0x0000000e27517209 */ /* 0x000fc80007810000 */
[----:B------:R-:W-:-:S03]  /*11d70*/  FMNMX.FTZ R14, R42, R81, !PT ;  /* 0x000000512a0e7209 */ /* 0x000fc60007810000 */
[----:B------:R-:W4:Y:S01]  /*11d80*/  MUFU.TANH R51, R51 ;  /* 0x0000003300337308 */ /* 0x000f220000002400 */
[----:B---3--:R-:W-:-:S04]  /*11d90*/  FMNMX.FTZ R81, R43, R14, !PT ;  /* 0x0000000e2b517209 */ /* 0x008fc80007810000 */
[----:B0-----:R-:W-:-:S03]  /*11da0*/  FMNMX.FTZ R14, R46, R81, !PT ;  /* 0x000000512e0e7209 */ /* 0x001fc60007810000 */
[----:B------:R-:W0:Y:S01]  /*11db0*/  MUFU.TANH R54, R54 ;  /* 0x0000003600367308 */ /* 0x000e220000002400 */
[----:B--2---:R-:W-:-:S04]  /*11dc0*/  FMNMX.FTZ R81, R47, R14, !PT ;  /* 0x0000000e2f517209 */ /* 0x004fc80007810000 */
        /* <DEDUP_REMOVED lines=48> */
[----:B------:R0:W-:Y:S01]  /*120d0*/  MUFU.EX2 R10, R86 ;  /* 0x00000056000a7308 */ /* 0x0001e20000000800 */
        /* <DEDUP_REMOVED lines=8> */
[----:B0-----:R-:W-:Y:S01]  /*12160*/  FMUL.FTZ R86, R14, UR30 ;  /* 0x0000001e0e567c20 */ /* 0x001fe20008410000 */
[--C-:B------:R-:W-:Y:S01]  /*12170*/  FFMA.FTZ R35, R35, UR30, -R12.reuse ;  /* 0x0000001e23237c23 */ /* 0x100fe2000801080c */
[--C-:B------:R-:W-:Y:S01]  /*12180*/  FFMA.FTZ R36, R36, UR30, -R12.reuse ;  /* 0x0000001e24247c23 */ /* 0x100fe2000801080c */
[----:B------:R-:W-:Y:S01]  /*12190*/  FFMA.FTZ R37, R37, UR30, -R12 ;  /* 0x0000001e25257c23 */ /* 0x000fe2000801080c */
        /* <DEDUP_REMOVED lines=11> */
[----:B------:R1:W0:Y:S01]  /*12250*/  MUFU.EX2 R149, R15 ;  /* 0x0000000f00957308 */ /* 0x0002220000000800 */
[--C-:B------:R-:W-:Y:S01]  /*12260*/  FFMA.FTZ R43, R43, UR30, -R86.reuse ;  /* 0x0000001e2b2b7c23 */ /* 0x100fe20008010856 */
[--C-:B------:R-:W-:Y:S01]  /*12270*/  FFMA.FTZ R46, R46, UR30, -R86.reuse ;  /* 0x0000001e2e2e7c23 */ /* 0x100fe20008010856 */
[----:B------:R-:W-:Y:S01]  /*12280*/  FFMA.FTZ R47, R47, UR30, -R86 ;  /* 0x0000001e2f2f7c23 */ /* 0x000fe20008010856 */
[----:B------:R-:W-:Y:S01]  /*12290*/  FFMA.FTZ R40, R40, UR30, -R12 ;  /* 0x0000001e28287c23 */ /* 0x000fe2000801080c */
[----:B------:R-:W-:Y:S01]  /*122a0*/  FFMA.FTZ R50, R50, UR30, -R86 ;  /* 0x0000001e32327c23 */ /* 0x000fe20008010856 */
[----:B------:R-:W-:Y:S01]  /*122b0*/  FFMA.FTZ R41, R41, UR30, -R12 ;  /* 0x0000001e29297c23 */ /* 0x000fe2000801080c */
[----:B------:R-:W-:Y:S01]  /*122c0*/  FFMA.FTZ R51, R51, UR30, -R86 ;  /* 0x0000001e33337c23 */ /* 0x000fe20008010856 */
[----:B------:R-:W2:Y:S01]  /*122d0*/  MUFU.EX2 R84, R84 ;  /* 0x0000005400547308 */ /* 0x000ea20000000800 */
[----:B-1----:R-:W-:Y:S01]  /*122e0*/  FFMA.FTZ R15, R10, R4, R13 ;  /* 0x000000040a0f7223 */ /* 0x002fe2000001000d */
[----:B------:R-:W-:Y:S01]  /*122f0*/  FFMA.FTZ R44, R44, UR30, -R12 ;  /* 0x0000001e2c2c7c23 */ /* 0x000fe2000801080c */
[----:B------:R-:W-:Y:S01]  /*12300*/  FFMA.FTZ R54, R54, UR30, -R86 ;  /* 0x0000001e36367c23 */ /* 0x000fe20008010856 */
[----:B------:R-:W-:Y:S01]  /*12310*/  FFMA.FTZ R45, R45, UR30, -R12 ;  /* 0x0000001e2d2d7c23 */ /* 0x000fe2000801080c */
[----:B------:R-:W-:Y:S01]  /*12320*/  FFMA.FTZ R55, R55, UR30, -R86 ;  /* 0x0000001e37377c23 */ /* 0x000fe20008010856 */
[----:B------:R-:W-:Y:S01]  /*12330*/  FFMA.FTZ R48, R48, UR30, -R12 ;  /* 0x0000001e30307c23 */ /* 0x000fe2000801080c */
[----:B------:R-:W-:Y:S01]  /*12340*/  FFMA.FTZ R58, R58, UR30, -R86 ;  /* 0x0000001e3a3a7c23 */ /* 0x000fe20008010856 */
[----:B------:R-:W1:Y:S01]  /*12350*/  MUFU.EX2 R21, R21 ;  /* 0x0000001500157308 */ /* 0x000e620000000800 */
[----:B0-----:R-:W-:Y:S01]  /*12360*/  FFMA.FTZ R4, R11, R3, R149 ;  /* 0x000000030b047223 */ /* 0x001fe20000010095 */
[----:B------:R-:W-:Y:S01]  /*12370*/  FFMA.FTZ R49, R49, UR30, -R12 ;  /* 0x0000001e31317c23 */ /* 0x000fe2000801080c */
[----:B------:R-:W-:Y:S01]  /*12380*/  FFMA.FTZ R59, R59, UR30, -R86 ;  /* 0x0000001e3b3b7c23 */ /* 0x000fe20008010856 */
[----:B------:R-:W-:Y:S01]  /*12390*/  FFMA.FTZ R52, R52, UR30, -R12 ;  /* 0x0000001e34347c23 */ /* 0x000fe2000801080c */
[----:B------:R-:W-:Y:S01]  /*123a0*/  FFMA.FTZ R62, R62, UR30, -R86 ;  /* 0x0000001e3e3e7c23 */ /* 0x000fe20008010856 */
[----:B------:R-:W-:Y:S01]  /*123b0*/  FFMA.FTZ R53, R53, UR30, -R12 ;  /* 0x0000001e35357c23 */ /* 0x000fe2000801080c */
[----:B------:R-:W-:Y:S01]  /*123c0*/  FFMA.FTZ R63, R63, UR30, -R86 ;  /* 0x0000001e3f3f7c23 */ /* 0x000fe20008010856 */
[----:B------:R-:W0:Y:S01]  /*123d0*/  MUFU.EX2 R24, R24 ;  /* 0x0000001800187308 */ /* 0x000e220000000800 */
[----:B--2---:R-:W-:Y:S01]  /*123e0*/  FADD.FTZ R15, R84, R15 ;  /* 0x0000000f540f7221 */ /* 0x004fe20000010000 */
[----:B------:R-:W-:Y:S01]  /*123f0*/  FFMA.FTZ R56, R56, UR30, -R12 ;  /* 0x0000001e38387c23 */ /* 0x000fe2000801080c */
[----:B------:R-:W-:Y:S01]  /*12400*/  FFMA.FTZ R66, R66, UR30, -R86 ;  /* 0x0000001e42427c23 */ /* 0x000fe20008010856 */
[----:B------:R-:W-:Y:S01]  /*12410*/  FFMA.FTZ R57, R57, UR30, -R12 ;  /* 0x0000001e39397c23 */ /* 0x000fe2000801080c */
[----:B------:R-:W-:Y:S01]  /*12420*/  FFMA.FTZ R67, R67, UR30, -R86 ;  /* 0x0000001e43437c23 */ /* 0x000fe20008010856 */
[----:B------:R-:W-:Y:S01]  /*12430*/  FFMA.FTZ R60, R60, UR30, -R12 ;  /* 0x0000001e3c3c7c23 */ /* 0x000fe2000801080c */
[----:B------:R-:W-:Y:S01]  /*12440*/  FFMA.FTZ R70, R70, UR30, -R86 ;  /* 0x0000001e46467c23 */ /* 0x000fe20008010856 */
[----:B------:R-:W2:Y:S01]  /*12450*/  MUFU.EX2 R26, R26 ;  /* 0x0000001a001a7308 */ /* 0x000ea20000000800 */
[----:B-1----:R-:W-:Y:S01]  /*12460*/  FADD.FTZ R3, R21, R4 ;  /* 0x0000000415037221 */ /* 0x002fe20000010000 */
[----:B------:R-:W-:Y:S01]  /*12470*/  FFMA.FTZ R61, R61, UR30, -R12 ;  /* 0x0000001e3d3d7c23 */ /* 0x000fe2000801080c */
[----:B------:R-:W-:Y:S01]  /*12480*/  FFMA.FTZ R71, R71, UR30, -R86 ;  /* 0x0000001e47477c23 */ /* 0x000fe20008010856 */
[----:B------:R-:W-:Y:S01]  /*12490*/  FFMA.FTZ R64, R64, UR30, -R12 ;  /* 0x0000001e40407c23 */ /* 0x000fe2000801080c */
[----:B------:R-:W-:Y:S01]  /*124a0*/  FFMA.FTZ R74, R74, UR30, -R86 ;  /* 0x0000001e4a4a7c23 */ /* 0x000fe20008010856 */
[----:B------:R-:W-:Y:S01]  /*124b0*/  FFMA.FTZ R65, R65, UR30, -R12 ;  /* 0x0000001e41417c23 */ /* 0x000fe2000801080c */
[----:B------:R-:W-:Y:S01]  /*124c0*/  FFMA.FTZ R75, R75, UR30, -R86 ;  /* 0x0000001e4b4b7c23 */ /* 0x000fe20008010856 */
[----:B------:R-:W1:Y:S01]  /*124d0*/  MUFU.EX2 R25, R25 ;  /* 0x0000001900197308 */ /* 0x000e620000000800 */
[----:B0-----:R-:W-:Y:S01]  /*124e0*/  FADD.FTZ R4, R24, R15 ;  /* 0x0000000f18047221 */ /* 0x001fe20000010000 */
        /* <DEDUP_REMOVED lines=10> */
[--C-:B------:R-:W-:Y:S01]  /*12590*/  FFMA.FTZ R76, R76, UR30, -R12.reuse ;  /* 0x0000001e4c4c7c23 */ /* 0x100fe2000801080c */
[----:B------:R-:W-:Y:S01]  /*125a0*/  FFMA.FTZ R12, R77, UR30, -R12 ;  /* 0x0000001e4d0c7c23 */ /* 0x000fe2000801080c */
[----:B------:R-:W-:-:S02]  /*125b0*/  FFMA.FTZ R83, R83, UR30, -R86 ;  /* 0x0000001e53537c23 */ /* 0x000fc40008010856 */
        /* <DEDUP_REMOVED lines=112> */
[----:B--2---:R-:W-:-:S03]  /*12cc0*/  FADD.FTZ R4, R12, R3 ;  /* 0x000000030c047221 */ /* 0x004fc60000010000 */
[----:B-1----:R-:W-:Y:S01]  /*12cd0*/  FADD.FTZ R3, R15, R82 ;  /* 0x000000520f037221 */ /* 0x002fe20000010000 */
[----:B------:R-:W-:Y:S06]  /*12ce0*/  @!P0 BRA `(.L_x_1726) ;  /* 0x0000000000048947 */ /* 0x000fec0003800000 */
[----:B------:R-:W-:Y:S01]  /*12cf0*/  BPT.TRAP 0x1 ;  /* 0x000000040000795c */ /* 0x000fe20000300000 */
.L_x_1726:
[----:B------:R-:W2:Y:S01]  /*12d00*/  LDL R82, [R1+0x24] ;  /* 0x0000240001527983 */ /* 0x000ea20000100800 */
[----:B------:R-:W-:Y:S01]  /*12d10*/  IMAD R20, R20, 0x8, R2 ;  /* 0x0000000814147824 */ /* 0x000fe200078e0202 */
[----:B------:R-:W-:Y:S01]  /*12d20*/  F2FP.F16.F32.PACK_AB R148, R84, R13 ;  /* 0x0000000d5494723e */ /* 0x000fe200000000ff */
[----:B------:R-:W-:Y:S01]  /*12d30*/  IMAD.U32 R77, RZ, RZ, UR38 ;  /* 0x00000026ff4d7e24 */ /* 0x000fe2000f8e00ff */
[----:B------:R-:W-:Y:S01]  /*12d40*/  F2FP.F16.F32.PACK_AB R122, R12, R76 ;  /* 0x0000004c0c7a723e */ /* 0x000fe200000000ff */
[----:B------:R-:W-:Y:S02]  /*12d50*/  VIADD R20, R20, 0x16860 ;  /* 0x0001686014147836 */ /* 0x000fe40000000000 */
[-C--:B------:R-:W-:Y:S01]  /*12d60*/  FMUL.FTZ R88, R88, R10.reuse ;  /* 0x0000000a58587220 */ /* 0x080fe20000410000 */
        /* <DEDUP_REMOVED lines=50> */
[----:B------:R-:W-:Y:S01]  /*13090*/  IMAD.MOV.U32 R12, RZ, RZ, R14 ;  /* 0x000000ffff0c7224 */ /* 0x000fe200078e000e */
        /* <DEDUP_REMOVED lines=16> */
[C---:B--2---:R-:W-:Y:S02]  /*131a0*/  ISETP.GT.AND P1, PT, R0.reuse, R82, PT ;  /* 0x000000520000720c */ /* 0x044fe40003f24270 */
[----:B------:R-:W-:-:S11]  /*131b0*/  IADD3 R0, R0, -0x1, RZ ;  /* 0xffffffff00007810 */ /* 0x000fd60007ffe0ff */
[----:B------:R-:W-:Y:S05]  /*131c0*/  @P1 BRA `(.L_x_1727) ;  /* 0xffffffd800181947 */ /* 0x000fea000383ffff */
.L_x_1715:
[----:B------:R-:W2:Y:S02]  /*131d0*/  LDL R10, [R1+0x38] ;  /* 0x00003800010a7983 */ /* 0x000ea40000100800 */
[----:B--2---:R-:W-:-:S13]  /*131e0*/  ISETP.GE.AND P1, PT, R0, R10, PT ;  /* 0x0000000a0000720c */ /* 0x004fda0003f26270 */
[----:B------:R-:W-:Y:S05]  /*131f0*/  @!P1 BRA `(.L_x_1728) ;  /* 0x00000038001c9947 */ /* 0x000fea0003800000 */
[----:B------:R-:W-:Y:S01]  /*13200*/  IMAD.MOV.U32 R15, RZ, RZ, R14 ;  /* 0x000000ffff0f7224 */ /* 0x000fe200078e000e */
[----:B------:R-:W-:Y:S01]  /*13210*/  MOV R21, R19 ;  /* 0x0000001300157202 */ /* 0x000fe20000000f00 */
[----:B------:R-:W-:Y:S02]  /*13220*/  IMAD.MOV.U32 R20, RZ, RZ, R5 ;  /* 0x000000ffff147224 */ /* 0x000fe400078e0005 */
[----:B------:R-:W-:-:S07]  /*13230*/  IMAD.MOV.U32 R10, RZ, RZ, R154 ;  /* 0x000000ffff0a7224 */ /* 0x000fce00078e009a */
.L_x_1748:
        /* <DEDUP_REMOVED lines=9> */
.L_x_1730:
        /* <DEDUP_REMOVED lines=8> */
.L_x_1731:
[----:B------:R-:W-:Y:S04]  /*13350*/  BSSY B0, `(.L_x_1729) ;  /* 0x0000004000007945 */ /* 0x000fe80003800000 */
[----:B-1----:R-:W-:Y:S05]  /*13360*/  @P2 BRA `(.L_x_1732) ;  /* 0x0000000000082947 */ /* 0x002fea0003800000 */
[----:B------:R-:W1:Y:S02]  /*13370*/  SYNCS.PHASECHK.TRANS64.TRYWAIT P2, [R5+URZ+0x16830], R12 ;  /* 0x0168300c050075a7 */ /* 0x000e64000804017f */
[----:B-1----:R-:W-:Y:S05]  /*13380*/  @!P2 BRA `(.L_x_1733) ;  /* 0x000000e00030a947 */ /* 0x002fea0003800000 */
.L_x_1732:
[----:B------:R-:W-:Y:S05]  /*13390*/  BSYNC B0 ;  /* 0x0000000000007941 */ /* 0x000fea0003800000 */
.L_x_1729:
        /* <DEDUP_REMOVED lines=16> */
[----:B0-----:R-:W-:-:S05]  /*134a0*/  SHF.R.U32.HI R5, RZ, 0x7, R5 ;  /* 0x00000007ff057819 */ /* 0x001fca0000011605 */
[----:B------:R-:W-:Y:S01]  /*134b0*/  VIADD R5, R5, 0x8 ;  /* 0x0000000805057836 */ /* 0x000fe20000000000 */
[----:B------:R-:W-:-:S04]  /*134c0*/  R2UR UR27, R27 ;  /* 0x000000001b1b72ca */ /* 0x000fc800000e0000 */
[----:B------:R0:W-:Y:S01]  /*134d0*/  BAR.SYNC.DEFER_BLOCKING R5, 0x100 ;  /* 0x000400050000751d */ /* 0x0001e20000010000 */
[----:B--2---:R-:W-:-:S04]  /*134e0*/  IMAD R26, R19, 0x400, R11 ;  /* 0x00000400131a7824 */ /* 0x004fc800078e020b */
[C---:B------:R-:W-:Y:S01]  /*134f0*/  VIADD R24, R26.reuse, 0x2 ;  /* 0x000000021a187836 */ /* 0x040fe20000000000 */
[C---:B------:R-:W-:Y:S02]  /*13500*/  IADD3 R12, R26.reuse, 0x4, RZ ;  /* 0x000000041a0c7810 */ /* 0x040fe40007ffe0ff */
[C---:B------:R-:W-:Y:S01]  /*13510*/  R2UR UR14, R26.reuse ;  /* 0x000000001a0e72ca */ /* 0x040fe200000e0000 */
        /* <DEDUP_REMOVED lines=27> */
.L_x_1735:
[----:B------:R-:W-:Y:S01]  /*136d0*/  SHF.L.U32 R5, R10, 0x1f, RZ ;  /* 0x0000001f0a057819 */ /* 0x000fe200000006ff */
[----:B-----5:R-:W-:-:S04]  /*136e0*/  IMAD R10, R21, 0x8, R2 ;  /* 0x00000008150a7824 */ /* 0x020fc800078e0202 */
[----:B------:R0:W1:Y:S01]  /*136f0*/  SYNCS.PHASECHK.TRANS64.TRYWAIT P1, [R10+URZ+0x16850], R5 ;  /* 0x016850050a0075a7 */ /* 0x000062000802017f */
[----:B------:R-:W-:Y:S05]  /*13700*/  @!P0 BRA `(.L_x_1736) ;  /* 0x0000000000048947 */ /* 0x000fea0003800000 */
[----:B------:R-:W-:Y:S01]  /*13710*/  BPT.TRAP 0x1 ;  /* 0x000000040000795c */ /* 0x000fe20000300000 */
.L_x_1736:
[----:B-1----:R-:W-:Y:S05]  /*13720*/  @P1 BRA `(.L_x_1734) ;  /* 0x0000000000081947 */ /* 0x002fea0003800000 */
[----:B------:R-:W1:Y:S02]  /*13730*/  SYNCS.PHASECHK.TRANS64.TRYWAIT P1, [R10+URZ+0x16850], R5 ;  /* 0x016850050a0075a7 */ /* 0x000e64000802017f */
[----:B-1----:R-:W-:Y:S05]  /*13740*/  @!P1 BRA `(.L_x_1737) ;  /* 0x000000dc00549947 */ /* 0x002fea0003800000 */
.L_x_1734:
[----:B01---5:R-:W-:Y:S01]  /*13750*/  VIADD R5, R2, 0x400 ;  /* 0x0000040002057836 */ /* 0x023fe20000000000 */
[----:B------:R-:W-:Y:S05]  /*13760*/  WARPSYNC.ALL ;  /* 0x0000000000007948 */ /* 0x000fea0003800000 */
[----:B------:R-:W-:Y:S01]  /*13770*/  SHF.R.U32.HI R5, RZ, 0x4, R5 ;  /* 0x00000004ff057819 */ /* 0x000fe20000011605 */
[----:B------:R-:W-:Y:S01]  /*13780*/  IMAD.MOV.U32 R11, RZ, RZ, 0x40000040 ;  /* 0x40000040ff0b7424 */ /* 0x000fe200078e00ff */
[----:B------:R-:W-:Y:S01]  /*13790*/  WARPGROUP.ARRIVE ;  /* 0x00000000000079c5 */ /* 0x000fe20000000000 */
[----:B------:R-:W-:Y:S01]  /*137a0*/  IMAD.MOV.U32 R13, RZ, RZ, 0x40000040 ;  /* 0x40000040ff0d7424 */ /* 0x000fe200078e00ff */
[----:B------:R-:W-:-:S02]  /*137b0*/  LOP3.LUT R5, R5, 0x3fff, RZ, 0xc0, !PT ;  /* 0x00003fff05057812 */ /* 0x000fc400078ec0ff */
[----:B------:R-:W-:Y:S01]  /*137c0*/  R2UR UR15, R11 ;  /* 0x000000000b0f72ca */ /* 0x000fe200000e0000 */
[----:B------:R-:W-:Y:S02]  /*137d0*/  IMAD.MOV.U32 R11, RZ, RZ, 0x40000040 ;  /* 0x40000040ff0b7424 */ /* 0x000fe400078e00ff */
[----:B------:R-:W-:Y:S02]  /*137e0*/  IMAD R10, R21, 0x400, R5 ;  /* 0x00000400150a7824 */ /* 0x000fe400078e0205 */
[----:B------:R-:W0:Y:S03]  /*137f0*/  S2R R5, SR_TID.X ;  /* 0x0000000000057919 */ /* 0x000e260000002100 */
[C---:B------:R-:W-:Y:S02]  /*13800*/  R2UR UR14, R10.reuse ;  /* 0x000000000a0e72ca */ /* 0x040fe400000e0000 */
[----:B------:R-:W-:-:S11]  /*13810*/  IADD3 R12, R10, 0x80, RZ ;  /* 0x000000800a0c7810 */ /* 0x000fd60007ffe0ff */
        /* <DEDUP_REMOVED lines=55> */
.L_x_1738:
[----:B------:R-:W2:Y:S01]  /*13b90*/  LDL R11, [R1+0x20] ;  /* 0x00002000010b7983 */ /* 0x000ea20000100800 */
[----:B------:R-:W1:Y:S03]  /*13ba0*/  @P4 LDC R12, c[0x0][0x44c] ;  /* 0x00011300ff0c4b82 */ /* 0x000e660000000800 */
[----:B0-----:R-:W2:Y:S04]  /*13bb0*/  LDL R5, [R1+0x30] ;  /* 0x0000300001057983 */ /* 0x001ea80000100800 */
[----:B------:R-:W3:Y:S01]  /*13bc0*/  LDL R124, [R1] ;  /* 0x00000000017c7983 */ /* 0x000ee20000100800 */
[----:B------:R-:W0:Y:S01]  /*13bd0*/  @P4 LDC R10, c[0x0][0x450] ;  /* 0x00011400ff0a4b82 */ /* 0x000e220000000800 */
        /* <DEDUP_REMOVED lines=19> */
[----:B------:R-:W-:-:S02]  /*13d10*/  IMAD.U32 R57, RZ, RZ, UR38 ;  /* 0x00000026ff397e24 */ /* 0x000fc4000f8e00ff */
[----:B------:R-:W-:Y:S01]  /*13d20*/  FMUL.FTZ R73, R76, UR10 ;  /* 0x0000000a4c497c20 */ /* 0x000fe20008410000 */
[----:B------:R-:W-:Y:S01]  /*13d30*/  FMUL.FTZ R76, R79, UR10 ;  /* 0x0000000a4f4c7c20 */ /* 0x000fe20008410000 */
[----:B------:R-:W-:Y:S01]  /*13d40*/  FMUL.FTZ R79, R83, UR10 ;  /* 0x0000000a534f7c20 */ /* 0x000fe20008410000 */
[----:B------:R-:W-:Y:S01]  /*13d50*/  FMUL.FTZ R83, R85, UR10 ;  /* 0x0000000a55537c20 */ /* 0x000fe20008410000 */
[----:B------:R-:W-:Y:S01]  /*13d60*/  IMAD.SHL.U32 R85, R0, 0x80, RZ ;  /* 0x0000008000557824 */ /* 0x000fe200078e00ff */
        /* <DEDUP_REMOVED lines=24> */
[----:B-1----:R-:W-:-:S04]  /*13ef0*/  @P4 IMAD.HI.U32 R11, R5, R12, RZ ;  /* 0x0000000c050b4227 */ /* 0x002fc800078e00ff */
[----:B------:R-:W-:Y:S01]  /*13f00*/  FMUL.FTZ R12, R26, UR10 ;  /* 0x0000000a1a0c7c20 */ /* 0x000fe20008410000 */
[----:B------:R-:W-:Y:S01]  /*13f10*/  FMUL.FTZ R26, R31, UR10 ;  /* 0x0000000a1f1a7c20 */ /* 0x000fe20008410000 */
[----:B------:R-:W-:Y:S01]  /*13f20*/  FMUL.FTZ R31, R36, UR10 ;  /* 0x0000000a241f7c20 */ /* 0x000fe20008410000 */
[----:B------:R-:W-:Y:S01]  /*13f30*/  FMUL.FTZ R36, R41, UR10 ;  /* 0x0000000a29247c20 */ /* 0x000fe20008410000 */
[----:B------:R-:W-:Y:S01]  /*13f40*/  FMUL.FTZ R41, R46, UR10 ;  /* 0x0000000a2e297c20 */ /* 0x000fe20008410000 */
[----:B------:R-:W-:Y:S01]  /*13f50*/  FMUL.FTZ R46, R51, UR10 ;  /* 0x0000000a332e7c20 */ /* 0x000fe20008410000 */
[----:B0-----:R-:W-:Y:S01]  /*13f60*/  @P4 SHF.R.U32.HI R5, RZ, R10, R11 ;  /* 0x0000000aff054219 */ /* 0x001fe2000001160b */
[----:B------:R-:W-:Y:S01]  /*13f70*/  FMUL.FTZ R51, R56, UR10 ;  /* 0x0000000a38337c20 */ /* 0x000fe20008410000 */
[----:B------:R-:W-:Y:S01]  /*13f80*/  FMUL.FTZ R10, R24, UR10 ;  /* 0x0000000a180a7c20 */ /* 0x000fe20008410000 */
[----:B------:R-:W-:Y:S01]  /*13f90*/  FMUL.FTZ R11, R25, UR10 ;  /* 0x0000000a190b7c20 */ /* 0x000fe20008410000 */
[----:B------:R-:W-:Y:S01]  /*13fa0*/  LEA R56, R19, R2, 0x3 ;  /* 0x0000000213387211 */ /* 0x000fe200078e18ff */
        /* <DEDUP_REMOVED lines=31> */
[----:B------:R1:W-:Y:S01]  /*141a0*/  SYNCS.ARRIVE.TRANS64.RED.A1T0 RZ, [R56+URZ], RZ ;  /* 0x000000ff38ff79a7 */ /* 0x0003e2000810043f */
[----:B------:R-:W-:Y:S01]  /*141b0*/  FMUL.FTZ R80, R82, UR10 ;  /* 0x0000000a52507c20 */ /* 0x000fe20008410000 */
        /* <DEDUP_REMOVED lines=8> */
[----:B------:R-:W3:Y:S08]  /*14240*/  MUFU.TANH R12, R12 ;  /* 0x0000000c000c7308 */ /* 0x000ef00000002400 */
        /* <DEDUP_REMOVED lines=38> */
[----:B------:R-:W-:-:S02]  /*144b0*/  VIADD R121, R56, UR9 ;  /* 0x0000000938797c36 */ /* 0x000fc40008000000 */
[----:B------:R-:W-:Y:S02]  /*144c0*/  VIADD R120, R56, UR31 ;  /* 0x0000001f38787c36 */ /* 0x000fe40008000000 */
[--C-:B0-----:R-:W-:Y:S02]  /*144d0*/  IMAD.IADD R87, R121, 0x1, R122.reuse ;  /* 0x0000000179577824 */ /* 0x101fe400078e027a */
[----:B------:R-:W-:Y:S01]  /*144e0*/  IMAD.IADD R86, R120, 0x1, R122 ;  /* 0x0000000178567824 */ /* 0x000fe200078e027a */
[----:B--234-:R-:W-:Y:S06]  /*144f0*/  @!P5 BRA `(.L_x_1739) ;  /* 0x000000000058d947 */ /* 0x01cfec0003800000 */
[----:B------:R-:W-:Y:S01]  /*14500*/  IADD3 R122, -R155, R156, R122 ;  /* 0x0000009c9b7a7210 */ /* 0x000fe20007ffe17a */
[----:B------:R-:W-:Y:S03]  /*14510*/  BSSY B0, `(.L_x_1740) ;  /* 0x0000010000007945 */ /* 0x000fe60003800000 */
[----:B------:R-:W-:-:S13]  /*14520*/  ISETP.GT.AND P1, PT, R122, -0x1, PT ;  /* 0xffffffff7a00780c */ /* 0x000fda0003f24270 */
[----:B------:R-:W-:Y:S05]  /*14530*/  @P1 BRA `(.L_x_1741) ;  /* 0x0000000000201947 */ /* 0x000fea0003800000 */
[----:B------:R-:W-:Y:S02]  /*14540*/  MOV R123, UR7 ;  /* 0x00000007007b7c02 */ /* 0x000fe40008000f00 */
[----:B------:R-:W-:Y:S02]  /*14550*/  LOP3.LUT R122, RZ, R122, RZ, 0x33, !PT ;  /* 0x0000007aff7a7212 */ /* 0x000fe400078e33ff */
[----:B------:R-:W-:-:S13]  /*14560*/  ISETP.NE.AND P1, PT, R123, 0x1, PT ;  /* 0x000000017b00780c */ /* 0x000fda0003f25270 */
[----:B------:R-:W0:Y:S02]  /*14570*/  @P1 LDC.64 R56, c[0x0][0x9e8] ;  /* 0x00027a00ff381b82 */ /* 0x000e240000000a00 */
[----:B0-----:R-:W-:-:S05]  /*14580*/  @P1 IMAD.HI.U32 R56, R122, R56, RZ ;  /* 0x000000387a381227 */ /* 0x001fca00078e00ff */
[----:B------:R-:W-:-:S04]  /*14590*/  @P1 SHF.R.U32.HI R122, RZ, R57, R56 ;  /* 0x00000039ff7a1219 */ /* 0x000fc80000011638 */
[----:B------:R-:W-:Y:S01]  /*145a0*/  LOP3.LUT R122, RZ, R122, RZ, 0x33, !PT ;  /* 0x0000007aff7a7212 */ /* 0x000fe200078e33ff */
[----:B------:R-:W-:Y:S06]  /*145b0*/  BRA `(.L_x_1742) ;  /* 0x0000000000147947 */ /* 0x000fec0003800000 */
.L_x_1741:
[----:B------:R-:W-:-:S05]  /*145c0*/  IMAD.U32 R123, RZ, RZ, UR7 ;  /* 0x00000007ff7b7e24 */ /* 0x000fca000f8e00ff */
[----:B------:R-:W-:-:S13]  /*145d0*/  ISETP.NE.AND P1, PT, R123, 0x1, PT ;  /* 0x000000017b00780c */ /* 0x000fda0003f25270 */
[----:B------:R-:W0:Y:S02]  /*145e0*/  @P1 LDC.64 R56, c[0x0][0x9e8] ;  /* 0x00027a00ff381b82 */ /* 0x000e240000000a00 */
[----:B0-----:R-:W-:-:S05]  /*145f0*/  @P1 IMAD.HI.U32 R56, R122, R56, RZ ;  /* 0x000000387a381227 */ /* 0x001fca00078e00ff */
[----:B------:R-:W-:-:S07]  /*14600*/  @P1 SHF.R.U32.HI R122, RZ, R57, R56 ;  /* 0x00000039ff7a1219 */ /* 0x000fce0000011638 */
.L_x_1742:
[----:B------:R-:W-:Y:S05]  /*14610*/  BSYNC B0 ;  /* 0x0000000000007941 */ /* 0x000fea0003800000 */
.L_x_1740:
[----:B------:R-:W-:-:S04]  /*14620*/  IMAD R122, R122, R123, -R85 ;  /* 0x0000007b7a7a7224 */ /* 0x000fc800078e0a55 */
[----:B------:R-:W-:-:S05]  /*14630*/  IMAD R122, R124, -0x2, R122 ;  /* 0xfffffffe7c7a7824 */ /* 0x000fca00078e027a */
[----:B------:R-:W-:Y:S02]  /*14640*/  VIMNMX R86, R86, R122, !PT ;  /* 0x0000007a56567248 */ /* 0x000fe40007fe0100 */
[----:B------:R-:W-:-:S07]  /*14650*/  VIADDMNMX R87, R122, R123, R87, PT ;  /* 0x0000007b7a577246 */ /* 0x000fce0003800157 */
.L_x_1739:
        /* <DEDUP_REMOVED lines=113> */
.L_x_1745:
[----:B------:R-:W-:-:S05]  /*14d70*/  IMAD.U32 R86, RZ, RZ, UR7 ;  /* 0x00000007ff567e24 */ /* 0x000fca000f8e00ff */
[----:B------:R-:W-:-:S13]  /*14d80*/  ISETP.NE.AND P2, PT, R86, 0x1, PT ;  /* 0x000000015600780c */ /* 0x000fda0003f45270 */
[----:B------:R-:W0:Y:S02]  /*14d90*/  @P2 LDC.64 R56, c[0x0][0x9e8] ;  /* 0x00027a00ff382b82 */ /* 0x000e240000000a00 */
[----:B0-----:R-:W-:-:S05]  /*14da0*/  @P2 IMAD.HI.U32 R56, R5, R56, RZ ;  /* 0x0000003805382227 */ /* 0x001fca00078e00ff */
[----:B------:R-:W-:-:S07]  /*14db0*/  @P2 SHF.R.U32.HI R5, RZ, R57, R56 ;  /* 0x00000039ff052219 */ /* 0x000fce0000011638 */
.L_x_1746:
[----:B------:R-:W-:Y:S05]  /*14dc0*/  BSYNC B0 ;  /* 0x0000000000007941 */ /* 0x000fea0003800000 */
.L_x_1744:
[----:B------:R-:W-:-:S04]  /*14dd0*/  IMAD R5, R5, R86, -R85 ;  /* 0x0000005605057224 */ /* 0x000fc800078e0a55 */
[----:B------:R-:W-:-:S05]  /*14de0*/  IMAD R5, R124, -0x2, R5 ;  /* 0xfffffffe7c057824 */ /* 0x000fca00078e0205 */
[----:B------:R-:W-:Y:S02]  /*14df0*/  VIADDMNMX R121, R5, R86, R121, PT ;  /* 0x0000005605797246 */ /* 0x000fe40003800179 */
[----:B------:R-:W-:-:S07]  /*14e00*/  VIMNMX R120, R120, R5, !PT ;  /* 0x0000000578787248 */ /* 0x000fce0007fe0100 */
.L_x_1743:
[----:B------:R-:W-:Y:S01]  /*14e10*/  ISETP.GT.AND P2, PT, R120, 0x1, P1 ;  /* 0x000000017800780c */ /* 0x000fe20000f44270 */
[----:B------:R-:W-:Y:S01]  /*14e20*/  UMOV UR30, UR6 ;  /* 0x00000006001e7c82 */ /* 0x000fe20008000000 */
[----:B------:R-:W-:Y:S02]  /*14e30*/  FMNMX.FTZ R56, R10, R20, !PT ;  /* 0x000000140a387209 */ /* 0x000fe40007810000 */
[----:B------:R-:W-:Y:S02]  /*14e40*/  ISETP.LT.OR P3, PT, R121, 0x2, P2 ;  /* 0x000000027900780c */ /* 0x000fe40001761670 */
[----:B------:R-:W-:Y:S02]  /*14e50*/  FMNMX.FTZ R5, R11, R56, !PT ;  /* 0x000000380b057209 */ /* 0x000fe40007810000 */
[----:B------:R-:W-:Y:S02]  /*14e60*/  FSEL R13, R13, -INF , !P3 ;  /* 0xff8000000d0d7808 */ /* 0x000fe40005800000 */
[----:B------:R-:W-:-:S02]  /*14e70*/  ISETP.GT.AND P3, PT, R120, 0x9, P1 ;  /* 0x000000097800780c */ /* 0x000fc40000f64270 */
[----:B------:R-:W-:Y:S02]  /*14e80*/  FMNMX.FTZ R5, R14, R5, !PT ;  /* 0x000000050e057209 */ /* 0x000fe40007810000 */
[----:B------:R-:W-:Y:S02]  /*14e90*/  ISETP.LT.OR P3, PT, R121, 0xa, P3 ;  /* 0x0000000a7900780c */ /* 0x000fe40001f61670 */
[----:B------:R-:W-:Y:S02]  /*14ea0*/  FMNMX.FTZ R56, R24, R5, !PT ;  /* 0x0000000518387209 */ /* 0x000fe40007810000 */
[----:B------:R-:W-:Y:S02]  /*14eb0*/  FSEL R26, R26, -INF , !P3 ;  /* 0xff8000001a1a7808 */ /* 0x000fe40005800000 */
[----:B------:R-:W-:Y:S02]  /*14ec0*/  ISETP.GT.AND P3, PT, R120, 0x11, P1 ;  /* 0x000000117800780c */ /* 0x000fe40000f64270 */
[----:B------:R-:W-:-:S02]  /*14ed0*/  FMNMX.FTZ R5, R27, R56, !PT ;  /* 0x000000381b057209 */ /* 0x000fc40007810000 */
[----:B------:R-:W-:Y:S02]  /*14ee0*/  ISETP.LT.OR P3, PT, R121, 0x12, P3 ;  /* 0x000000127900780c */ /* 0x000fe40001f61670 */
[----:B------:R-:W-:Y:S02]  /*14ef0*/  FMNMX.FTZ R5, R28, R5, !PT ;  /* 0x000000051c057209 */ /* 0x000fe40007810000 */
[----:B------:R-:W-:Y:S02]  /*14f00*/  FSEL R30, R30, -INF , !P3 ;  /* 0xff8000001e1e7808 */ /* 0x000fe40005800000 */
[----:B------:R-:W-:Y:S02]  /*14f10*/  ISETP.GT.AND P3, PT, R120, 0x19, P1 ;  /* 0x000000197800780c */ /* 0x000fe40000f64270 */
[----:B------:R-:W-:Y:S02]  /*14f20*/  FMNMX.FTZ R5, R31, R5, !PT ;  /* 0x000000051f057209 */ /* 0x000fe40007810000 */
[----:B------:R-:W-:-:S02]  /*14f30*/  ISETP.LT.OR P3, PT, R121, 0x1a, P3 ;  /* 0x0000001a7900780c */ /* 0x000fc40001f61670 */
[----:B------:R-:W-:Y:S02]  /*14f40*/  FMNMX.FTZ R56, R32, R5, !PT ;  /* 0x0000000520387209 */ /* 0x000fe40007810000 */
[----:B------:R-:W-:Y:S02]  /*14f50*/  FSEL R34, R34, -INF , !P3 ;  /* 0xff80000022227808 */ /* 0x000fe40005800000 */
[----:B------:R-:W-:Y:S02]  /*14f60*/  ISETP.GT.AND P3, PT, R120, 0x21, P1 ;  /* 0x000000217800780c */ /* 0x000fe40000f64270 */
[----:B------:R-:W-:Y:S02]  /*14f70*/  FMNMX.FTZ R5, R35, R56, !PT ;  /* 0x0000003823057209 */ /* 0x000fe40007810000 */
[----:B------:R-:W-:Y:S02]  /*14f80*/  ISETP.LT.OR P3, PT, R121, 0x22, P3 ;  /* 0x000000227900780c */ /* 0x000fe40001f61670 */
[----:B------:R-:W-:-:S02]  /*14f90*/  FMNMX.FTZ R56, R36, R5, !PT ;  /* 0x0000000524387209 */ /* 0x000fc40007810000 */
[----:B------:R-:W-:Y:S02]  /*14fa0*/  FSEL R38, R38, -INF , !P3 ;  /* 0xff80000026267808 */ /* 0x000fe40005800000 */
[----:B------:R-:W-:Y:S02]  /*14fb0*/  ISETP.GT.AND P3, PT, R120, 0x29, P1 ;  /* 0x000000297800780c */ /* 0x000fe40000f64270 */
[----:B------:R-:W-:Y:S02]  /*14fc0*/  FMNMX.FTZ R5, R39, R56, !PT ;  /* 0x0000003827057209 */ /* 0x000fe40007810000 */
[----:B------:R-:W-:Y:S02]  /*14fd0*/  ISETP.LT.OR P3, PT, R121, 0x2a, P3 ;  /* 0x0000002a7900780c */ /* 0x000fe40001f61670 */
[----:B------:R-:W-:Y:S02]  /*14fe0*/  FMNMX.FTZ R56, R40, R5, !PT ;  /* 0x0000000528387209 */ /* 0x000fe40007810000 */
[----:B------:R-:W-:-:S02]  /*14ff0*/  FSEL R42, R42, -INF , !P3 ;  /* 0xff8000002a2a7808 */ /* 0x000fc40005800000 */
[----:B------:R-:W-:Y:S02]  /*15000*/  ISETP.GT.AND P3, PT, R120, 0x31, P1 ;  /* 0x000000317800780c */ /* 0x000fe40000f64270 */
        /* <DEDUP_REMOVED lines=29> */
[C---:B------:R-:W-:Y:S02]  /*151e0*/  ISETP.GT.AND P3, PT, R120.reuse, 0x61, P1 ;  /* 0x000000617800780c */ /* 0x040fe40000f64270 */
[----:B------:R-:W-:Y:S02]  /*151f0*/  ISETP.GT.AND P2, PT, R120, 0x8, P1 ;  /* 0x000000087800780c */ /* 0x000fe40000f44270 */
[----:B------:R-:W-:Y:S02]  /*15200*/  ISETP.LT.OR P3, PT, R121, 0x62, P3 ;  /* 0x000000627900780c */ /* 0x000fe40001f61670 */
[----:B------:R-:W-:Y:S02]  /*15210*/  FMNMX.FTZ R5, R69, R56, !PT ;  /* 0x0000003845057209 */ /* 0x000fe40007810000 */
[----:B------:R-:W-:Y:S02]  /*15220*/  FSEL R72, R72, -INF , !P3 ;  /* 0xff80000048487808 */ /* 0x000fe40005800000 */
[----:B------:R-:W-:-:S02]  /*15230*/  ISETP.GT.AND P3, PT, R120, 0x69, P1 ;  /* 0x000000697800780c */ /* 0x000fc40000f64270 */
[C---:B------:R-:W-:Y:S02]  /*15240*/  ISETP.LT.OR P2, PT, R121.reuse, 0x9, P2 ;  /* 0x000000097900780c */ /* 0x040fe40001741670 */
[----:B------:R-:W-:Y:S02]  /*15250*/  ISETP.LT.OR P3, PT, R121, 0x6a, P3 ;  /* 0x0000006a7900780c */ /* 0x000fe40001f61670 */
[----:B------:R-:W-:Y:S02]  /*15260*/  FMNMX.FTZ R56, R70, R5, !PT ;  /* 0x0000000546387209 */ /* 0x000fe40007810000 */
[----:B------:R-:W-:Y:S02]  /*15270*/  FSEL R76, R76, -INF , !P3 ;  /* 0xff8000004c4c7808 */ /* 0x000fe40005800000 */
[----:B------:R-:W-:Y:S02]  /*15280*/  ISETP.GT.AND P3, PT, R120, RZ, P1 ;  /* 0x000000ff7800720c */ /* 0x000fe40000f64270 */
[----:B------:R-:W-:-:S02]  /*15290*/  FSEL R25, R25, -INF , !P2 ;  /* 0xff80000019197808 */ /* 0x000fc40005000000 */
[----:B------:R-:W-:Y:S02]  /*152a0*/  ISETP.GT.AND P2, PT, R120, 0x10, P1 ;  /* 0x000000107800780c */ /* 0x000fe40000f44270 */
[----:B------:R-:W-:Y:S02]  /*152b0*/  FMNMX.FTZ R5, R73, R56, !PT ;  /* 0x0000003849057209 */ /* 0x000fe40007810000 */
[C---:B------:R-:W-:Y:S02]  /*152c0*/  ISETP.LT.OR P3, PT, R121.reuse, 0x1, P3 ;  /* 0x000000017900780c */ /* 0x040fe40001f61670 */
[----:B------:R-:W-:Y:S02]  /*152d0*/  ISETP.LT.OR P2, PT, R121, 0x11, P2 ;  /* 0x000000117900780c */ /* 0x000fe40001741670 */
[----:B------:R-:W-:Y:S02]  /*152e0*/  FMNMX.FTZ R56, R74, R5, !PT ;  /* 0x000000054a387209 */ /* 0x000fe40007810000 */
[----:B------:R-:W-:-:S02]  /*152f0*/  FSEL R12, R12, -INF , !P3 ;  /* 0xff8000000c0c7808 */ /* 0x000fc40005800000 */
[----:B------:R-:W-:Y:S02]  /*15300*/  FSEL R29, R29, -INF , !P2 ;  /* 0xff8000001d1d7808 */ /* 0x000fe40005000000 */
[----:B------:R-:W-:Y:S02]  /*15310*/  FMNMX.FTZ R5, R77, R56, !PT ;  /* 0x000000384d057209 */ /* 0x000fe40007810000 */
[----:B------:R-:W-:Y:S02]  /*15320*/  ISETP.GT.AND P2, PT, R120, 0x18, P1 ;  /* 0x000000187800780c */ /* 0x000fe40000f44270 */
[----:B------:R-:W-:Y:S02]  /*15330*/  FMNMX.FTZ R86, R12, R15, !PT ;  /* 0x0000000f0c567209 */ /* 0x000fe40007810000 */
[----:B------:R-:W-:Y:S02]  /*15340*/  FMNMX.FTZ R56, R78, R5, !PT ;  /* 0x000000054e387209 */ /* 0x000fe40007810000 */
[----:B------:R-:W-:-:S02]  /*15350*/  ISETP.LT.OR P2, PT, R121, 0x19, P2 ;  /* 0x000000197900780c */ /* 0x000fc40001741670 */
[----:B------:R-:W-:Y:S02]  /*15360*/  FMNMX.FTZ R86, R13, R86, !PT ;  /* 0x000000560d567209 */ /* 0x000fe40007810000 */
[----:B------:R-:W-:Y:S02]  /*15370*/  FMNMX.FTZ R56, R81, R56, !PT ;  /* 0x0000003851387209 */ /* 0x000fe40007810000 */
[----:B------:R-:W-:Y:S02]  /*15380*/  FSEL R33, R33, -INF , !P2 ;  /* 0xff80000021217808 */ /* 0x000fe40005000000 */
[----:B------:R-:W-:Y:S02]  /*15390*/  ISETP.GT.AND P2, PT, R120, 0x20, P1 ;  /* 0x000000207800780c */ /* 0x000fe40000f44270 */
[----:B------:R-:W-:Y:S02]  /*153a0*/  FMNMX.FTZ R57, R25, R86, !PT ;  /* 0x0000005619397209 */ /* 0x000fe40007810000 */
[----:B------:R-:W-:-:S02]  /*153b0*/  FMNMX.FTZ R5, R83, R56, !PT ;  /* 0x0000003853057209 */ /* 0x000fc40007810000 */
[----:B------:R-:W-:Y:S02]  /*153c0*/  ISETP.LT.OR P2, PT, R121, 0x21, P2 ;  /* 0x000000217900780c */ /* 0x000fe40001741670 */
[----:B------:R-:W-:Y:S01]  /*153d0*/  FMNMX.FTZ R86, R26, R57, !PT ;  /* 0x000000391a567209 */ /* 0x000fe20007810000 */
[----:B------:R-:W0:Y:S01]  /*153e0*/  SHFL.BFLY PT, R56, R5, 0x2, 0x1f ;  /* 0x0c401f0005387f89 */ /* 0x000e2200000e0000 */
[----:B------:R-:W-:Y:S02]  /*153f0*/  FSEL R37, R37, -INF , !P2 ;  /* 0xff80000025257808 */ /* 0x000fe40005000000 */
[----:B------:R-:W-:Y:S02]  /*15400*/  FMNMX.FTZ R57, R29, R86, !PT ;  /* 0x000000561d397209 */ /* 0x000fe40007810000 */
        /* <DEDUP_REMOVED lines=13> */
[----:B0-----:R-:W-:-:S02]  /*154e0*/  FMNMX.FTZ R56, R5, R56, !PT ;  /* 0x0000003805387209 */ /* 0x001fc40007810000 */
[----:B------:R-:W-:Y:S02]  /*154f0*/  FMNMX.FTZ R5, R41, R86, !PT ;  /* 0x0000005629057209 */ /* 0x000fe40007810000 */
[----:B------:R-:W-:Y:S02]  /*15500*/  FSEL R49, R49, -INF , !P2 ;  /* 0xff80000031317808 */ /* 0x000fe40005000000 */
[----:B------:R-:W-:Y:S02]  /*15510*/  ISETP.GT.AND P2, PT, R120, 0x40, P1 ;  /* 0x000000407800780c */ /* 0x000fe40000f44270 */
[----:B------:R-:W-:Y:S02]  /*15520*/  FMNMX.FTZ R86, R42, R5, !PT ;  /* 0x000000052a567209 */ /* 0x000fe40007810000 */
[----:B------:R-:W-:Y:S02]  /*15530*/  ISETP.LT.OR P2, PT, R121, 0x41, P2 ;  /* 0x000000417900780c */ /* 0x000fe40001741670 */
[----:B------:R-:W-:-:S02]  /*15540*/  FMNMX.FTZ R5, R45, R86, !PT ;  /* 0x000000562d057209 */ /* 0x000fc40007810000 */
[----:B------:R-:W-:Y:S02]  /*15550*/  FSEL R53, R53, -INF , !P2 ;  /* 0xff80000035357808 */ /* 0x000fe40005000000 */
[----:B------:R-:W-:Y:S02]  /*15560*/  FMNMX.FTZ R86, R46, R5, !PT ;  /* 0x000000052e567209 */ /* 0x000fe40007810000 */
        /* <DEDUP_REMOVED lines=19> */
[----:B------:R-:W0:Y:S01]  /*156a0*/  SHFL.BFLY PT, R5, R56, 0x1, 0x1f ;  /* 0x0c201f0038057f89 */ /* 0x000e2200000e0000 */
        /* <DEDUP_REMOVED lines=13> */
[----:B0-----:R-:W-:Y:S02]  /*15780*/  FMNMX.FTZ R5, R56, R5, !PT ;  /* 0x0000000538057209 */ /* 0x001fe40007810000 */
[----:B------:R-:W-:-:S02]  /*15790*/  ISETP.LT.OR P2, PT, R121, 0x72, P2 ;  /* 0x000000727900780c */ /* 0x000fc40001741670 */
[----:B------:R-:W-:Y:S01]  /*157a0*/  ISETP.GT.AND P3, PT, R120, 0x78, P1 ;  /* 0x000000787800780c */ /* 0x000fe20000f64270 */
[----:B------:R-:W-:Y:S01]  /*157b0*/  FMUL.FTZ R56, R5, UR30 ;  /* 0x0000001e05387c20 */ /* 0x000fe20008410000 */
[----:B------:R-:W-:Y:S02]  /*157c0*/  FMNMX.FTZ R57, R76, R57, !PT ;  /* 0x000000394c397209 */ /* 0x000fe40007810000 */
[----:B------:R-:W-:Y:S02]  /*157d0*/  FSEL R79, R79, -INF , !P2 ;  /* 0xff8000004f4f7808 */ /* 0x000fe40005000000 */
[----:B------:R-:W-:Y:S02]  /*157e0*/  ISETP.GT.AND P1, PT, R120, 0x79, P1 ;  /* 0x000000797800780c */ /* 0x000fe40000f24270 */
[----:B------:R-:W-:Y:S02]  /*157f0*/  ISETP.LT.OR P3, PT, R121, 0x79, P3 ;  /* 0x000000797900780c */ /* 0x000fe40001f61670 */
[----:B------:R-:W-:-:S02]  /*15800*/  FMNMX.FTZ R86, R80, R57, !PT ;  /* 0x0000003950567209 */ /* 0x000fc40007810000 */
[----:B------:R-:W-:Y:S02]  /*15810*/  FSETP.NEU.FTZ.AND P2, PT, R5, -INF , PT ;  /* 0xff8000000500780b */ /* 0x000fe40003f5d000 */
[----:B------:R-:W-:Y:S02]  /*15820*/  ISETP.LT.OR P1, PT, R121, 0x7a, P1 ;  /* 0x0000007a7900780c */ /* 0x000fe40000f21670 */
[----:B------:R-:W-:Y:S02]  /*15830*/  FSEL R82, R82, -INF , !P3 ;  /* 0xff80000052527808 */ /* 0x000fe40005800000 */
[----:B------:R-:W-:Y:S02]  /*15840*/  FMNMX.FTZ R57, R79, R86, !PT ;  /* 0x000000564f397209 */ /* 0x000fe40007810000 */
[----:B------:R-:W-:Y:S02]  /*15850*/  FSEL R56, R56, RZ, P2 ;  /* 0x000000ff38387208 */ /* 0x000fe40001000000 */
[----:B------:R-:W-:-:S02]  /*15860*/  FSEL R84, R84, -INF , !P1 ;  /* 0xff80000054547808 */ /* 0x000fc40004800000 */
        /* <DEDUP_REMOVED lines=33> */
[----:B------:R-:W-:Y:S01]  /*15a80*/  FSEL R83, R5, RZ, P2 ;  /* 0x000000ff05537208 */ /* 0x000fe20001000000 */
[----:B------:R0:W-:Y:S01]  /*15a90*/  MUFU.EX2 R150, R14 ;  /* 0x0000000e00967308 */ /* 0x0001e20000000800 */
[----:B------:R-:W-:-:S03]  /*15aa0*/  FMNMX.FTZ R57, R84, R57, !PT ;  /* 0x0000003954397209 */ /* 0x000fc60007810000 */
[----:B------:R-:W-:Y:S02]  /*15ab0*/  FADD.FTZ R20, -R83, R20 ;  /* 0x0000001453147221 */ /* 0x000fe40000010100 */
[----:B------:R-:W0:Y:S02]  /*15ac0*/  SHFL.BFLY PT, R83, R57, 0x2, 0x1f ;  /* 0x0c401f0039537f89 */ /* 0x000e2400000e0000 */
        /* <DEDUP_REMOVED lines=11> */
[C---:B------:R-:W-:Y:S02]  /*15b80*/  FMUL.FTZ R85, R14.reuse, UR30 ;  /* 0x0000001e0e557c20 */ /* 0x040fe40008410000 */
[----:B------:R-:W-:Y:S01]  /*15b90*/  MUFU.EX2 R35, R35 ;  /* 0x0000002300237308 */ /* 0x000fe20000000800 */
[----:B------:R-:W-:Y:S02]  /*15ba0*/  FSEL R86, R14, RZ, P1 ;  /* 0x000000ff0e567208 */ /* 0x000fe40000800000 */
[----:B------:R-:W-:-:S03]  /*15bb0*/  FSEL R85, R85, RZ, P1 ;  /* 0x000000ff55557208 */ /* 0x000fc60000800000 */
[----:B------:R-:W-:Y:S01]  /*15bc0*/  FADD.FTZ R86, -R86, R15 ;  /* 0x0000000f56567221 */ /* 0x000fe20000010100 */
[----:B------:R-:W-:Y:S01]  /*15bd0*/  FMUL.FTZ R15, R20, UR30 ;  /* 0x0000001e140f7c20 */ /* 0x000fe20008410000 */
[--C-:B------:R-:W-:Y:S01]  /*15be0*/  FFMA.FTZ R149, R12, UR30, -R85.reuse ;  /* 0x0000001e0c957c23 */ /* 0x100fe20008010855 */
[--C-:B------:R-:W-:Y:S01]  /*15bf0*/  FFMA.FTZ R83, R13, UR30, -R85.reuse ;  /* 0x0000001e0d537c23 */ /* 0x100fe20008010855 */
[----:B------:R-:W-:Y:S01]  /*15c00*/  FMUL.FTZ R12, R86, UR30 ;  /* 0x0000001e560c7c20 */ /* 0x000fe20008410000 */
        /* <DEDUP_REMOVED lines=19> */
[----:B0-----:R-:W-:Y:S01]  /*15d40*/  FFMA.FTZ R4, R15, R4, R10 ;  /* 0x000000040f047223 */ /* 0x001fe2000001000a */
        /* <DEDUP_REMOVED lines=15> */
[----:B-1----:R-:W-:Y:S01]  /*15e40*/  FFMA.FTZ R50, R12, R3, R149 ;  /* 0x000000030c327223 */ /* 0x002fe20000010095 */
[----:B------:R-:W-:Y:S01]  /*15e50*/  FADD.FTZ R3, R11, R4 ;  /* 0x000000040b037221 */ /* 0x000fe20000010000 */
[----:B------:R-:W-:-:S03]  /*15e60*/  FFMA.FTZ R33, R84, UR30, -R85 ;  /* 0x0000001e54217c23 */ /* 0x000fc60008010855 */
[----:B------:R-:W-:Y:S02]  /*15e70*/  FADD.FTZ R3, R150, R3 ;  /* 0x0000000396037221 */ /* 0x000fe40000010000 */
[----:B------:R-:W1:Y:S01]  /*15e80*/  MUFU.EX2 R57, R57 ;  /* 0x0000003900397308 */ /* 0x000e620000000800 */
[----:B0-----:R-:W-:Y:S01]  /*15e90*/  FADD.FTZ R50, R83, R50 ;  /* 0x0000003253327221 */ /* 0x001fe20000010000 */
[----:B------:R-:W-:-:S04]  /*15ea0*/  FADD.FTZ R4, R24, R3 ;  /* 0x0000000318047221 */ /* 0x000fc80000010000 */
[----:B------:R-:W-:Y:S02]  /*15eb0*/  FADD.FTZ R3, R27, R4 ;  /* 0x000000041b037221 */ /* 0x000fe40000010000 */
[----:B------:R-:W0:Y:S01]  /*15ec0*/  MUFU.EX2 R145, R145 ;  /* 0x0000009100917308 */ /* 0x000e220000000800 */
[----:B--2---:R-:W-:Y:S01]  /*15ed0*/  FADD.FTZ R50, R151, R50 ;  /* 0x0000003297327221 */ /* 0x004fe20000010000 */
[----:B------:R-:W-:-:S04]  /*15ee0*/  FADD.FTZ R4, R28, R3 ;  /* 0x000000031c047221 */ /* 0x000fc80000010000 */
[----:B------:R-:W-:Y:S02]  /*15ef0*/  FADD.FTZ R3, R31, R4 ;  /* 0x000000041f037221 */ /* 0x000fe40000010000 */
[----:B------:R-:W2:Y:S01]  /*15f00*/  MUFU.EX2 R30, R30 ;  /* 0x0000001e001e7308 */ /* 0x000ea20000000800 */
[----:B-1----:R-:W-:Y:S01]  /*15f10*/  FADD.FTZ R50, R57, R50 ;  /* 0x0000003239327221 */ /* 0x002fe20000010000 */
[----:B------:R-:W-:-:S04]  /*15f20*/  FADD.FTZ R4, R32, R3 ;  /* 0x0000000320047221 */ /* 0x000fc80000010000 */
[----:B------:R-:W-:Y:S02]  /*15f30*/  FADD.FTZ R3, R35, R4 ;  /* 0x0000000423037221 */ /* 0x000fe40000010000 */
        /* <DEDUP_REMOVED lines=102> */
.L_x_1747:
[----:B------:R-:W2:Y:S01]  /*165a0*/  LDL R49, [R1+0x38] ;  /* 0x0000380001317983 */ /* 0x000ea20000100800 */
[----:B------:R-:W-:Y:S01]  /*165b0*/  IMAD R21, R21, 0x8, R2 ;  /* 0x0000000815157824 */ /* 0x000fe200078e0202 */
[----:B------:R-:W-:Y:S01]  /*165c0*/  MOV R50, UR38 ;  /* 0x0000002600327c02 */ /* 0x000fe20008000f00 */
        /* <DEDUP_REMOVED lines=71> */
[C---:B--2---:R-:W-:Y:S01]  /*16a40*/  ISETP.GT.AND P1, PT, R0.reuse, R49, PT ;  /* 0x000000310000720c */ /* 0x044fe20003f24270 */
[----:B------:R-:W-:-:S12]  /*16a50*/  VIADD R0, R0, 0xffffffff ;  /* 0xffffffff00007836 */ /* 0x000fd80000000000 */
[----:B------:R-:W-:Y:S05]  /*16a60*/  @P1 BRA `(.L_x_1748) ;  /* 0xffffffc400f41947 */ /* 0x000fea000383ffff */
.L_x_1728:
[----:B------:R-:W-:Y:S05]  /*16a70*/  WARPSYNC.ALL ;  /* 0x0000000000007948 */ /* 0x000fea0003800000 */
[----:B------:R-:W-:Y:S06]  /*16a80*/  BAR.ARV 0x8, 0x200 ;  /* 0x0208000000007b1d */ /* 0x000fec0000002000 */
[----:B------:R-:W-:Y:S05]  /*16a90*/  @!P0 BRA `(.L_x_1749) ;  /* 0x0000000000048947 */ /* 0x000fea0003800000 */
[----:B------:R-:W-:Y:S01]  /*16aa0*/  BPT.TRAP 0x1 ;  /* 0x000000040000795c */ /* 0x000fe20000300000 */
.L_x_1749:
[----:B------:R-:W-:Y:S01]  /*16ab0*/  IMAD R11, R19, 0x8, R2 ;  /* 0x00000008130b7824 */ /* 0x000fe200078e0202 */
[----:B------:R-:W-:-:S04]  /*16ac0*/  SHF.L.U32 R0, R154, 0x1f, RZ ;  /* 0x0000001f9a007819 */ /* 0x000fc800000006ff */
[----:B------:R0:W1:Y:S01]  /*16ad0*/  SYNCS.PHASECHK.TRANS64.TRYWAIT P1, [R11+URZ+0x16850], R0 ;  /* 0x016850000b0075a7 */ /* 0x000062000802017f */
[----:B------:R-:W-:Y:S05]  /*16ae0*/  @!P0 BRA `(.L_x_1750) ;  /* 0x0000000000048947 */ /* 0x000fea0003800000 */
[----:B------:R-:W-:Y:S01]  /*16af0*/  BPT.TRAP 0x1 ;  /* 0x000000040000795c */ /* 0x000fe20000300000 */
.L_x_1750:
[----:B------:R-:W-:-:S05]  /*16b00*/  VIADD R2, R2, 0x400 ;  /* 0x0000040002027836 */ /* 0x000fca0000000000 */
[----:B------:R-:W-:-:S04]  /*16b10*/  SHF.R.U32.HI R2, RZ, 0x4, R2 ;  /* 0x00000004ff027819 */ /* 0x000fc80000011602 */
[----:B------:R-:W-:Y:S01]  /*16b20*/  LOP3.LUT R2, R2, 0x3fff, RZ, 0xc0, !PT ;  /* 0x00003fff02027812 */ /* 0x000fe200078ec0ff */
[----:B-1----:R-:W-:Y:S06]  /*16b30*/  @P1 BRA `(.L_x_1751) ;  /* 0x0000000000081947 */ /* 0x002fec0003800000 */
[----:B------:R-:W1:Y:S02]  /*16b40*/  SYNCS.PHASECHK.TRANS64.TRYWAIT P1, [R11+URZ+0x16850], R0 ;  /* 0x016850000b0075a7 */ /* 0x000e64000802017f */
[----:B-1----:R-:W-:Y:S05]  /*16b50*/  @!P1 BRA `(.L_x_1752) ;  /* 0x000000a800649947 */ /* 0x002fea0003800000 */
.L_x_1751:
[----:B------:R-:W-:Y:S01]  /*16b60*/  IMAD.MOV.U32 R7, RZ, RZ, 0x40000040 ;  /* 0x40000040ff077424 */ /* 0x000fe200078e00ff */
[----:B------:R-:W-:Y:S01]  /*16b70*/  LEA R6, R19, R2, 0xa ;  /* 0x0000000213067211 */ /* 0x000fe200078e50ff */
[----:B------:R-:W-:Y:S05]  /*16b80*/  WARPSYNC.ALL ;  /* 0x0000000000007948 */ /* 0x000fea0003800000 */
[C---:B------:R-:W-:Y:S01]  /*16b90*/  R2UR UR6, R6.reuse ;  /* 0x00000000060672ca */ /* 0x040fe200000e0000 */
[----:B------:R-:W-:Y:S01]  /*16ba0*/  WARPGROUP.ARRIVE ;  /* 0x00000000000079c5 */ /* 0x000fe20000000000 */
[----:B------:R-:W-:Y:S01]  /*16bb0*/  R2UR UR7, R7 ;  /* 0x00000000070772ca */ /* 0x000fe200000e0000 */
[----:B------:R-:W-:Y:S01]  /*16bc0*/  VIADD R8, R6, 0x80 ;  /* 0x0000008006087836 */ /* 0x000fe20000000000 */
[----:B01----:R-:W0:Y:S01]  /*16bd0*/  SHFL.BFLY PT, R0, R3, 0x2, 0x1f ;  /* 0x0c401f0003007f89 */ /* 0x003e2200000e0000 */
[----:B------:R-:W-:-:S02]  /*16be0*/  IMAD.MOV.U32 R9, RZ, RZ, 0x40000040 ;  /* 0x40000040ff097424 */ /* 0x000fc400078e00ff */
[----:B------:R-:W-:Y:S02]  /*16bf0*/  IMAD.MOV.U32 R7, RZ, RZ, 0x40000040 ;  /* 0x40000040ff077424 */ /* 0x000fe400078e00ff */
[----:B------:R-:W-:Y:S02]  /*16c00*/  IMAD.MOV.U32 R15, RZ, RZ, RZ ;  /* 0x000000ffff0f7224 */ /* 0x000fe400078e00ff */
[----:B------:R-:W-:-:S04]  /*16c10*/  IMAD.U32 R20, RZ, RZ, UR30 ;  /* 0x0000001eff147e24 */ /* 0x000fc8000f8e00ff */
[----:B------:R-:W-:Y:S01]  /*16c20*/  HGMMA.64x64x16.F32 R88, R148, gdesc[UR4].tnspB, R88, gsb0 ;  /* 0x40e0000494587df0 */ /* 0x000fe20008000858 */
[----:B------:R-:W-:Y:S01]  /*16c30*/  R2UR UR6, R8 ;  /* 0x00000000080672ca */ /* 0x000fe200000e0000 */
[----:B------:R-:W-:Y:S01]  /*16c40*/  VIADD R8, R6, 0x100 ;  /* 0x0000010006087836 */ /* 0x000fe20000000000 */
[----:B------:R-:W-:Y:S01]  /*16c50*/  R2UR UR7, R9 ;  /* 0x00000000090772ca */ /* 0x000fe200000e0000 */
[----:B------:R-:W-:Y:S02]  /*16c60*/  IMAD.MOV.U32 R9, RZ, RZ, 0x40000040 ;  /* 0x40000040ff097424 */ /* 0x000fe400078e00ff */
[----:B0-----:R-:W-:Y:S01]  /*16c70*/  FADD.FTZ R2, R0, R3 ;  /* 0x0000000300027221 */ /* 0x001fe20000010000 */
[----:B------:R-:W-:Y:S01]  /*16c80*/  IMAD.MOV.U32 R3, RZ, RZ, -0x800000 ;  /* 0xff800000ff037424 */ /* 0x000fe200078e00ff */
        /* <DEDUP_REMOVED lines=33> */
[----:B------:R-:W-:Y:S02]  /*16ea0*/  R2UR UR7, R9 ;  /* 0x00000000090772ca */ /* 0x000fe400000e0000 */
[----:B------:R-:W0:Y:S02]  /*16eb0*/  SHFL.BFLY PT, R9, R4, 0x2, 0x1f ;  /* 0x0c401f0004097f89 */ /* 0x000e2400000e0000 */
[----:B0-----:R-:W-:Y:S01]  /*16ec0*/  FADD.FTZ R9, R9, R4 ;  /* 0x0000000409097221 */ /* 0x001fe20000010000 */
[----:B------:R-:W-:-:S04]  /*16ed0*/  MOV R4, RZ ;  /* 0x000000ff00047202 */ /* 0x000fc80000000f00 */
[----:B------:R-:W0:Y:S02]  /*16ee0*/  SHFL.BFLY PT, R0, R9, 0x1, 0x1f ;  /* 0x0c201f0009007f89 */ /* 0x000e2400000e0000 */
[----:B0-----:R-:W-:Y:S01]  /*16ef0*/  FADD.FTZ R10, R9, R0 ;  /* 0x00000000090a7221 */ /* 0x001fe20000010000 */
[----:B------:R-:W-:-:S04]  /*16f00*/  IMAD.MOV.U32 R0, RZ, RZ, -0x800000 ;  /* 0xff800000ff007424 */ /* 0x000fc800078e00ff */
[----:B------:R-:W-:-:S13]  /*16f10*/  FSETP.NE.FTZ.AND P1, PT, R10, RZ, PT ;  /* 0x000000ff0a00720b */ /* 0x000fda0003f35000 */
[----:B------:R-:W-:Y:S01]  /*16f20*/  @P1 MUFU.RCP R4, R10 ;  /* 0x0000000a00041308 */ /* 0x000fe20000001000 */
[----:B------:R-:W-:Y:S02]  /*16f30*/  WARPGROUP.DEPBAR.LE gsb0, 0x0 ;  /* 0x00008000000079c5 */ /* 0x000fe40000010000 */
[----:B------:R-:W-:-:S06]  /*16f40*/  WARPGROUP.ARRIVE ;  /* 0x00000000000079c5 */ /* 0x000fcc0000000000 */
[----:B------:R-:W-:Y:S01]  /*16f50*/  HGMMA.64x64x16.F32 R88, R124, gdesc[UR4].tnspB, R88, gsb0 ;  /* 0x40e000047c587df0 */ /* 0x000fe20008000858 */
[----:B------:R-:W-:Y:S02]  /*16f60*/  R2UR UR6, R6 ;  /* 0x00000000060672ca */ /* 0x000fe400000e0000 */
[----:B------:R-:W-:Y:S01]  /*16f70*/  R2UR UR7, R7 ;  /* 0x00000000070772ca */ /* 0x000fe200000e0000 */
[----:B------:R-:W0:Y:S01]  /*16f80*/  @P1 MUFU.LG2 R6, R10 ;  /* 0x0000000a00061308 */ /* 0x000e220000000c00 */
[----:B------:R-:W1:Y:S02]  /*16f90*/  SHFL.BFLY PT, R7, R2, 0x1, 0x1f ;  /* 0x0c201f0002077f89 */ /* 0x000e6400000e0000 */
[----:B-1----:R-:W-:Y:S01]  /*16fa0*/  FADD.FTZ R12, R2, R7 ;  /* 0x00000007020c7221 */ /* 0x002fe20000010000 */
[----:B------:R-:W-:Y:S02]  /*16fb0*/  IMAD.U32 R2, RZ, RZ, UR30 ;  /* 0x0000001eff027e24 */ /* 0x000fe4000f8e00ff */
[----:B0-----:R-:W-:-:S02]  /*16fc0*/  @P1 FMUL.FTZ R7, R6, 0.69314718246459960938 ;  /* 0x3f31721806071820 */ /* 0x001fc40000410000 */
[----:B------:R-:W-:Y:S01]  /*16fd0*/  FSETP.NE.FTZ.AND P2, PT, R12, RZ, PT ;  /* 0x000000ff0c00720b */ /* 0x000fe20003f55000 */
[----:B------:R-:W-:-:S04]  /*16fe0*/  @P1 FMUL.FTZ R2, R2, 0.69314718246459960938 ;  /* 0x3f31721802021820 */ /* 0x000fc80000410000 */
[----:B------:R-:W-:-:S08]  /*16ff0*/  @P1 FFMA.FTZ R3, R2, R5, R7 ;  /* 0x0000000502031223 */ /* 0x000fd00000010007 */
[----:B------:R-:W0:Y:S01]  /*17000*/  @P2 MUFU.LG2 R8, R12 ;  /* 0x0000000c00082308 */ /* 0x000e220000000c00 */
[----:B------:R-:W-:-:S07]  /*17010*/  @P2 FMUL.FTZ R20, R20, 0.69314718246459960938 ;  /* 0x3f31721814142820 */ /* 0x000fce0000410000 */
[----:B------:R1:W2:Y:S01]  /*17020*/  @P2 MUFU.RCP R15, R12 ;  /* 0x0000000c000f2308 */ /* 0x0002a20000001000 */
[----:B0-----:R-:W-:-:S04]  /*17030*/  @P2 FMUL.FTZ R9, R8, 0.69314718246459960938 ;  /* 0x3f31721808092820 */ /* 0x001fc80000410000 */
[----:B------:R-:W-:Y:S01]  /*17040*/  @P2 FFMA.FTZ R0, R20, R14, R9 ;  /* 0x0000000e14002223 */ /* 0x000fe20000010009 */
[----:B------:R-:W-:Y:S02]  /*17050*/  WARPGROUP.DEPBAR.LE gsb0, 0x0 ;  /* 0x00008000000079c5 */ /* 0x000fe40000010000 */
[----:B------:R-:W-:-:S06]  /*17060*/  WARPGROUP.ARRIVE ;  /* 0x00000000000079c5 */ /* 0x000fcc0000000000 */
[----:B------:R-:W-:Y:S03]  /*17070*/  HGMMA.64x64x16.F32 R88, R120, gdesc[UR4].tnspB, R88, gsb0 ;  /* 0x40e0000478587df0 */ /* 0x000fe60008000858 */
[----:B------:R-:W-:Y:S02]  /*17080*/  WARPGROUP.DEPBAR.LE gsb0, 0x0 ;  /* 0x00008000000079c5 */ /* 0x000fe40000010000 */
[----:B-12---:R-:W-:Y:S05]  /*17090*/  @!P0 BRA `(.L_x_1753) ;  /* 0x0000000000048947 */ /* 0x006fea0003800000 */
[----:B------:R-:W-:Y:S01]  /*170a0*/  BPT.TRAP 0x1 ;  /* 0x000000040000795c */ /* 0x000fe20000300000 */
.L_x_1753:
[----:B------:R-:W-:Y:S01]  /*170b0*/  VIADD R2, R11, 0x16860 ;  /* 0x000168600b027836 */ /* 0x000fe20000000000 */
[----:B------:R-:W-:Y:S01]  /*170c0*/  IADD3 R19, R19, 0x1, RZ ;  /* 0x0000000113137810 */ /* 0x000fe20007ffe0ff */
[----:B------:R-:W-:Y:S02]  /*170d0*/  IMAD.U32 R5, RZ, RZ, UR38 ;  /* 0x00000026ff057e24 */ /* 0x000fe4000f8e00ff */
[-C--:B------:R-:W-:Y:S01]  /*170e0*/  FMUL.FTZ R90, R90, R15.reuse ;  /* 0x0000000f5a5a7220 */ /* 0x080fe20000410000 */
[-C--:B------:R-:W-:Y:S01]  /*170f0*/  FMUL.FTZ R91, R91, R15.reuse ;  /* 0x0000000f5b5b7220 */ /* 0x080fe20000410000 */
[----:B------:R-:W-:Y:S01]  /*17100*/  ISETP.NE.AND P1, PT, R19, 0x2, PT ;  /* 0x000000021300780c */ /* 0x000fe20003f25270 */
[-C--:B------:R-:W-:Y:S01]  /*17110*/  FMUL.FTZ R94, R94, R15.reuse ;  /* 0x0000000f5e5e7220 */ /* 0x080fe20000410000 */
[----:B------:R-:W-:Y:S01]  /*17120*/  PRMT R2, R5, 0x654, R2 ;  /* 0x0000065405027816 */ /* 0x000fe20000000002 */
[-C--:B------:R-:W-:Y:S01]  /*17130*/  FMUL.FTZ R11, R95, R15.reuse ;  /* 0x0000000f5f0b7220 */ /* 0x080fe20000410000 */
[----:B------:R-:W-:Y:S01]  /*17140*/  SEL R5, RZ, 0x1, P1 ;  /* 0x00000001ff057807 */ /* 0x000fe20000800000 */
        /* <DEDUP_REMOVED lines=30> */
[----:B------:R-:W-:Y:S01]  /*17330*/  LOP3.LUT R154, R154, R5, RZ, 0x3c, !PT ;  /* 0x000000059a9a7212 */ /* 0x000fe200078e3cff */
[----:B------:R-:W-:Y:S01]  /*17340*/  UIADD3 UR36, UR36, 0x1, URZ ;  /* 0x0000000124247890 */ /* 0x000fe2000fffe03f */
[----:B0-----:R-:W-:-:S11]  /*17350*/  SEL R19, R19, RZ, P1 ;  /* 0x000000ff13137207 */ /* 0x001fd60000800000 */
.L_x_1638:
[----:B------:R-:W4:Y:S01]  /*17360*/  LDL R43, [R1+0x50] ;  /* 0x00005000012b7983 */ /* 0x000f220000100800 */
[----:B------:R-:W-:Y:S05]  /*17370*/  WARPSYNC.ALL ;  /* 0x0000000000007948 */ /* 0x000fea0003800000 */
[----:B----4-:R-:W-:Y:S01]  /*17380*/  SHF.R.S32.HI R33, RZ, 0x1f, R43 ;  /* 0x0000001fff217819 */ /* 0x010fe2000001142b */
        /* <DEDUP_REMOVED lines=9> */
[----:B------:R-:W3:Y:S04]  /*17420*/  LDL R4, [R1+0x60] ;  /* 0x0000600001047983 */ /* 0x000ee80000100800 */
[----:B------:R-:W4:Y:S01]  /*17430*/  LDL R39, [R1+0x4c] ;  /* 0x00004c0001277983 */ /* 0x000f220000100800 */
[----:B------:R-:W2:Y:S01]  /*17440*/  S2R R5, SR_SWINHI ;  /* 0x0000000000057919 */ /* 0x000ea20000002f00 */
[----:B------:R-:W-:Y:S05]  /*17450*/  WARPSYNC.ALL ;  /* 0x0000000000007948 */ /* 0x000fea0003800000 */
[----:B------:R-:W-:Y:S01]  /*17460*/  F2FP.F16.F32.PACK_AB R10, R10, R25 ;  /* 0x000000190a0a723e */ /* 0x000fe200000000ff */
[----:B------:R-:W-:Y:S01]  /*17470*/  ULDC.64 UR4, c[0x0][0xc00] ;  /* 0x0003000000047ab9 */ /* 0x000fe20000000a00 */
[----:B-----5:R-:W4:Y:S01]  /*17480*/  LDC.64 R24, c[0x0][0xc00] ;  /* 0x00030000ff187b82 */ /* 0x020f220000000a00 */
[----:B------:R-:W4:Y:S04]  /*17490*/  LDL R38, [R1+0x30] ;  /* 0x0000300001267983 */ /* 0x000f280000100800 */
[----:B------:R-:W4:Y:S01]  /*174a0*/  LDL R42, [R1+0x20] ;  /* 0x00002000012a7983 */ /* 0x000f220000100800 */
[----:B------:R-:W-:-:S02]  /*174b0*/  MOV R20, R2 ;  /* 0x0000000200147202 */ /* 0x000fc40000000f00 */
[----:B--2---:R-:W-:Y:S02]  /*174c0*/  MOV R21, R5 ;  /* 0x0000000500157202 */ /* 0x004fe40000000f00 */
[----:B------:R-:W-:Y:S02]  /*174d0*/  F2FP.F16.F32.PACK_AB R11, R11, R94 ;  /* 0x0000005e0b0b723e */ /* 0x000fe400000000ff */
[----:B------:R-:W-:Y:S02]  /*174e0*/  F2FP.F16.F32.PACK_AB R14, R14, R27 ;  /* 0x0000001b0e0e723e */ /* 0x000fe400000000ff */
[----:B------:R-:W-:Y:S01]  /*174f0*/  F2FP.F16.F32.PACK_AB R15, R15, R118 ;  /* 0x000000760f0f723e */ /* 0x000fe200000000ff */
[----:B------:R-:W-:Y:S01]  /*17500*/  IMAD.MOV.U32 R34, RZ, RZ, RZ ;  /* 0x000000ffff227224 */ /* 0x000fe200078e00ff */
[----:B------:R-:W-:Y:S01]  /*17510*/  BAR.SYNC.DEFER_BLOCKING 0x1, 0x180 ;  /* 0x0046000000007b1d */ /* 0x000fe20000010000 */
[----:B---3--:R-:W-:-:S03]  /*17520*/  IMAD.WIDE R8, R4, 0x2, R20 ;  /* 0x0000000204087825 */ /* 0x008fc600078e0214 */
[C---:B------:R-:W-:Y:S02]  /*17530*/  LOP3.LUT R5, R8.reuse, 0x380, RZ, 0xc0, !PT ;  /* 0x0000038008057812 */ /* 0x040fe400078ec0ff */
[C---:B------:R-:W-:Y:S02]  /*17540*/  IADD3 R7, P1, R8.reuse, 0x40, RZ ;  /* 0x0000004008077810 */ /* 0x040fe40007f3e0ff */
[C---:B------:R-:W-:Y:S02]  /*17550*/  IADD3 R37, P0, R8.reuse, 0x60, RZ ;  /* 0x0000006008257810 */ /* 0x040fe40007f1e0ff */
[----:B------:R-:W-:Y:S02]  /*17560*/  SHF.R.U64 R5, R5, 0x3, RZ ;  /* 0x0000000305057819 */ /* 0x000fe400000012ff */
[----:B------:R-:W-:Y:S02]  /*17570*/  IADD3 R13, P2, R8, 0x20, RZ ;  /* 0x00000020080d7810 */ /* 0x000fe40007f5e0ff */
[----:B------:R-:W-:-:S02]  /*17580*/  LOP3.LUT R6, R7, 0x380, RZ, 0xc0, !PT ;  /* 0x0000038007067812 */ /* 0x000fc400078ec0ff */
[----:B------:R-:W-:Y:S01]  /*17590*/  LOP3.LUT R8, R5, R8, RZ, 0x3c, !PT ;  /* 0x0000000805087212 */ /* 0x000fe200078e3cff */
[--C-:B------:R-:W-:Y:S01]  /*175a0*/  IMAD.X R5, RZ, RZ, R9.reuse, P0 ;  /* 0x000000ffff057224 */ /* 0x100fe200000e0609 */
[----:B------:R-:W-:Y:S02]  /*175b0*/  ISETP.NE.U32.AND P0, PT, RZ, UR4, PT ;  /* 0x00000004ff007c0c */ /* 0x000fe4000bf05070 */
[----:B------:R-:W-:Y:S02]  /*175c0*/  SHF.R.U64 R6, R6, 0x3, RZ ;  /* 0x0000000306067819 */ /* 0x000fe400000012ff */
[----:B------:R-:W-:Y:S01]  /*175d0*/  ISETP.NE.AND.EX P0, PT, RZ, UR5, PT, P0 ;  /* 0x00000005ff007c0c */ /* 0x000fe2000bf05300 */
[----:B------:R-:W-:Y:S01]  /*175e0*/  ULDC.64 UR4, c[0x0][0xc08] ;  /* 0x0003020000047ab9 */ /* 0x000fe20000000a00 */
[----:B------:R-:W-:Y:S01]  /*175f0*/  LOP3.LUT R6, R6, R7, RZ, 0x3c, !PT ;  /* 0x0000000706067212 */ /* 0x000fe200078e3cff */
[----:B------:R-:W-:Y:S01]  /*17600*/  IMAD.X R7, RZ, RZ, R9, P1 ;  /* 0x000000ffff077224 */ /* 0x000fe200008e0609 */
[----:B------:R-:W-:-:S02]  /*17610*/  LOP3.LUT R12, R13, 0x380, RZ, 0xc0, !PT ;  /* 0x000003800d0c7812 */ /* 0x000fc400078ec0ff */
[----:B------:R-:W-:Y:S02]  /*17620*/  ISETP.NE.U32.AND P1, PT, RZ, UR4, PT ;  /* 0x00000004ff007c0c */ /* 0x000fe4000bf25070 */
[----:B------:R-:W-:Y:S02]  /*17630*/  LOP3.LUT R4, R37, 0x380, RZ, 0xc0, !PT ;  /* 0x0000038025047812 */ /* 0x000fe400078ec0ff */
[----:B------:R-:W-:Y:S02]  /*17640*/  SHF.R.U64 R12, R12, 0x3, RZ ;  /* 0x000000030c0c7819 */ /* 0x000fe400000012ff */
[----:B------:R-:W-:Y:S02]  /*17650*/  ISETP.NE.AND.EX P1, PT, RZ, UR5, PT, P1 ;  /* 0x00000005ff007c0c */ /* 0x000fe4000bf25310 */
[----:B------:R-:W-:Y:S02]  /*17660*/  SHF.R.U64 R4, R4, 0x3, RZ ;  /* 0x0000000304047819 */ /* 0x000fe400000012ff */
[----:B------:R-:W-:Y:S01]  /*17670*/  LOP3.LUT R12, R12, R13, RZ, 0x3c, !PT ;  /* 0x0000000d0c0c7212 */ /* 0x000fe200078e3cff */
[----:B------:R-:W-:Y:S01]  /*17680*/  IMAD.X R13, RZ, RZ, R9, P2 ;  /* 0x000000ffff0d7224 */ /* 0x000fe200010e0609 */
[----:B-1----:R-:W-:-:S02]  /*17690*/  MOV R28, R8 ;  /* 0x00000008001c7202 */ /* 0x002fc40000000f00 */
[----:B------:R-:W-:Y:S02]  /*176a0*/  LOP3.LUT R4, R4, R37, RZ, 0x3c, !PT ;  /* 0x0000002504047212 */ /* 0x000fe400078e3cff */
[----:B------:R-:W-:Y:S02]  /*176b0*/  F2FP.F16.F32.PACK_AB R8, R26, R35 ;  /* 0x000000231a08723e */ /* 0x000fe400000000ff */
[----:B------:R-:W-:Y:S02]  /*176c0*/  F2FP.F16.F32.PACK_AB R9, R91, R90 ;  /* 0x0000005a5b09723e */ /* 0x000fe400000000ff */
[----:B------:R-:W-:Y:S02]  /*176d0*/  MOV R32, R4 ;  /* 0x0000000400207202 */ /* 0x000fe40000000f00 */
[----:B------:R-:W-:Y:S01]  /*176e0*/  MOV R35, R6 ;  /* 0x0000000600237202 */ /* 0x000fe20000000f00 */
[----:B------:R1:W-:Y:S01]  /*176f0*/  STSM.16.M88.4 [R28], R8 ;  /* 0x000000081c007844 */ /* 0x0003e20000000200 */
[----:B------:R-:W-:-:S02]  /*17700*/  MOV R36, R12 ;  /* 0x0000000c00247202 */ /* 0x000fc40000000f00 */
[----:B------:R-:W-:Y:S02]  /*17710*/  F2FP.F16.F32.PACK_AB R4, R97, R96 ;  /* 0x000000606104723e */ /* 0x000fe400000000ff */
[----:B------:R-:W-:Y:S02]  /*17720*/  F2FP.F16.F32.PACK_AB R5, R99, R98 ;  /* 0x000000626305723e */ /* 0x000fe400000000ff */
[----:B------:R-:W-:Y:S02]  /*17730*/  F2FP.F16.F32.PACK_AB R6, R101, R100 ;  /* 0x000000646506723e */ /* 0x000fe400000000ff */
[----:B------:R-:W-:Y:S01]  /*17740*/  F2FP.F16.F32.PACK_AB R7, R103, R102 ;  /* 0x000000666707723e */ /* 0x000fe200000000ff */
[----:B----4-:R-:W-:Y:S01]  /*17750*/  IMAD.WIDE R26, R39, 0x4, R24 ;  /* 0x00000004271a7825 */ /* 0x010fe200078e0218 */
[----:B------:R-:W-:Y:S01]  /*17760*/  F2FP.F16.F32.PACK_AB R12, R113, R112 ;  /* 0x00000070710c723e */ /* 0x000fe200000000ff */
[----:B------:R-:W2:Y:S01]  /*17770*/  @P1 LDC.64 R24, c[0x0][0xc08] ;  /* 0x00030200ff181b82 */ /* 0x000ea20000000a00 */
[----:B------:R-:W-:-:S02]  /*17780*/  F2FP.F16.F32.PACK_AB R13, R115, R114 ;  /* 0x00000072730d723e */ /* 0x000fc400000000ff */
[----:B-1----:R-:W-:Y:S02]  /*17790*/  F2FP.F16.F32.PACK_AB R8, R105, R104 ;  /* 0x000000686908723e */ /* 0x002fe400000000ff */
[----:B------:R-:W-:Y:S02]  /*177a0*/  F2FP.F16.F32.PACK_AB R9, R107, R106 ;  /* 0x0000006a6b09723e */ /* 0x000fe400000000ff */
[----:B------:R-:W-:Y:S02]  /*177b0*/  F2FP.F16.F32.PACK_AB R10, R109, R108 ;  /* 0x0000006c6d0a723e */ /* 0x000fe400000000ff */
[----:B------:R-:W-:Y:S01]  /*177c0*/  F2FP.F16.F32.PACK_AB R11, R111, R110 ;  /* 0x0000006e6f0b723e */ /* 0x000fe200000000ff */
[----:B------:R2:W-:Y:S01]  /*177d0*/  STSM.16.M88.4 [R36], R4 ;  /* 0x0000000424007844 */ /* 0x0005e20000000200 */
[----:B------:R-:W-:Y:S01]  /*177e0*/  ULDC UR4, c[0x0][0xa88] ;  /* 0x0002a20000047ab9 */ /* 0x000fe20000000800 */
[----:B------:R-:W1:Y:S02]  /*177f0*/  LDC R28, c[0x0][0xbe8] ;  /* 0x0002fa00ff1c7b82 */ /* 0x000e640000000800 */
[----:B------:R3:W-:Y:S04]  /*17800*/  STSM.16.M88.4 [R35], R8 ;  /* 0x0000000823007844 */ /* 0x0007e80000000200 */
[----:B------:R4:W-:Y:S02]  /*17810*/  STSM.16.M88.4 [R32], R12 ;  /* 0x0000000c20007844 */ /* 0x0009e40000000200 */
[----:B------:R-:W-:Y:S01]  /*17820*/  BAR.SYNC.DEFER_BLOCKING 0x1, 0x180 ;  /* 0x0046000000007b1d */ /* 0x000fe20000010000 */
[----:B--2---:R-:W-:-:S04]  /*17830*/  @P1 IMAD.WIDE R4, R39, 0x4, R24 ;  /* 0x0000000427041825 */ /* 0x004fc800078e0218 */
[----:B---3--:R-:W-:Y:S01]  /*17840*/  IMAD.U32 R9, RZ, RZ, UR4 ;  /* 0x00000004ff097e24 */ /* 0x008fe2000f8e00ff */
[----:B------:R2:W5:Y:S05]  /*17850*/  @P0 LDG.E R34, desc[UR42][R26.64] ;  /* 0x0000002a1a220981 */ /* 0x00056a000c1e1900 */
[----:B------:R2:W5:Y:S01]  /*17860*/  @P1 LDG.E R9, desc[UR42][R4.64] ;  /* 0x0000002a04091981 */ /* 0x000562000c1e1900 */
[----:B-1----:R-:W-:-:S13]  /*17870*/  ISETP.NE.AND P2, PT, R28, 0x1, PT ;  /* 0x000000011c00780c */ /* 0x002fda0003f45270 */
[----:B------:R-:W1:Y:S08]  /*17880*/  @P2 LDC R6, c[0x0][0xbec] ;  /* 0x0002fb00ff062b82 */ /* 0x000e700000000800 */
[----:B------:R-:W3:Y:S01]  /*17890*/  @P2 LDC R11, c[0x0][0xbf0] ;  /* 0x0002fc00ff0b2b82 */ /* 0x000ee20000000800 */
[----:B----4-:R-:W-:Y:S01]  /*178a0*/  IMAD.IADD R15, R38, 0x1, R42 ;  /* 0x00000001260f7824 */ /* 0x010fe200078e022a */
[----:B--2---:R-:W-:Y:S06]  /*178b0*/  @P1 BRA `(.L_x_1756) ;  /* 0x0000000000101947 */ /* 0x004fec0003800000 */
[----:B------:R-:W-:Y:S05]  /*178c0*/  @!P0 BRA `(.L_x_1756) ;  /* 0x00000000000c8947 */ /* 0x000fea0003800000 */
[----:B------:R-:W2:Y:S04]  /*178d0*/  LDG.E R4, desc[UR42][R26.64] ;  /* 0x0000002a1a047981 */ /* 0x000ea8000c1e1900 */
[----:B-----5:R-:W2:Y:S02]  /*178e0*/  LDG.E R9, desc[UR42][R26.64+0x4] ;  /* 0x0000042a1a097981 */ /* 0x020ea4000c1e1900 */
[----:B--2---:R-:W-:-:S07]  /*178f0*/  IADD3 R9, -R4, R9, RZ ;  /* 0x0000000904097210 */ /* 0x004fce0007ffe1ff */
.L_x_1756:
[----:B------:R-:W2:Y:S01]  /*17900*/  LDL.LU R44, [R1+0x48] ;  /* 0x00004800012c7983 */ /* 0x000ea20000300800 */
[----:B-1----:R-:W-:Y:S01]  /*17910*/  @P2 IMAD.HI.U32 R4, R15, R6, RZ ;  /* 0x000000060f042227 */ /* 0x002fe200078e00ff */
[----:B------:R-:W-:Y:S01]  /*17920*/  ULDC.64 UR4, c[0x0][0xb90] ;  /* 0x0002e40000047ab9 */ /* 0x000fe20000000a00 */
[----:B-----5:R-:W-:Y:S01]  /*17930*/  SHF.R.S32.HI R35, RZ, 0x1f, R34 ;  /* 0x0000001fff237819 */ /* 0x020fe20000011422 */
[----:B------:R-:W4:Y:S01]  /*17940*/  LDL R12, [R1+0x5c] ;  /* 0x00005c00010c7983 */ /* 0x000f220000100800 */
[----:B------:R-:W-:Y:S01]  /*17950*/  IMAD.MOV.U32 R7, RZ, RZ, R15 ;  /* 0x000000ffff077224 */ /* 0x000fe200078e000f */
[----:B---3--:R-:W-:Y:S01]  /*17960*/  @P2 SHF.R.U32.HI R7, RZ, R11, R4 ;  /* 0x0000000bff072219 */ /* 0x008fe20000011604 */
[----:B------:R-:W1:Y:S01]  /*17970*/  @P2 LDC R41, c[0x0][0xbec] ;  /* 0x0002fb00ff292b82 */ /* 0x000e620000000800 */
[----:B------:R-:W3:Y:S01]  /*17980*/  S2R R24, SR_TID.X ;  /* 0x0000000000187919 */ /* 0x000ee20000002100 */
[----:B------:R-:W-:Y:S02]  /*17990*/  SEL R37, R39, RZ, !P0 ;  /* 0x000000ff27257207 */ /* 0x000fe40004000000 */
[----:B------:R-:W-:-:S02]  /*179a0*/  IMAD.MOV R13, RZ, RZ, -R7 ;  /* 0x000000ffff0d7224 */ /* 0x000fc400078e0a07 */
[C---:B---3--:R-:W-:Y:S02]  /*179b0*/  VIADD R46, R24.reuse, 0xffffff80 ;  /* 0xffffff80182e7836 */ /* 0x048fe40000000000 */
[----:B------:R-:W-:-:S03]  /*179c0*/  VIADD R25, R24, 0xffffff80 ;  /* 0xffffff8018197836 */ /* 0x000fc60000000000 */
[----:B------:R-:W-:Y:S02]  /*179d0*/  SHF.R.S32.HI R40, RZ, 0x1f, R46 ;  /* 0x0000001fff287819 */ /* 0x000fe4000001142e */
[----:B------:R-:W-:Y:S02]  /*179e0*/  SHF.R.S32.HI R24, RZ, 0x1f, R25 ;  /* 0x0000001fff187819 */ /* 0x000fe40000011419 */
[----:B------:R-:W-:Y:S02]  /*179f0*/  LEA.HI R40, R40, R46, RZ, 0x3 ;  /* 0x0000002e28287211 */ /* 0x000fe400078f18ff */
[----:B------:R-:W-:Y:S02]  /*17a00*/  LEA.HI R24, R24, R25, RZ, 0x7 ;  /* 0x0000001918187211 */ /* 0x000fe400078f38ff */
[----:B------:R-:W-:Y:S02]  /*17a10*/  SHF.R.S32.HI R40, RZ, 0x3, R40 ;  /* 0x00000003ff287819 */ /* 0x000fe40000011428 */
[----:B------:R-:W-:-:S04]  /*17a20*/  LOP3.LUT R24, R24, 0xffffff80, RZ, 0xc0, !PT ;  /* 0xffffff8018187812 */ /* 0x000fc800078ec0ff */
[----:B------:R-:W-:Y:S02]  /*17a30*/  IADD3 R24, R25, -R24, RZ ;  /* 0x8000001819187210 */ /* 0x000fe40007ffe0ff */
[----:B--2---:R-:W-:Y:S01]  /*17a40*/  SHF.R.S32.HI R38, RZ, 0x1f, R44 ;  /* 0x0000001fff267819 */ /* 0x004fe2000001142c */
[----:B------:R-:W-:-:S04]  /*17a50*/  IMAD.WIDE.U32 R4, R44, UR4, R34 ;  /* 0x000000042c047c25 */ /* 0x000fc8000f8e0022 */
[----:B------:R-:W-:-:S04]  /*17a60*/  IMAD R6, R38, UR4, RZ ;  /* 0x0000000426067c24 */ /* 0x000fc8000f8e02ff */
[----:B------:R-:W-:Y:S01]  /*17a70*/  IMAD R11, R44, UR5, R6 ;  /* 0x000000052c0b7c24 */ /* 0x000fe2000f8e0206 */
[----:B------:R-:W-:Y:S01]  /*17a80*/  SHF.R.S32.HI R6, RZ, 0x1f, R39 ;  /* 0x0000001fff067819 */ /* 0x000fe20000011427 */
[----:B------:R-:W-:Y:S02]  /*17a90*/  ULDC.64 UR4, c[0x0][0xb98] ;  /* 0x0002e60000047ab9 */ /* 0x000fe40000000a00 */
[----:B------:R-:W-:Y:S01]  /*17aa0*/  IMAD.IADD R5, R5, 0x1, R11 ;  /* 0x0000000105057824 */ /* 0x000fe200078e020b */
[----:B------:R-:W-:Y:S01]  /*17ab0*/  SEL R36, R6, RZ, !P0 ;  /* 0x000000ff06247207 */ /* 0x000fe20004000000 */
[----:B------:R-:W-:Y:S02]  /*17ac0*/  IMAD R11, R28, R13, R15 ;  /* 0x0000000d1c0b7224 */ /* 0x000fe400078e020f */
[----:B------:R-:W-:-:S04]  /*17ad0*/  IMAD.WIDE.U32 R4, R37, UR4, R4 ;  /* 0x0000000425047c25 */ /* 0x000fc8000f8e0004 */
[----:B------:R-:W-:Y:S01]  /*17ae0*/  IMAD R8, R36, UR4, RZ ;  /* 0x0000000424087c24 */ /* 0x000fe2000f8e02ff */
[----:B------:R-:W-:Y:S02]  /*17af0*/  SHF.R.S32.HI R6, RZ, 0x1f, R11 ;  /* 0x0000001fff067819 */ /* 0x000fe4000001140b */
[----:B------:R-:W-:Y:S01]  /*17b00*/  SHF.R.S32.HI R13, RZ, 0x1f, R7 ;  /* 0x0000001fff0d7819 */ /* 0x000fe20000011407 */
[----:B------:R-:W-:Y:S01]  /*17b10*/  IMAD R8, R37, UR5, R8 ;  /* 0x0000000525087c24 */ /* 0x000fe2000f8e0208 */
[----:B------:R-:W-:Y:S01]  /*17b20*/  IADD3 R4, P0, R7, R4, RZ ;  /* 0x0000000407047210 */ /* 0x000fe20007f1e0ff */
[----:B------:R-:W-:Y:S02]  /*17b30*/  ULDC.64 UR4, c[0x0][0xb88] ;  /* 0x0002e20000047ab9 */ /* 0x000fe40000000a00 */
        /* <DEDUP_REMOVED lines=8> */
[----:B------:R-:W-:Y:S01]  /*17bc0*/  IMAD R11, R40, 0x40, R43 ;  /* 0x00000040280b7824 */ /* 0x000fe200078e022b */
[----:B------:R-:W-:Y:S01]  /*17bd0*/  SHFL.IDX PT, R4, R10, RZ, 0x1c1f ;  /* 0x001c1fff0a047589 */ /* 0x000fe200000e0000 */
[----:B----4-:R-:W-:Y:S01]  /*17be0*/  IMAD.IADD R12, R12, 0x1, R42 ;  /* 0x000000010c0c7824 */ /* 0x010fe200078e022a */
[----:B------:R-:W-:Y:S01]  /*17bf0*/  SHF.R.S32.HI R45, RZ, 0x1f, R46 ;  /* 0x0000001fff2d7819 */ /* 0x000fe2000001142e */
[----:B------:R-:W-:Y:S01]  /*17c00*/  IMAD R39, R9, R28, RZ ;  /* 0x0000001c09277224 */ /* 0x000fe200078e02ff */
[----:B------:R-:W2:Y:S01]  /*17c10*/  SHFL.IDX PT, R5, R14, RZ, 0x1c1f ;  /* 0x001c1fff0e057589 */ /* 0x000ea200000e0000 */
[----:B------:R-:W-:Y:S01]  /*17c20*/  IMAD.WIDE R20, R11, 0x2, R20 ;  /* 0x000000020b147825 */ /* 0x000fe200078e0214 */
[----:B------:R-:W-:Y:S02]  /*17c30*/  ULDC.64 UR4, c[0x0][0xaa0] ;  /* 0x0002a80000047ab9 */ /* 0x000fe40000000a00 */
[----:B------:R-:W-:Y:S04]  /*17c40*/  SHFL.IDX PT, R6, R10, 0x1, 0x1c1f ;  /* 0x003c1f000a067f89 */ /* 0x000fe800000e0000 */
[----:B------:R-:W3:Y:S01]  /*17c50*/  SHFL.IDX PT, R7, R14, 0x1, 0x1c1f ;  /* 0x003c1f000e077f89 */ /* 0x000ee200000e0000 */
[----:B------:R-:W-:Y:S01]  /*17c60*/  LOP3.LUT P0, RZ, R24, 0x3, RZ, 0xc0, !PT ;  /* 0x0000000318ff7812 */ /* 0x000fe2000780c0ff */
[----:B------:R-:W-:Y:S01]  /*17c70*/  VIADD R8, R12, 0x8 ;  /* 0x000000080c087836 */ /* 0x000fe20000000000 */
[----:B------:R-:W-:-:S02]  /*17c80*/  IADD3 R13, P3, R20, 0x1800, RZ ;  /* 0x00001800140d7810 */ /* 0x000fc40007f7e0ff */
[----:B------:R-:W-:Y:S02]  /*17c90*/  IADD3 R25, P4, R20, 0x3000, RZ ;  /* 0x0000300014197810 */ /* 0x000fe40007f9e0ff */
[-C--:B------:R-:W-:Y:S02]  /*17ca0*/  ISETP.GE.OR P1, PT, R12, R39.reuse, P0 ;  /* 0x000000270c00720c */ /* 0x080fe40000726670 */
[----:B------:R-:W-:Y:S02]  /*17cb0*/  LOP3.LUT R9, R20, 0x380, RZ, 0xc0, !PT ;  /* 0x0000038014097812 */ /* 0x000fe400078ec0ff */
[----:B------:R-:W-:Y:S02]  /*17cc0*/  LOP3.LUT R12, R13, 0x380, RZ, 0xc0, !PT ;  /* 0x000003800d0c7812 */ /* 0x000fe400078ec0ff */
[----:B------:R-:W-:Y:S02]  /*17cd0*/  ISETP.GE.OR P0, PT, R8, R39, P0 ;  /* 0x000000270800720c */ /* 0x000fe40000706670 */
[----:B------:R-:W-:-:S02]  /*17ce0*/  LOP3.LUT R24, R25, 0x380, RZ, 0xc0, !PT ;  /* 0x0000038019187812 */ /* 0x000fc400078ec0ff */
[----:B------:R-:W-:Y:S02]  /*17cf0*/  SHF.R.U64 R9, R9, 0x3, RZ ;  /* 0x0000000309097819 */ /* 0x000fe400000012ff */
[----:B------:R-:W-:Y:S02]  /*17d00*/  SHF.R.U64 R12, R12, 0x3, RZ ;  /* 0x000000030c0c7819 */ /* 0x000fe400000012ff */
[----:B------:R-:W-:Y:S02]  /*17d10*/  SHF.R.U64 R24, R24, 0x3, RZ ;  /* 0x0000000318187819 */ /* 0x000fe400000012ff */
[----:B------:R-:W-:Y:S01]  /*17d20*/  LOP3.LUT R8, R9, R20, RZ, 0x3c, !PT ;  /* 0x0000001409087212 */ /* 0x000fe200078e3cff */
[--C-:B------:R-:W-:Y:S01]  /*17d30*/  IMAD.MOV.U32 R9, RZ, RZ, R21.reuse ;  /* 0x000000ffff097224 */ /* 0x100fe200078e0015 */
[----:B------:R-:W-:Y:S01]  /*17d40*/  LOP3.LUT R12, R12, R13, RZ, 0x3c, !PT ;  /* 0x0000000d0c0c7212 */ /* 0x000fe200078e3cff */
[--C-:B------:R-:W-:Y:S01]  /*17d50*/  IMAD.X R13, RZ, RZ, R21.reuse, P3 ;  /* 0x000000ffff0d7224 */ /* 0x100fe200018e0615 */
[----:B------:R-:W-:Y:S01]  /*17d60*/  LOP3.LUT R24, R24, R25, RZ, 0x3c, !PT ;  /* 0x0000001918187212 */ /* 0x000fe200078e3cff */
[----:B------:R-:W-:Y:S01]  /*17d70*/  IMAD.X R25, RZ, RZ, R21, P4 ;  /* 0x000000ffff197224 */ /* 0x000fe200020e0615 */
[----:B--2---:R2:W-:Y:S04]  /*17d80*/  @!P1 ST.E desc[UR42][R4.64], R3 ;  /* 0x0000000304009985 */ /* 0x0045e8000c10192a */
[----:B---3--:R3:W-:Y:S04]  /*17d90*/  @!P0 ST.E desc[UR42][R6.64], R0 ;  /* 0x0000000006008985 */ /* 0x0087e8000c10192a */
[----:B------:R-:W4:Y:S04]  /*17da0*/  LD.E.128 R8, desc[UR42][R8.64] ;  /* 0x0000002a08087980 */ /* 0x000f28000c101d00 */
[----:B------:R-:W4:Y:S04]  /*17db0*/  LD.E.128 R12, desc[UR42][R12.64] ;  /* 0x0000002a0c0c7980 */ /* 0x000f28000c101d00 */
[----:B------:R-:W4:Y:S01]  /*17dc0*/  LD.E.128 R24, desc[UR42][R24.64] ;  /* 0x0000002a18187980 */ /* 0x000f22000c101d00 */
[----:B------:R-:W-:-:S04]  /*17dd0*/  IADD3 R32, P0, R20, 0x4800, RZ ;  /* 0x0000480014207810 */ /* 0x000fc80007f1e0ff */
[----:B------:R-:W-:-:S04]  /*17de0*/  LOP3.LUT R20, R32, 0x380, RZ, 0xc0, !PT ;  /* 0x0000038020147812 */ /* 0x000fc800078ec0ff */
[----:B--2---:R-:W-:Y:S02]  /*17df0*/  SHF.R.U64 R3, R20, 0x3, RZ ;  /* 0x0000000314037819 */ /* 0x004fe400000012ff */
[----:B------:R-:W-:Y:S02]  /*17e00*/  LEA.HI R45, R45, R46, RZ, 0x3 ;  /* 0x0000002e2d2d7211 */ /* 0x000fe400078f18ff */
[----:B------:R-:W-:Y:S01]  /*17e10*/  LOP3.LUT R4, R3, R32, RZ, 0x3c, !PT ;  /* 0x0000002003047212 */ /* 0x000fe200078e3cff */
[----:B------:R-:W-:Y:S02]  /*17e20*/  IMAD R3, R35, UR4, RZ ;  /* 0x0000000423037c24 */ /* 0x000fe4000f8e02ff */
[----:B------:R-:W2:Y:S01]  /*17e30*/  @P2 LDC R35, c[0x0][0xbf0] ;  /* 0x0002fc00ff232b82 */ /* 0x000ea20000000800 */
[----:B------:R-:W-:Y:S01]  /*17e40*/  LOP3.LUT R45, R45, 0xfffffff8, RZ, 0xc0, !PT ;  /* 0xfffffff82d2d7812 */ /* 0x000fe200078ec0ff */
[----:B------:R-:W-:Y:S02]  /*17e50*/  IMAD.X R5, RZ, RZ, R21, P0 ;  /* 0x000000ffff057224 */ /* 0x000fe400000e0615 */
[----:B------:R-:W-:-:S02]  /*17e60*/  IMAD R3, R34, UR5, R3 ;  /* 0x0000000522037c24 */ /* 0x000fc4000f8e0203 */
[----:B------:R-:W-:Y:S02]  /*17e70*/  IMAD.IADD R45, R46, 0x1, -R45 ;  /* 0x000000012e2d7824 */ /* 0x000fe400078e0a2d */
[----:B------:R-:W-:Y:S01]  /*17e80*/  IMAD.WIDE.U32 R20, R34, UR4, RZ ;  /* 0x0000000422147c25 */ /* 0x000fe2000f8e00ff */
[----:B------:R-:W-:Y:S01]  /*17e90*/  ULDC.64 UR4, c[0x0][0xae8] ;  /* 0x0002ba0000047ab9 */ /* 0x000fe20000000a00 */
[----:B---3--:R-:W5:Y:S02]  /*17ea0*/  LD.E.128 R4, desc[UR42][R4.64] ;  /* 0x0000002a04047980 */ /* 0x008f64000c101d00 */
[----:B------:R-:W-:Y:S01]  /*17eb0*/  IMAD R0, R45, 0x30, R40 ;  /* 0x000000302d007824 */ /* 0x000fe200078e0228 */
[----:B------:R-:W-:Y:S01]  /*17ec0*/  IADD3 R21, R21, R3, RZ ;  /* 0x0000000315157210 */ /* 0x000fe20007ffe0ff */
[----:B------:R-:W-:Y:S01]  /*17ed0*/  IMAD R3, R38, UR4, RZ ;  /* 0x0000000426037c24 */ /* 0x000fe2000f8e02ff */
[----:B------:R-:W-:Y:S01]  /*17ee0*/  @!PT LDS RZ, [RZ] ;  /* 0x00000000fffff984 */ /* 0x000fe20000000800 */
[----:B------:R-:W-:Y:S01]  /*17ef0*/  @!PT LDS RZ, [RZ] ;  /* 0x00000000fffff984 */ /* 0x000fe20000000800 */
[----:B------:R-:W-:Y:S01]  /*17f00*/  @!PT LDS RZ, [RZ] ;  /* 0x00000000fffff984 */ /* 0x000fe20000000800 */
[----:B------:R-:W-:Y:S01]  /*17f10*/  @!PT LDS RZ, [RZ] ;  /* 0x00000000fffff984 */ /* 0x000fe20000000800 */
[----:B------:R3:W-:Y:S06]  /*17f20*/  MEMBAR.ALL.CTA ;  /* 0x0000000000007992 */ /* 0x0007ec0000008000 */
[----:B---3--:R-:W3:Y:S01]  /*17f30*/  FENCE.VIEW.ASYNC.S ;  /* 0x00000000000073c6 */ /* 0x008ee20000000000 */
[----:B------:R-:W-:-:S02]  /*17f40*/  IMAD.IADD R34, R42, 0x1, R0 ;  /* 0x000000012a227824 */ /* 0x000fc400078e0200 */
[C---:B------:R-:W-:Y:S02]  /*17f50*/  IMAD R3, R44.reuse, UR5, R3 ;  /* 0x000000052c037c24 */ /* 0x040fe4000f8e0203 */
[----:B------:R-:W-:Y:S01]  /*17f60*/  IMAD.WIDE.U32 R20, R44, UR4, R20 ;  /* 0x000000042c147c25 */ /* 0x000fe2000f8e0014 */
[----:B------:R-:W-:-:S03]  /*17f70*/  ULDC.64 UR4, c[0x0][0xaf0] ;  /* 0x0002bc0000047ab9 */ /* 0x000fc60000000a00 */
[----:B-1----:R-:W-:-:S04]  /*17f80*/  @P2 IMAD.HI.U32 R0, R34, R41, RZ ;  /* 0x0000002922002227 */ /* 0x002fc800078e00ff */
[----:B------:R-:W-:Y:S02]  /*17f90*/  IMAD.IADD R21, R21, 0x1, R3 ;  /* 0x0000000115157824 */ /* 0x000fe400078e0203 */
[----:B------:R-:W-:Y:S01]  /*17fa0*/  IMAD.MOV.U32 R3, RZ, RZ, R34 ;  /* 0x000000ffff037224 */ /* 0x000fe200078e0022 */
[----:B--2---:R-:W-:Y:S01]  /*17fb0*/  @P2 SHF.R.U32.HI R3, RZ, R35, R0 ;  /* 0x00000023ff032219 */ /* 0x004fe20000011600 */
[----:B------:R-:W-:Y:S02]  /*17fc0*/  IMAD R32, R36, UR4, RZ ;  /* 0x0000000424207c24 */ /* 0x000fe4000f8e02ff */
[----:B------:R-:W-:Y:S01]  /*17fd0*/  IMAD.WIDE.U32 R20, R37, UR4, R20 ;  /* 0x0000000425147c25 */ /* 0x000fe2000f8e0014 */
[----:B------:R-:W-:-:S03]  /*17fe0*/  SHF.R.S32.HI R0, RZ, 0x1f, R3 ;  /* 0x0000001fff007819 */ /* 0x000fc60000011403 */
[----:B------:R-:W-:Y:S01]  /*17ff0*/  IMAD R35, R37, UR5, R32 ;  /* 0x0000000525237c24 */ /* 0x000fe2000f8e0220 */
[----:B------:R-:W-:Y:S01]  /*18000*/  ULDC.64 UR4, c[0x0][0xae0] ;  /* 0x0002b80000047ab9 */ /* 0x000fe20000000a00 */
[----:B------:R-:W-:Y:S02]  /*18010*/  IMAD.MOV R37, RZ, RZ, -R3 ;  /* 0x000000ffff257224 */ /* 0x000fe400078e0a03 */
[----:B------:R-:W-:Y:S02]  /*18020*/  IMAD.IADD R21, R21, 0x1, R35 ;  /* 0x0000000115157824 */ /* 0x000fe400078e0223 */
[----:B------:R-:W-:Y:S02]  /*18030*/  IMAD R0, R0, UR4, RZ ;  /* 0x0000000400007c24 */ /* 0x000fe4000f8e02ff */
[----:B------:R-:W-:Y:S02]  /*18040*/  IMAD R35, R28, R37, R34 ;  /* 0x000000251c237224 */ /* 0x000fe400078e0222 */
[----:B------:R-:W-:-:S02]  /*18050*/  IMAD R37, R3, UR5, R0 ;  /* 0x0000000503257c24 */ /* 0x000fc4000f8e0200 */
[----:B------:R-:W-:Y:S01]  /*18060*/  IMAD.WIDE.U32 R20, R3, UR4, R20 ;  /* 0x0000000403147c25 */ /* 0x000fe2000f8e0014 */
[----:B------:R-:W-:Y:S01]  /*18070*/  SHF.R.S32.HI R0, RZ, 0x1f, R35 ;  /* 0x0000001fff007819 */ /* 0x000fe20000011423 */
[----:B------:R-:W-:Y:S02]  /*18080*/  ULDC.64 UR4, c[0x0][0xad8] ;  /* 0x0002b60000047ab9 */ /* 0x000fe40000000a00 */
        /* <DEDUP_REMOVED lines=9> */
[----:B---3--:R-:W1:Y:S01]  /*18120*/  SHFL.IDX PT, R20, R28, RZ, 0x181f ;  /* 0x00181fff1c147589 */ /* 0x008e6200000e0000 */
[----:B------:R-:W-:-:S03]  /*18130*/  IADD3 R38, R40, R42, RZ ;  /* 0x0000002a28267210 */ /* 0x000fc60007ffe0ff */
[----:B------:R-:W2:Y:S01]  /*18140*/  SHFL.IDX PT, R34, R28, 0x1, 0x181f ;  /* 0x00381f001c227f89 */ /* 0x000ea200000e0000 */
[----:B------:R-:W-:-:S03]  /*18150*/  ISETP.GE.AND P0, PT, R43, UR4, PT ;  /* 0x000000042b007c0c */ /* 0x000fc6000bf06270 */
[----:B------:R-:W3:Y:S04]  /*18160*/  SHFL.IDX PT, R36, R32, RZ, 0x181f ;  /* 0x00181fff20247589 */ /* 0x000ee800000e0000 */
[----:B------:R-:W0:Y:S01]  /*18170*/  SHFL.IDX PT, R37, R28, 0x2, 0x181f ;  /* 0x00581f001c257f89 */ /* 0x000e2200000e0000 */
[----:B------:R-:W-:-:S03]  /*18180*/  VIADD R0, R38, 0x30 ;  /* 0x0000003026007836 */ /* 0x000fc60000000000 */
[----:B------:R-:W0:Y:S01]  /*18190*/  SHFL.IDX PT, R40, R32, 0x1, 0x181f ;  /* 0x00381f0020287f89 */ /* 0x000e2200000e0000 */
[CC--:B------:R-:W-:Y:S01]  /*181a0*/  ISETP.GE.OR P3, PT, R38.reuse, R39.reuse, P0 ;  /* 0x000000272600720c */ /* 0x0c0fe20000766670 */
[----:B------:R-:W-:Y:S02]  /*181b0*/  VIADD R3, R38, 0x60 ;  /* 0x0000006026037836 */ /* 0x000fe40000000000 */
[----:B------:R-:W0:Y:S01]  /*181c0*/  SHFL.IDX PT, R42, R32, 0x2, 0x181f ;  /* 0x00581f00202a7f89 */ /* 0x000e2200000e0000 */
[-C--:B------:R-:W-:Y:S02]  /*181d0*/  ISETP.GE.OR P2, PT, R0, R39.reuse, P0 ;  /* 0x000000270000720c */ /* 0x080fe40000746670 */
[----:B------:R-:W-:Y:S01]  /*181e0*/  ISETP.GE.OR P1, PT, R3, R39, P0 ;  /* 0x000000270300720c */ /* 0x000fe20000726670 */
[----:B------:R-:W-:-:S06]  /*181f0*/  VIADD R0, R2, 0x16820 ;  /* 0x0001682002007836 */ /* 0x000fcc0000000000 */
[----:B-1----:R-:W-:-:S04]  /*18200*/  @!P3 LEA R20, P5, R43, R20, 0x1 ;  /* 0x000000142b14b211 */ /* 0x002fc800078a08ff */
[C---:B--2---:R-:W-:Y:S02]  /*18210*/  @!P2 LEA R34, P4, R43.reuse, R34, 0x1 ;  /* 0x000000222b22a211 */ /* 0x044fe400078808ff */
[C-C-:B---3--:R-:W-:Y:S02]  /*18220*/  @!P3 LEA.HI.X R21, R43.reuse, R36, R33.reuse, 0x1, P5 ;  /* 0x000000242b15b211 */ /* 0x148fe400028f0c21 */
[C---:B0-----:R-:W-:Y:S02]  /*18230*/  @!P1 LEA R36, P5, R43.reuse, R37, 0x1 ;  /* 0x000000252b249211 */ /* 0x041fe400078a08ff */
[----:B------:R-:W-:Y:S02]  /*18240*/  PRMT R0, RZ, 0x654, R0 ;  /* 0x00000654ff007816 */ /* 0x000fe40000000000 */
[C-C-:B------:R-:W-:Y:S02]  /*18250*/  @!P2 LEA.HI.X R35, R43.reuse, R40, R33.reuse, 0x1, P4 ;  /* 0x000000282b23a211 */ /* 0x140fe400020f0c21 */
[----:B------:R-:W-:Y:S01]  /*18260*/  @!P1 LEA.HI.X R37, R43, R42, R33, 0x1, P5 ;  /* 0x0000002a2b259211 */ /* 0x000fe200028f0c21 */
[----:B------:R0:W-:Y:S02]  /*18270*/  SYNCS.ARRIVE.TRANS64.RED.A1T0 RZ, [R0+URZ], RZ ;  /* 0x000000ff00ff79a7 */ /* 0x0001e4000810043f */
[----:B0-----:R-:W-:-:S05]  /*18280*/  VIADD R0, R38, 0x90 ;  /* 0x0000009026007836 */ /* 0x001fca0000000000 */
[----:B------:R-:W-:Y:S01]  /*18290*/  ISETP.GE.OR P0, PT, R0, R39, P0 ;  /* 0x000000270000720c */ /* 0x000fe20000706670 */
[----:B------:R-:W2:Y:S04]  /*182a0*/  SHFL.IDX PT, R28, R28, 0x3, 0x181f ;  /* 0x00781f001c1c7f89 */ /* 0x000ea800000e0000 */
[----:B------:R-:W3:Y:S04]  /*182b0*/  SHFL.IDX PT, R32, R32, 0x3, 0x181f ;  /* 0x00781f0020207f89 */ /* 0x000ee800000e0000 */
[----:B----4-:R4:W-:Y:S04]  /*182c0*/  @!P3 ST.E.128 desc[UR42][R20.64], R8 ;  /* 0x000000081400b985 */ /* 0x0109e8000c101d2a */
[----:B------:R4:W-:Y:S04]  /*182d0*/  @!P2 ST.E.128 desc[UR42][R34.64], R12 ;  /* 0x0000000c2200a985 */ /* 0x0009e8000c101d2a */
[----:B------:R4:W-:Y:S01]  /*182e0*/  @!P1 ST.E.128 desc[UR42][R36.64], R24 ;  /* 0x0000001824009985 */ /* 0x0009e2000c101d2a */
[----:B--23--:R-:W-:Y:S05]  /*182f0*/  @P0 BRA `(.L_x_1757) ;  /* 0x00000008007c0947 */ /* 0x00cfea0003800000 */
[----:B----4-:R-:W-:-:S04]  /*18300*/  LEA R8, P0, R43, R28, 0x1 ;  /* 0x0000001c2b087211 */ /* 0x010fc800078008ff */
[----:B------:R-:W-:-:S05]  /*18310*/  LEA.HI.X R9, R43, R32, R33, 0x1, P0 ;  /* 0x000000202b097211 */ /* 0x000fca00000f0c21 */
[----:B-----5:R2:W-:Y:S01]  /*18320*/  ST.E.128 desc[UR42][R8.64], R4 ;  /* 0x0000000408007985 */ /* 0x0205e2000c101d2a */
[----:B------:R-:W-:Y:S05]  /*18330*/  BRA `(.L_x_1757) ;  /* 0x00000008006c7947 */ /* 0x000fea0003800000 */
.L_x_1755:
[----:B------:R-:W3:Y:S01]  /*18340*/  LDL R11, [R1+0x4c] ;  /* 0x00004c00010b7983 */ /* 0x000ee20000100800 */
[----:B------:R-:W-:Y:S01]  /*18350*/  ULDC.64 UR4, c[0x0][0xc00] ;  /* 0x0003000000047ab9 */ /* 0x000fe20000000a00 */
[----:B------:R-:W3:Y:S01]  /*18360*/  LDC.64 R4, c[0x0][0xc00] ;  /* 0x00030000ff047b82 */ /* 0x000ee20000000a00 */
[----:B------:R-:W-:Y:S01]  /*18370*/  ISETP.NE.U32.AND P0, PT, RZ, UR4, PT ;  /* 0x00000004ff007c0c */ /* 0x000fe2000bf05070 */
[----:B------:R-:W-:-:S03]  /*18380*/  IMAD.MOV.U32 R0, RZ, RZ, RZ ;  /* 0x000000ffff007224 */ /* 0x000fc600078e00ff */
[----:B------:R-:W-:Y:S01]  /*18390*/  ISETP.NE.AND.EX P0, PT, RZ, UR5, PT, P0 ;  /* 0x00000005ff007c0c */ /* 0x000fe2000bf05300 */
[----:B------:R-:W-:Y:S02]  /*183a0*/  ULDC.64 UR4, c[0x0][0xc08] ;  /* 0x0003020000047ab9 */ /* 0x000fe40000000a00 */
[----:B------:R-:W-:Y:S01]  /*183b0*/  ISETP.NE.U32.AND P1, PT, RZ, UR4, PT ;  /* 0x00000004ff007c0c */ /* 0x000fe2000bf25070 */
[----:B------:R-:W4:Y:S03]  /*183c0*/  LDC R25, c[0x0][0xbe8] ;  /* 0x0002fa00ff197b82 */ /* 0x000f260000000800 */
[----:B------:R-:W-:-:S13]  /*183d0*/  ISETP.NE.AND.EX P1, PT, RZ, UR5, PT, P1 ;  /* 0x00000005ff007c0c */ /* 0x000fda000bf25310 */
[----:B------:R-:W2:Y:S01]  /*183e0*/  @P1 LDC.64 R6, c[0x0][0xc08] ;  /* 0x00030200ff061b82 */ /* 0x000ea20000000a00 */
[----:B------:R-:W-:Y:S02]  /*183f0*/  ULDC UR4, c[0x0][0xa88] ;  /* 0x0002a20000047ab9 */ /* 0x000fe40000000800 */
[----:B------:R-:W-:Y:S01]  /*18400*/  IMAD.U32 R8, RZ, RZ, UR4 ;  /* 0x00000004ff087e24 */ /* 0x000fe2000f8e00ff */
[----:B------:R-:W0:Y:S01]  /*18410*/  S2R R10, SR_TID.X ;  /* 0x00000000000a7919 */ /* 0x000e220000002100 */
[----:B---3--:R-:W-:-:S04]  /*18420*/  IMAD.WIDE R4, R11, 0x4, R4 ;  /* 0x000000040b047825 */ /* 0x008fc800078e0204 */
[----:B--2---:R-:W-:Y:S01]  /*18430*/  @P1 IMAD.WIDE R6, R11, 0x4, R6 ;  /* 0x000000040b061825 */ /* 0x004fe200078e0206 */
[----:B------:R2:W5:Y:S04]  /*18440*/  @P0 LDG.E R0, desc[UR42][R4.64] ;  /* 0x0000002a04000981 */ /* 0x000568000c1e1900 */
[----:B------:R2:W5:Y:S01]  /*18450*/  @P1 LDG.E R8, desc[UR42][R6.64] ;  /* 0x0000002a06081981 */ /* 0x000562000c1e1900 */
[----:B----4-:R-:W-:Y:S01]  /*18460*/  ISETP.NE.AND P2, PT, R25, 0x1, PT ;  /* 0x000000011900780c */ /* 0x010fe20003f45270 */
[----:B0-----:R-:W-:Y:S01]  /*18470*/  VIADD R32, R10, 0xffffff80 ;  /* 0xffffff800a207836 */ /* 0x001fe20000000000 */
[----:B------:R-:W-:-:S04]  /*18480*/  SHF.R.S32.HI R9, RZ, 0x1f, R11 ;  /* 0x0000001fff097819 */ /* 0x000fc8000001140b */
[----:B------:R-:W-:-:S07]  /*18490*/  ISETP.GE.AND P3, PT, R32, 0xc0, PT ;  /* 0x000000c02000780c */ /* 0x000fce0003f66270 */
[----:B------:R-:W0:Y:S08]  /*184a0*/  @P2 LDC R20, c[0x0][0xbec] ;  /* 0x0002fb00ff142b82 */ /* 0x000e300000000800 */
[----:B------:R-:W3:Y:S01]  /*184b0*/  @P2 LDC R27, c[0x0][0xbf0] ;  /* 0x0002fc00ff1b2b82 */ /* 0x000ee20000000800 */
[----:B--2---:R-:W-:Y:S05]  /*184c0*/  @P1 BRA `(.L_x_1758) ;  /* 0x0000000000101947 */ /* 0x004fea0003800000 */
[----:B------:R-:W-:Y:S05]  /*184d0*/  @!P0 BRA `(.L_x_1758) ;  /* 0x00000000000c8947 */ /* 0x000fea0003800000 */
[----:B------:R-:W2:Y:S04]  /*184e0*/  LDG.E R3, desc[UR42][R4.64] ;  /* 0x0000002a04037981 */ /* 0x000ea8000c1e1900 */
[----:B-----5:R-:W2:Y:S02]  /*184f0*/  LDG.E R8, desc[UR42][R4.64+0x4] ;  /* 0x0000042a04087981 */ /* 0x020ea4000c1e1900 */
[----:B--2---:R-:W-:-:S07]  /*18500*/  IADD3 R8, -R3, R8, RZ ;  /* 0x0000000803087210 */ /* 0x004fce0007ffe1ff */
.L_x_1758:
[----:B-----5:R-:W2:Y:S04]  /*18510*/  LDL R24, [R1+0x48] ;  /* 0x0000480001187983 */ /* 0x020ea80000100800 */
[----:B-1----:R1:W5:Y:S01]  /*18520*/  LDL R28, [R1+0x20] ;  /* 0x00002000011c7983 */ /* 0x0023620000100800 */
[----:B------:R-:W-:Y:S01]  /*18530*/  BSSY B1, `(.L_x_1759) ;  /* 0x000002c000017945 */ /* 0x000fe20003800000 */
[----:B------:R-:W-:Y:S02]  /*18540*/  SEL R13, R11, RZ, !P0 ;  /* 0x000000ff0b0d7207 */ /* 0x000fe40004000000 */
[----:B------:R-:W-:Y:S02]  /*18550*/  SEL R14, R9, RZ, !P0 ;  /* 0x000000ff090e7207 */ /* 0x000fe40004000000 */
[----:B------:R-:W-:-:S02]  /*18560*/  SHF.R.S32.HI R11, RZ, 0x1f, R0 ;  /* 0x0000001fff0b7819 */ /* 0x000fc40000011400 */
[----:B--2---:R-:W-:Y:S01]  /*18570*/  SHF.R.S32.HI R12, RZ, 0x1f, R24 ;  /* 0x0000001fff0c7819 */ /* 0x004fe20000011418 */
[----:B-1----:R-:W-:Y:S06]  /*18580*/  @P3 BRA `(.L_x_1760) ;  /* 0x0000000000983947 */ /* 0x002fec0003800000 */
[----:B------:R-:W1:Y:S01]  /*18590*/  LDC R9, c[0x0][0xbe8] ;  /* 0x0002fa00ff097b82 */ /* 0x000e620000000800 */
[----:B-----5:R-:W-:Y:S01]  /*185a0*/  IADD3 R10, R28, -0x80, R10 ;  /* 0xffffff801c0a7810 */ /* 0x020fe20007ffe00a */
[----:B-1----:R-:W-:-:S05]  /*185b0*/  IMAD R3, R8, R9, RZ ;  /* 0x0000000908037224 */ /* 0x002fca00078e02ff */
[----:B------:R-:W-:-:S13]  /*185c0*/  ISETP.GE.AND P0, PT, R10, R3, PT ;  /* 0x000000030a00720c */ /* 0x000fda0003f06270 */
[----:B------:R-:W-:Y:S05]  /*185d0*/  @P0 BRA `(.L_x_1760) ;  /* 0x0000000000840947 */ /* 0x000fea0003800000 */
[----:B------:R-:W-:Y:S01]  /*185e0*/  ISETP.NE.AND P0, PT, R9, 0x1, PT ;  /* 0x000000010900780c */ /* 0x000fe20003f05270 */
[----:B------:R-:W-:Y:S01]  /*185f0*/  ULDC.64 UR4, c[0x0][0xb90] ;  /* 0x0002e40000047ab9 */ /* 0x000fe20000000a00 */
[----:B------:R-:W-:Y:S02]  /*18600*/  IMAD.MOV.U32 R4, RZ, RZ, R0 ;  /* 0x000000ffff047224 */ /* 0x000fe400078e0000 */
[----:B------:R-:W-:Y:S02]  /*18610*/  IMAD R7, R12, UR4, RZ ;  /* 0x000000040c077c24 */ /* 0x000fe4000f8e02ff */
[----:B------:R-:W-:Y:S02]  /*18620*/  IMAD.MOV.U32 R5, RZ, RZ, R11 ;  /* 0x000000ffff057224 */ /* 0x000fe400078e000b */
[----:B------:R-:W-:Y:S02]  /*18630*/  IMAD.MOV.U32 R3, RZ, RZ, R10 ;  /* 0x000000ffff037224 */ /* 0x000fe400078e000a */
[----:B------:R-:W-:-:S03]  /*18640*/  IMAD.WIDE.U32 R4, R24, UR4, R4 ;  /* 0x0000000418047c25 */ /* 0x000fc6000f8e0004 */
[----:B------:R-:W1:Y:S01]  /*18650*/  @P0 LDC R15, c[0x0][0xbec] ;  /* 0x0002fb00ff0f0b82 */ /* 0x000e620000000800 */
[----:B------:R-:W-:Y:S01]  /*18660*/  IMAD R7, R24, UR5, R7 ;  /* 0x0000000518077c24 */ /* 0x000fe2000f8e0207 */
[----:B------:R-:W-:-:S03]  /*18670*/  ULDC.64 UR4, c[0x0][0xb98] ;  /* 0x0002e60000047ab9 */ /* 0x000fc60000000a00 */
[----:B------:R-:W-:-:S03]  /*18680*/  IMAD.IADD R5, R5, 0x1, R7 ;  /* 0x0000000105057824 */ /* 0x000fc600078e0207 */
[----:B------:R-:W2:Y:S01]  /*18690*/  @P0 LDC R21, c[0x0][0xbf0] ;  /* 0x0002fc00ff150b82 */ /* 0x000ea20000000800 */
[----:B------:R-:W-:-:S04]  /*186a0*/  IMAD.WIDE.U32 R4, R13, UR4, R4 ;  /* 0x000000040d047c25 */ /* 0x000fc8000f8e0004 */
[----:B-1----:R-:W-:-:S05]  /*186b0*/  @P0 IMAD.HI.U32 R6, R10, R15, RZ ;  /* 0x0000000f0a060227 */ /* 0x002fca00078e00ff */
[----:B--2---:R-:W-:Y:S01]  /*186c0*/  @P0 SHF.R.U32.HI R3, RZ, R21, R6 ;  /* 0x00000015ff030219 */ /* 0x004fe20000011606 */
[----:B------:R-:W-:-:S03]  /*186d0*/  IMAD R6, R14, UR4, RZ ;  /* 0x000000040e067c24 */ /* 0x000fc6000f8e02ff */
[----:B------:R-:W-:Y:S01]  /*186e0*/  IADD3 R4, P0, R3, R4, RZ ;  /* 0x0000000403047210 */ /* 0x000fe20007f1e0ff */
[--C-:B------:R-:W-:Y:S02]  /*186f0*/  IMAD.MOV R7, RZ, RZ, -R3.reuse ;  /* 0x000000ffff077224 */ /* 0x100fe400078e0a03 */
[----:B------:R-:W-:Y:S01]  /*18700*/  IMAD R6, R13, UR5, R6 ;  /* 0x000000050d067c24 */ /* 0x000fe2000f8e0206 */
[----:B------:R-:W-:Y:S01]  /*18710*/  ULDC.64 UR4, c[0x0][0xb88] ;  /* 0x0002e20000047ab9 */ /* 0x000fe20000000a00 */
        /* <DEDUP_REMOVED lines=13> */
.L_x_1760:
[----:B------:R-:W-:Y:S05]  /*187f0*/  BSYNC B1 ;  /* 0x0000000000017941 */ /* 0x000fea0003800000 */
.L_x_1759:
[--C-:B-1----:R-:W-:Y:S01]  /*18800*/  SHF.R.S32.HI R6, RZ, 0x1f, R32.reuse ;  /* 0x0000001fff067819 */ /* 0x102fe20000011420 */
[----:B------:R-:W-:Y:S01]  /*18810*/  ULDC.64 UR4, c[0x0][0xaa0] ;  /* 0x0002a80000047ab9 */ /* 0x000fe20000000a00 */
[----:B------:R-:W-:Y:S01]  /*18820*/  SHF.R.S32.HI R26, RZ, 0x1f, R32 ;  /* 0x0000001fff1a7819 */ /* 0x000fe20000011420 */
[----:B------:R-:W-:Y:S01]  /*18830*/  IMAD R3, R11, UR4, RZ ;  /* 0x000000040b037c24 */ /* 0x000fe2000f8e02ff */
[-C--:B------:R-:W-:Y:S01]  /*18840*/  LEA.HI R6, R6, R32.reuse, RZ, 0x3 ;  /* 0x0000002006067211 */ /* 0x080fe200078f18ff */
[----:B------:R-:W-:Y:S01]  /*18850*/  IMAD.WIDE.U32 R4, R0, UR4, RZ ;  /* 0x0000000400047c25 */ /* 0x000fe2000f8e00ff */
[----:B------:R-:W-:Y:S01]  /*18860*/  LEA.HI R26, R26, R32, RZ, 0x3 ;  /* 0x000000201a1a7211 */ /* 0x000fe200078f18ff */
[----:B------:R-:W-:Y:S01]  /*18870*/  ULDC.64 UR6, c[0x0][0xa80] ;  /* 0x0002a00000067ab9 */ /* 0x000fe20000000a00 */
[----:B------:R-:W-:Y:S01]  /*18880*/  LOP3.LUT R6, R6, 0xfffffff8, RZ, 0xc0, !PT ;  /* 0xfffffff806067812 */ /* 0x000fe200078ec0ff */
[----:B------:R-:W-:Y:S01]  /*18890*/  IMAD R3, R0, UR5, R3 ;  /* 0x0000000500037c24 */ /* 0x000fe2000f8e0203 */
[----:B------:R-:W-:Y:S01]  /*188a0*/  SHF.R.S32.HI R26, RZ, 0x3, R26 ;  /* 0x00000003ff1a7819 */ /* 0x000fe2000001141a */
[----:B------:R-:W-:Y:S01]  /*188b0*/  ULDC.64 UR4, c[0x0][0xae8] ;  /* 0x0002ba0000047ab9 */ /* 0x000fe20000000a00 */
[----:B------:R-:W-:Y:S01]  /*188c0*/  IADD3 R6, R32, -R6, RZ ;  /* 0x8000000620067210 */ /* 0x000fe20007ffe0ff */
[----:B------:R-:W-:-:S04]  /*188d0*/  IMAD.IADD R5, R5, 0x1, R3 ;  /* 0x0000000105057824 */ /* 0x000fc800078e0203 */
[----:B------:R-:W-:Y:S02]  /*188e0*/  IMAD R0, R6, 0x30, R26 ;  /* 0x0000003006007824 */ /* 0x000fe400078e021a */
[----:B------:R-:W-:Y:S02]  /*188f0*/  IMAD R6, R12, UR4, RZ ;  /* 0x000000040c067c24 */ /* 0x000fe4000f8e02ff */
[----:B-----5:R-:W-:Y:S02]  /*18900*/  IMAD.IADD R9, R28, 0x1, R0 ;  /* 0x000000011c097824 */ /* 0x020fe400078e0200 */
[----:B------:R-:W-:Y:S02]  /*18910*/  IMAD R7, R24, UR5, R6 ;  /* 0x0000000518077c24 */ /* 0x000fe4000f8e0206 */
[----:B0-----:R-:W-:-:S04]  /*18920*/  @P2 IMAD.HI.U32 R0, R9, R20, RZ ;  /* 0x0000001409002227 */ /* 0x001fc800078e00ff */
[----:B------:R-:W-:Y:S01]  /*18930*/  IMAD.WIDE.U32 R4, R24, UR4, R4 ;  /* 0x0000000418047c25 */ /* 0x000fe2000f8e0004 */
[----:B------:R-:W-:-:S03]  /*18940*/  ULDC.64 UR4, c[0x0][0xaf0] ;  /* 0x0002bc0000047ab9 */ /* 0x000fc60000000a00 */
[----:B------:R-:W-:Y:S01]  /*18950*/  IMAD.MOV.U32 R3, RZ, RZ, R9 ;  /* 0x000000ffff037224 */ /* 0x000fe200078e0009 */
[----:B---3--:R-:W-:Y:S01]  /*18960*/  @P2 SHF.R.U32.HI R3, RZ, R27, R0 ;  /* 0x0000001bff032219 */ /* 0x008fe20000011600 */
[----:B------:R-:W-:Y:S02]  /*18970*/  IMAD R6, R14, UR4, RZ ;  /* 0x000000040e067c24 */ /* 0x000fe4000f8e02ff */
[----:B------:R-:W-:Y:S01]  /*18980*/  IMAD.IADD R5, R5, 0x1, R7 ;  /* 0x0000000105057824 */ /* 0x000fe200078e0207 */
[----:B------:R-:W-:Y:S01]  /*18990*/  SHF.R.S32.HI R0, RZ, 0x1f, R3 ;  /* 0x0000001fff007819 */ /* 0x000fe20000011403 */
[C---:B------:R-:W-:Y:S02]  /*189a0*/  IMAD R7, R13.reuse, UR5, R6 ;  /* 0x000000050d077c24 */ /* 0x040fe4000f8e0206 */
[----:B------:R-:W-:Y:S01]  /*189b0*/  IMAD.WIDE.U32 R4, R13, UR4, R4 ;  /* 0x000000040d047c25 */ /* 0x000fe2000f8e0004 */
[----:B------:R-:W-:-:S03]  /*189c0*/  ULDC.64 UR4, c[0x0][0xae0] ;  /* 0x0002b80000047ab9 */ /* 0x000fc60000000a00 */
[----:B------:R-:W-:Y:S02]  /*189d0*/  IMAD.MOV R6, RZ, RZ, -R3 ;  /* 0x000000ffff067224 */ /* 0x000fe400078e0a03 */
        /* <DEDUP_REMOVED lines=9> */
[----:B------:R-:W-:Y:S01]  /*18a70*/  IMAD.WIDE.U32 R20, R7, UR4, R4 ;  /* 0x0000000407147c25 */ /* 0x000fe2000f8e0004 */
        /* <DEDUP_REMOVED lines=10> */
[----:B------:R-:W-:Y:S01]  /*18b20*/  IMAD.IADD R24, R26, 0x1, R28 ;  /* 0x000000011a187824 */ /* 0x000fe200078e021c */
[----:B------:R-:W1:Y:S03]  /*18b30*/  SHFL.IDX PT, R0, R20, RZ, 0x181f ;  /* 0x00181fff14007589 */ /* 0x000e6600000e0000 */
[C---:B------:R-:W-:Y:S01]  /*18b40*/  VIADD R8, R24.reuse, 0x30 ;  /* 0x0000003018087836 */ /* 0x040fe20000000000 */
[----:B------:R-:W2:Y:S01]  /*18b50*/  SHFL.IDX PT, R5, R7, 0x1, 0x181f ;  /* 0x00381f0007057f89 */ /* 0x000ea200000e0000 */
[C---:B------:R-:W-:Y:S01]  /*18b60*/  ISETP.GE.OR P2, PT, R24.reuse, R21, P0 ;  /* 0x000000151800720c */ /* 0x040fe20000746670 */
[----:B------:R-:W-:-:S02]  /*18b70*/  VIADD R10, R24, 0x60 ;  /* 0x00000060180a7836 */ /* 0x000fc40000000000 */
[----:B------:R-:W3:Y:S01]  /*18b80*/  SHFL.IDX PT, R14, R7, 0x2, 0x181f ;  /* 0x00581f00070e7f89 */ /* 0x000ee200000e0000 */
[-C--:B------:R-:W-:Y:S02]  /*18b90*/  ISETP.GE.OR P3, PT, R8, R21.reuse, P0 ;  /* 0x000000150800720c */ /* 0x080fe40000766670 */
[----:B------:R-:W-:Y:S01]  /*18ba0*/  ISETP.GE.OR P4, PT, R10, R21, P0 ;  /* 0x000000150a00720c */ /* 0x000fe20000786670 */
[----:B------:R-:W4:Y:S04]  /*18bb0*/  SHFL.IDX PT, R4, R20, 0x1, 0x181f ;  /* 0x00381f0014047f89 */ /* 0x000f2800000e0000 */
[----:B------:R-:W5:Y:S02]  /*18bc0*/  SHFL.IDX PT, R6, R20, 0x2, 0x181f ;  /* 0x00581f0014067f89 */ /* 0x000f6400000e0000 */
[----:B0-----:R-:W-:-:S04]  /*18bd0*/  @!P2 LEA R10, P5, R43, R3, 0x1 ;  /* 0x000000032b0aa211 */ /* 0x001fc800078a08ff */
[C---:B-1----:R-:W-:Y:S02]  /*18be0*/  @!P2 LEA.HI.X R3, R43.reuse, R0, R33, 0x1, P5 ;  /* 0x000000002b03a211 */ /* 0x042fe400028f0c21 */
[----:B------:R0:W1:Y:S01]  /*18bf0*/  SHFL.IDX PT, R0, R20, 0x3, 0x181f ;  /* 0x00781f0014007f89 */ /* 0x00006200000e0000 */
[C---:B--2---:R-:W-:Y:S02]  /*18c00*/  @!P3 LEA R8, P1, R43.reuse, R5, 0x1 ;  /* 0x000000052b08b211 */ /* 0x044fe400078208ff */
[----:B------:R-:W-:Y:S01]  /*18c10*/  @!P2 IMAD.MOV.U32 R11, RZ, RZ, R3 ;  /* 0x000000ffff0ba224 */ /* 0x000fe200078e0003 */
[----:B---3--:R-:W-:-:S04]  /*18c20*/  @!P4 LEA R25, P5, R43, R14, 0x1 ;  /* 0x0000000e2b19c211 */ /* 0x008fc800078a08ff */
[----:B------:R0:W-:Y:S01]  /*18c30*/  @!P2 ST.E.128 desc[UR42][R10.64], RZ ;  /* 0x000000ff0a00a985 */ /* 0x0001e2000c101d2a */
[C---:B----4-:R-:W-:Y:S01]  /*18c40*/  @!P3 LEA.HI.X R9, R43.reuse, R4, R33, 0x1, P1 ;  /* 0x000000042b09b211 */ /* 0x050fe200008f0c21 */
[----:B------:R-:W-:Y:S02]  /*18c50*/  @!P4 IMAD.MOV.U32 R4, RZ, RZ, R25 ;  /* 0x000000ffff04c224 */ /* 0x000fe400078e0019 */
[----:B------:R0:W2:Y:S01]  /*18c60*/  SHFL.IDX PT, R14, R7, 0x3, 0x181f ;  /* 0x00781f00070e7f89 */ /* 0x0000a200000e0000 */
[----:B-----5:R-:W-:-:S03]  /*18c70*/  @!P4 LEA.HI.X R5, R43, R6, R33, 0x1, P5 ;  /* 0x000000062b05c211 */ /* 0x020fc600028f0c21 */
[----:B------:R0:W-:Y:S04]  /*18c80*/  @!P3 ST.E.128 desc[UR42][R8.64], RZ ;  /* 0x000000ff0800b985 */ /* 0x0001e8000c101d2a */
[----:B------:R0:W-:Y:S02]  /*18c90*/  @!P4 ST.E.128 desc[UR42][R4.64], RZ ;  /* 0x000000ff0400c985 */ /* 0x0001e4000c101d2a */
.L_x_1956:
[----:B------:R-:W-:-:S05]  /*18ca0*/  VIADD R24, R24, 0x90 ;  /* 0x0000009018187836 */ /* 0x000fca0000000000 */
[----:B------:R-:W-:-:S13]  /*18cb0*/  ISETP.GE.OR P0, PT, R24, R21, P0 ;  /* 0x000000151800720c */ /* 0x000fda0000706670 */
[----:B--2---:R-:W-:-:S04]  /*18cc0*/  @!P0 LEA R14, P1, R43, R14, 0x1 ;  /* 0x0000000e2b0e8211 */ /* 0x004fc800078208ff */
[----:B-1----:R-:W-:-:S05]  /*18cd0*/  @!P0 LEA.HI.X R15, R43, R0, R33, 0x1, P1 ;  /* 0x000000002b0f8211 */ /* 0x002fca00008f0c21 */
[----:B------:R1:W-:Y:S04]  /*18ce0*/  @!P0 ST.E.128 desc[UR42][R14.64], RZ ;  /* 0x000000ff0e008985 */ /* 0x0003e8000c101d2a */
.L_x_1757:
[----:B------:R-:W-:Y:S05]  /*18cf0*/  BSYNC B0 ;  /* 0x0000000000007941 */ /* 0x000fea0003800000 */
.L_x_1754:
[----:B------:R-:W-:Y:S02]  /*18d00*/  ULDC UR4, c[0x0][0xc3c] ;  /* 0x00030f0000047ab9 */ /* 0x000fe40000000800 */
[----:B------:R-:W-:-:S13]  /*18d10*/  ISETP.GE.AND P0, PT, R31, UR4, PT ;  /* 0x000000041f007c0c */ /* 0x000fda000bf06270 */
[----:B------:R-:W-:Y:S05]  /*18d20*/  @!P0 BRA `(.L_x_1762) ;  /* 0xfffffe8000c48947 */ /* 0x000fea000383ffff */
[----:B------:R-:W-:Y:S05]  /*18d30*/  BRA `(.L_x_1556) ;  /* 0x0000007000987947 */ /* 0x000fea0003800000 */
.L_x_1554:
[----:B------:R-:W-:-:S08]  /*18d40*/  NOP ;  /* 0x0000000000007918 */ /* 0x000fd00000000000 */
[----:B------:R-:W0:-:S00]  /*18d50*/  USETMAXREG.DEALLOC.CTAPOOL 0x20 ;  /* 0x00000020000079c8 */ /* 0x000e0000080e0500 */
[----:B0-----:R-:W-:Y:S02]  /*18d60*/  LOP3.LUT R0, R0, 0x3, RZ, 0xc0, !PT ;  /* 0x0000000300007812 */ /* 0x001fe400078ec0ff */
[----:B------:R-:W-:-:S04]  /*18d70*/  LOP3.LUT R23, R23, 0xfffffffb, RZ, 0xc0, !PT ;  /* 0xfffffffb17177812 */ /* 0x000fc800078ec0ff */
[----:B------:R-:W0:Y:S02]  /*18d80*/  SHFL.IDX PT, R0, R0, RZ, 0x1f ;  /* 0x00001fff00007589 */ /* 0x000e2400000e0000 */
[----:B0-----:R-:W-:Y:S01]  /*18d90*/  ISETP.NE.AND P0, PT, R0, RZ, PT ;  /* 0x000000ff0000720c */ /* 0x001fe20003f05270 */
[----:B------:R-:W-:-:S12]  /*18da0*/  IMAD.MOV.U32 R0, RZ, RZ, RZ ;  /* 0x000000ffff007224 */ /* 0x000fd800078e00ff */
[----:B------:R-:W-:Y:S01]  /*18db0*/  @P0 LOP3.LUT R23, R23, 0x4, RZ, 0xfc, !PT ;  /* 0x0000000417170812 */ /* 0x000fe200078efcff */
[----:B------:R-:W-:Y:S06]  /*18dc0*/  @!P0 BRA `(.L_x_1763) ;  /* 0x00000000001c8947 */ /* 0x000fec0003800000 */
[----:B------:R-:W0:Y:S08]  /*18dd0*/  S2UR UR5, SR_CgaCtaId ;  /* 0x00000000000579c3 */ /* 0x000e300000008800 */
[----:B------:R-:W-:Y:S06]  /*18de0*/  BAR.SYNC.DEFER_BLOCKING 0x5, 0x200 ;  /* 0x0148000000007b1d */ /* 0x000fec0000010000 */
[----:B------:R-:W-:-:S02]  /*18df0*/  UMOV UR4, 0x400 ;  /* 0x0000040000047882 */ /* 0x000fc40000000000 */
[----:B0-----:R-:W-:-:S09]  /*18e00*/  ULEA UR4, UR5, UR4, 0x18 ;  /* 0x0000000405047291 */ /* 0x001fd2000f8ec03f */
[----:B------:R-:W1:Y:S01]  /*18e10*/  LDS.128 R16, [UR4+0x168d0] ;  /* 0x0168d004ff107984 */ /* 0x000e620008000c00 */
[----:B------:R-:W-:Y:S06]  /*18e20*/  BAR.ARV 0x4, 0x200 ;  /* 0x0108000000007b1d */ /* 0x000fec0000002000 */
[----:B------:R-:W-:Y:S05]  /*18e30*/  BRA `(.L_x_1764) ;  /* 0x0000000800907947 */ /* 0x000fea0003800000 */
.L_x_1763:
[----:B------:R-:W0:Y:S01]  /*18e40*/  S2R R2, SR_TID.X ;  /* 0x0000000000027919 */ /* 0x000e220000002100 */
        /* <DEDUP_REMOVED lines=41> */
.L_x_1769:
[----:B------:R-:W-:Y:S01]  /*190e0*/  UIADD3 UR4, UR4, 0x1f, URZ ;  /* 0x0000001f04047890 */ /* 0x000fe2000fffe03f */
[----:B------:R-:W-:-:S05]  /*190f0*/  MOV R19, UR7 ;  /* 0x0000000700137c02 */ /* 0x000fca0008000f00 */
        /* <DEDUP_REMOVED lines=10> */
.L_x_1768:
[----:B------:R-:W-:Y:S05]  /*191a0*/  BSYNC B0 ;  /* 0x0000000000007941 */ /* 0x000fea0003800000 */
.L_x_1767:
        /* <DEDUP_REMOVED lines=17> */
[----:B------:R-:W-:-:S04]  /*192c0*/  IADD3 R4, R3, R4, RZ ;  /* 0x0000000403047210 */ /* 0x000fc80007ffe0ff */
[----:B------:R-:W-:-:S13]  /*192d0*/  ISETP.GT.AND P6, PT, R4, UR6, PT ;  /* 0x0000000604007c0c */ /* 0x000fda000bfc4270 */
[----:B------:R-:W-:Y:S05]  /*192e0*/  @!P6 BRA `(.L_x_1769) ;  /* 0xfffffffc007ce947 */ /* 0x000fea000383ffff */
[----:B------:R-:W-:-:S07]  /*192f0*/  IMAD.MOV.U32 R6, RZ, RZ, R9 ;  /* 0x000000ffff067224 */ /* 0x000fce00078e0009 */
.L_x_1765:
        /* <DEDUP_REMOVED lines=16> */
[----:B------:R-:W0:Y:S02]  /*19400*/  F2I.FTZ.U32.TRUNC.NTZ R3, R11 ;  /* 0x0000000b00037305 */ /* 0x000e24000021f000 */
[----:B0-----:R-:W-:Y:S01]  /*19410*/  IMAD.MOV R11, RZ, RZ, -R3 ;  /* 0x000000ffff0b7224 */ /* 0x001fe200078e0a03 */
[----:B------:R-:W-:Y:S06]  /*19420*/  @!P0 BRA `(.L_x_1770) ;  /* 0x0000000000088947 */ /* 0x000fec0003800000 */
[----:B------:R-:W-:-:S05]  /*19430*/  VIADD R9, R15, 0xffffffff ;  /* 0xffffffff0f097836 */ /* 0x000fca0000000000 */
[----:B------:R0:W1:Y:S02]  /*19440*/  SHFL.IDX PT, R16, R6, R9, 0x1f ;  /* 0x00001f0906107589 */ /* 0x00006400000e0000 */
.L_x_1770:
[----:B-1----:R-:W-:Y:S01]  /*19450*/  IMAD R16, R16, UR5, R13 ;  /* 0x0000000510107c24 */ /* 0x002fe2000f8e020d */
[----:B------:R-:W-:Y:S01]  /*19460*/  IABS R10, R4 ;  /* 0x00000004000a7213 */ /* 0x000fe20000000000 */
[----:B------:R-:W-:Y:S02]  /*19470*/  IMAD R11, R11, R8, RZ ;  /* 0x000000080b0b7224 */ /* 0x000fe400078e02ff */
[----:B------:R-:W-:Y:S01]  /*19480*/  IMAD.MOV.U32 R2, RZ, RZ, RZ ;  /* 0x000000ffff027224 */ /* 0x000fe200078e00ff */
[----:B0-----:R-:W-:Y:S02]  /*19490*/  IADD3 R9, -R16, UR6, RZ ;  /* 0x0000000610097c10 */ /* 0x001fe4000fffe1ff */
[----:B------:R-:W-:Y:S01]  /*194a0*/  IADD3 R10, RZ, -R10, RZ ;  /* 0x8000000aff0a7210 */ /* 0x000fe20007ffe0ff */
[----:B------:R-:W-:Y:S01]  /*194b0*/  IMAD.HI.U32 R2, R3, R11, R2 ;  /* 0x0000000b03027227 */ /* 0x000fe200078e0002 */
[----:B------:R-:W-:-:S05]  /*194c0*/  IABS R6, R9 ;  /* 0x0000000900067213 */ /* 0x000fca0000000000 */
        /* <DEDUP_REMOVED lines=24> */
[----:B0-----:R-:W-:-:S06]  /*19650*/  IADD3 R3, R10, 0xffffffe, RZ ;  /* 0x0ffffffe0a037810 */ /* 0x001fcc0007ffe0ff */
[----:B------:R-:W0:Y:S02]  /*19660*/  F2I.FTZ.U32.TRUNC.NTZ R3, R3 ;  /* 0x0000000300037305 */ /* 0x000e24000021f000 */
[----:B0-----:R-:W-:-:S04]  /*19670*/  IMAD.MOV R11, RZ, RZ, -R3 ;  /* 0x000000ffff0b7224 */ /* 0x001fc800078e0a03 */
[----:B------:R-:W-:Y:S01]  /*19680*/  IMAD R9, R11, R8, RZ ;  /* 0x000000080b097224 */ /* 0x000fe200078e02ff */
[----:B------:R-:W-:-:S03]  /*19690*/  IABS R11, R4 ;  /* 0x00000004000b7213 */ /* 0x000fc60000000000 */
[----:B------:R-:W-:-:S04]  /*196a0*/  IMAD.HI.U32 R2, R3, R9, R2 ;  /* 0x0000000903027227 */ /* 0x000fc800078e0002 */
[----:B------:R-:W-:Y:S02]  /*196b0*/  IMAD.MOV.U32 R9, RZ, RZ, R11 ;  /* 0x000000ffff097224 */ /* 0x000fe400078e000b */
        /* <DEDUP_REMOVED lines=11> */
[----:B------:R-:W-:-:S06]  /*19770*/  @P0 IADD3 R2, R2, 0x1, RZ ;  /* 0x0000000102020810 */ /* 0x000fcc0007ffe0ff */
[----:B------:R-:W-:Y:S01]  /*19780*/  @!P2 IMAD.MOV R2, RZ, RZ, -R2 ;  /* 0x000000ffff02a224 */ /* 0x000fe200078e0a02 */
[----:B------:R-:W-:Y:S01]  /*19790*/  @!P1 LOP3.LUT R2, RZ, R7, RZ, 0x33, !PT ;  /* 0x00000007ff029212 */ /* 0x000fe200078e33ff */
[----:B------:R-:W-:-:S03]  /*197a0*/  IMAD.MOV R7, RZ, RZ, -R7 ;  /* 0x000000ffff077224 */ /* 0x000fc600078e0a07 */
[----:B------:R-:W-:Y:S01]  /*197b0*/  LOP3.LUT R17, RZ, R2, RZ, 0x33, !PT ;  /* 0x00000002ff117212 */ /* 0x000fe200078e33ff */
[----:B------:R-:W-:-:S04]  /*197c0*/  IMAD R18, R2, R7, R3 ;  /* 0x0000000702127224 */ /* 0x000fc800078e0203 */
[----:B------:R-:W-:Y:S01]  /*197d0*/  IMAD.IADD R17, R0, 0x1, R17 ;  /* 0x0000000100117824 */ /* 0x000fe200078e0211 */
[----:B------:R-:W-:Y:S06]  /*197e0*/  BRA `(.L_x_1771) ;  /* 0x00000000000c7947 */ /* 0x000fec0003800000 */
.L_x_1766:
[----:B------:R-:W-:Y:S02]  /*197f0*/  IMAD.MOV.U32 R17, RZ, RZ, RZ ;  /* 0x000000ffff117224 */ /* 0x000fe400078e00ff */
[----:B------:R-:W-:Y:S02]  /*19800*/  IMAD.U32 R16, RZ, RZ, UR6 ;  /* 0x00000006ff107e24 */ /* 0x000fe4000f8e00ff */
[----:B------:R-:W-:-:S07]  /*19810*/  IMAD.MOV.U32 R18, RZ, RZ, RZ ;  /* 0x000000ffff127224 */ /* 0x000fce00078e00ff */
.L_x_1771:
[----:B------:R-:W-:-:S13]  /*19820*/  ISETP.NE.AND P0, PT, R5, RZ, PT ;  /* 0x000000ff0500720c */ /* 0x000fda0003f05270 */
[----:B------:R-:W0:Y:S01]  /*19830*/  @!P0 S2R R3, SR_CgaCtaId ;  /* 0x0000000000038919 */ /* 0x000e220000008800 */
[----:B------:R-:W-:-:S04]  /*19840*/  @!P0 MOV R0, 0x400 ;  /* 0x0000040000008802 */ /* 0x000fc80000000f00 */
[----:B0-----:R-:W-:-:S05]  /*19850*/  @!P0 LEA R0, R3, R0, 0x18 ;  /* 0x0000000003008211 */ /* 0x001fca00078ec0ff */
[----:B------:R0:W-:Y:S01]  /*19860*/  @!P0 STS.128 [R0+0x168d0], R16 ;  /* 0x0168d01000008388 */ /* 0x0001e20000000c00 */
[----:B------:R-:W-:Y:S06]  /*19870*/  BAR.ARV 0x5, 0x200 ;  /* 0x0148000000007b1d */ /* 0x000fec0000002000 */
.L_x_1764:
[----:B------:R2:W-:Y:S01]  /*19880*/  STL [R1+0x44], RZ ;  /* 0x000044ff01007387 */ /* 0x0005e20000100800 */
[----:B------:R-:W-:Y:S01]  /*19890*/  ULDC UR4, c[0x0][0xc3c] ;  /* 0x00030f0000047ab9 */ /* 0x000fe20000000800 */
[----:B------:R-:W-:Y:S01]  /*198a0*/  MOV R29, 0x1 ;  /* 0x00000001001d7802 */ /* 0x000fe20000000f00 */
[----:B------:R-:W-:Y:S01]  /*198b0*/  IMAD.MOV.U32 R25, RZ, RZ, RZ ;  /* 0x000000ffff197224 */ /* 0x000fe200078e00ff */
[----:B-1----:R-:W-:-:S13]  /*198c0*/  ISETP.GE.AND P0, PT, R19, UR4, PT ;  /* 0x0000000413007c0c */ /* 0x002fda000bf06270 */
[----:B--2---:R-:W-:Y:S05]  /*198d0*/  @P0 BRA `(.L_x_1772) ;  /* 0x0000006000d40947 */ /* 0x004fea0003800000 */
[----:B------:R-:W0:Y:S01]  /*198e0*/  S2R R6, SR_TID.X ;  /* 0x0000000000067919 */ /* 0x000e220000002100 */
[----:B------:R-:W1:Y:S01]  /*198f0*/  S2UR UR5, SR_CgaCtaId ;  /* 0x00000000000579c3 */ /* 0x000e620000008800 */
[----:B------:R-:W-:Y:S01]  /*19900*/  UMOV UR4, 0x400 ;  /* 0x0000040000047882 */ /* 0x000fe20000000000 */
[----:B------:R-:W-:Y:S01]  /*19910*/  BSSY B8, `(.L_x_1772) ;  /* 0x0000631000087945 */ /* 0x000fe20003800000 */
[----:B------:R-:W-:Y:S01]  /*19920*/  STL [R1+0x44], RZ ;  /* 0x000044ff01007387 */ /* 0x000fe20000100800 */
[----:B------:R-:W-:Y:S01]  /*19930*/  IMAD.MOV.U32 R27, RZ, RZ, RZ ;  /* 0x000000ffff1b7224 */ /* 0x000fe200078e00ff */
[----:B------:R-:W-:Y:S01]  /*19940*/  ULDC.64 UR40, c[0x0][0x198] ;  /* 0x0000660000287ab9 */ /* 0x000fe20000000a00 */
[----:B------:R-:W-:Y:S01]  /*19950*/  IMAD.MOV.U32 R25, RZ, RZ, RZ ;  /* 0x000000ffff197224 */ /* 0x000fe200078e00ff */
[----:B------:R-:W-:Y:S01]  /*19960*/  ULOP3.LUT UR38, UR37, 0x2, URZ, 0xfc, !UPT ;  /* 0x0000000225267892 */ /* 0x000fe2000f8efc3f */
[----:B------:R-:W-:Y:S01]  /*19970*/  IMAD.MOV.U32 R29, RZ, RZ, 0x1 ;  /* 0x00000001ff1d7424 */ /* 0x000fe200078e00ff */
[----:B------:R-:W-:Y:S01]  /*19980*/  ULDC UR36, c[0x0][0xc] ;  /* 0x0000030000247ab9 */ /* 0x000fe20000000800 */
[----:B-1----:R-:W-:-:S06]  /*19990*/  ULEA UR4, UR5, UR4, 0x18 ;  /* 0x0000000405047291 */ /* 0x002fcc000f8ec03f */
[----:B------:R-:W-:Y:S01]  /*199a0*/  MOV R22, UR4 ;  /* 0x0000000400167c02 */ /* 0x000fe20008000f00 */
[C---:B0-----:R-:W-:Y:S01]  /*199b0*/  IMAD.SHL.U32 R0, R6.reuse, 0x8, RZ ;  /* 0x0000000806007824 */ /* 0x041fe200078e00ff */
[----:B------:R-:W-:-:S04]  /*199c0*/  LOP3.LUT R5, R6, 0x7f, RZ, 0xc0, !PT ;  /* 0x0000007f06057812 */ /* 0x000fc800078ec0ff */
[----:B------:R-:W-:Y:S01]  /*199d0*/  LOP3.LUT R2, R0, 0x1f8, RZ, 0xc0, !PT ;  /* 0x000001f800027812 */ /* 0x000fe200078ec0ff */
[----:B------:R-:W-:Y:S02]  /*199e0*/  IMAD.SHL.U32 R3, R5, 0x8, RZ ;  /* 0x0000000805037824 */ /* 0x000fe400078e00ff */
[----:B------:R-:W-:Y:S01]  /*199f0*/  IMAD.MOV.U32 R0, RZ, RZ, 0x1 ;  /* 0x00000001ff007424 */ /* 0x000fe200078e00ff */
[----:B------:R-:W-:-:S04]  /*19a00*/  LOP3.LUT R2, R2, 0x38, R6, 0x78, !PT ;  /* 0x0000003802027812 */ /* 0x000fc800078e7806 */
[----:B------:R-:W-:Y:S01]  /*19a10*/  LOP3.LUT R4, R2, 0x200, R3, 0xf8, !PT ;  /* 0x0000020002047812 */ /* 0x000fe200078ef803 */
[----:B------:R0:W-:Y:S01]  /*19a20*/  STL [R1], R0 ;  /* 0x0000000001007387 */ /* 0x0001e20000100800 */
[----:B------:R-:W-:Y:S01]  /*19a30*/  IMAD.SHL.U32 R2, R6, 0x10, RZ ;  /* 0x0000001006027824 */ /* 0x000fe200078e00ff */
[----:B------:R-:W-:-:S04]  /*19a40*/  SHF.R.U32.HI R3, RZ, 0x3, R5 ;  /* 0x00000003ff037819 */ /* 0x000fc80000011605 */
[----:B------:R-:W-:Y:S01]  /*19a50*/  LOP3.LUT R2, R2, 0x70, RZ, 0xc0, !PT ;  /* 0x0000007002027812 */ /* 0x000fe200078ec0ff */
[----:B0-----:R-:W-:-:S03]  /*19a60*/  IMAD R0, R4, 0x2, R22 ;  /* 0x0000000204007824 */ /* 0x001fc600078e0216 */
[----:B------:R-:W-:Y:S02]  /*19a70*/  LOP3.LUT R2, R3, R2, RZ, 0xfc, !PT ;  /* 0x0000000203027212 */ /* 0x000fe400078efcff */
[----:B------:R0:W-:Y:S05]  /*19a80*/  STL [R1+0x28], R0 ;  /* 0x0000280001007387 */ /* 0x0001ea0000100800 */
.L_x_1881:
[----:B------:R-:W-:Y:S05]  /*19a90*/  YIELD ;  /* 0x0000000000007946 */ /* 0x000fea0003800000 */
[----:B------:R-:W-:Y:S01]  /*19aa0*/  ULDC.64 UR4, c[0x0][0xa28] ;  /* 0x00028a0000047ab9 */ /* 0x000fe20000000a00 */
[----:B------:R-:W-:Y:S01]  /*19ab0*/  IMAD.MOV.U32 R10, RZ, RZ, RZ ;  /* 0x000000ffff0a7224 */ /* 0x000fe200078e00ff */
[----:B------:R-:W-:Y:S01]  /*19ac0*/  ISETP.NE.U32.AND P0, PT, RZ, UR4, PT ;  /* 0x00000004ff007c0c */ /* 0x000fe2000bf05070 */
[----:B-1----:R-:W1:Y:S01]  /*19ad0*/  LDC.64 R4, c[0x0][0xa00] ;  /* 0x00028000ff047b82 */ /* 0x002e620000000a00 */
[----:B------:R-:W-:Y:S01]  /*19ae0*/  IMAD.MOV.U32 R8, RZ, RZ, RZ ;  /* 0x000000ffff087224 */ /* 0x000fe200078e00ff */
[----:B------:R-:W-:Y:S01]  /*19af0*/  ULDC.64 UR6, c[0x0][0xa10] ;  /* 0x0002840000067ab9 */ /* 0x000fe20000000a00 */
[----:B------:R-:W-:Y:S01]  /*19b00*/  ISETP.NE.AND.EX P0, PT, RZ, UR5, PT, P0 ;  /* 0x00000005ff007c0c */ /* 0x000fe2000bf05300 */
[----:B------:R-:W-:-:S12]  /*19b10*/  ULDC.64 UR4, c[0x0][0xa18] ;  /* 0x0002860000047ab9 */ /* 0x000fd80000000a00 */
[----:B--2---:R-:W2:Y:S02]  /*19b20*/  @P0 LDC.64 R2, c[0x0][0xa28] ;  /* 0x00028a00ff020b82 */ /* 0x004ea40000000a00 */
[----:B--2---:R-:W-:-:S05]  /*19b30*/  @P0 IMAD.WIDE R2, R19, 0x4, R2 ;  /* 0x0000000413020825 */ /* 0x004fca00078e0202 */
[----:B---3--:R2:W3:Y:S01]  /*19b40*/  @P0 LDG.E R10, desc[UR42][R2.64] ;  /* 0x0000002a020a0981 */ /* 0x0084e2000c1e1900 */
[----:B------:R-:W-:Y:S01]  /*19b50*/  ISETP.NE.U32.AND P0, PT, RZ, UR4, PT ;  /* 0x00000004ff007c0c */ /* 0x000fe2000bf05070 */
[----:B-1----:R-:W-:Y:S01]  /*19b60*/  IMAD.WIDE R4, R19, 0x4, R4 ;  /* 0x0000000413047825 */ /* 0x002fe200078e0204 */
[----:B------:R-:W-:Y:S02]  /*19b70*/  ISETP.NE.U32.AND P1, PT, RZ, UR6, PT ;  /* 0x00000006ff007c0c */ /* 0x000fe4000bf25070 */
[----:B------:R-:W-:Y:S01]  /*19b80*/  ISETP.NE.AND.EX P2, PT, RZ, UR5, PT, P0 ;  /* 0x00000005ff007c0c */ /* 0x000fe2000bf45300 */
[----:B------:R-:W-:Y:S01]  /*19b90*/  ULDC.64 UR4, c[0x0][0xa00] ;  /* 0x0002800000047ab9 */ /* 0x000fe20000000a00 */
[----:B------:R-:W-:Y:S01]  /*19ba0*/  ISETP.NE.AND.EX P1, PT, RZ, UR7, PT, P1 ;  /* 0x00000007ff007c0c */ /* 0x000fe2000bf25310 */
[----:B0-----:R-:W-:Y:S01]  /*19bb0*/  IMAD.MOV.U32 R0, RZ, RZ, RZ ;  /* 0x000000ffff007224 */ /* 0x001fe200078e00ff */
[----:B------:R-:W-:Y:S01]  /*19bc0*/  ISETP.NE.U32.AND P0, PT, RZ, UR4, PT ;  /* 0x00000004ff007c0c */ /* 0x000fe2000bf05070 */
[----:B--2---:R-:W0:Y:S03]  /*19bd0*/  LDC.64 R2, c[0x0][0xa10] ;  /* 0x00028400ff027b82 */ /* 0x004e260000000a00 */
[----:B------:R-:W-:-:S05]  /*19be0*/  ISETP.NE.AND.EX P0, PT, RZ, UR5, PT, P0 ;  /* 0x00000005ff007c0c */ /* 0x000fca000bf05300 */
[----:B------:R-:W1:Y:S08]  /*19bf0*/  @P2 LDC.64 R6, c[0x0][0xa18] ;  /* 0x00028600ff062b82 */ /* 0x000e700000000a00 */
[----:B------:R-:W2:Y:S01]  /*19c00*/  @P0 LDG.E R8, desc[UR42][R4.64] ;  /* 0x0000002a04080981 */ /* 0x000ea2000c1e1900 */
[----:B------:R-:W-:Y:S01]  /*19c10*/  ULDC UR4, c[0x0][0x288] ;  /* 0x0000a20000047ab9 */ /* 0x000fe20000000800 */
[----:B0-----:R-:W-:-:S05]  /*19c20*/  IMAD.WIDE R2, R19, 0x4, R2 ;  /* 0x0000000413027825 */ /* 0x001fca00078e0202 */
[----:B------:R-:W5:Y:S01]  /*19c30*/  @P1 LDG.E R0, desc[UR42][R2.64] ;  /* 0x0000002a02001981 */ /* 0x000f62000c1e1900 */
[----:B-1----:R-:W-:-:S03]  /*19c40*/  @P2 IMAD.WIDE R6, R19, 0x4, R6 ;  /* 0x0000000413062825 */ /* 0x002fc600078e0206 */
[----:B--2---:R0:W-:Y:S02]  /*19c50*/  STL [R1+0x2c], R8 ;  /* 0x00002c0801007387 */ /* 0x0041e40000100800 */
[----:B0-----:R-:W-:Y:S01]  /*19c60*/  IMAD.U32 R8, RZ, RZ, UR4 ;  /* 0x00000004ff087e24 */ /* 0x001fe2000f8e00ff */
[----:B------:R-:W-:-:S05]  /*19c70*/  ULDC.64 UR4, c[0x0][0x418] ;  /* 0x0001060000047ab9 */ /* 0x000fca0000000a00 */
[----:B------:R0:W2:Y:S01]  /*19c80*/  @P2 LDG.E R8, desc[UR42][R6.64] ;  /* 0x0000002a06082981 */ /* 0x0000a2000c1e1900 */
[----:B------:R-:W-:-:S03]  /*19c90*/  UISETP.NE.U32.AND UP0, UPT, UR4, URZ, UPT ;  /* 0x0000003f0400728c */ /* 0x000fc6000bf05070 */
[----:B------:R-:W-:Y:S01]  /*19ca0*/  ULDC UR4, c[0x0][0x424] ;  /* 0x0001090000047ab9 */ /* 0x000fe20000000800 */
[----:B------:R-:W-:-:S03]  /*19cb0*/  UISETP.NE.AND.EX UP0, UPT, UR5, URZ, UPT, UP0 ;  /* 0x0000003f0500728c */ /* 0x000fc6000bf05300 */
[----:B------:R-:W-:Y:S01]  /*19cc0*/  ULDC UR5, c[0x0][0x2f0] ;  /* 0x0000bc0000057ab9 */ /* 0x000fe20000000800 */
[----:B------:R-:W-:-:S04]  /*19cd0*/  USEL UR4, UR4, 0x1, UP0 ;  /* 0x0000000104047887 */ /* 0x000fc80008000000 */
[----:B------:R-:W-:-:S03]  /*19ce0*/  UIMAD UR4, UR4, UR5, URZ ;  /* 0x00000005040472a4 */ /* 0x000fc6000f8e023f */
[----:B------:R-:W-:Y:S02]  /*19cf0*/  ULDC UR5, c[0x0][0x348] ;  /* 0x0000d20000057ab9 */ /* 0x000fe40000000800 */
[----:B0-----:R-:W-:Y:S01]  /*19d00*/  MOV R6, UR5 ;  /* 0x0000000500067c02 */ /* 0x001fe20008000f00 */
[----:B------:R-:W-:Y:S01]  /*19d10*/  IMAD.U32 R7, RZ, RZ, UR4 ;  /* 0x00000004ff077e24 */ /* 0x000fe2000f8e00ff */
[----:B--2---:R0:W-:Y:S04]  /*19d20*/  STL [R1+0x8], R8 ;  /* 0x0000080801007387 */ /* 0x0041e80000100800 */
[----:B---3--:R0:W-:Y:S01]  /*19d30*/  STL [R1+0x20], R10 ;  /* 0x0000200a01007387 */ /* 0x0081e20000100800 */
[----:B------:R-:W-:Y:S01]  /*19d40*/  IMAD.MOV.U32 R12, RZ, RZ, R8 ;  /* 0x000000ffff0c7224 */ /* 0x000fe200078e0008 */
[----:B------:R-:W-:Y:S06]  /*19d50*/  @P2 BRA `(.L_x_1773) ;  /* 0x0000000000142947 */ /* 0x000fec0003800000 */
[----:B------:R-:W-:Y:S05]  /*19d60*/  @!P0 BRA `(.L_x_1773) ;  /* 0x0000000000108947 */ /* 0x000fea0003800000 */
[----:B0-----:R-:W2:Y:S04]  /*19d70*/  LDG.E R8, desc[UR42][R4.64] ;  /* 0x0000002a04087981 */ /* 0x001ea8000c1e1900 */
[----:B------:R-:W2:Y:S02]  /*19d80*/  LDG.E R9, desc[UR42][R4.64+0x4] ;  /* 0x0000042a04097981 */ /* 0x000ea4000c1e1900 */
[----:B--2---:R-:W-:-:S05]  /*19d90*/  IMAD.IADD R12, R9, 0x1, -R8 ;  /* 0x00000001090c7824 */ /* 0x004fca00078e0a08 */
[----:B------:R1:W-:Y:S02]  /*19da0*/  STL [R1+0x8], R12 ;  /* 0x0000080c01007387 */ /* 0x0003e40000100800 */
.L_x_1773:
[----:B------:R-:W-:Y:S02]  /*19db0*/  ULDC.64 UR4, c[0x0][0xa20] ;  /* 0x0002880000047ab9 */ /* 0x000fe40000000a00 */
[----:B------:R-:W-:-:S04]  /*19dc0*/  ISETP.NE.U32.AND P0, PT, RZ, UR4, PT ;  /* 0x00000004ff007c0c */ /* 0x000fc8000bf05070 */
[----:B------:R-:W-:-:S13]  /*19dd0*/  ISETP.NE.AND.EX P0, PT, RZ, UR5, PT, P0 ;  /* 0x00000005ff007c0c */ /* 0x000fda000bf05300 */
[----:B------:R-:W-:Y:S05]  /*19de0*/  @!P0 BRA `(.L_x_1774) ;  /* 0x0000000000108947 */ /* 0x000fea0003800000 */
[----:B------:R-:W2:Y:S02]  /*19df0*/  LDC.64 R4, c[0x0][0xa20] ;  /* 0x00028800ff047b82 */ /* 0x000ea40000000a00 */
[----:B--2---:R-:W-:-:S05]  /*19e00*/  IMAD.WIDE R4, R19, 0x4, R4 ;  /* 0x0000000413047825 */ /* 0x004fca00078e0204 */
[----:B------:R2:W5:Y:S01]  /*19e10*/  LDG.E R7, desc[UR42][R4.64] ;  /* 0x0000002a04077981 */ /* 0x000562000c1e1900 */
[----:B------:R-:W-:Y:S05]  /*19e20*/  BRA `(.L_x_1775) ;  /* 0x0000000000247947 */ /* 0x000fea0003800000 */
.L_x_1774:
[----:B------:R-:W-:Y:S02]  /*19e30*/  ULDC.64 UR4, c[0x0][0xa08] ;  /* 0x0002820000047ab9 */ /* 0x000fe40000000a00 */
[----:B------:R-:W-:-:S04]  /*19e40*/  ISETP.NE.U32.AND P0, PT, RZ, UR4, PT ;  /* 0x00000004ff007c0c */ /* 0x000fc8000bf05070 */
[----:B------:R-:W-:-:S13]  /*19e50*/  ISETP.NE.AND.EX P0, PT, RZ, UR5, PT, P0 ;  /* 0x00000005ff007c0c */ /* 0x000fda000bf05300 */
[----:B------:R-:W-:Y:S05]  /*19e60*/  @!P0 BRA `(.L_x_1775) ;  /* 0x0000000000148947 */ /* 0x000fea0003800000 */
[----:B------:R-:W2:Y:S02]  /*19e70*/  LDC.64 R4, c[0x0][0xa08] ;  /* 0x00028200ff047b82 */ /* 0x000ea40000000a00 */
[----:B--2---:R-:W-:-:S05]  /*19e80*/  IMAD.WIDE R4, R19, 0x4, R4 ;  /* 0x0000000413047825 */ /* 0x004fca00078e0204 */
[----:B------:R-:W2:Y:S04]  /*19e90*/  LDG.E R7, desc[UR42][R4.64] ;  /* 0x0000002a04077981 */ /* 0x000ea8000c1e1900 */
[----:B0-----:R-:W2:Y:S02]  /*19ea0*/  LDG.E R8, desc[UR42][R4.64+0x4] ;  /* 0x0000042a04087981 */ /* 0x001ea4000c1e1900 */
[----:B--2---:R-:W-:-:S07]  /*19eb0*/  IMAD.IADD R7, R8, 0x1, -R7 ;  /* 0x0000000108077824 */ /* 0x004fce00078e0a07 */
.L_x_1775:
[----:B--2---:R-:W2:Y:S01]  /*19ec0*/  @P1 LDG.E R4, desc[UR42][R2.64] ;  /* 0x0000002a02041981 */ /* 0x004ea2000c1e1900 */
[----:B0-----:R-:W0:Y:S03]  /*19ed0*/  LDC R8, c[0x0][0x448] ;  /* 0x00011200ff087b82 */ /* 0x001e260000000800 */
[----:B------:R3:W2:Y:S01]  /*19ee0*/  @P1 LDG.E R5, desc[UR42][R2.64+0x4] ;  /* 0x0000042a02051981 */ /* 0x0006a2000c1e1900 */
[----:B------:R-:W-:Y:S02]  /*19ef0*/  IMAD R28, R17, 0xc0, RZ ;  /* 0x000000c0111c7824 */ /* 0x000fe400078e02ff */
[----:B-----5:R-:W-:Y:S02]  /*19f00*/  IMAD.IADD R7, R7, 0x1, -R10 ;  /* 0x0000000107077824 */ /* 0x020fe400078e0a0a */
[----:B------:R-:W-:Y:S01]  /*19f10*/  VIADD R9, R28, 0xbf ;  /* 0x000000bf1c097836 */ /* 0x000fe20000000000 */
[----:B0-----:R-:W-:-:S13]  /*19f20*/  ISETP.NE.AND P2, PT, R8, 0x1, PT ;  /* 0x000000010800780c */ /* 0x001fda0003f45270 */
[----:B---3--:R-:W0:Y:S08]  /*19f30*/  @P2 LDC R3, c[0x0][0x44c] ;  /* 0x00011300ff032b82 */ /* 0x008e300000000800 */
[----:B------:R-:W3:Y:S01]  /*19f40*/  @P2 LDC R2, c[0x0][0x450] ;  /* 0x00011400ff022b82 */ /* 0x000ee20000000800 */
[----:B0-----:R-:W-:-:S05]  /*19f50*/  @P2 IMAD.HI.U32 R3, R9, R3, RZ ;  /* 0x0000000309032227 */ /* 0x001fca00078e00ff */
[----:B---3--:R-:W-:Y:S01]  /*19f60*/  @P2 SHF.R.U32.HI R9, RZ, R2, R3 ;  /* 0x00000002ff092219 */ /* 0x008fe20000011603 */
[----:B--2---:R-:W-:-:S04]  /*19f70*/  @P1 IMAD.IADD R6, R5, 0x1, -R4 ;  /* 0x0000000105061824 */ /* 0x004fc800078e0a04 */
[----:B------:R-:W-:-:S05]  /*19f80*/  IMAD.IADD R11, R7, 0x1, R6 ;  /* 0x00000001070b7824 */ /* 0x000fca00078e0206 */
[C---:B------:R-:W-:Y:S01]  /*19f90*/  IADD3 R17, R11.reuse, 0x7f, RZ ;  /* 0x0000007f0b117810 */ /* 0x040fe20007ffe0ff */
[----:B------:R0:W-:Y:S01]  /*19fa0*/  STL [R1+0x18], R11 ;  /* 0x0000180b01007387 */ /* 0x0001e20000100800 */
[----:B------:R-:W-:Y:S02]  /*19fb0*/  IADD3 R8, R11, 0x1, -R12 ;  /* 0x000000010b087810 */ /* 0x000fe40007ffe80c */
[----:B------:R-:W-:-:S03]  /*19fc0*/  SHF.R.S32.HI R2, RZ, 0x1f, R17 ;  /* 0x0000001fff027819 */ /* 0x000fc60000011411 */
[----:B------:R-:W-:Y:S01]  /*19fd0*/  IMAD.IADD R9, R8, 0x1, R9 ;  /* 0x0000000108097824 */ /* 0x000fe200078e0209 */
[----:B------:R-:W-:Y:S02]  /*19fe0*/  LEA.HI R17, R2, R17, RZ, 0x7 ;  /* 0x0000001102117211 */ /* 0x000fe400078f38ff */
[----:B------:R-:W2:Y:S02]  /*19ff0*/  LDC.64 R2, c[0x0][0x9e0] ;  /* 0x00027800ff027b82 */ /* 0x000ea40000000a00 */
[----:B------:R-:W-:Y:S02]  /*1a000*/  SHF.R.S32.HI R17, RZ, 0x7, R17 ;  /* 0x00000007ff117819 */ /* 0x000fe40000011411 */
[----:B--2---:R-:W-:Y:S01]  /*1a010*/  ISETP.GE.AND P3, PT, R3, 0x1, PT ;  /* 0x000000010300780c */ /* 0x004fe20003f66270 */
[----:B------:R-:W-:-:S12]  /*1a020*/  IMAD.IADD R2, R9, 0x1, R2 ;  /* 0x0000000109027824 */ /* 0x000fd800078e0202 */
[----:B0-----:R-:W-:Y:S05]  /*1a030*/  @!P3 BRA `(.L_x_1776) ;  /* 0x000000000048b947 */ /* 0x001fea0003800000 */
        /* <DEDUP_REMOVED lines=11> */
.L_x_1778:
[----:B------:R-:W-:-:S13]  /*1a0f0*/  ISETP.NE.AND P0, PT, R3, 0x1, PT ;  /* 0x000000010300780c */ /* 0x000fda0003f05270 */
[----:B------:R-:W0:Y:S02]  /*1a100*/  @P0 LDC.64 R4, c[0x0][0x9e8] ;  /* 0x00027a00ff040b82 */ /* 0x000e240000000a00 */
[----:B0-----:R-:W-:-:S05]  /*1a110*/  @P0 IMAD.HI.U32 R4, R10, R4, RZ ;  /* 0x000000040a040227 */ /* 0x001fca00078e00ff */
[----:B------:R-:W-:-:S07]  /*1a120*/  @P0 SHF.R.U32.HI R10, RZ, R5, R4 ;  /* 0x00000005ff0a0219 */ /* 0x000fce0000011604 */
.L_x_1779:
[----:B------:R-:W-:Y:S05]  /*1a130*/  BSYNC B0 ;  /* 0x0000000000007941 */ /* 0x000fea0003800000 */
.L_x_1777:
[----:B------:R-:W-:-:S05]  /*1a140*/  IMAD R10, R10, R3, R3 ;  /* 0x000000030a0a7224 */ /* 0x000fca00078e0203 */
[----:B------:R-:W-:-:S07]  /*1a150*/  VIMNMX R2, R2, R10, PT ;  /* 0x0000000a02027248 */ /* 0x000fce0003fe0100 */
.L_x_1776:
[----:B------:R-:W0:Y:S01]  /*1a160*/  @P2 LDC R9, c[0x0][0x44c] ;  /* 0x00011300ff092b82 */ /* 0x000e220000000800 */
[----:B------:R-:W-:Y:S01]  /*1a170*/  IMAD.MOV.U32 R4, RZ, RZ, R28 ;  /* 0x000000ffff047224 */ /* 0x000fe200078e001c */
[----:B------:R-:W-:-:S06]  /*1a180*/  ULDC UR4, c[0x0][0x9dc] ;  /* 0x0002770000047ab9 */ /* 0x000fcc0000000800 */
[----:B------:R-:W2:Y:S01]  /*1a190*/  @P2 LDC R5, c[0x0][0x450] ;  /* 0x00011400ff052b82 */ /* 0x000ea20000000800 */
[----:B0-----:R-:W-:-:S05]  /*1a1a0*/  @P2 IMAD.HI.U32 R9, R28, R9, RZ ;  /* 0x000000091c092227 */ /* 0x001fca00078e00ff */
[----:B--2---:R-:W-:Y:S01]  /*1a1b0*/  @P2 SHF.R.U32.HI R4, RZ, R5, R9 ;  /* 0x00000005ff042219 */ /* 0x004fe20000011609 */
[----:B------:R-:W-:-:S04]  /*1a1c0*/  IMAD.IADD R9, R11, 0x1, -R12 ;  /* 0x000000010b097824 */ /* 0x000fc800078e0a0c */
[----:B------:R-:W-:-:S05]  /*1a1d0*/  IMAD.IADD R11, R9, 0x1, R4 ;  /* 0x00000001090b7824 */ /* 0x000fca00078e0204 */
[----:B------:R-:W-:Y:S01]  /*1a1e0*/  IADD3 R10, R11, -UR4, RZ ;  /* 0x800000040b0a7c10 */ /* 0x000fe2000fffe0ff */
        /* <DEDUP_REMOVED lines=11> */
.L_x_1782:
[----:B------:R-:W-:-:S13]  /*1a2a0*/  ISETP.NE.AND P0, PT, R3, 0x1, PT ;  /* 0x000000010300780c */ /* 0x000fda0003f05270 */
[----:B------:R-:W0:Y:S02]  /*1a2b0*/  @P0 LDC.64 R4, c[0x0][0x9e8] ;  /* 0x00027a00ff040b82 */ /* 0x000e240000000a00 */
[----:B0-----:R-:W-:-:S05]  /*1a2c0*/  @P0 IMAD.HI.U32 R4, R11, R4, RZ ;  /* 0x000000040b040227 */ /* 0x001fca00078e00ff */
[----:B------:R-:W-:-:S07]  /*1a2d0*/  @P0 SHF.R.U32.HI R11, RZ, R5, R4 ;  /* 0x00000005ff0b0219 */ /* 0x000fce0000011604 */
.L_x_1783:
[----:B------:R-:W-:Y:S05]  /*1a2e0*/  BSYNC B0 ;  /* 0x0000000000007941 */ /* 0x000fea0003800000 */
.L_x_1781:
[----:B------:R-:W-:-:S05]  /*1a2f0*/  IMAD R3, R11, R3, RZ ;  /* 0x000000030b037224 */ /* 0x000fca00078e02ff */
[----:B------:R-:W-:-:S07]  /*1a300*/  VIMNMX R10, R10, R3, !PT ;  /* 0x000000030a0a7248 */ /* 0x000fce0007fe0100 */
.L_x_1780:
[----:B------:R-:W-:Y:S01]  /*1a310*/  VIADD R2, R2, 0x7f ;  /* 0x0000007f02027836 */ /* 0x000fe20000000000 */
[----:B------:R-:W-:Y:S04]  /*1a320*/  BSSY B0, `(.L_x_1784) ;  /* 0x00000e3000007945 */ /* 0x000fe80003800000 */
[----:B------:R-:W-:-:S04]  /*1a330*/  SHF.R.S32.HI R3, RZ, 0x1f, R2 ;  /* 0x0000001fff037819 */ /* 0x000fc80000011402 */
[----:B------:R-:W-:Y:S02]  /*1a340*/  LEA.HI R3, R3, R2, RZ, 0x7 ;  /* 0x0000000203037211 */ /* 0x000fe400078f38ff */
[----:B------:R-:W-:Y:S02]  /*1a350*/  SHF.R.S32.HI R2, RZ, 0x1f, R10 ;  /* 0x0000001fff027819 */ /* 0x000fe4000001140a */
[----:B------:R-:W-:Y:S02]  /*1a360*/  SHF.R.S32.HI R3, RZ, 0x7, R3 ;  /* 0x00000007ff037819 */ /* 0x000fe40000011403 */
[----:B------:R-:W-:Y:S02]  /*1a370*/  LEA.HI R2, R2, R10, RZ, 0x7 ;  /* 0x0000000a02027211 */ /* 0x000fe400078f38ff */
[----:B------:R-:W-:Y:S02]  /*1a380*/  VIMNMX R3, R17, R3, PT ;  /* 0x0000000311037248 */ /* 0x000fe40003fe0100 */
[----:B------:R-:W-:-:S03]  /*1a390*/  SHF.R.S32.HI R2, RZ, 0x7, R2 ;  /* 0x00000007ff027819 */ /* 0x000fc60000011402 */
[----:B------:R-:W-:Y:S01]  /*1a3a0*/  IMAD R3, R3, 0x80, -R7 ;  /* 0x0000008003037824 */ /* 0x000fe200078e0a07 */
[----:B------:R-:W-:-:S04]  /*1a3b0*/  VIMNMX R2, RZ, R2, !PT ;  /* 0x00000002ff027248 */ /* 0x000fc80007fe0100 */
[----:B------:R-:W-:Y:S01]  /*1a3c0*/  VIMNMX R3, R3, R6, PT ;  /* 0x0000000603037248 */ /* 0x000fe20003fe0100 */
[----:B------:R-:W-:-:S05]  /*1a3d0*/  IMAD R2, R2, 0x80, -R7 ;  /* 0x0000008002027824 */ /* 0x000fca00078e0a07 */
[----:B------:R-:W-:-:S04]  /*1a3e0*/  VIMNMX R4, RZ, R2, !PT ;  /* 0x00000002ff047248 */ /* 0x000fc80007fe0100 */
[----:B------:R-:W-:-:S13]  /*1a3f0*/  ISETP.GT.AND P0, PT, R3, R4, PT ;  /* 0x000000040300720c */ /* 0x000fda0003f04270 */
[----:B------:R-:W-:Y:S01]  /*1a400*/  @P0 VIADD R2, R3, 0x7f ;  /* 0x0000007f03020836 */ /* 0x000fe20000000000 */
[----:B------:R-:W-:-:S04]  /*1a410*/  SHF.R.U32.HI R3, RZ, 0x7, R4 ;  /* 0x00000007ff037819 */ /* 0x000fc80000011604 */
[----:B------:R-:W-:-:S04]  /*1a420*/  @P0 SHF.R.S32.HI R4, RZ, 0x1f, R2 ;  /* 0x0000001fff040819 */ /* 0x000fc80000011402 */
        /* <DEDUP_REMOVED lines=12> */
[----:B------:R0:W2:Y:S02]  /*1a4f0*/  SHFL.IDX PT, R14, R5, RZ, 0x1f ;  /* 0x00001fff050e7589 */ /* 0x0000a400000e0000 */
.L_x_1959:
[----:B--2---:R-:W-:Y:S02]  /*1a500*/  ISETP.NE.AND P0, PT, R14, RZ, PT ;  /* 0x000000ff0e00720c */ /* 0x004fe40003f05270 */
[----:B------:R-:W-:-:S11]  /*1a510*/  PLOP3.LUT P6, PT, PT, PT, PT, 0x8, 0x0 ;  /* 0x000000000000781c */ /* 0x000fd60003fce170 */
[----:B------:R-:W-:Y:S05]  /*1a520*/  @P0 BRA `(.L_x_1787) ;  /* 0x00000000000c0947 */ /* 0x000fea0003800000 */
[----:B------:R-:W-:-:S03]  /*1a530*/  UMOV UR4, 0xffffffff ;  /* 0xffffffff00047882 */ /* 0x000fc60000000000 */
[----:B------:R-:W-:Y:S05]  /*1a540*/  BRA.DIV UR4, `(.L_x_1788) ;  /* 0x0000007604307947 */ /* 0x000fea000b800000 */
[----:B------:R-:W-:-:S13]  /*1a550*/  ELECT P6, URZ, PT ;  /* 0x00000000003f782f */ /* 0x000fda00038c0000 */
.L_x_1787:
[----:B0-----:R-:W2:Y:S01]  /*1a560*/  LDL R5, [R1+0x44] ;  /* 0x0000440001057983 */ /* 0x001ea20000100800 */
[----:B------:R-:W-:Y:S01]  /*1a570*/  BSSY B1, `(.L_x_1789) ;  /* 0x0000008000017945 */ /* 0x000fe20003800000 */
[----:B--2---:R-:W-:-:S05]  /*1a580*/  VIADD R5, R5, 0x1 ;  /* 0x0000000105057836 */ /* 0x004fca0000000000 */
[----:B------:R-:W-:-:S04]  /*1a590*/  LEA.HI R6, R5, R5, RZ, 0x1 ;  /* 0x0000000505067211 */ /* 0x000fc800078f08ff */
[----:B------:R-:W-:-:S05]  /*1a5a0*/  LOP3.LUT R6, R6, 0xfffffffe, RZ, 0xc0, !PT ;  /* 0xfffffffe06067812 */ /* 0x000fca00078ec0ff */
[----:B------:R-:W-:-:S05]  /*1a5b0*/  IMAD.IADD R5, R5, 0x1, -R6 ;  /* 0x0000000105057824 */ /* 0x000fca00078e0a06 */
[----:B------:R-:W-:-:S04]  /*1a5c0*/  SHF.L.U32 R5, R5, 0x1f, RZ ;  /* 0x0000001f05057819 */ /* 0x000fc800000006ff */
[----:B------:R-:W0:Y:S02]  /*1a5d0*/  SYNCS.PHASECHK.TRANS64.TRYWAIT P0, [R22+URZ+0x16820], R5 ;  /* 0x01682005160075a7 */ /* 0x000e24000800017f */
[----:B0-----:R-:W-:Y:S05]  /*1a5e0*/  @!P0 BRA `(.L_x_1790) ;  /* 0x0000007400288947 */ /* 0x001fea0003800000 */
.L_x_1962:
[----:B------:R-:W-:Y:S05]  /*1a5f0*/  BSYNC B1 ;  /* 0x0000000000017941 */ /* 0x000fea0003800000 */
.L_x_1789:
[----:B------:R-:W-:Y:S04]  /*1a600*/  BSSY B1, `(.L_x_1791) ;  /* 0x0000050000017945 */ /* 0x000fe80003800000 */
[----:B------:R-:W-:Y:S05]  /*1a610*/  @!P6 BRA `(.L_x_1792) ;  /* 0x000000040038e947 */ /* 0x000fea0003800000 */
[----:B------:R-:W2:Y:S01]  /*1a620*/  LDL R7, [R1] ;  /* 0x0000000001077983 */ /* 0x000ea20000100800 */
[----:B------:R-:W-:Y:S01]  /*1a630*/  LEA R10, R27, R22, 0x3 ;  /* 0x000000161b0a7211 */ /* 0x000fe200078e18ff */
[----:B------:R-:W3:Y:S01]  /*1a640*/  S2R R6, SR_TID.X ;  /* 0x0000000000067919 */ /* 0x000ee20000002100 */
[----:B------:R-:W-:Y:S01]  /*1a650*/  BSSY B2, `(.L_x_1793) ;  /* 0x0000006000027945 */ /* 0x000fe20003800000 */
[----:B---3--:R-:W-:-:S04]  /*1a660*/  LOP3.LUT R6, R6, 0x7f, RZ, 0xc0, !PT ;  /* 0x0000007f06067812 */ /* 0x008fc800078ec0ff */
[----:B------:R-:W-:Y:S02]  /*1a670*/  ISETP.NE.AND P1, PT, R6, RZ, PT ;  /* 0x000000ff0600720c */ /* 0x000fe40003f25270 */
[----:B--2---:R-:W-:-:S04]  /*1a680*/  SHF.L.U32 R7, R7, 0x1f, RZ ;  /* 0x0000001f07077819 */ /* 0x004fc800000006ff */
[----:B------:R-:W2:Y:S02]  /*1a690*/  SYNCS.PHASECHK.TRANS64.TRYWAIT P0, [R10+URZ+0x168a0], R7 ;  /* 0x0168a0070a0075a7 */ /* 0x000ea4000800017f */
[----:B--2---:R-:W-:Y:S05]  /*1a6a0*/  @!P0 BRA `(.L_x_1794) ;  /* 0x00000074000c8947 */ /* 0x004fea0003800000 */
.L_x_1963:
[----:B------:R-:W-:Y:S05]  /*1a6b0*/  BSYNC B2 ;  /* 0x0000000000027941 */ /* 0x000fea0003800000 */
.L_x_1793:
[----:B------:R-:W-:Y:S04]  /*1a6c0*/  BSSY B2, `(.L_x_1795) ;  /* 0x0000009000027945 */ /* 0x000fe80003800000 */
[----:B------:R-:W-:Y:S05]  /*1a6d0*/  @P1 BRA `(.L_x_1796) ;  /* 0x00000000001c1947 */ /* 0x000fea0003800000 */
[----:B0-----:R-:W0:Y:S02]  /*1a6e0*/  S2R R5, SR_TID.X ;  /* 0x0000000000057919 */ /* 0x001e240000002100 */
[----:B0-----:R-:W-:Y:S01]  /*1a6f0*/  LOP3.LUT R6, R5, 0x1f, RZ, 0xc0, !PT ;  /* 0x0000001f05067812 */ /* 0x001fe200078ec0ff */
[----:B------:R-:W-:-:S03]  /*1a700*/  IMAD.MOV.U32 R5, RZ, RZ, 0x4000 ;  /* 0x00004000ff057424 */ /* 0x000fc600078e00ff */
[----:B------:R-:W-:Y:S01]  /*1a710*/  ISETP.NE.AND P0, PT, R6, RZ, PT ;  /* 0x000000ff0600720c */ /* 0x000fe20003f05270 */
[----:B------:R3:W-:-:S12]  /*1a720*/  SYNCS.ARRIVE.TRANS64 RZ, [R10+URZ+0x16890], R5 ;  /* 0x016890050aff79a7 */ /* 0x0007d8000800003f */
[----:B---3--:R-:W-:Y:S05]  /*1a730*/  @!P0 BRA `(.L_x_1796) ;  /* 0x0000000000048947 */ /* 0x008fea0003800000 */
[----:B------:R-:W-:Y:S01]  /*1a740*/  BPT.TRAP 0x1 ;  /* 0x000000040000795c */ /* 0x000fe20000300000 */
.L_x_1796:
[----:B------:R-:W-:Y:S05]  /*1a750*/  BSYNC B2 ;  /* 0x0000000000027941 */ /* 0x000fea0003800000 */
.L_x_1795:
[----:B------:R-:W-:Y:S01]  /*1a760*/  IMAD.MOV.U32 R13, RZ, RZ, RZ ;  /* 0x000000ffff0d7224 */ /* 0x000fe200078e00ff */
[----:B------:R-:W-:Y:S01]  /*1a770*/  UIADD3 UR4, UP0, UR40, 0x570, URZ ;  /* 0x0000057028047890 */ /* 0x000fe2000ff1e03f */
[----:B------:R-:W-:Y:S01]  /*1a780*/  IMAD R6, R4, 0x80, R0 ;  /* 0x0000008004067824 */ /* 0x000fe200078e0200 */
[----:B------:R-:W-:Y:S01]  /*1a790*/  PLOP3.LUT P0, PT, PT, PT, PT, 0x80, 0x0 ;  /* 0x000000000000781c */ /* 0x000fe20003f0f070 */
[----:B0-----:R-:W-:Y:S01]  /*1a7a0*/  IMAD R5, R27, 0x4000, R22 ;  /* 0x000040001b057824 */ /* 0x001fe200078e0216 */
[----:B------:R-:W-:Y:S01]  /*1a7b0*/  R2UR UR10, R13 ;  /* 0x000000000d0a72ca */ /* 0x000fe200000e0000 */
[----:B------:R-:W-:Y:S01]  /*1a7c0*/  VIADD R6, R6, 0xffffff80 ;  /* 0xffffff8006067836 */ /* 0x000fe20000000000 */
[----:B------:R-:W-:Y:S01]  /*1a7d0*/  IADD3 R11, R10, 0x16890, RZ ;  /* 0x000168900a0b7810 */ /* 0x000fe20007ffe0ff */
[----:B------:R-:W-:Y:S01]  /*1a7e0*/  VIADD R5, R5, 0xe400 ;  /* 0x0000e40005057836 */ /* 0x000fe20000000000 */
[----:B------:R-:W-:Y:S01]  /*1a7f0*/  UIADD3.X UR5, URZ, UR41, URZ, UP0, !UPT ;  /* 0x000000293f057290 */ /* 0x000fe200087fe43f */
[----:B-1----:R-:W-:Y:S01]  /*1a800*/  IMAD.SHL.U32 R12, R27, 0x2000, RZ ;  /* 0x000020001b0c7824 */ /* 0x002fe200078e00ff */
[----:B------:R-:W-:Y:S01]  /*1a810*/  UMOV UR6, 0x0 ;  /* 0x0000000000067882 */ /* 0x000fe20000000000 */
[----:B------:R-:W-:-:S09]  /*1a820*/  UMOV UR7, 0x12f00000 ;  /* 0x12f0000000077882 */ /* 0x000fd20000000000 */
.L_x_1797:
        /* <DEDUP_REMOVED lines=10> */
[----:B------:R-:W0:Y:S01]  /*1a8d0*/  SYNCS.PHASECHK.TRANS64.TRYWAIT P0, [R10+URZ+0x168c0], R7 ;  /* 0x0168c0070a0075a7 */ /* 0x000e22000800017f */
[----:B------:R-:W-:Y:S04]  /*1a8e0*/  BSSY B2, `(.L_x_1798) ;  /* 0x0000002000027945 */ /* 0x000fe80003800000 */
[----:B0-----:R-:W-:Y:S05]  /*1a8f0*/  @!P0 BRA `(.L_x_1799) ;  /* 0x00000070008c8947 */ /* 0x001fea0003800000 */
.L_x_1964:
[----:B------:R-:W-:Y:S05]  /*1a900*/  BSYNC B2 ;  /* 0x0000000000027941 */ /* 0x000fea0003800000 */
.L_x_1798:
[----:B------:R-:W-:Y:S01]  /*1a910*/  BSSY B2, `(.L_x_1800) ;  /* 0x000000b000027945 */ /* 0x000fe20003800000 */
[----:B------:R-:W-:Y:S02]  /*1a920*/  IMAD.MOV.U32 R14, RZ, RZ, 0x0 ;  /* 0x00000000ff0e7424 */ /* 0x000fe400078e00ff */
[----:B------:R-:W-:Y:S01]  /*1a930*/  IMAD.MOV.U32 R15, RZ, RZ, 0x12f00000 ;  /* 0x12f00000ff0f7424 */ /* 0x000fe200078e00ff */
[----:B------:R-:W-:Y:S06]  /*1a940*/  @P1 BRA `(.L_x_1801) ;  /* 0x00000000001c1947 */ /* 0x000fec0003800000 */
[----:B------:R-:W1:Y:S02]  /*1a950*/  S2R R5, SR_TID.X ;  /* 0x0000000000057919 */ /* 0x000e640000002100 */
[----:B-1----:R-:W-:Y:S01]  /*1a960*/  LOP3.LUT R11, R5, 0x1f, RZ, 0xc0, !PT ;  /* 0x0000001f050b7812 */ /* 0x002fe200078ec0ff */
[----:B------:R-:W-:-:S03]  /*1a970*/  IMAD.MOV.U32 R5, RZ, RZ, 0x4000 ;  /* 0x00004000ff057424 */ /* 0x000fc600078e00ff */
[----:B------:R-:W-:Y:S01]  /*1a980*/  ISETP.NE.AND P0, PT, R11, RZ, PT ;  /* 0x000000ff0b00720c */ /* 0x000fe20003f05270 */
[----:B------:R1:W-:-:S12]  /*1a990*/  SYNCS.ARRIVE.TRANS64 RZ, [R10+URZ+0x168b0], R5 ;  /* 0x0168b0050aff79a7 */ /* 0x0003d8000800003f */
[----:B-1----:R-:W-:Y:S05]  /*1a9a0*/  @!P0 BRA `(.L_x_1801) ;  /* 0x0000000000048947 */ /* 0x002fea0003800000 */
[----:B------:R-:W-:Y:S01]  /*1a9b0*/  BPT.TRAP 0x1 ;  /* 0x000000040000795c */ /* 0x000fe20000300000 */
.L_x_1801:
[----:B------:R-:W-:Y:S05]  /*1a9c0*/  BSYNC B2 ;  /* 0x0000000000027941 */ /* 0x000fea0003800000 */
.L_x_1800:
[----:B------:R-:W-:Y:S01]  /*1a9d0*/  R2UR UR10, R13 ;  /* 0x000000000d0a72ca */ /* 0x000fe200000e0000 */
[----:B------:R-:W-:Y:S01]  /*1a9e0*/  IMAD R12, R12, 0x2, R22 ;  /* 0x000000020c0c7824 */ /* 0x000fe200078e0216 */
[----:B------:R-:W-:Y:S01]  /*1a9f0*/  R2UR UR6, R14 ;  /* 0x000000000e0672ca */ /* 0x000fe200000e0000 */
[----:B------:R-:W-:Y:S01]  /*1aa00*/  UIADD3 UR4, UP0, UR40, 0x670, URZ ;  /* 0x0000067028047890 */ /* 0x000fe2000ff1e03f */
[----:B------:R-:W-:Y:S01]  /*1aa10*/  R2UR UR7, R15 ;  /* 0x000000000f0772ca */ /* 0x000fe200000e0000 */
[----:B0-2---:R-:W-:Y:S01]  /*1aa20*/  VIADD R10, R10, 0x168b0 ;  /* 0x000168b00a0a7836 */ /* 0x005fe20000000000 */
[----:B------:R-:W-:Y:S01]  /*1aa30*/  PLOP3.LUT P0, PT, PT, PT, PT, 0x80, 0x0 ;  /* 0x000000000000781c */ /* 0x000fe20003f0f070 */
[----:B------:R-:W-:Y:S01]  /*1aa40*/  VIADD R12, R12, 0x400 ;  /* 0x000004000c0c7836 */ /* 0x000fe20000000000 */
[----:B------:R-:W-:-:S12]  /*1aa50*/  UIADD3.X UR5, URZ, UR41, URZ, UP0, !UPT ;  /* 0x000000293f057290 */ /* 0x000fd800087fe43f */
.L_x_1802:
        /* <DEDUP_REMOVED lines=9> */
[----:B--2---:R-:W-:Y:S05]  /*1aaf0*/  @P0 BRA.U.ANY `(.L_x_1802) ;  /* 0xfffffffd00d80947 */ /* 0x004fea000393ffff */
.L_x_1792:
[----:B------:R-:W-:Y:S05]  /*1ab00*/  BSYNC B1 ;  /* 0x0000000000017941 */ /* 0x000fea0003800000 */
.L_x_1791:
[----:B------:R-:W2:Y:S01]  /*1ab10*/  LDL.LU R7, [R1] ;  /* 0x0000000001077983 */ /* 0x000ea20000300800 */
[----:B------:R-:W-:Y:S01]  /*1ab20*/  VIADD R27, R27, 0x1 ;  /* 0x000000011b1b7836 */ /* 0x000fe20000000000 */
[----:B------:R-:W-:Y:S02]  /*1ab30*/  IADD3 R4, R4, -0x2, RZ ;  /* 0xfffffffe04047810 */ /* 0x000fe40007ffe0ff */
[----:B------:R-:W-:Y:S02]  /*1ab40*/  PLOP3.LUT P0, PT, PT, PT, PT, 0x8, 0x0 ;  /* 0x000000000000781c */ /* 0x000fe40003f0e170 */
[----:B------:R-:W-:Y:S02]  /*1ab50*/  ISETP.NE.AND P1, PT, R27, 0x2, PT ;  /* 0x000000021b00780c */ /* 0x000fe40003f25270 */
[----:B------:R-:W-:Y:S02]  /*1ab60*/  ISETP.GE.AND P2, PT, R4, R3, PT ;  /* 0x000000030400720c */ /* 0x000fe40003f46270 */
[----:B0-----:R-:W-:-:S02]  /*1ab70*/  SEL R5, RZ, 0x1, P1 ;  /* 0x00000001ff057807 */ /* 0x001fc40000800000 */
[----:B------:R-:W-:Y:S02]  /*1ab80*/  SEL R27, R27, RZ, P1 ;  /* 0x000000ff1b1b7207 */ /* 0x000fe40000800000 */
[----:B--2---:R-:W-:-:S05]  /*1ab90*/  LOP3.LUT R7, R7, R5, RZ, 0x3c, !PT ;  /* 0x0000000507077212 */ /* 0x004fca00078e3cff */
[----:B------:R0:W-:Y:S02]  /*1aba0*/  STL [R1], R7 ;  /* 0x0000000701007387 */ /* 0x0001e40000100800 */
[----:B------:R-:W-:Y:S05]  /*1abb0*/  @!P2 BRA `(.L_x_1785) ;  /* 0x000000040064a947 */ /* 0x000fea0003800000 */
.L_x_1815:
[----:B------:R-:W-:Y:S05]  /*1abc0*/  YIELD ;  /* 0x0000000000007946 */ /* 0x000fea0003800000 */
[----:B------:R-:W-:Y:S04]  /*1abd0*/  BSSY B1, `(.L_x_1803) ;  /* 0x000004d000017945 */ /* 0x000fe80003800000 */
[----:B--2---:R-:W-:Y:S05]  /*1abe0*/  @!P6 BRA `(.L_x_1804) ;  /* 0x00000004002ce947 */ /* 0x004fea0003800000 */
[----:B------:R-:W2:Y:S01]  /*1abf0*/  LDL R6, [R1] ;  /* 0x0000000001067983 */ /* 0x000ea20000100800 */
[----:B------:R-:W0:Y:S02]  /*1ac00*/  S2R R5, SR_TID.X ;  /* 0x0000000000057919 */ /* 0x000e240000002100 */
[----:B0-----:R-:W-:Y:S01]  /*1ac10*/  LOP3.LUT R7, R5, 0x7f, RZ, 0xc0, !PT ;  /* 0x0000007f05077812 */ /* 0x001fe200078ec0ff */
[----:B------:R-:W-:Y:S01]  /*1ac20*/  IMAD R5, R27, 0x8, R22 ;  /* 0x000000081b057824 */ /* 0x000fe200078e0216 */
[----:B------:R-:W-:Y:S02]  /*1ac30*/  BSSY B2, `(.L_x_1805) ;  /* 0x0000005000027945 */ /* 0x000fe40003800000 */
[----:B------:R-:W-:Y:S02]  /*1ac40*/  ISETP.NE.AND P2, PT, R7, RZ, PT ;  /* 0x000000ff0700720c */ /* 0x000fe40003f45270 */
[----:B--2---:R-:W-:-:S04]  /*1ac50*/  SHF.L.U32 R6, R6, 0x1f, RZ ;  /* 0x0000001f06067819 */ /* 0x004fc800000006ff */
[----:B------:R-:W0:Y:S02]  /*1ac60*/  SYNCS.PHASECHK.TRANS64.TRYWAIT P1, [R5+URZ+0x168a0], R6 ;  /* 0x0168a006050075a7 */ /* 0x000e24000802017f */
[----:B0-----:R-:W-:Y:S05]  /*1ac70*/  @!P1 BRA `(.L_x_1806) ;  /* 0x0000006c00c09947 */ /* 0x001fea0003800000 */
.L_x_1965:
[----:B------:R-:W-:Y:S05]  /*1ac80*/  BSYNC B2 ;  /* 0x0000000000027941 */ /* 0x000fea0003800000 */
.L_x_1805:
[----:B------:R-:W-:Y:S04]  /*1ac90*/  BSSY B2, `(.L_x_1807) ;  /* 0x0000009000027945 */ /* 0x000fe80003800000 */
[----:B------:R-:W-:Y:S05]  /*1aca0*/  @P2 BRA `(.L_x_1808) ;  /* 0x00000000001c2947 */ /* 0x000fea0003800000 */
[----:B------:R-:W2:Y:S02]  /*1acb0*/  S2R R7, SR_TID.X ;  /* 0x0000000000077919 */ /* 0x000ea40000002100 */
[----:B--2---:R-:W-:Y:S01]  /*1acc0*/  LOP3.LUT R10, R7, 0x1f, RZ, 0xc0, !PT ;  /* 0x0000001f070a7812 */ /* 0x004fe200078ec0ff */
[----:B------:R-:W-:-:S03]  /*1acd0*/  IMAD.MOV.U32 R7, RZ, RZ, 0x4000 ;  /* 0x00004000ff077424 */ /* 0x000fc600078e00ff */
[----:B------:R-:W-:Y:S01]  /*1ace0*/  ISETP.NE.AND P1, PT, R10, RZ, PT ;  /* 0x000000ff0a00720c */ /* 0x000fe20003f25270 */
[----:B------:R2:W-:-:S12]  /*1acf0*/  SYNCS.ARRIVE.TRANS64 RZ, [R5+URZ+0x16890], R7 ;  /* 0x0168900705ff79a7 */ /* 0x0005d8000800003f */
[----:B--2---:R-:W-:Y:S05]  /*1ad00*/  @!P1 BRA `(.L_x_1808) ;  /* 0x0000000000049947 */ /* 0x004fea0003800000 */
[----:B------:R-:W-:Y:S01]  /*1ad10*/  BPT.TRAP 0x1 ;  /* 0x000000040000795c */ /* 0x000fe20000300000 */
.L_x_1808:
[----:B------:R-:W-:Y:S05]  /*1ad20*/  BSYNC B2 ;  /* 0x0000000000027941 */ /* 0x000fea0003800000 */
.L_x_1807:
[----:B------:R-:W-:Y:S01]  /*1ad30*/  IMAD.MOV.U32 R13, RZ, RZ, RZ ;  /* 0x000000ffff0d7224 */ /* 0x000fe200078e00ff */
[----:B------:R-:W-:Y:S01]  /*1ad40*/  UIADD3 UR4, UP0, UR40, 0x570, URZ ;  /* 0x0000057028047890 */ /* 0x000fe2000ff1e03f */
[----:B------:R-:W-:Y:S01]  /*1ad50*/  IMAD R7, R27, 0x4000, R22 ;  /* 0x000040001b077824 */ /* 0x000fe200078e0216 */
[----:B------:R-:W-:Y:S01]  /*1ad60*/  PLOP3.LUT P1, PT, PT, PT, PT, 0x80, 0x0 ;  /* 0x000000000000781c */ /* 0x000fe20003f2f070 */
[----:B------:R-:W-:Y:S01]  /*1ad70*/  IMAD R10, R4, 0x80, R0 ;  /* 0x00000080040a7824 */ /* 0x000fe200078e0200 */
[----:B------:R-:W-:Y:S01]  /*1ad80*/  R2UR UR10, R13 ;  /* 0x000000000d0a72ca */ /* 0x000fe200000e0000 */
[----:B------:R-:W-:Y:S01]  /*1ad90*/  VIADD R11, R5, 0x16890 ;  /* 0x00016890050b7836 */ /* 0x000fe20000000000 */
[----:B------:R-:W-:Y:S01]  /*1ada0*/  UIADD3.X UR5, URZ, UR41, URZ, UP0, !UPT ;  /* 0x000000293f057290 */ /* 0x000fe200087fe43f */
[----:B-1----:R-:W-:Y:S01]  /*1adb0*/  VIADD R12, R7, 0xe400 ;  /* 0x0000e400070c7836 */ /* 0x002fe20000000000 */
[----:B------:R-:W-:Y:S01]  /*1adc0*/  UMOV UR6, 0x0 ;  /* 0x0000000000067882 */ /* 0x000fe20000000000 */
[----:B------:R-:W-:-:S10]  /*1add0*/  UMOV UR7, 0x12f00000 ;  /* 0x12f0000000077882 */ /* 0x000fd40000000000 */
.L_x_1809:
        /* <DEDUP_REMOVED lines=13> */
.L_x_1966:
[----:B------:R-:W-:Y:S05]  /*1aeb0*/  BSYNC B2 ;  /* 0x0000000000027941 */ /* 0x000fea0003800000 */
.L_x_1810:
[----:B------:R-:W-:Y:S01]  /*1aec0*/  BSSY B2, `(.L_x_1812) ;  /* 0x000000b000027945 */ /* 0x000fe20003800000 */
[----:B------:R-:W-:Y:S01]  /*1aed0*/  MOV R14, 0x0 ;  /* 0x00000000000e7802 */ /* 0x000fe20000000f00 */
[----:B------:R-:W-:Y:S02]  /*1aee0*/  IMAD.MOV.U32 R15, RZ, RZ, 0x12f00000 ;  /* 0x12f00000ff0f7424 */ /* 0x000fe400078e00ff */
[----:B------:R-:W-:Y:S05]  /*1aef0*/  @P2 BRA `(.L_x_1813) ;  /* 0x00000000001c2947 */ /* 0x000fea0003800000 */
[----:B------:R-:W2:Y:S01]  /*1af00*/  S2R R11, SR_TID.X ;  /* 0x00000000000b7919 */ /* 0x000ea20000002100 */
[----:B01----:R-:W-:-:S04]  /*1af10*/  IMAD.MOV.U32 R6, RZ, RZ, 0x4000 ;  /* 0x00004000ff067424 */ /* 0x003fc800078e00ff */
[----:B------:R3:W-:Y:S01]  /*1af20*/  SYNCS.ARRIVE.TRANS64 RZ, [R5+URZ+0x168b0], R6 ;  /* 0x0168b00605ff79a7 */ /* 0x0007e2000800003f */
[----:B--2---:R-:W-:-:S04]  /*1af30*/  LOP3.LUT R11, R11, 0x1f, RZ, 0xc0, !PT ;  /* 0x0000001f0b0b7812 */ /* 0x004fc800078ec0ff */
[----:B------:R-:W-:-:S13]  /*1af40*/  ISETP.NE.AND P1, PT, R11, RZ, PT ;  /* 0x000000ff0b00720c */ /* 0x000fda0003f25270 */
[----:B---3--:R-:W-:Y:S05]  /*1af50*/  @!P1 BRA `(.L_x_1813) ;  /* 0x0000000000049947 */ /* 0x008fea0003800000 */
[----:B------:R-:W-:Y:S01]  /*1af60*/  BPT.TRAP 0x1 ;  /* 0x000000040000795c */ /* 0x000fe20000300000 */
.L_x_1813:
[----:B------:R-:W-:Y:S05]  /*1af70*/  BSYNC B2 ;  /* 0x0000000000027941 */ /* 0x000fea0003800000 */
.L_x_1812:
[----:B------:R-:W-:Y:S01]  /*1af80*/  R2UR UR10, R13 ;  /* 0x000000000d0a72ca */ /* 0x000fe200000e0000 */
[----:B------:R-:W-:Y:S01]  /*1af90*/  UIADD3 UR4, UP0, UR40, 0x670, URZ ;  /* 0x0000067028047890 */ /* 0x000fe2000ff1e03f */
[----:B------:R-:W-:Y:S01]  /*1afa0*/  R2UR UR6, R14 ;  /* 0x000000000e0672ca */ /* 0x000fe200000e0000 */
[----:B------:R-:W-:Y:S01]  /*1afb0*/  VIADD R7, R7, 0x400 ;  /* 0x0000040007077836 */ /* 0x000fe20000000000 */
[----:B------:R-:W-:Y:S01]  /*1afc0*/  R2UR UR7, R15 ;  /* 0x000000000f0772ca */ /* 0x000fe200000e0000 */
[----:B01----:R-:W-:Y:S01]  /*1afd0*/  VIADD R5, R5, 0x168b0 ;  /* 0x000168b005057836 */ /* 0x003fe20000000000 */
[----:B------:R-:W-:Y:S01]  /*1afe0*/  PLOP3.LUT P1, PT, PT, PT, PT, 0x80, 0x0 ;  /* 0x000000000000781c */ /* 0x000fe20003f2f070 */
[----:B------:R-:W-:-:S12]  /*1aff0*/  UIADD3.X UR5, URZ, UR41, URZ, UP0, !UPT ;  /* 0x000000293f057290 */ /* 0x000fd800087fe43f */
.L_x_1814:
        /* <DEDUP_REMOVED lines=10> */
.L_x_1804:
[----:B------:R-:W-:Y:S05]  /*1b0a0*/  BSYNC B1 ;  /* 0x0000000000017941 */ /* 0x000fea0003800000 */
.L_x_1803:
[----:B------:R-:W2:Y:S01]  /*1b0b0*/  LDL.LU R6, [R1] ;  /* 0x0000000001067983 */ /* 0x000ea20000300800 */
[----:B------:R-:W-:Y:S01]  /*1b0c0*/  VIADD R27, R27, 0x1 ;  /* 0x000000011b1b7836 */ /* 0x000fe20000000000 */
[C---:B------:R-:W-:Y:S01]  /*1b0d0*/  ISETP.GT.AND P2, PT, R4.reuse, R3, PT ;  /* 0x000000030400720c */ /* 0x040fe20003f44270 */
[----:B------:R-:W-:-:S03]  /*1b0e0*/  VIADD R4, R4, 0xffffffff ;  /* 0xffffffff04047836 */ /* 0x000fc60000000000 */
[----:B------:R-:W-:-:S04]  /*1b0f0*/  ISETP.NE.AND P1, PT, R27, 0x2, PT ;  /* 0x000000021b00780c */ /* 0x000fc80003f25270 */
[----:B------:R-:W-:Y:S02]  /*1b100*/  SEL R5, RZ, 0x1, P1 ;  /* 0x00000001ff057807 */ /* 0x000fe40000800000 */
[----:B------:R-:W-:Y:S02]  /*1b110*/  SEL R27, R27, RZ, P1 ;  /* 0x000000ff1b1b7207 */ /* 0x000fe40000800000 */
[----:B--2---:R-:W-:-:S05]  /*1b120*/  LOP3.LUT R6, R6, R5, RZ, 0x3c, !PT ;  /* 0x0000000506067212 */ /* 0x004fca00078e3cff */
[----:B------:R2:W-:Y:S01]  /*1b130*/  STL [R1], R6 ;  /* 0x0000000601007387 */ /* 0x0005e20000100800 */
[----:B------:R-:W-:Y:S05]  /*1b140*/  @P2 BRA `(.L_x_1815) ;  /* 0xfffffff8009c2947 */ /* 0x000fea000383ffff */
.L_x_1785:
[----:B------:R-:W-:Y:S05]  /*1b150*/  BSYNC B0 ;  /* 0x0000000000007941 */ /* 0x000fea0003800000 */
.L_x_1784:
[----:B------:R-:W3:Y:S01]  /*1b160*/  LDC R0, c[0x0][0x448] ;  /* 0x00011200ff007b82 */ /* 0x000ee20000000800 */
[----:B------:R-:W-:Y:S01]  /*1b170*/  VIADD R2, R28, 0xbf ;  /* 0x000000bf1c027836 */ /* 0x000fe20000000000 */
[----:B------:R-:W-:Y:S06]  /*1b180*/  @!P0 WARPSYNC.ALL ;  /* 0x0000000000008948 */ /* 0x000fec0003800000 */
[----:B------:R-:W-:Y:S01]  /*1b190*/  @!P0 BAR.SYNC.DEFER_BLOCKING 0xc, 0x200 ;  /* 0x0308000000008b1d */ /* 0x000fe20000010000 */
[----:B---3--:R-:W-:-:S13]  /*1b1a0*/  ISETP.NE.AND P1, PT, R0, 0x1, PT ;  /* 0x000000010000780c */ /* 0x008fda0003f25270 */
[----:B------:R-:W3:Y:S08]  /*1b1b0*/  @P1 LDC R3, c[0x0][0x44c] ;  /* 0x00011300ff031b82 */ /* 0x000ef00000000800 */
[----:B------:R-:W4:Y:S01]  /*1b1c0*/  @P1 LDC R0, c[0x0][0x450] ;  /* 0x00011400ff001b82 */ /* 0x000f220000000800 */
[----:B---3--:R-:W-:-:S05]  /*1b1d0*/  @P1 IMAD.HI.U32 R3, R2, R3, RZ ;  /* 0x0000000302031227 */ /* 0x008fca00078e00ff */
[----:B----4-:R-:W-:-:S04]  /*1b1e0*/  @P1 SHF.R.U32.HI R2, RZ, R0, R3 ;  /* 0x00000000ff021219 */ /* 0x010fc80000011603 */
[----:B------:R-:W-:Y:S02]  /*1b1f0*/  IADD3 R8, R8, R2, RZ ;  /* 0x0000000208087210 */ /* 0x000fe40007ffe0ff */
[----:B------:R-:W3:Y:S02]  /*1b200*/  LDC.64 R2, c[0x0][0x9e0] ;  /* 0x00027800ff027b82 */ /* 0x000ee40000000a00 */
[----:B---3--:R-:W-:Y:S01]  /*1b210*/  ISETP.GE.AND P2, PT, R3, 0x1, PT ;  /* 0x000000010300780c */ /* 0x008fe20003f46270 */
[----:B------:R-:W-:-:S12]  /*1b220*/  IMAD.IADD R2, R8, 0x1, R2 ;  /* 0x0000000108027824 */ /* 0x000fd800078e0202 */
[----:B------:R-:W-:Y:S05]  /*1b230*/  @!P2 BRA `(.L_x_1816) ;  /* 0x000000000048a947 */ /* 0x000fea0003800000 */
[C---:B------:R-:W-:Y:S01]  /*1b240*/  ISETP.GT.AND P0, PT, R8.reuse, RZ, PT ;  /* 0x000000ff0800720c */ /* 0x040fe20003f04270 */
[----:B------:R-:W-:Y:S01]  /*1b250*/  BSSY B0, `(.L_x_1817) ;  /* 0x000000e000007945 */ /* 0x000fe20003800000 */
[----:B------:R-:W-:-:S11]  /*1b260*/  VIADD R0, R8, 0xffffffff ;  /* 0xffffffff08007836 */ /* 0x000fd60000000000 */
[----:B------:R-:W-:Y:S05]  /*1b270*/  @P0 BRA `(.L_x_1818) ;  /* 0x00000000001c0947 */ /* 0x000fea0003800000 */
[----:B------:R-:W-:Y:S01]  /*1b280*/  ISETP.NE.AND P0, PT, R3, 0x1, PT ;  /* 0x000000010300780c */ /* 0x000fe20003f05270 */
[----:B------:R-:W-:-:S12]  /*1b290*/  IMAD.MOV R0, RZ, RZ, -R8 ;  /* 0x000000ffff007224 */ /* 0x000fd800078e0a08 */
[----:B------:R-:W3:Y:S02]  /*1b2a0*/  @P0 LDC.64 R4, c[0x0][0x9e8] ;  /* 0x00027a00ff040b82 */ /* 0x000ee40000000a00 */
[----:B---3--:R-:W-:-:S05]  /*1b2b0*/  @P0 IMAD.HI.U32 R4, R0, R4, RZ ;  /* 0x0000000400040227 */ /* 0x008fca00078e00ff */
[----:B------:R-:W-:-:S04]  /*1b2c0*/  @P0 SHF.R.U32.HI R0, RZ, R5, R4 ;  /* 0x00000005ff000219 */ /* 0x000fc80000011604 */
[----:B------:R-:W-:Y:S01]  /*1b2d0*/  LOP3.LUT R0, RZ, R0, RZ, 0x33, !PT ;  /* 0x00000000ff007212 */ /* 0x000fe200078e33ff */
[----:B------:R-:W-:Y:S06]  /*1b2e0*/  BRA `(.L_x_1819) ;  /* 0x0000000000107947 */ /* 0x000fec0003800000 */
.L_x_1818:
[----:B------:R-:W-:-:S13]  /*1b2f0*/  ISETP.NE.AND P0, PT, R3, 0x1, PT ;  /* 0x000000010300780c */ /* 0x000fda0003f05270 */
[----:B------:R-:W3:Y:S02]  /*1b300*/  @P0 LDC.64 R4, c[0x0][0x9e8] ;  /* 0x00027a00ff040b82 */ /* 0x000ee40000000a00 */
[----:B---3--:R-:W-:-:S05]  /*1b310*/  @P0 IMAD.HI.U32 R4, R0, R4, RZ ;  /* 0x0000000400040227 */ /* 0x008fca00078e00ff */
[----:B------:R-:W-:-:S07]  /*1b320*/  @P0 SHF.R.U32.HI R0, RZ, R5, R4 ;  /* 0x00000005ff000219 */ /* 0x000fce0000011604 */
.L_x_1819:
[----:B------:R-:W-:Y:S05]  /*1b330*/  BSYNC B0 ;  /* 0x0000000000007941 */ /* 0x000fea0003800000 */
.L_x_1817:
[----:B------:R-:W-:-:S05]  /*1b340*/  IMAD R5, R0, R3, R3 ;  /* 0x0000000300057224 */ /* 0x000fca00078e0203 */
[----:B------:R-:W-:-:S07]  /*1b350*/  VIMNMX R2, R2, R5, PT ;  /* 0x0000000502027248 */ /* 0x000fce0003fe0100 */
.L_x_1816:
[----:B------:R-:W-:Y:S01]  /*1b360*/  VIADD R2, R2, 0x7f ;  /* 0x0000007f02027836 */ /* 0x000fe20000000000 */
[----:B------:R-:W-:Y:S01]  /*1b370*/  ULDC UR4, c[0x0][0x9dc] ;  /* 0x0002770000047ab9 */ /* 0x000fe20000000800 */
[----:B------:R-:W-:-:S03]  /*1b380*/  IMAD.MOV.U32 R4, RZ, RZ, R28 ;  /* 0x000000ffff047224 */ /* 0x000fc600078e001c */
[----:B------:R-:W-:-:S04]  /*1b390*/  SHF.R.S32.HI R5, RZ, 0x1f, R2 ;  /* 0x0000001fff057819 */ /* 0x000fc80000011402 */
[----:B------:R-:W-:-:S04]  /*1b3a0*/  LEA.HI R5, R5, R2, RZ, 0x7 ;  /* 0x0000000205057211 */ /* 0x000fc800078f38ff */
[----:B------:R-:W-:Y:S02]  /*1b3b0*/  SHF.R.S32.HI R0, RZ, 0x7, R5 ;  /* 0x00000007ff007819 */ /* 0x000fe40000011405 */
[----:B------:R-:W3:Y:S02]  /*1b3c0*/  @P1 LDC R5, c[0x0][0x44c] ;  /* 0x00011300ff051b82 */ /* 0x000ee40000000800 */
[----:B------:R-:W-:-:S05]  /*1b3d0*/  VIMNMX R26, R17, R0, PT ;  /* 0x00000000111a7248 */ /* 0x000fca0003fe0100 */
[----:B------:R4:W-:Y:S01]  /*1b3e0*/  STL [R1+0x40], R26 ;  /* 0x0000401a01007387 */ /* 0x0009e20000100800 */
[----:B------:R-:W5:Y:S01]  /*1b3f0*/  @P1 LDC R0, c[0x0][0x450] ;  /* 0x00011400ff001b82 */ /* 0x000f620000000800 */
[----:B---3--:R-:W-:-:S05]  /*1b400*/  @P1 IMAD.HI.U32 R2, R28, R5, RZ ;  /* 0x000000051c021227 */ /* 0x008fca00078e00ff */
[----:B-----5:R-:W-:-:S05]  /*1b410*/  @P1 SHF.R.U32.HI R4, RZ, R0, R2 ;  /* 0x00000000ff041219 */ /* 0x020fca0000011602 */
[----:B------:R-:W-:-:S04]  /*1b420*/  IMAD.IADD R2, R9, 0x1, R4 ;  /* 0x0000000109027824 */ /* 0x000fc800078e0204 */
[----:B------:R-:W-:Y:S01]  /*1b430*/  VIADD R0, R2, -UR4 ;  /* 0x8000000402007c36 */ /* 0x000fe20008000000 */
[----:B----4-:R-:W-:Y:S06]  /*1b440*/  @!P2 BRA `(.L_x_1820) ;  /* 0x000000000044a947 */ /* 0x010fec0003800000 */
[----:B------:R-:W-:Y:S01]  /*1b450*/  ISETP.GT.AND P0, PT, R2, -0x1, PT ;  /* 0xffffffff0200780c */ /* 0x000fe20003f04270 */
[----:B------:R-:W-:-:S12]  /*1b460*/  BSSY B0, `(.L_x_1821) ;  /* 0x000000d000007945 */ /* 0x000fd80003800000 */
[----:B------:R-:W-:Y:S05]  /*1b470*/  @P0 BRA `(.L_x_1822) ;  /* 0x00000000001c0947 */ /* 0x000fea0003800000 */
[----:B------:R-:W-:Y:S02]  /*1b480*/  ISETP.NE.AND P0, PT, R3, 0x1, PT ;  /* 0x000000010300780c */ /* 0x000fe40003f05270 */
[----:B------:R-:W-:-:S11]  /*1b490*/  LOP3.LUT R2, RZ, R2, RZ, 0x33, !PT ;  /* 0x00000002ff027212 */ /* 0x000fd600078e33ff */
[----:B------:R-:W3:Y:S02]  /*1b4a0*/  @P0 LDC.64 R4, c[0x0][0x9e8] ;  /* 0x00027a00ff040b82 */ /* 0x000ee40000000a00 */
[----:B---3--:R-:W-:-:S05]  /*1b4b0*/  @P0 IMAD.HI.U32 R4, R2, R4, RZ ;  /* 0x0000000402040227 */ /* 0x008fca00078e00ff */
[----:B------:R-:W-:-:S04]  /*1b4c0*/  @P0 SHF.R.U32.HI R2, RZ, R5, R4 ;  /* 0x00000005ff020219 */ /* 0x000fc80000011604 */
[----:B------:R-:W-:Y:S01]  /*1b4d0*/  LOP3.LUT R2, RZ, R2, RZ, 0x33, !PT ;  /* 0x00000002ff027212 */ /* 0x000fe200078e33ff */
[----:B------:R-:W-:Y:S06]  /*1b4e0*/  BRA `(.L_x_1823) ;  /* 0x0000000000107947 */ /* 0x000fec0003800000 */
.L_x_1822:
[----:B------:R-:W-:-:S13]  /*1b4f0*/  ISETP.NE.AND P0, PT, R3, 0x1, PT ;  /* 0x000000010300780c */ /* 0x000fda0003f05270 */
[----:B------:R-:W3:Y:S02]  /*1b500*/  @P0 LDC.64 R4, c[0x0][0x9e8] ;  /* 0x00027a00ff040b82 */ /* 0x000ee40000000a00 */
[----:B---3--:R-:W-:-:S05]  /*1b510*/  @P0 IMAD.HI.U32 R4, R2, R4, RZ ;  /* 0x0000000402040227 */ /* 0x008fca00078e00ff */
[----:B------:R-:W-:-:S07]  /*1b520*/  @P0 SHF.R.U32.HI R2, RZ, R5, R4 ;  /* 0x00000005ff020219 */ /* 0x000fce0000011604 */
.L_x_1823:
[----:B------:R-:W-:Y:S05]  /*1b530*/  BSYNC B0 ;  /* 0x0000000000007941 */ /* 0x000fea0003800000 */
.L_x_1821:
[----:B------:R-:W-:-:S05]  /*1b540*/  IMAD R3, R2, R3, RZ ;  /* 0x0000000302037224 */ /* 0x000fca00078e02ff */
[----:B------:R-:W-:-:S07]  /*1b550*/  VIMNMX R0, R0, R3, !PT ;  /* 0x0000000300007248 */ /* 0x000fce0007fe0100 */
.L_x_1820:
[----:B------:R-:W-:Y:S01]  /*1b560*/  SHF.R.S32.HI R3, RZ, 0x1f, R0 ;  /* 0x0000001fff037819 */ /* 0x000fe20000011400 */
[----:B------:R-:W-:Y:S03]  /*1b570*/  BSSY B7, `(.L_x_1824) ;  /* 0x00003a9000077945 */ /* 0x000fe60003800000 */
[----:B------:R-:W-:-:S04]  /*1b580*/  LEA.HI R3, R3, R0, RZ, 0x7 ;  /* 0x0000000003037211 */ /* 0x000fc800078f38ff */
[----:B------:R-:W-:-:S04]  /*1b590*/  SHF.R.S32.HI R3, RZ, 0x7, R3 ;  /* 0x00000007ff037819 */ /* 0x000fc80000011403 */
[----:B------:R-:W-:-:S04]  /*1b5a0*/  VIMNMX R2, RZ, R3, !PT ;  /* 0x00000003ff027248 */ /* 0x000fc80007fe0100 */
[----:B------:R-:W-:Y:S01]  /*1b5b0*/  ISETP.GT.AND P0, PT, R26, R2, PT ;  /* 0x000000021a00720c */ /* 0x000fe20003f04270 */
[----:B------:R3:W-:-:S12]  /*1b5c0*/  STL [R1+0x1c], R2 ;  /* 0x00001c0201007387 */ /* 0x0007d80000100800 */
[----:B---3--:R-:W-:Y:S05]  /*1b5d0*/  @P0 BRA `(.L_x_1825) ;  /* 0x0000000000440947 */ /* 0x008fea0003800000 */
[----:B------:R-:W3:Y:S02]  /*1b5e0*/  S2R R2, SR_TID.X ;  /* 0x0000000000027919 */ /* 0x000ee40000002100 */
[----:B---3--:R-:W-:-:S04]  /*1b5f0*/  LOP3.LUT R2, R2, 0x7f, RZ, 0xc0, !PT ;  /* 0x0000007f02027812 */ /* 0x008fc800078ec0ff */
[----:B------:R-:W-:-:S13]  /*1b600*/  ISETP.NE.AND P0, PT, R2, RZ, PT ;  /* 0x000000ff0200720c */ /* 0x000fda0003f05270 */
[----:B------:R-:W-:Y:S05]  /*1b610*/  @P0 BRA `(.L_x_1826) ;  /* 0x0000003800780947 */ /* 0x000fea0003800000 */
[----:B------:R-:W3:Y:S01]  /*1b620*/  S2R R5, SR_LANEID ;  /* 0x0000000000057919 */ /* 0x000ee20000000000 */
[----:B------:R-:W-:Y:S01]  /*1b630*/  VOTEU.ANY UR4, UPT, PT ;  /* 0x0000000000047886 */ /* 0x000fe200038e0100 */
[----:B------:R-:W4:Y:S01]  /*1b640*/  LDC.64 R2, c[0x0][0xc60] ;  /* 0x00031800ff027b82 */ /* 0x000f220000000a00 */
[----:B------:R-:W3:Y:S02]  /*1b650*/  FLO.U32 R0, UR4 ;  /* 0x0000000400007d00 */ /* 0x000ee400080e0000 */
[----:B---3--:R-:W-:-:S06]  /*1b660*/  ISETP.EQ.U32.AND P0, PT, R0, R5, PT ;  /* 0x000000050000720c */ /* 0x008fcc0003f02070 */
[----:B------:R-:W4:Y:S07]  /*1b670*/  POPC R5, UR4 ;  /* 0x0000000400057d09 */ /* 0x000f2e0008000000 */
[----:B----4-:R-:W3:Y:S01]  /*1b680*/  @P0 ATOMG.E.ADD.STRONG.GPU PT, R3, desc[UR42][R2.64], R5 ;  /* 0x00000005020309a8 */ /* 0x010ee200081ee1ea */
[----:B------:R-:W4:Y:S02]  /*1b690*/  S2R R4, SR_LTMASK ;  /* 0x0000000000047919 */ /* 0x000f240000003900 */
[----:B----4-:R-:W-:-:S04]  /*1b6a0*/  LOP3.LUT R4, R4, UR4, RZ, 0xc0, !PT ;  /* 0x0000000404047c12 */ /* 0x010fc8000f8ec0ff */
[----:B0-----:R-:W0:Y:S01]  /*1b6b0*/  POPC R7, R4 ;  /* 0x0000000400077309 */ /* 0x001e220000000000 */
[----:B---3--:R-:W0:Y:S02]  /*1b6c0*/  SHFL.IDX PT, R0, R3, R0, 0x1f ;  /* 0x00001f0003007589 */ /* 0x008e2400000e0000 */
[----:B0-----:R-:W-:Y:S01]  /*1b6d0*/  IADD3 R16, R0, UR36, R7 ;  /* 0x0000002400107c10 */ /* 0x001fe2000fffe007 */
[----:B------:R-:W-:Y:S06]  /*1b6e0*/  BRA `(.L_x_1826) ;  /* 0x0000003800447947 */ /* 0x000fec0003800000 */
.L_x_1825:
        /* <DEDUP_REMOVED lines=9> */
[----:B-1----:R-:W-:Y:S01]  /*1b780*/  MOV R12, 0x1 ;  /* 0x00000001000c7802 */ /* 0x002fe20000000f00 */
[----:B------:R-:W1:Y:S01]  /*1b790*/  LDC.64 R2, c[0x4][R2] ;  /* 0x0100000002027b82 */ /* 0x000e620000000a00 */
[----:B------:R-:W-:Y:S02]  /*1b7a0*/  IMAD.U32 R5, RZ, RZ, UR7 ;  /* 0x00000007ff057e24 */ /* 0x000fe4000f8e00ff */
[----:B--2---:R-:W-:Y:S02]  /*1b7b0*/  IMAD.U32 R6, RZ, RZ, UR8 ;  /* 0x00000008ff067e24 */ /* 0x004fe4000f8e00ff */
[----:B0-----:R-:W-:-:S02]  /*1b7c0*/  IMAD.U32 R7, RZ, RZ, UR9 ;  /* 0x00000009ff077e24 */ /* 0x001fc4000f8e00ff */
[----:B------:R-:W-:Y:S02]  /*1b7d0*/  IMAD.U32 R10, RZ, RZ, UR4 ;  /* 0x00000004ff0a7e24 */ /* 0x000fe4000f8e00ff */
[----:B------:R-:W-:Y:S02]  /*1b7e0*/  IMAD.U32 R11, RZ, RZ, UR5 ;  /* 0x00000005ff0b7e24 */ /* 0x000fe4000f8e00ff */
[----:B------:R-:W-:Y:S02]  /*1b7f0*/  IMAD.MOV.U32 R8, RZ, RZ, 0x70 ;  /* 0x00000070ff087424 */ /* 0x000fe400078e00ff */
[----:B------:R-:W-:-:S07]  /*1b800*/  IMAD.MOV.U32 R13, RZ, RZ, RZ ;  /* 0x000000ffff0d7224 */ /* 0x000fce00078e00ff */
[----:B------:R-:W-:-:S07]  /*1b810*/  LEPC R20, `(.L_x_1828) ;  /* 0x000000001014794e */ /* 0x000fce0000000000 */
[----:B-1----:R-:W-:Y:S05]  /*1b820*/  CALL.ABS.NOINC R2 ;  /* 0x0000000002007343 */ /* 0x002fea0003c00000 */
.L_x_1828:
[----:B------:R-:W-:Y:S05]  /*1b830*/  BSYNC B6 ;  /* 0x0000000000067941 */ /* 0x000fea0003800000 */
.L_x_1827:
        /* <DEDUP_REMOVED lines=8> */
[----:B------:R3:W4:Y:S01]  /*1b8c0*/  LDC.64 R2, c[0x4][R17] ;  /* 0x0100000011027b82 */ /* 0x0007220000000a00 */
[----:B------:R-:W-:Y:S01]  /*1b8d0*/  IMAD.U32 R4, RZ, RZ, UR6 ;  /* 0x00000006ff047e24 */ /* 0x000fe2000f8e00ff */
[----:B------:R-:W-:Y:S01]  /*1b8e0*/  MOV R11, UR5 ;  /* 0x00000005000b7c02 */ /* 0x000fe20008000f00 */
[----:B------:R-:W-:Y:S02]  /*1b8f0*/  IMAD.U32 R5, RZ, RZ, UR7 ;  /* 0x00000007ff057e24 */ /* 0x000fe4000f8e00ff */
[----:B--2---:R-:W-:Y:S02]  /*1b900*/  IMAD.U32 R6, RZ, RZ, UR8 ;  /* 0x00000008ff067e24 */ /* 0x004fe4000f8e00ff */
[----:B0-----:R-:W-:-:S02]  /*1b910*/  IMAD.U32 R7, RZ, RZ, UR9 ;  /* 0x00000009ff077e24 */ /* 0x001fc4000f8e00ff */
[----:B------:R-:W-:Y:S02]  /*1b920*/  IMAD.U32 R10, RZ, RZ, UR4 ;  /* 0x00000004ff0a7e24 */ /* 0x000fe4000f8e00ff */
[----:B------:R-:W-:Y:S02]  /*1b930*/  IMAD.MOV.U32 R8, RZ, RZ, 0x70 ;  /* 0x00000070ff087424 */ /* 0x000fe400078e00ff */
[----:B-1----:R-:W-:Y:S02]  /*1b940*/  IMAD.MOV.U32 R12, RZ, RZ, 0x1 ;  /* 0x00000001ff0c7424 */ /* 0x002fe400078e00ff */
[----:B---3--:R-:W-:-:S07]  /*1b950*/  IMAD.MOV.U32 R13, RZ, RZ, RZ ;  /* 0x000000ffff0d7224 */ /* 0x008fce00078e00ff */
[----:B------:R-:W-:-:S07]  /*1b960*/  LEPC R20, `(.L_x_1831) ;  /* 0x000000001014794e */ /* 0x000fce0000000000 */
[----:B----4-:R-:W-:Y:S05]  /*1b970*/  CALL.ABS.NOINC R2 ;  /* 0x0000000002007343 */ /* 0x010fea0003c00000 */
.L_x_1831:
[----:B------:R0:W1:Y:S01]  /*1b980*/  LDC.64 R2, c[0x4][R17] ;  /* 0x0100000011027b82 */ /* 0x0000620000000a00 */
[----:B------:R-:W-:Y:S01]  /*1b990*/  ULDC.64 UR4, c[0x4][0x88] ;  /* 0x0100220000047ab9 */ /* 0x000fe20000000a00 */
[----:B------:R-:W-:Y:S01]  /*1b9a0*/  ULDC.64 UR6, c[0x4][0x90] ;  /* 0x0100240000067ab9 */ /* 0x000fe20000000a00 */
[----:B------:R-:W-:Y:S01]  /*1b9b0*/  ULDC.64 UR8, c[0x4][0x18] ;  /* 0x0100060000087ab9 */ /* 0x000fe20000000a00 */
[----:B------:R-:W-:Y:S01]  /*1b9c0*/  IMAD.U32 R4, RZ, RZ, UR4 ;  /* 0x00000004ff047e24 */ /* 0x000fe2000f8e00ff */
[----:B------:R-:W-:Y:S01]  /*1b9d0*/  MOV R10, UR8 ;  /* 0x00000008000a7c02 */ /* 0x000fe20008000f00 */
        /* <DEDUP_REMOVED lines=9> */
.L_x_1830:
[----:B------:R-:W-:Y:S05]  /*1ba70*/  BSYNC B6 ;  /* 0x0000000000067941 */ /* 0x000fea0003800000 */
.L_x_1829:
[----:B------:R-:W-:Y:S01]  /*1ba80*/  ULDC.64 UR4, c[0x0][0x9f8] ;  /* 0x00027e0000047ab9 */ /* 0x000fe20000000a00 */
[----:B------:R-:W3:Y:S01]  /*1ba90*/  LDL R20, [R1+0x18] ;  /* 0x0000180001147983 */ /* 0x000ee20000100800 */
[----:B------:R-:W-:-:S03]  /*1baa0*/  ISETP.NE.U32.AND P0, PT, RZ, UR4, PT ;  /* 0x00000004ff007c0c */ /* 0x000fc6000bf05070 */
[----:B------:R-:W4:Y:S01]  /*1bab0*/  LDL R17, [R1+0x20] ;  /* 0x0000200001117983 */ /* 0x000f220000100800 */
[----:B------:R-:W-:Y:S01]  /*1bac0*/  ISETP.NE.AND.EX P0, PT, RZ, UR5, PT, P0 ;  /* 0x00000005ff007c0c */ /* 0x000fe2000bf05300 */
[----:B------:R-:W-:Y:S01]  /*1bad0*/  IMAD.MOV.U32 R9, RZ, RZ, R19 ;  /* 0x000000ffff097224 */ /* 0x000fe200078e0013 */
[----:B0-----:R-:W0:Y:S01]  /*1bae0*/  LDC R7, c[0x0][0x430] ;  /* 0x00010c00ff077b82 */ /* 0x001e220000000800 */
[----:B------:R-:W1:Y:S10]  /*1baf0*/  S2R R21, SR_TID.X ;  /* 0x0000000000157919 */ /* 0x000e740000002100 */
[----:B------:R-:W2:Y:S02]  /*1bb00*/  @P0 LDC.64 R2, c[0x0][0x9f8] ;  /* 0x00027e00ff020b82 */ /* 0x000ea40000000a00 */
[----:B--2---:R-:W-:-:S05]  /*1bb10*/  @P0 IMAD.WIDE R2, R19, 0x4, R2 ;  /* 0x0000000413020825 */ /* 0x004fca00078e0202 */
[----:B------:R2:W2:Y:S01]  /*1bb20*/  @P0 LDG.E R9, desc[UR42][R2.64] ;  /* 0x0000002a02090981 */ /* 0x0004a2000c1e1900 */
[----:B0-----:R-:W-:Y:S01]  /*1bb30*/  ISETP.NE.AND P1, PT, R7, 0x1, PT ;  /* 0x000000010700780c */ /* 0x001fe20003f25270 */
[----:B------:R-:W-:Y:S01]  /*1bb40*/  VIADD R26, R26, 0xffffffff ;  /* 0xffffffff1a1a7836 */ /* 0x000fe20000000000 */
[----:B-1----:R-:W-:Y:S01]  /*1bb50*/  LOP3.LUT R21, R21, 0x7f, RZ, 0xc0, !PT ;  /* 0x0000007f15157812 */ /* 0x002fe200078ec0ff */
[----:B------:R-:W0:Y:S03]  /*1bb60*/  S2R R24, SR_TID.X ;  /* 0x0000000000187919 */ /* 0x000e260000002100 */
[----:B------:R-:W-:Y:S02]  /*1bb70*/  SHF.R.U32.HI R21, RZ, 0x3, R21 ;  /* 0x00000003ff157819 */ /* 0x000fe40000011615 */
[----:B------:R-:W-:-:S05]  /*1bb80*/  SHF.L.U32 R8, R26, 0x7, RZ ;  /* 0x000000071a087819 */ /* 0x000fca00000006ff */
[----:B------:R-:W1:Y:S08]  /*1bb90*/  @P1 LDC R6, c[0x0][0x434] ;  /* 0x00010d00ff061b82 */ /* 0x000e700000000800 */
[----:B------:R-:W2:Y:S01]  /*1bba0*/  @P1 LDC R0, c[0x0][0x438] ;  /* 0x00010e00ff001b82 */ /* 0x000ea20000000800 */
[----:B0-----:R-:W-:-:S05]  /*1bbb0*/  IMAD.SHL.U32 R24, R24, 0x10, RZ ;  /* 0x0000001018187824 */ /* 0x001fca00078e00ff */
[----:B------:R-:W-:-:S04]  /*1bbc0*/  LOP3.LUT R24, R24, 0x70, RZ, 0xc0, !PT ;  /* 0x0000007018187812 */ /* 0x000fc800078ec0ff */
[----:B------:R-:W-:-:S04]  /*1bbd0*/  LOP3.LUT R5, R8, R21, R24, 0xfe, !PT ;  /* 0x0000001508057212 */ /* 0x000fc800078efe18 */
[C---:B---3--:R-:W-:Y:S01]  /*1bbe0*/  ISETP.GE.AND P0, PT, R5.reuse, R20, PT ;  /* 0x000000140500720c */ /* 0x048fe20003f06270 */
[----:B----4-:R-:W-:-:S04]  /*1bbf0*/  IMAD.IADD R5, R5, 0x1, R17 ;  /* 0x0000000105057824 */ /* 0x010fc800078e0211 */
[----:B-1----:R-:W-:-:S04]  /*1bc00*/  @P1 IMAD.HI.U32 R6, R5, R6, RZ ;  /* 0x0000000605061227 */ /* 0x002fc800078e00ff */
[----:B------:R-:W-:-:S04]  /*1bc10*/  IMAD.MOV.U32 R4, RZ, RZ, R5 ;  /* 0x000000ffff047224 */ /* 0x000fc800078e0005 */
[----:B--2---:R-:W0:Y:S01]  /*1bc20*/  @!P0 LDC.64 R2, c[0x0][0x428] ;  /* 0x00010a00ff028b82 */ /* 0x004e220000000a00 */
[----:B------:R-:W-:-:S05]  /*1bc30*/  @P1 SHF.R.U32.HI R4, RZ, R0, R6 ;  /* 0x00000000ff041219 */ /* 0x000fca0000011606 */
[----:B------:R-:W-:-:S04]  /*1bc40*/  IMAD.MOV R0, RZ, RZ, -R4 ;  /* 0x000000ffff007224 */ /* 0x000fc800078e0a04 */
[----:B------:R-:W-:Y:S01]  /*1bc50*/  IMAD R0, R7, R0, R5 ;  /* 0x0000000007007224 */ /* 0x000fe200078e0205 */
[--C-:B------:R-:W-:Y:S02]  /*1bc60*/  @!P0 SHF.R.S32.HI R5, RZ, 0x1f, R4.reuse ;  /* 0x0000001fff058819 */ /* 0x100fe40000011404 */
[----:B------:R-:W-:Y:S01]  /*1bc70*/  SHF.R.S32.HI R10, RZ, 0x1f, R9 ;  /* 0x0000001fff0a7819 */ /* 0x000fe20000011409 */
[CC--:B0-----:R-:W-:Y:S01]  /*1bc80*/  @!P0 IMAD.WIDE.U32 R4, R9.reuse, R2.reuse, R4 ;  /* 0x0000000209048225 */ /* 0x0c1fe200078e0004 */
[----:B------:R0:W-:Y:S03]  /*1bc90*/  STL [R1+0x10], R9 ;  /* 0x0000100901007387 */ /* 0x0001e60000100800 */
[----:B------:R-:W-:Y:S01]  /*1bca0*/  @!P0 IMAD R6, R10, R2, RZ ;  /* 0x000000020a068224 */ /* 0x000fe200078e02ff */
[----:B------:R1:W-:Y:S03]  /*1bcb0*/  STL [R1+0x24], R10 ;  /* 0x0000240a01007387 */ /* 0x0003e60000100800 */
[----:B------:R-:W-:-:S02]  /*1bcc0*/  @!P0 IMAD R6, R9, R3, R6 ;  /* 0x0000000309068224 */ /* 0x000fc400078e0206 */
[----:B------:R-:W2:Y:S02]  /*1bcd0*/  @!P0 LDC.64 R2, c[0x0][0x418] ;  /* 0x00010600ff028b82 */ /* 0x000ea40000000a00 */
[----:B------:R-:W-:Y:S01]  /*1bce0*/  @!P0 IMAD.IADD R5, R5, 0x1, R6 ;  /* 0x0000000105058824 */ /* 0x000fe200078e0206 */
[----:B--2---:R-:W-:Y:S01]  /*1bcf0*/  @!P0 LEA R6, P1, R4, R2, 0x2 ;  /* 0x0000000204068211 */ /* 0x004fe200078210ff */
[----:B------:R-:W-:-:S03]  /*1bd00*/  IMAD.MOV.U32 R2, RZ, RZ, RZ ;  /* 0x000000ffff027224 */ /* 0x000fc600078e00ff */
[----:B------:R-:W-:-:S05]  /*1bd10*/  @!P0 LEA.HI.X R7, R4, R3, R5, 0x2, P1 ;  /* 0x0000000304078211 */ /* 0x000fca00008f1405 */
[----:B------:R1:W5:Y:S01]  /*1bd20*/  @!P0 LDG.E R2, desc[UR42][R6.64] ;  /* 0x0000002a06028981 */ /* 0x000362000c1e1900 */
[----:B0-----:R-:W-:Y:S01]  /*1bd30*/  IMAD.U32 R9, RZ, RZ, UR38 ;  /* 0x00000026ff097e24 */ /* 0x001fe2000f8e00ff */
[----:B------:R-:W-:Y:S01]  /*1bd40*/  UMOV UR4, 0xffffffff ;  /* 0xffffffff00047882 */ /* 0x000fe20000000000 */
[----:B------:R-:W-:-:S03]  /*1bd50*/  LOP3.LUT R23, R23, 0xfffffffd, RZ, 0xc0, !PT ;  /* 0xfffffffd17177812 */ /* 0x000fc600078ec0ff */
[----:B------:R-:W-:-:S13]  /*1bd60*/  ISETP.NE.AND P2, PT, R9, 0x3, PT ;  /* 0x000000030900780c */ /* 0x000fda0003f45270 */
[----:B------:R-:W-:Y:S01]  /*1bd70*/  @P2 LOP3.LUT R23, R23, 0x2, RZ, 0xfc, !PT ;  /* 0x0000000217172812 */ /* 0x000fe200078efcff */
[----:B-1----:R-:W-:Y:S06]  /*1bd80*/  BRA.DIV UR4, `(.L_x_1832) ;  /* 0x0000005e04a47947 */ /* 0x002fec000b800000 */
.L_x_1969:
[----:B------:R-:W-:-:S05]  /*1bd90*/  SHF.R.S32.HI R9, RZ, 0x1f, R18 ;  /* 0x0000001fff097819 */ /* 0x000fca0000011412 */
[----:B------:R0:W-:Y:S01]  /*1bda0*/  STL [R1+0xc], R9 ;  /* 0x00000c0901007387 */ /* 0x0001e20000100800 */
[----:B------:R-:W-:Y:S05]  /*1bdb0*/  @!P2 BRA `(.L_x_1833) ;  /* 0x000000000004a947 */ /* 0x000fea0003800000 */
[----:B------:R-:W-:Y:S01]  /*1bdc0*/  BPT.TRAP 0x1 ;  /* 0x000000040000795c */ /* 0x000fe20000300000 */
.L_x_1833:
        /* <DEDUP_REMOVED lines=12> */
[----:B------:R-:W-:-:S04]  /*1be90*/  ULDC.64 UR4, c[0x0][0x330] ;  /* 0x0000cc0000047ab9 */ /* 0x000fc80000000a00 */
[----:B------:R-:W-:Y:S01]  /*1bea0*/  IADD3 R5, R5, R3, RZ ;  /* 0x0000000305057210 */ /* 0x000fe20007ffe0ff */
[----:B------:R-:W-:Y:S02]  /*1beb0*/  IMAD R3, R9, UR4, RZ ;  /* 0x0000000409037c24 */ /* 0x000fe4000f8e02ff */
[----:B------:R-:W-:-:S04]  /*1bec0*/  IMAD.WIDE.U32 R4, R18, UR4, R4 ;  /* 0x0000000412047c25 */ /* 0x000fc8000f8e0004 */
[----:B------:R-:W-:Y:S01]  /*1bed0*/  IMAD R3, R18, UR5, R3 ;  /* 0x0000000512037c24 */ /* 0x000fe2000f8e0203 */
[----:B------:R-:W-:Y:S02]  /*1bee0*/  ULDC.64 UR4, c[0x0][0x318] ;  /* 0x0000c60000047ab9 */ /* 0x000fe40000000a00 */
[----:B------:R-:W-:Y:S01]  /*1bef0*/  LEA R17, P0, R4, UR4, 0x1 ;  /* 0x0000000404117c11 */ /* 0x000fe2000f8008ff */
[----:B------:R-:W-:Y:S02]  /*1bf00*/  IMAD.IADD R24, R5, 0x1, R3 ;  /* 0x0000000105187824 */ /* 0x000fe400078e0203 */
[----:B------:R-:W-:-:S03]  /*1bf10*/  IMAD R3, R25, 0x8, R22 ;  /* 0x0000000819037824 */ /* 0x000fc600078e0216 */
[----:B------:R-:W-:Y:S02]  /*1bf20*/  LEA.HI.X R24, R4, UR5, R24, 0x1, P0 ;  /* 0x0000000504187c11 */ /* 0x000fe400080f0c18 */
[----:B------:R-:W-:-:S04]  /*1bf30*/  SHF.L.U32 R4, R29, 0x1f, RZ ;  /* 0x0000001f1d047819 */ /* 0x000fc800000006ff */
[----:B------:R-:W1:Y:S02]  /*1bf40*/  SYNCS.PHASECHK.TRANS64.TRYWAIT P0, [R3+URZ+0x16840], R4 ;  /* 0x01684004030075a7 */ /* 0x000e64000800017f */
[----:B-1----:R-:W-:Y:S05]  /*1bf50*/  @!P0 BRA `(.L_x_1835) ;  /* 0x0000005c00648947 */ /* 0x002fea0003800000 */
.L_x_1970:
[----:B------:R-:W-:Y:S05]  /*1bf60*/  BSYNC B0 ;  /* 0x0000000000007941 */ /* 0x000fea0003800000 */
.L_x_1834:
[----:B0-----:R-:W2:Y:S01]  /*1bf70*/  LDL R9, [R1+0xc] ;  /* 0x00000c0001097983 */ /* 0x001ea20000100800 */
[----:B------:R-:W-:-:S03]  /*1bf80*/  ULDC.64 UR4, c[0x0][0x300] ;  /* 0x0000c00000047ab9 */ /* 0x000fc60000000a00 */
[----:B------:R-:W3:Y:S01]  /*1bf90*/  LDL R13, [R1+0x18] ;  /* 0x00001800010d7983 */ /* 0x000ee20000100800 */
[----:B------:R-:W-:Y:S01]  /*1bfa0*/  IMAD R6, R6, UR4, RZ ;  /* 0x0000000406067c24 */ /* 0x000fe2000f8e02ff */
[----:B------:R-:W-:Y:S01]  /*1bfb0*/  LOP3.LUT R23, R23, 0xfffffffe, RZ, 0xc0, !PT ;  /* 0xfffffffe17177812 */ /* 0x000fe200078ec0ff */
[C---:B-1----:R-:W-:Y:S01]  /*1bfc0*/  IMAD.WIDE.U32 R4, R0.reuse, UR4, RZ ;  /* 0x0000000400047c25 */ /* 0x042fe2000f8e00ff */
[----:B------:R-:W0:Y:S03]  /*1bfd0*/  S2R R12, SR_TID.X ;  /* 0x00000000000c7919 */ /* 0x000e260000002100 */
[----:B------:R-:W-:Y:S01]  /*1bfe0*/  IMAD R6, R0, UR5, R6 ;  /* 0x0000000500067c24 */ /* 0x000fe2000f8e0206 */
[----:B------:R-:W-:Y:S02]  /*1bff0*/  ULDC.64 UR4, c[0x0][0x310] ;  /* 0x0000c40000047ab9 */ /* 0x000fe40000000a00 */
[----:B------:R-:W-:-:S02]  /*1c000*/  IMAD R7, R7, UR4, RZ ;  /* 0x0000000407077c24 */ /* 0x000fc4000f8e02ff */
        /* <DEDUP_REMOVED lines=11> */
[----:B------:R-:W-:Y:S01]  /*1c0c0*/  IMAD.IADD R2, R5, 0x1, R2 ;  /* 0x0000000105027824 */ /* 0x000fe200078e0202 */
[----:B------:R-:W-:-:S04]  /*1c0d0*/  ULDC UR4, c[0x0][0x2f4] ;  /* 0x0000bd0000047ab9 */ /* 0x000fc80000000800 */
[----:B------:R-:W-:Y:S02]  /*1c0e0*/  LEA.HI.X R2, R4, UR5, R2, 0x1, P0 ;  /* 0x0000000504027c11 */ /* 0x000fe400080f0c02 */
[----:B-1----:R-:W-:Y:S01]  /*1c0f0*/  LOP3.LUT R10, R9, 0x7f, RZ, 0xc0, !PT ;  /* 0x0000007f090a7812 */ /* 0x002fe200078ec0ff */
[----:B0-----:R-:W-:-:S03]  /*1c100*/  IMAD.SHL.U32 R9, R12, 0x8, RZ ;  /* 0x000000080c097824 */ /* 0x001fc600078e00ff */
[----:B------:R-:W-:Y:S02]  /*1c110*/  SHF.R.U32.HI R11, RZ, 0x3, R10 ;  /* 0x00000003ff0b7819 */ /* 0x000fe4000001160a */
[----:B------:R-:W-:Y:S02]  /*1c120*/  LOP3.LUT R9, R9, 0x38, RZ, 0xc0, !PT ;  /* 0x0000003809097812 */ /* 0x000fe400078ec0ff */
[----:B---3--:R-:W-:Y:S01]  /*1c130*/  IADD3 R4, -R11, R13, -R8 ;  /* 0x0000000d0b047210 */ /* 0x008fe20007ffe908 */
[----:B------:R-:W-:Y:S01]  /*1c140*/  IMAD.SHL.U32 R11, R10, 0x8, RZ ;  /* 0x000000080a0b7824 */ /* 0x000fe200078e00ff */
[----:B------:R-:W-:Y:S02]  /*1c150*/  SHF.L.U32 R10, R12, 0x3, RZ ;  /* 0x000000030c0a7819 */ /* 0x000fe400000006ff */
[----:B------:R-:W-:Y:S01]  /*1c160*/  ISETP.GE.AND P2, PT, R9, UR4, PT ;  /* 0x0000000409007c0c */ /* 0x000fe2000bf46270 */
[----:B------:R-:W-:Y:S01]  /*1c170*/  UMOV UR4, 0xffffffff ;  /* 0xffffffff00047882 */ /* 0x000fe20000000000 */
[----:B------:R-:W-:-:S02]  /*1c180*/  LOP3.LUT R10, R10, 0x1f8, RZ, 0xc0, !PT ;  /* 0x000001f80a0a7812 */ /* 0x000fc400078ec0ff */
[----:B------:R-:W-:Y:S02]  /*1c190*/  ISETP.GE.AND P0, PT, R4, 0x1, PT ;  /* 0x000000010400780c */ /* 0x000fe40003f06270 */
[----:B------:R-:W-:-:S04]  /*1c1a0*/  LOP3.LUT R10, R10, 0x38, R12, 0x78, !PT ;  /* 0x000000380a0a7812 */ /* 0x000fc800078e780c */
[----:B------:R-:W-:-:S03]  /*1c1b0*/  LOP3.LUT R10, R10, 0x200, R11, 0xf8, !PT ;  /* 0x000002000a0a7812 */ /* 0x000fc600078ef80b */
[----:B------:R-:W-:Y:S02]  /*1c1c0*/  @P2 LOP3.LUT R23, R23, 0x1, RZ, 0xfc, !PT ;  /* 0x0000000117172812 */ /* 0x000fe400078efcff */
[----:B------:R-:W-:Y:S01]  /*1c1d0*/  IMAD R5, R25, 0x2000, R10 ;  /* 0x0000200019057824 */ /* 0x000fe200078e020a */
[----:B------:R-:W-:Y:S06]  /*1c1e0*/  BRA.DIV UR4, `(.L_x_1836) ;  /* 0x0000005a04d47947 */ /* 0x000fec000b800000 */
[----:B------:R-:W0:Y:S01]  /*1c1f0*/  SHFL.IDX PT, R7, R0, RZ, 0x181f ;  /* 0x00181fff00077589 */ /* 0x000e2200000e0000 */
[----:B------:R-:W-:-:S03]  /*1c200*/  @P0 IMAD R8, R5, 0x2, R22 ;  /* 0x0000000205080824 */ /* 0x000fc600078e0216 */
[----:B------:R-:W1:Y:S01]  /*1c210*/  SHFL.IDX PT, R6, R2, RZ, 0x181f ;  /* 0x00181fff02067589 */ /* 0x000e6200000e0000 */
[----:B0-----:R-:W-:-:S05]  /*1c220*/  @P0 LEA R7, P1, R9, R7, 0x1 ;  /* 0x0000000709070211 */ /* 0x001fca00078208ff */
[----:B-1----:R-:W-:-:S05]  /*1c230*/  @P0 IMAD.X R6, RZ, RZ, R6, P1 ;  /* 0x000000ffff060224 */ /* 0x002fca00008e0606 */
[----:B------:R-:W-:-:S04]  /*1c240*/  @P0 LOP3.LUT R7, R7, R6, RZ, 0x3c, !PT ;  /* 0x0000000607070212 */ /* 0x000fc800078e3cff */
[----:B------:R-:W-:-:S04]  /*1c250*/  @P0 LOP3.LUT R6, R7, R6, RZ, 0x3c, !PT ;  /* 0x0000000607060212 */ /* 0x000fc800078e3cff */
[----:B------:R-:W-:-:S05]  /*1c260*/  @P0 LOP3.LUT R7, R7, R6, RZ, 0x3c, !PT ;  /* 0x0000000607070212 */ /* 0x000fca00078e3cff */
[----:B------:R-:W-:Y:S01]  /*1c270*/  @!PT LDS RZ, [RZ] ;  /* 0x00000000fffff984 */ /* 0x000fe20000000800 */
        /* <DEDUP_REMOVED lines=63> */
.L_x_1988:
[----:B------:R-:W-:-:S13]  /*1c670*/  ISETP.GE.AND P0, PT, R4, 0x71, PT ;  /* 0x000000710400780c */ /* 0x000fda0003f06270 */
[----:B0-----:R-:W-:Y:S01]  /*1c680*/  @P0 LEA R6, P1, R9, R0, 0x1 ;  /* 0x0000000009060211 */ /* 0x001fe200078208ff */
[----:B------:R-:W-:-:S03]  /*1c690*/  @P0 IMAD R5, R5, 0x2, R22 ;  /* 0x0000000205050824 */ /* 0x000fc600078e0216 */
[----:B------:R-:W-:-:S05]  /*1c6a0*/  @P0 IADD3.X R7, RZ, R2, RZ, P1, !PT ;  /* 0x00000002ff070210 */ /* 0x000fca0000ffe4ff */
[----:B------:R-:W-:Y:S01]  /*1c6b0*/  @!PT LDS RZ, [RZ] ;  /* 0x00000000fffff984 */ /* 0x000fe20000000800 */
[----:B------:R-:W-:Y:S01]  /*1c6c0*/  @!PT LDS RZ, [RZ] ;  /* 0x00000000fffff984 */ /* 0x000fe20000000800 */
[----:B------:R-:W-:Y:S01]  /*1c6d0*/  @!PT LDS RZ, [RZ] ;  /* 0x00000000fffff984 */ /* 0x000fe20000000800 */
[----:B------:R0:W-:Y:S01]  /*1c6e0*/  @P0 LDGSTS.E.BYPASS.LTC128B.128 [R5+0x11c00], desc[UR42][R6.64], !P2 ;  /* 0x11c0000006050fae */ /* 0x0001e2000d101d6a */
[----:B------:R-:W-:Y:S01]  /*1c6f0*/  PLOP3.LUT P0, PT, PT, PT, PT, 0x80, 0x0 ;  /* 0x000000000000781c */ /* 0x000fe20003f0f070 */
[----:B------:R-:W-:-:S12]  /*1c700*/  NOP ;  /* 0x0000000000007918 */ /* 0x000fd80000000000 */
.L_x_1837:
        /* <DEDUP_REMOVED lines=11> */
.L_x_1838:
[----:B------:R1:W5:Y:S01]  /*1c7c0*/  LDL.LU R4, [R1+0x2c] ;  /* 0x00002c0001047983 */ /* 0x0003620000300800 */
[----:B------:R1:W-:Y:S02]  /*1c7d0*/  SYNCS.ARRIVE.TRANS64.A1T0 RZ, [R3+URZ+0x16830], RZ ;  /* 0x016830ff03ff79a7 */ /* 0x0003e4000810003f */
[----:B------:R-:W-:Y:S05]  /*1c7e0*/  WARPSYNC.ALL ;  /* 0x0000000000007948 */ /* 0x000fea0003800000 */
[----:B------:R-:W-:Y:S01]  /*1c7f0*/  ULDC.64 UR4, c[0x0][0x298] ;  /* 0x0000a60000047ab9 */ /* 0x000fe20000000a00 */
[----:B------:R-:W-:Y:S01]  /*1c800*/  VIADD R0, R22, 0x8400 ;  /* 0x0000840016007836 */ /* 0x000fe20000000000 */
[----:B------:R-:W-:Y:S01]  /*1c810*/  ULDC.64 UR6, c[0x0][0xa00] ;  /* 0x0002800000067ab9 */ /* 0x000fe20000000a00 */
[----:B------:R-:W-:Y:S01]  /*1c820*/  BSSY B6, `(.L_x_1839) ;  /* 0x0000022000067945 */ /* 0x000fe20003800000 */
[----:B------:R-:W-:Y:S01]  /*1c830*/  BAR.SYNC.DEFER_BLOCKING 0x8, 0x200 ;  /* 0x0208000000007b1d */ /* 0x000fe20000010000 */
[----:B------:R-:W-:-:S02]  /*1c840*/  ISETP.NE.U32.AND P0, PT, RZ, UR6, PT ;  /* 0x00000006ff007c0c */ /* 0x000fc4000bf05070 */
[----:B------:R-:W-:Y:S02]  /*1c850*/  LOP3.LUT P1, RZ, R0, 0x3ff, RZ, 0xc0, !PT ;  /* 0x000003ff00ff7812 */ /* 0x000fe4000782c0ff */
[----:B------:R-:W-:Y:S02]  /*1c860*/  ISETP.NE.AND.EX P0, PT, RZ, UR7, PT, P0 ;  /* 0x00000007ff007c0c */ /* 0x000fe4000bf05300 */
[----:B-----5:R-:W-:-:S05]  /*1c870*/  SHF.R.S32.HI R2, RZ, 0x1f, R4 ;  /* 0x0000001fff027819 */ /* 0x020fca0000011404 */
[----:B------:R-:W-:-:S04]  /*1c880*/  IMAD R2, R2, UR4, RZ ;  /* 0x0000000402027c24 */ /* 0x000fc8000f8e02ff */
[C---:B------:R-:W-:Y:S01]  /*1c890*/  IMAD R0, R4.reuse, UR5, R2 ;  /* 0x0000000504007c24 */ /* 0x040fe2000f8e0202 */
[----:B------:R-:W-:Y:S01]  /*1c8a0*/  SHF.R.S32.HI R2, RZ, 0x1f, R19 ;  /* 0x0000001fff027819 */ /* 0x000fe20000011413 */
[----:B0-----:R-:W-:-:S03]  /*1c8b0*/  IMAD.WIDE.U32 R4, R4, UR4, RZ ;  /* 0x0000000404047c25 */ /* 0x001fc6000f8e00ff */
[----:B------:R-:W-:Y:S01]  /*1c8c0*/  SEL R2, R2, RZ, !P0 ;  /* 0x000000ff02027207 */ /* 0x000fe20004000000 */
[----:B-1----:R-:W-:Y:S01]  /*1c8d0*/  IMAD.IADD R3, R5, 0x1, R0 ;  /* 0x0000000105037824 */ /* 0x002fe200078e0200 */
[----:B------:R-:W-:Y:S01]  /*1c8e0*/  SEL R0, R19, RZ, !P0 ;  /* 0x000000ff13007207 */ /* 0x000fe20004000000 */
[----:B------:R0:W-:Y:S04]  /*1c8f0*/  STL.64 [R1+0x30], R4 ;  /* 0x0000300401007387 */ /* 0x0001e80000100a00 */
[----:B------:R0:W-:Y:S04]  /*1c900*/  STL [R1+0x38], R3 ;  /* 0x0000380301007387 */ /* 0x0001e80000100800 */
[----:B------:R0:W-:Y:S04]  /*1c910*/  STL [R1+0x2c], R0 ;  /* 0x00002c0001007387 */ /* 0x0001e80000100800 */
        /* <DEDUP_REMOVED lines=9> */
[----:B------:R-:W-:Y:S02]  /*1c9b0*/  IMAD.U32 R5, RZ, RZ, UR5 ;  /* 0x00000005ff057e24 */ /* 0x000fe4000f8e00ff */
[----:B------:R-:W-:Y:S02]  /*1c9c0*/  IMAD.U32 R6, RZ, RZ, UR6 ;  /* 0x00000006ff067e24 */ /* 0x000fe4000f8e00ff */
[----:B------:R-:W-:-:S02]  /*1c9d0*/  IMAD.U32 R10, RZ, RZ, UR8 ;  /* 0x00000008ff0a7e24 */ /* 0x000fc4000f8e00ff */
[----:B------:R-:W-:Y:S02]  /*1c9e0*/  IMAD.U32 R11, RZ, RZ, UR9 ;  /* 0x00000009ff0b7e24 */ /* 0x000fe4000f8e00ff */
[----:B------:R-:W-:Y:S02]  /*1c9f0*/  IMAD.MOV.U32 R8, RZ, RZ, 0x70 ;  /* 0x00000070ff087424 */ /* 0x000fe400078e00ff */
[----:B------:R-:W-:Y:S02]  /*1ca00*/  IMAD.MOV.U32 R12, RZ, RZ, 0x1 ;  /* 0x00000001ff0c7424 */ /* 0x000fe400078e00ff */
[----:B------:R-:W-:-:S07]  /*1ca10*/  IMAD.MOV.U32 R13, RZ, RZ, RZ ;  /* 0x000000ffff0d7224 */ /* 0x000fce00078e00ff */
[----:B------:R-:W-:-:S07]  /*1ca20*/  LEPC R20, `(.L_x_1840) ;  /* 0x000000001014794e */ /* 0x000fce0000000000 */
[----:B0-----:R-:W-:Y:S05]  /*1ca30*/  CALL.ABS.NOINC R2 ;  /* 0x0000000002007343 */ /* 0x001fea0003c00000 */
.L_x_1840:
[----:B------:R-:W-:Y:S05]  /*1ca40*/  BSYNC B6 ;  /* 0x0000000000067941 */ /* 0x000fea0003800000 */
.L_x_1839:
[----:B------:R-:W2:Y:S01]  /*1ca50*/  LDL.LU R21, [R1+0x38] ;  /* 0x0000380001157983 */ /* 0x000ea20000300800 */
[----:B------:R-:W-:Y:S01]  /*1ca60*/  ULDC.64 UR4, c[0x0][0x2d8] ;  /* 0x0000b60000047ab9 */ /* 0x000fe20000000a00 */
[----:B------:R-:W1:Y:S01]  /*1ca70*/  LDC R10, c[0x0][0x448] ;  /* 0x00011200ff0a7b82 */ /* 0x000e620000000800 */
[----:B------:R-:W-:Y:S01]  /*1ca80*/  ULDC.64 UR6, c[0x0][0x2c8] ;  /* 0x0000b20000067ab9 */ /* 0x000fe20000000a00 */
[----:B0-----:R-:W2:Y:S01]  /*1ca90*/  LDL.LU.64 R2, [R1+0x30] ;  /* 0x0000300001027983 */ /* 0x001ea20000300a00 */
[----:B------:R-:W-:-:S03]  /*1caa0*/  ULDC.64 UR8, c[0x0][0x280] ;  /* 0x0000a00000087ab9 */ /* 0x000fc60000000a00 */
[----:B------:R-:W3:Y:S04]  /*1cab0*/  LDL R20, [R1+0xc] ;  /* 0x00000c0001147983 */ /* 0x000ee80000100800 */
[----:B------:R-:W4:Y:S04]  /*1cac0*/  LDL.LU R6, [R1+0x3c] ;  /* 0x00003c0001067983 */ /* 0x000f280000300800 */
[----:B------:R-:W4:Y:S01]  /*1cad0*/  LDL.LU R5, [R1+0x2c] ;  /* 0x00002c0001057983 */ /* 0x000f220000300800 */
[----:B-1----:R-:W-:-:S13]  /*1cae0*/  ISETP.NE.AND P1, PT, R10, 0x1, PT ;  /* 0x000000010a00780c */ /* 0x002fda0003f25270 */
[----:B------:R-:W0:Y:S08]  /*1caf0*/  @P1 LDC R7, c[0x0][0x44c] ;  /* 0x00011300ff071b82 */ /* 0x000e300000000800 */
[----:B------:R-:W1:Y:S01]  /*1cb00*/  @P1 LDC R8, c[0x0][0x450] ;  /* 0x00011400ff081b82 */ /* 0x000e620000000800 */
[----:B--2---:R-:W-:Y:S02]  /*1cb10*/  IMAD.MOV.U32 R3, RZ, RZ, R21 ;  /* 0x000000ffff037224 */ /* 0x004fe400078e0015 */
        /* <DEDUP_REMOVED lines=10> */
[----:B------:R-:W-:Y:S01]  /*1cbc0*/  ULDC.64 UR4, c[0x0][0x2d0] ;  /* 0x0000b40000047ab9 */ /* 0x000fe20000000a00 */
[----:B------:R-:W-:Y:S02]  /*1cbd0*/  IMAD.MOV.U32 R4, RZ, RZ, R2 ;  /* 0x000000ffff047224 */ /* 0x000fe400078e0002 */
[----:B------:R-:W-:Y:S01]  /*1cbe0*/  IMAD.IADD R5, R3, 0x1, R0 ;  /* 0x0000000103057824 */ /* 0x000fe200078e0200 */
[----:B--2---:R-:W-:Y:S02]  /*1cbf0*/  SHF.L.U32 R21, R21, 0x4, RZ ;  /* 0x0000000415157819 */ /* 0x004fe400000006ff */
[----:B---3--:R-:W-:Y:S02]  /*1cc00*/  LOP3.LUT R20, R20, 0x7f, RZ, 0xc0, !PT ;  /* 0x0000007f14147812 */ /* 0x008fe400078ec0ff */
[----:B------:R-:W-:Y:S02]  /*1cc10*/  LOP3.LUT R21, R21, 0x70, RZ, 0xc0, !PT ;  /* 0x0000007015157812 */ /* 0x000fe400078ec0ff */
[----:B------:R-:W-:-:S04]  /*1cc20*/  SHF.R.U32.HI R20, RZ, 0x3, R20 ;  /* 0x00000003ff147819 */ /* 0x000fc80000011614 */
[----:B------:R-:W-:-:S05]  /*1cc30*/  LOP3.LUT R20, R20, R21, RZ, 0xfc, !PT ;  /* 0x0000001514147212 */ /* 0x000fca00078efcff */
[----:B------:R-:W-:Y:S02]  /*1cc40*/  IMAD.IADD R6, R20, 0x1, R28 ;  /* 0x0000000114067824 */ /* 0x000fe400078e021c */
[----:B------:R2:W5:Y:S02]  /*1cc50*/  LDL R20, [R1+0x28] ;  /* 0x0000280001147983 */ /* 0x0005640000100800 */
[----:B0-----:R-:W-:Y:S01]  /*1cc60*/  @P1 IMAD.HI.U32 R0, R6, R7, RZ ;  /* 0x0000000706001227 */ /* 0x001fe200078e00ff */
[----:B------:R-:W0:Y:S03]  /*1cc70*/  S2R R11, SR_TID.X ;  /* 0x00000000000b7919 */ /* 0x000e260000002100 */
[----:B------:R-:W-:Y:S01]  /*1cc80*/  IMAD.MOV.U32 R2, RZ, RZ, R6 ;  /* 0x000000ffff027224 */ /* 0x000fe200078e0006 */
[----:B-1----:R-:W-:-:S04]  /*1cc90*/  @P1 SHF.R.U32.HI R2, RZ, R8, R0 ;  /* 0x00000008ff021219 */ /* 0x002fc80000011600 */
[--C-:B------:R-:W-:Y:S01]  /*1cca0*/  SHF.R.S32.HI R0, RZ, 0x1f, R2.reuse ;  /* 0x0000001fff007819 */ /* 0x100fe20000011402 */
[----:B------:R-:W-:-:S04]  /*1ccb0*/  IMAD.MOV R7, RZ, RZ, -R2 ;  /* 0x000000ffff077224 */ /* 0x000fc800078e0a02 */
[----:B------:R-:W-:-:S04]  /*1ccc0*/  IMAD R0, R0, UR4, RZ ;  /* 0x0000000400007c24 */ /* 0x000fc8000f8e02ff */
[C---:B------:R-:W-:Y:S02]  /*1ccd0*/  IMAD R0, R2.reuse, UR5, R0 ;  /* 0x0000000502007c24 */ /* 0x040fe4000f8e0200 */
[----:B------:R-:W-:-:S04]  /*1cce0*/  IMAD.WIDE.U32 R2, R2, UR4, R4 ;  /* 0x0000000402027c25 */ /* 0x000fc8000f8e0004 */
[----:B------:R-:W-:Y:S02]  /*1ccf0*/  IMAD.IADD R3, R3, 0x1, R0 ;  /* 0x0000000103037824 */ /* 0x000fe400078e0200 */
[----:B------:R-:W-:-:S04]  /*1cd00*/  IMAD R0, R10, R7, R6 ;  /* 0x000000070a007224 */ /* 0x000fc800078e0206 */
[----:B------:R-:W-:Y:S01]  /*1cd10*/  IMAD.WIDE.U32 R8, R0, UR6, R2 ;  /* 0x0000000600087c25 */ /* 0x000fe2000f8e0002 */
[----:B------:R-:W-:Y:S02]  /*1cd20*/  SHF.R.S32.HI R7, RZ, 0x1f, R0 ;  /* 0x0000001fff077819 */ /* 0x000fe40000011400 */
[----:B------:R-:W-:Y:S01]  /*1cd30*/  IADD3 R3, R6, 0x80, RZ ;  /* 0x0000008006037810 */ /* 0x000fe20007ffe0ff */
[----:B0-----:R-:W-:Y:S01]  /*1cd40*/  IMAD.SHL.U32 R21, R11, 0x8, RZ ;  /* 0x000000080b157824 */ /* 0x001fe200078e00ff */
[----:B------:R-:W-:Y:S01]  /*1cd50*/  LEA R2, P0, R8, UR8, 0x1 ;  /* 0x0000000808027c11 */ /* 0x000fe2000f8008ff */
[----:B------:R-:W-:Y:S01]  /*1cd60*/  IMAD R7, R7, UR6, RZ ;  /* 0x0000000607077c24 */ /* 0x000fe2000f8e02ff */
[----:B------:R-:W-:Y:S01]  /*1cd70*/  LOP3.LUT R11, R11, 0x7f, RZ, 0xc0, !PT ;  /* 0x0000007f0b0b7812 */ /* 0x000fe200078ec0ff */
[----:B------:R-:W-:Y:S01]  /*1cd80*/  IMAD.MOV.U32 R6, RZ, RZ, R3 ;  /* 0x000000ffff067224 */ /* 0x000fe200078e0003 */
[----:B------:R-:W-:Y:S01]  /*1cd90*/  LOP3.LUT R21, R21, 0x38, RZ, 0xc0, !PT ;  /* 0x0000003815157812 */ /* 0x000fe200078ec0ff */
[----:B------:R-:W-:-:S02]  /*1cda0*/  IMAD R0, R0, UR7, R7 ;  /* 0x0000000700007c24 */ /* 0x000fc4000f8e0207 */
[----:B------:R-:W0:Y:S02]  /*1cdb0*/  @P1 LDC R7, c[0x0][0x44c] ;  /* 0x00011300ff071b82 */ /* 0x000e240000000800 */
[----:B------:R-:W-:Y:S01]  /*1cdc0*/  IMAD.IADD R0, R9, 0x1, R0 ;  /* 0x0000000109007824 */ /* 0x000fe200078e0200 */
[----:B------:R-:W-:-:S04]  /*1cdd0*/  SHF.R.U32.HI R9, RZ, 0x3, R11 ;  /* 0x00000003ff097819 */ /* 0x000fc8000001160b */
[----:B------:R-:W-:Y:S02]  /*1cde0*/  LEA.HI.X R0, R8, UR9, R0, 0x1, P0 ;  /* 0x0000000908007c11 */ /* 0x000fe400080f0c00 */
[----:B------:R-:W1:Y:S01]  /*1cdf0*/  @P1 LDC R8, c[0x0][0x450] ;  /* 0x00011400ff081b82 */ /* 0x000e620000000800 */
[----:B0-----:R-:W-:-:S05]  /*1ce00*/  @P1 IMAD.HI.U32 R7, R3, R7, RZ ;  /* 0x0000000703071227 */ /* 0x001fca00078e00ff */
[----:B-1----:R-:W-:-:S05]  /*1ce10*/  @P1 SHF.R.U32.HI R6, RZ, R8, R7 ;  /* 0x00000008ff061219 */ /* 0x002fca0000011607 */
        /* <DEDUP_REMOVED lines=10> */
[----:B------:R-:W-:Y:S02]  /*1cec0*/  IMAD R8, R8, UR6, RZ ;  /* 0x0000000608087c24 */ /* 0x000fe4000f8e02ff */
[----:B------:R-:W-:Y:S02]  /*1ced0*/  IMAD.IADD R5, R5, 0x1, R7 ;  /* 0x0000000105057824 */ /* 0x000fe400078e0207 */
[----:B------:R-:W-:-:S02]  /*1cee0*/  IMAD R8, R3, UR7, R8 ;  /* 0x0000000703087c24 */ /* 0x000fc4000f8e0208 */
[----:B------:R-:W-:-:S04]  /*1cef0*/  IMAD.WIDE.U32 R6, R3, UR6, R4 ;  /* 0x0000000603067c25 */ /* 0x000fc8000f8e0004 */
[----:B------:R-:W-:Y:S01]  /*1cf00*/  IMAD.IADD R4, R7, 0x1, R8 ;  /* 0x0000000107047824 */ /* 0x000fe200078e0208 */
[----:B------:R-:W-:-:S04]  /*1cf10*/  LEA R5, P1, R6, UR8, 0x1 ;  /* 0x0000000806057c11 */ /* 0x000fc8000f8208ff */
[----:B------:R-:W-:Y:S01]  /*1cf20*/  LEA.HI.X R4, R6, UR9, R4, 0x1, P1 ;  /* 0x0000000906047c11 */ /* 0x000fe200088f0c04 */
[----:B--2---:R-:W-:Y:S08]  /*1cf30*/  BRA.DIV UR4, `(.L_x_1841) ;  /* 0x0000005a04307947 */ /* 0x004ff0000b800000 */
[----:B------:R-:W2:Y:S01]  /*1cf40*/  LDL.LU R6, [R1+0x8] ;  /* 0x0000080001067983 */ /* 0x000ea20000300800 */
[----:B------:R-:W-:-:S03]  /*1cf50*/  IMAD.IADD R28, R9, 0x1, R28 ;  /* 0x00000001091c7824 */ /* 0x000fc600078e021c */
[----:B------:R-:W-:Y:S04]  /*1cf60*/  SHFL.IDX PT, R7, R0, RZ, 0x181f ;  /* 0x00181fff00077589 */ /* 0x000fe800000e0000 */
[----:B------:R-:W-:Y:S01]  /*1cf70*/  SHFL.IDX PT, R8, R4, RZ, 0x181f ;  /* 0x00181fff04087589 */ /* 0x000fe200000e0000 */
[----:B--2---:R-:W-:-:S03]  /*1cf80*/  IMAD R3, R6, R10, RZ ;  /* 0x0000000a06037224 */ /* 0x004fc600078e02ff */
[----:B------:R-:W0:Y:S02]  /*1cf90*/  SHFL.IDX PT, R6, R2, RZ, 0x181f ;  /* 0x00181fff02067589 */ /* 0x000e2400000e0000 */
[----:B------:R-:W-:-:S13]  /*1cfa0*/  ISETP.GE.AND P1, PT, R28, R3, PT ;  /* 0x000000031c00720c */ /* 0x000fda0003f26270 */
[----:B0-----:R-:W-:-:S05]  /*1cfb0*/  @!P1 LEA R6, P2, R21, R6, 0x1 ;  /* 0x0000000615069211 */ /* 0x001fca00078408ff */
[----:B------:R-:W-:-:S05]  /*1cfc0*/  @!P1 IMAD.X R7, RZ, RZ, R7, P2 ;  /* 0x000000ffff079224 */ /* 0x000fca00010e0607 */
        /* <DEDUP_REMOVED lines=69> */
[----:B------:R-:W-:-:S04]  /*1d420*/  @!P3 IMAD.X R0, RZ, RZ, R0, P2 ;  /* 0x000000ffff00b224 */ /* 0x000fc800010e0600 */
[----:B------:R-:W-:Y:S02]  /*1d430*/  @!P3 IMAD.MOV.U32 R7, RZ, RZ, R0 ;  /* 0x000000ffff07b224 */ /* 0x000fe400078e0000 */
[----:B------:R-:W-:Y:S01]  /*1d440*/  VIADD R0, R28, 0x90 ;  /* 0x000000901c007836 */ /* 0x000fe20000000000 */
[----:B0-----:R-:W-:Y:S02]  /*1d450*/  @!P1 LEA R2, P2, R21, R2, 0x1 ;  /* 0x0000000215029211 */ /* 0x001fe400078408ff */
[----:B------:R0:W-:Y:S02]  /*1d460*/  @!P3 LDGSTS.E.BYPASS.LTC128B.128 [R20+0xbc00], desc[UR42][R6.64], !P0 ;  /* 0x0bc000000614bfae */ /* 0x0001e4000c101d6a */
[----:B0-----:R-:W-:-:S05]  /*1d470*/  @!P1 IADD3.X R6, RZ, R8, RZ, P2, !PT ;  /* 0x00000008ff069210 */ /* 0x001fca00017fe4ff */
[----:B------:R-:W-:Y:S02]  /*1d480*/  @!P1 IMAD.MOV.U32 R7, RZ, RZ, R6 ;  /* 0x000000ffff079224 */ /* 0x000fe400078e0006 */
[----:B------:R-:W-:Y:S02]  /*1d490*/  @!P1 IMAD.MOV.U32 R6, RZ, RZ, R2 ;  /* 0x000000ffff069224 */ /* 0x000fe400078e0002 */
[----:B------:R-:W-:Y:S04]  /*1d4a0*/  SHFL.IDX PT, R2, R5, 0x3, 0x181f ;  /* 0x00781f0005027f89 */ /* 0x000fe800000e0000 */
        /* <DEDUP_REMOVED lines=11> */
[----:B------:R-:W-:Y:S04]  /*1d560*/  SHFL.IDX PT, R4, R4, 0x3, 0x181f ;  /* 0x00781f0004047f89 */ /* 0x000fe800000e0000 */
[----:B0-----:R-:W0:Y:S03]  /*1d570*/  SHFL.IDX PT, R6, R5, 0x2, 0x181f ;  /* 0x00581f0005067f89 */ /* 0x001e2600000e0000 */
[----:B0-----:R-:W-:-:S05]  /*1d580*/  @!P1 LEA R6, P2, R21, R6, 0x1 ;  /* 0x0000000615069211 */ /* 0x001fca00078408ff */
[----:B------:R-:W-:-:S05]  /*1d590*/  @!P1 IMAD.X R0, RZ, RZ, R0, P2 ;  /* 0x000000ffff009224 */ /* 0x000fca00010e0600 */
[----:B------:R-:W-:-:S05]  /*1d5a0*/  @!P1 MOV R7, R0 ;  /* 0x0000000000079202 */ /* 0x000fca0000000f00 */
[----:B------:R0:W-:Y:S02]  /*1d5b0*/  @!P1 LDGSTS.E.BYPASS.LTC128B.128 [R20+0xd400], desc[UR42][R6.64], !P0 ;  /* 0x0d40000006149fae */ /* 0x0001e4000c101d6a */
.L_x_2013:
[----:B------:R-:W-:-:S05]  /*1d5c0*/  VIADD R28, R28, 0xb0 ;  /* 0x000000b01c1c7836 */ /* 0x000fca0000000000 */
        /* <DEDUP_REMOVED lines=9> */
.L_x_1842:
        /* <DEDUP_REMOVED lines=16> */
[----:B------:R-:W2:Y:S03]  /*1d760*/  SYNCS.PHASECHK.TRANS64.TRYWAIT P0, [R22+URZ+0x16820], R0 ;  /* 0x01682000160075a7 */ /* 0x000ea6000800017f */
[----:B-12---:R-:W-:Y:S05]  /*1d770*/  @!P0 BRA `(.L_x_1844) ;  /* 0x0000006000008947 */ /* 0x006fea0003800000 */
.L_x_2014:
[----:B------:R-:W-:Y:S05]  /*1d780*/  BSYNC B0 ;  /* 0x0000000000007941 */ /* 0x000fea0003800000 */
.L_x_1843:
[----:B------:R-:W0:Y:S04]  /*1d790*/  LDL.LU R3, [R1+0x40] ;  /* 0x0000400001037983 */ /* 0x000e280000300800 */
[----:B------:R-:W2:Y:S01]  /*1d7a0*/  LDL R2, [R1+0x1c] ;  /* 0x00001c0001027983 */ /* 0x000ea20000100800 */
[----:B------:R-:W-:Y:S01]  /*1d7b0*/  BSSY B0, `(.L_x_1845) ;  /* 0x000010e000007945 */ /* 0x000fe20003800000 */
[----:B0-----:R-:W-:-:S05]  /*1d7c0*/  VIADD R7, R3, 0xfffffffe ;  /* 0xfffffffe03077836 */ /* 0x001fca0000000000 */
[----:B--2---:R-:W-:-:S13]  /*1d7d0*/  ISETP.GE.AND P0, PT, R7, R2, PT ;  /* 0x000000020700720c */ /* 0x004fda0003f06270 */
[----:B------:R-:W-:Y:S05]  /*1d7e0*/  @!P0 BRA `(.L_x_1846) ;  /* 0x0000001000288947 */ /* 0x000fea0003800000 */
[----:B------:R-:W0:Y:S01]  /*1d7f0*/  S2R R2, SR_TID.X ;  /* 0x0000000000027919 */ /* 0x000e220000002100 */
[----:B------:R-:W-:Y:S01]  /*1d800*/  ULDC UR4, c[0x0][0x2f4] ;  /* 0x0000bd0000047ab9 */ /* 0x000fe20000000800 */
[----:B------:R-:W-:Y:S01]  /*1d810*/  IMAD.MOV.U32 R6, RZ, RZ, R25 ;  /* 0x000000ffff067224 */ /* 0x000fe200078e0019 */
[----:B------:R-:W-:Y:S01]  /*1d820*/  MOV R20, R29 ;  /* 0x0000001d00147202 */ /* 0x000fe20000000f00 */
[----:B------:R2:W-:Y:S01]  /*1d830*/  STL [R1+0x8], R26 ;  /* 0x0000081a01007387 */ /* 0x0005e20000100800 */
[----:B0-----:R-:W-:-:S05]  /*1d840*/  IMAD.SHL.U32 R2, R2, 0x8, RZ ;  /* 0x0000000802027824 */ /* 0x001fca00078e00ff */
[----:B------:R-:W-:-:S04]  /*1d850*/  LOP3.LUT R2, R2, 0x38, RZ, 0xc0, !PT ;  /* 0x0000003802027812 */ /* 0x000fc800078ec0ff */
[----:B--2---:R-:W-:-:S13]  /*1d860*/  ISETP.GE.AND P1, PT, R2, UR4, PT ;  /* 0x0000000402007c0c */ /* 0x004fda000bf26270 */
.L_x_1859:
        /* <DEDUP_REMOVED lines=16> */
[----:B0-----:R-:W-:-:S04]  /*1d970*/  @P0 IMAD.HI.U32 R5, R4, R5, RZ ;  /* 0x0000000504050227 */ /* 0x001fc800078e00ff */
[----:B------:R-:W-:Y:S01]  /*1d980*/  IMAD.MOV.U32 R2, RZ, RZ, R4 ;  /* 0x000000ffff027224 */ /* 0x000fe200078e0004 */
        /* <DEDUP_REMOVED lines=16> */
[----:B------:R-:W-:Y:S02]  /*1da90*/  SEL R29, RZ, 0x1, P0 ;  /* 0x00000001ff1d7807 */ /* 0x000fe40000000000 */
[----:B------:R-:W-:Y:S02]  /*1daa0*/  MOV R26, R7 ;  /* 0x00000007001a7202 */ /* 0x000fe40000000f00 */
[----:B------:R-:W-:Y:S02]  /*1dab0*/  SEL R25, R25, RZ, P0 ;  /* 0x000000ff19197207 */ /* 0x000fe40000000000 */
[----:B------:R-:W-:Y:S02]  /*1dac0*/  LOP3.LUT R29, R20, R29, RZ, 0x3c, !PT ;  /* 0x0000001d141d7212 */ /* 0x000fe400078e3cff */
[----:B--2---:R-:W-:Y:S01]  /*1dad0*/  SHF.R.S32.HI R28, RZ, 0x1f, R4 ;  /* 0x0000001fff1c7819 */ /* 0x004fe20000011404 */
[----:B------:R-:W-:Y:S06]  /*1dae0*/  @!P2 BRA `(.L_x_1847) ;  /* 0x000000000004a947 */ /* 0x000fec0003800000 */
[----:B------:R-:W-:Y:S01]  /*1daf0*/  BPT.TRAP 0x1 ;  /* 0x000000040000795c */ /* 0x000fe20000300000 */
.L_x_1847:
[----:B------:R-:W-:Y:S01]  /*1db00*/  IMAD R5, R25, 0x8, R22 ;  /* 0x0000000819057824 */ /* 0x000fe200078e0216 */
[----:B------:R-:W-:Y:S01]  /*1db10*/  SHF.L.U32 R2, R29, 0x1f, RZ ;  /* 0x0000001f1d027819 */ /* 0x000fe200000006ff */
[----:B------:R-:W-:Y:S03]  /*1db20*/  BSSY B1, `(.L_x_1848) ;  /* 0x0000003000017945 */ /* 0x000fe60003800000 */
[----:B------:R-:W0:Y:S02]  /*1db30*/  SYNCS.PHASECHK.TRANS64.TRYWAIT P0, [R5+URZ+0x16840], R2 ;  /* 0x01684002050075a7 */ /* 0x000e24000800017f */
[----:B0-----:R-:W-:Y:S05]  /*1db40*/  @!P0 BRA `(.L_x_1849) ;  /* 0x0000005c00208947 */ /* 0x001fea0003800000 */
.L_x_2015:
[----:B------:R-:W-:Y:S05]  /*1db50*/  BSYNC B1 ;  /* 0x0000000000017941 */ /* 0x000fea0003800000 */
.L_x_1848:
[----:B------:R-:W2:Y:S01]  /*1db60*/  LDL R9, [R1+0xc] ;  /* 0x00000c0001097983 */ /* 0x000ea20000100800 */
[----:B------:R-:W-:Y:S01]  /*1db70*/  SHF.R.S32.HI R21, RZ, 0x1f, R0 ;  /* 0x0000001fff157819 */ /* 0x000fe20000011400 */
[----:B------:R-:W-:Y:S01]  /*1db80*/  ULDC.64 UR4, c[0x0][0x300] ;  /* 0x0000c00000047ab9 */ /* 0x000fe20000000a00 */
[----:B------:R-:W-:Y:S01]  /*1db90*/  LOP3.LUT P2, RZ, R23, 0x1, RZ, 0xc0, !PT ;  /* 0x0000000117ff7812 */ /* 0x000fe2000784c0ff */
[----:B------:R-:W1:Y:S01]  /*1dba0*/  S2R R8, SR_TID.X ;  /* 0x0000000000087919 */ /* 0x000e620000002100 */
        /* <DEDUP_REMOVED lines=10> */
[----:B------:R-:W-:-:S04]  /*1dc50*/  IMAD.WIDE.U32 R2, R18, UR4, R2 ;  /* 0x0000000412027c25 */ /* 0x000fc8000f8e0002 */
[----:B--2---:R-:W-:Y:S01]  /*1dc60*/  IMAD R7, R9, UR4, RZ ;  /* 0x0000000409077c24 */ /* 0x004fe2000f8e02ff */
[----:B-1----:R-:W-:-:S03]  /*1dc70*/  LOP3.LUT R9, R8, 0x7f, RZ, 0xc0, !PT ;  /* 0x0000007f08097812 */ /* 0x002fc600078ec0ff */
[----:B------:R-:W-:Y:S01]  /*1dc80*/  IMAD R7, R18, UR5, R7 ;  /* 0x0000000512077c24 */ /* 0x000fe2000f8e0207 */
[----:B------:R-:W-:Y:S01]  /*1dc90*/  ULDC.64 UR4, c[0x0][0x2e8] ;  /* 0x0000ba0000047ab9 */ /* 0x000fe20000000a00 */
[----:B------:R-:W-:Y:S02]  /*1dca0*/  IMAD.SHL.U32 R11, R9, 0x8, RZ ;  /* 0x00000008090b7824 */ /* 0x000fe400078e00ff */
[----:B------:R-:W-:Y:S02]  /*1dcb0*/  IMAD.SHL.U32 R9, R8, 0x8, RZ ;  /* 0x0000000808097824 */ /* 0x000fe400078e00ff */
[----:B------:R-:W-:-:S03]  /*1dcc0*/  IMAD.IADD R7, R7, 0x1, R3 ;  /* 0x0000000107077824 */ /* 0x000fc600078e0203 */
[----:B------:R-:W-:-:S04]  /*1dcd0*/  LOP3.LUT R9, R9, 0x1f8, RZ, 0xc0, !PT ;  /* 0x000001f809097812 */ /* 0x000fc800078ec0ff */
[----:B------:R-:W-:Y:S02]  /*1dce0*/  LOP3.LUT R9, R9, 0x38, R8, 0x78, !PT ;  /* 0x0000003809097812 */ /* 0x000fe400078e7808 */
        /* <DEDUP_REMOVED lines=49> */
.L_x_2033:
        /* <DEDUP_REMOVED lines=8> */
.L_x_1851:
        /* <DEDUP_REMOVED lines=11> */
.L_x_1852:
[----:B------:R1:W-:Y:S01]  /*1e130*/  SYNCS.ARRIVE.TRANS64.A1T0 RZ, [R5+URZ+0x16830], RZ ;  /* 0x016830ff05ff79a7 */ /* 0x0003e2000810003f */
[----:B------:R-:W-:Y:S05]  /*1e140*/  @!P3 BRA `(.L_x_1853) ;  /* 0x000000000004b947 */ /* 0x000fea0003800000 */
[----:B------:R-:W-:Y:S01]  /*1e150*/  BPT.TRAP 0x1 ;  /* 0x000000040000795c */ /* 0x000fe20000300000 */
.L_x_1853:
[----:B------:R-:W-:Y:S01]  /*1e160*/  SHF.L.U32 R2, R20, 0x1f, RZ ;  /* 0x0000001f14027819 */ /* 0x000fe200000006ff */
[----:B-1----:R-:W-:Y:S01]  /*1e170*/  IMAD R5, R6, 0x8, R22 ;  /* 0x0000000806057824 */ /* 0x002fe200078e0216 */
[----:B------:R-:W-:Y:S03]  /*1e180*/  BSSY B1, `(.L_x_1854) ;  /* 0x0000003000017945 */ /* 0x000fe60003800000 */
[----:B------:R-:W1:Y:S02]  /*1e190*/  SYNCS.PHASECHK.TRANS64.TRYWAIT P0, [R5+URZ+0x16860], R2 ;  /* 0x01686002050075a7 */ /* 0x000e64000800017f */
[----:B-1----:R-:W-:Y:S05]  /*1e1a0*/  @!P0 BRA `(.L_x_1855) ;  /* 0x0000005c00d88947 */ /* 0x002fea0003800000 */
.L_x_2034:
[----:B------:R-:W-:Y:S05]  /*1e1b0*/  BSYNC B1 ;  /* 0x0000000000017941 */ /* 0x000fea0003800000 */
.L_x_1854:
[----:B------:R-:W2:Y:S04]  /*1e1c0*/  LDL R11, [R1+0x18] ;  /* 0x00001800010b7983 */ /* 0x000ea80000100800 */
[----:B0-----:R-:W2:Y:S01]  /*1e1d0*/  LDL.LU R8, [R1+0x8] ;  /* 0x0000080001087983 */ /* 0x001ea20000300800 */
[----:B------:R-:W0:Y:S01]  /*1e1e0*/  S2R R12, SR_TID.X ;  /* 0x00000000000c7919 */ /* 0x000e220000002100 */
[----:B------:R-:W-:Y:S01]  /*1e1f0*/  UMOV UR4, 0xffffffff ;  /* 0xffffffff00047882 */ /* 0x000fe20000000000 */
[C---:B0-----:R-:W-:Y:S01]  /*1e200*/  IMAD.SHL.U32 R9, R12.reuse, 0x8, RZ ;  /* 0x000000080c097824 */ /* 0x041fe200078e00ff */
[----:B------:R-:W-:-:S04]  /*1e210*/  LOP3.LUT R3, R12, 0x7f, RZ, 0xc0, !PT ;  /* 0x0000007f0c037812 */ /* 0x000fc800078ec0ff */
[----:B------:R-:W-:Y:S01]  /*1e220*/  LOP3.LUT R9, R9, 0x1f8, RZ, 0xc0, !PT ;  /* 0x000001f809097812 */ /* 0x000fe200078ec0ff */
[----:B------:R-:W-:-:S03]  /*1e230*/  IMAD.SHL.U32 R10, R3, 0x8, RZ ;  /* 0x00000008030a7824 */ /* 0x000fc600078e00ff */
[----:B------:R-:W-:Y:S02]  /*1e240*/  LOP3.LUT R9, R9, 0x38, R12, 0x78, !PT ;  /* 0x0000003809097812 */ /* 0x000fe400078e780c */
[----:B------:R-:W-:Y:S02]  /*1e250*/  SHF.R.U32.HI R3, RZ, 0x3, R3 ;  /* 0x00000003ff037819 */ /* 0x000fe40000011603 */
[----:B------:R-:W-:-:S05]  /*1e260*/  LOP3.LUT R9, R9, 0x200, R10, 0xf8, !PT ;  /* 0x0000020009097812 */ /* 0x000fca00078ef80a */
[----:B------:R-:W-:Y:S02]  /*1e270*/  IMAD R6, R6, 0x2000, R9 ;  /* 0x0000200006067824 */ /* 0x000fe400078e0209 */
[----:B--2---:R-:W-:-:S05]  /*1e280*/  IMAD R8, R8, -0x80, R11 ;  /* 0xffffff8008087824 */ /* 0x004fca00078e020b */
[----:B------:R-:W-:Y:S01]  /*1e290*/  IADD3 R8, -R3, R8, RZ ;  /* 0x0000000803087210 */ /* 0x000fe20007ffe1ff */
        /* <DEDUP_REMOVED lines=43> */
[----:B0-----:R-:W-:-:S04]  /*1e550*/  IADD3 R2, P2, R2, R7, RZ ;  /* 0x0000000702027210 */ /* 0x001fc80007f5e0ff */
[----:B-1----:R-:W-:-:S05]  /*1e560*/  IADD3.X R3, RZ, R3, RZ, P2, !PT ;  /* 0x00000003ff037210 */ /* 0x002fca00017fe4ff */
[----:B------:R0:W-:Y:S04]  /*1e570*/  LDGSTS.E.BYPASS.LTC128B.128 [R6+0x3400], desc[UR42][R2.64], !P0 ;  /* 0x0340000002067fae */ /* 0x0001e8000c101d6a */
[----:B0-2---:R0:W1:Y:S02]  /*1e580*/  SHFL.IDX PT, R2, R17, 0x7, 0x181f ;  /* 0x00f81f0011027f89 */ /* 0x00506400000e0000 */
.L_x_2052:
        /* <DEDUP_REMOVED lines=28> */
.L_x_1857:
        /* <DEDUP_REMOVED lines=12> */
.L_x_1858:
[----:B------:R-:W2:Y:S01]  /*1e810*/  LDL R0, [R1+0x1c] ;  /* 0x00001c0001007983 */ /* 0x000ea20000100800 */
[----:B------:R0:W-:Y:S01]  /*1e820*/  SYNCS.ARRIVE.TRANS64.A1T0 RZ, [R5+URZ+0x16850], RZ ;  /* 0x016850ff05ff79a7 */ /* 0x0001e2000810003f */
[C---:B------:R-:W-:Y:S01]  /*1e830*/  VIADD R7, R26.reuse, 0xffffffff ;  /* 0xffffffff1a077836 */ /* 0x040fe20000000000 */
[----:B------:R-:W-:Y:S01]  /*1e840*/  MOV R6, R25 ;  /* 0x0000001900067202 */ /* 0x000fe20000000f00 */
[----:B------:R0:W-:Y:S01]  /*1e850*/  STL [R1+0x8], R26 ;  /* 0x0000081a01007387 */ /* 0x0001e20000100800 */
[----:B------:R-:W-:Y:S01]  /*1e860*/  IMAD.MOV.U32 R20, RZ, RZ, R29 ;  /* 0x000000ffff147224 */ /* 0x000fe200078e001d */
[----:B--2---:R-:W-:-:S13]  /*1e870*/  ISETP.GT.AND P0, PT, R26, R0, PT ;  /* 0x000000001a00720c */ /* 0x004fda0003f04270 */
[----:B0-----:R-:W-:Y:S05]  /*1e880*/  @P0 BRA `(.L_x_1859) ;  /* 0xffffffec00f80947 */ /* 0x001fea000383ffff */
.L_x_1846:
[----:B------:R-:W-:Y:S05]  /*1e890*/  BSYNC B0 ;  /* 0x0000000000007941 */ /* 0x000fea0003800000 */
.L_x_1845:
[----:B-1----:R-:W0:Y:S01]  /*1e8a0*/  S2R R0, SR_TID.X ;  /* 0x0000000000007919 */ /* 0x002e220000002100 */
        /* <DEDUP_REMOVED lines=16> */
.L_x_1861:
[----:B------:R-:W-:Y:S05]  /*1e9b0*/  BSYNC B0 ;  /* 0x0000000000007941 */ /* 0x000fea0003800000 */
.L_x_1860:
[----:B------:R-:W-:-:S05]  /*1e9c0*/  IMAD.U32 R0, RZ, RZ, UR38 ;  /* 0x00000026ff007e24 */ /* 0x000fca000f8e00ff */
[----:B------:R-:W-:-:S13]  /*1e9d0*/  ISETP.NE.AND P0, PT, R0, 0x3, PT ;  /* 0x000000030000780c */ /* 0x000fda0003f05270 */
[----:B------:R-:W-:Y:S05]  /*1e9e0*/  @!P0 BRA `(.L_x_1862) ;  /* 0x0000000000048947 */ /* 0x000fea0003800000 */
[----:B------:R-:W-:Y:S01]  /*1e9f0*/  BPT.TRAP 0x1 ;  /* 0x000000040000795c */ /* 0x000fe20000300000 */
.L_x_1862:
[----:B------:R-:W2:Y:S01]  /*1ea00*/  LDL.LU R2, [R1+0x18] ;  /* 0x0000180001027983 */ /* 0x000ea20000300800 */
[----:B------:R-:W-:Y:S01]  /*1ea10*/  IMAD R0, R25, 0x8, R22 ;  /* 0x0000000819007824 */ /* 0x000fe200078e0216 */
[----:B------:R-:W-:Y:S01]  /*1ea20*/  SHF.L.U32 R3, R29, 0x1f, RZ ;  /* 0x0000001f1d037819 */ /* 0x000fe200000006ff */
[----:B------:R-:W-:Y:S03]  /*1ea30*/  BSSY B0, `(.L_x_1863) ;  /* 0x0000004000007945 */ /* 0x000fe60003800000 */
[----:B------:R-:W0:Y:S01]  /*1ea40*/  SYNCS.PHASECHK.TRANS64.TRYWAIT P0, [R0+URZ+0x16860], R3 ;  /* 0x01686003000075a7 */ /* 0x000e22000800017f */
[----:B--2---:R-:W-:Y:S01]  /*1ea50*/  IMAD R6, R26, -0x80, R2 ;  /* 0xffffff801a067824 */ /* 0x004fe200078e0202 */
[----:B0-----:R-:W-:Y:S06]  /*1ea60*/  @!P0 BRA `(.L_x_1864) ;  /* 0x0000006000048947 */ /* 0x001fec0003800000 */
.L_x_2053:
[----:B------:R-:W-:Y:S05]  /*1ea70*/  BSYNC B0 ;  /* 0x0000000000007941 */ /* 0x000fea0003800000 */
.L_x_1863:
[----:B------:R-:W1:Y:S01]  /*1ea80*/  S2R R8, SR_TID.X ;  /* 0x0000000000087919 */ /* 0x000e620000002100 */
[----:B------:R-:W-:Y:S01]  /*1ea90*/  ULDC UR4, c[0x0][0x2f4] ;  /* 0x0000bd0000047ab9 */ /* 0x000fe20000000800 */
[C---:B-1----:R-:W-:Y:S01]  /*1eaa0*/  IMAD.SHL.U32 R2, R8.reuse, 0x8, RZ ;  /* 0x0000000808027824 */ /* 0x042fe200078e00ff */
[C---:B------:R-:W-:Y:S01]  /*1eab0*/  LOP3.LUT R5, R8.reuse, 0x7f, RZ, 0xc0, !PT ;  /* 0x0000007f08057812 */ /* 0x040fe200078ec0ff */
[----:B------:R-:W-:-:S03]  /*1eac0*/  IMAD.SHL.U32 R7, R8, 0x8, RZ ;  /* 0x0000000808077824 */ /* 0x000fc600078e00ff */
[----:B------:R-:W-:Y:S01]  /*1ead0*/  LOP3.LUT R2, R2, 0x1f8, RZ, 0xc0, !PT ;  /* 0x000001f802027812 */ /* 0x000fe200078ec0ff */
[----:B------:R-:W-:Y:S01]  /*1eae0*/  IMAD.SHL.U32 R4, R5, 0x8, RZ ;  /* 0x0000000805047824 */ /* 0x000fe200078e00ff */
[----:B------:R-:W-:Y:S02]  /*1eaf0*/  LOP3.LUT R7, R7, 0x38, RZ, 0xc0, !PT ;  /* 0x0000003807077812 */ /* 0x000fe400078ec0ff */
[----:B------:R-:W-:Y:S02]  /*1eb00*/  LOP3.LUT R2, R2, 0x38, R8, 0x78, !PT ;  /* 0x0000003802027812 */ /* 0x000fe400078e7808 */
[----:B------:R-:W-:Y:S01]  /*1eb10*/  ISETP.GE.AND P0, PT, R7, UR4, PT ;  /* 0x0000000407007c0c */ /* 0x000fe2000bf06270 */
[----:B------:R-:W-:Y:S01]  /*1eb20*/  UMOV UR4, 0xffffffff ;  /* 0xffffffff00047882 */ /* 0x000fe20000000000 */
[----:B------:R-:W-:Y:S02]  /*1eb30*/  SHF.R.U32.HI R5, RZ, 0x3, R5 ;  /* 0x00000003ff057819 */ /* 0x000fe40000011605 */
[----:B------:R-:W-:-:S03]  /*1eb40*/  LOP3.LUT R2, R2, 0x200, R4, 0xf8, !PT ;  /* 0x0000020002027812 */ /* 0x000fc600078ef804 */
[----:B------:R-:W-:Y:S01]  /*1eb50*/  IMAD.IADD R6, R6, 0x1, -R5 ;  /* 0x0000000106067824 */ /* 0x000fe200078e0a05 */
[----:B------:R-:W-:Y:S01]  /*1eb60*/  LEA R4, R25, R2, 0xd ;  /* 0x0000000219047211 */ /* 0x000fe200078e68ff */
[----:B------:R-:W-:Y:S06]  /*1eb70*/  BRA.DIV UR4, `(.L_x_1865) ;  /* 0x0000005e04d47947 */ /* 0x000fec000b800000 */
[----:B------:R-:W1:Y:S01]  /*1eb80*/  SHFL.IDX PT, R14, R17, RZ, 0x181f ;  /* 0x00181fff110e7589 */ /* 0x000e6200000e0000 */
[----:B------:R-:W-:Y:S01]  /*1eb90*/  IMAD.SHL.U32 R5, R7, 0x2, RZ ;  /* 0x0000000207057824 */ /* 0x000fe200078e00ff */
[----:B------:R-:W-:Y:S01]  /*1eba0*/  ISETP.LT.OR P1, PT, R6, 0x1, P0 ;  /* 0x000000010600780c */ /* 0x000fe20000721670 */
[----:B------:R-:W-:Y:S01]  /*1ebb0*/  IMAD R4, R4, 0x2, R22 ;  /* 0x0000000204047824 */ /* 0x000fe200078e0216 */
[----:B0-----:R-:W0:Y:S02]  /*1ebc0*/  SHFL.IDX PT, R3, R24, RZ, 0x181f ;  /* 0x00181fff18037589 */ /* 0x001e2400000e0000 */
[----:B-1----:R-:W-:Y:S02]  /*1ebd0*/  IADD3 R2, P2, R14, R5, RZ ;  /* 0x000000050e027210 */ /* 0x002fe40007f5e0ff */
[----:B------:R-:W1:Y:S03]  /*1ebe0*/  SHFL.IDX PT, R14, R17, 0x1, 0x181f ;  /* 0x00381f00110e7f89 */ /* 0x000e6600000e0000 */
        /* <DEDUP_REMOVED lines=39> */
.L_x_2071:
[----:B------:R-:W-:Y:S02]  /*1ee60*/  ISETP.LT.OR P0, PT, R6, 0x71, P0 ;  /* 0x000000710600780c */ /* 0x000fe40000701670 */
[----:B--23--:R-:W-:-:S05]  /*1ee70*/  IADD3 R2, P1, R14, R5, RZ ;  /* 0x000000050e027210 */ /* 0x00cfca0007f3e0ff */
[----:B------:R-:W-:-:S06]  /*1ee80*/  IMAD.X R3, RZ, RZ, R24, P1 ;  /* 0x000000ffff037224 */ /* 0x000fcc00008e0618 */
[----:B------:R-:W-:Y:S01]  /*1ee90*/  @!PT LDS RZ, [RZ] ;  /* 0x00000000fffff984 */ /* 0x000fe20000000800 */
[----:B------:R-:W-:Y:S01]  /*1eea0*/  @!PT LDS RZ, [RZ] ;  /* 0x00000000fffff984 */ /* 0x000fe20000000800 */
[----:B------:R-:W-:Y:S01]  /*1eeb0*/  @!PT LDS RZ, [RZ] ;  /* 0x00000000fffff984 */ /* 0x000fe20000000800 */
[----:B------:R0:W-:Y:S01]  /*1eec0*/  LDGSTS.E.BYPASS.LTC128B.128 [R4+0x3c00], desc[UR42][R2.64], !P0 ;  /* 0x03c0000002047fae */ /* 0x0001e2000c101d6a */
[----:B------:R-:W-:Y:S01]  /*1eed0*/  PLOP3.LUT P0, PT, PT, PT, PT, 0x80, 0x0 ;  /* 0x000000000000781c */ /* 0x000fe20003f0f070 */
[----:B------:R-:W-:-:S12]  /*1eee0*/  NOP ;  /* 0x0000000000007918 */ /* 0x000fd80000000000 */
.L_x_1866:
        /* <DEDUP_REMOVED lines=11> */
.L_x_1867:
[----:B------:R-:W-:Y:S01]  /*1efa0*/  VIADD R25, R25, 0x1 ;  /* 0x0000000119197836 */ /* 0x000fe20000000000 */
[----:B------:R0:W-:Y:S04]  /*1efb0*/  SYNCS.ARRIVE.TRANS64.A1T0 RZ, [R0+URZ+0x16850], RZ ;  /* 0x016850ff00ff79a7 */ /* 0x0001e8000810003f */
[----:B------:R-:W-:-:S04]  /*1efc0*/  ISETP.NE.AND P0, PT, R25, 0x2, PT ;  /* 0x000000021900780c */ /* 0x000fc80003f05270 */
[----:B0-----:R-:W-:Y:S02]  /*1efd0*/  SEL R0, RZ, 0x1, P0 ;  /* 0x00000001ff007807 */ /* 0x001fe40000000000 */
[----:B------:R-:W-:Y:S02]  /*1efe0*/  SEL R25, R25, RZ, P0 ;  /* 0x000000ff19197207 */ /* 0x000fe40000000000 */
[----:B------:R-:W-:-:S07]  /*1eff0*/  LOP3.LUT R29, R29, R0, RZ, 0x3c, !PT ;  /* 0x000000001d1d7212 */ /* 0x000fce00078e3cff */
.L_x_1826:
[----:B------:R-:W-:Y:S05]  /*1f000*/  BSYNC B7 ;  /* 0x0000000000077941 */ /* 0x000fea0003800000 */
.L_x_1824:
[----:B------:R-:W-:-:S13]  /*1f010*/  LOP3.LUT P0, RZ, R23, 0x4, RZ, 0xc0, !PT ;  /* 0x0000000417ff7812 */ /* 0x000fda000780c0ff */
[----:B------:R-:W-:Y:S05]  /*1f020*/  @!P0 BRA `(.L_x_1868) ;  /* 0x0000000000248947 */ /* 0x000fea0003800000 */
[----:B------:R-:W-:Y:S05]  /*1f030*/  WARPSYNC.ALL ;  /* 0x0000000000007948 */ /* 0x000fea0003800000 */
[----:B------:R-:W3:Y:S08]  /*1f040*/  S2UR UR5, SR_CgaCtaId ;  /* 0x00000000000579c3 */ /* 0x000ef00000008800 */
[----:B------:R-:W-:Y:S06]  /*1f050*/  BAR.SYNC.DEFER_BLOCKING 0x5, 0x200 ;  /* 0x0148000000007b1d */ /* 0x000fec0000010000 */
[----:B------:R-:W-:-:S02]  /*1f060*/  UMOV UR4, 0x400 ;  /* 0x0000040000047882 */ /* 0x000fc40000000000 */
[----:B---3--:R-:W-:-:S06]  /*1f070*/  ULEA UR4, UR5, UR4, 0x18 ;  /* 0x0000000405047291 */ /* 0x008fcc000f8ec03f */
[----:B------:R-:W-:-:S05]  /*1f080*/  IMAD.U32 R22, RZ, RZ, UR4 ;  /* 0x00000004ff167e24 */ /* 0x000fca000f8e00ff */
[----:B------:R3:W4:Y:S01]  /*1f090*/  LDS.128 R16, [R22+0x168d0] ;  /* 0x0168d00016107984 */ /* 0x0007220000000c00 */
[----:B------:R-:W-:Y:S06]  /*1f0a0*/  BAR.ARV 0x4, 0x200 ;  /* 0x0108000000007b1d */ /* 0x000fec0000002000 */
[----:B------:R-:W-:Y:S05]  /*1f0b0*/  BRA `(.L_x_1869) ;  /* 0x0000000800cc7947 */ /* 0x000fea0003800000 */
.L_x_1868:
        /* <DEDUP_REMOVED lines=10> */
[----:B------:R0:W3:Y:S01]  /*1f160*/  @!P1 LDG.E R3, desc[UR42][R2.64] ;  /* 0x0000002a02039981 */ /* 0x0000e2000c1e1900 */
[C---:B------:R-:W-:Y:S02]  /*1f170*/  ISETP.GE.U32.AND P2, PT, R7.reuse, 0x2, PT ;  /* 0x000000020700780c */ /* 0x040fe40003f46070 */
[C---:B------:R-:W-:Y:S01]  /*1f180*/  ISETP.GE.U32.AND P3, PT, R7.reuse, 0x4, PT ;  /* 0x000000040700780c */ /* 0x040fe20003f66070 */
[----:B------:R-:W-:Y:S01]  /*1f190*/  SHFL.IDX PT, R0, R16, RZ, 0x1f ;  /* 0x00001fff10007589 */ /* 0x000fe200000e0000 */
[C---:B------:R-:W-:Y:S02]  /*1f1a0*/  ISETP.GE.U32.AND P4, PT, R7.reuse, 0x8, PT ;  /* 0x000000080700780c */ /* 0x040fe40003f86070 */
[----:B------:R-:W-:Y:S01]  /*1f1b0*/  ISETP.GE.U32.AND P5, PT, R7, 0x10, PT ;  /* 0x000000100700780c */ /* 0x000fe20003fa6070 */
[----:B------:R-:W-:Y:S01]  /*1f1c0*/  SHFL.IDX PT, R16, R16, 0x1, 0x1f ;  /* 0x00201f0010107f89 */ /* 0x000fe200000e0000 */
[----:B0-----:R-:W-:Y:S01]  /*1f1d0*/  IMAD.MOV.U32 R2, RZ, RZ, RZ ;  /* 0x000000ffff027224 */ /* 0x001fe200078e00ff */
[----:B---3--:R-:W-:-:S02]  /*1f1e0*/  @!P1 MOV R2, R3 ;  /* 0x0000000300029202 */ /* 0x008fc40000000f00 */
[----:B------:R-:W-:-:S03]  /*1f1f0*/  ISETP.NE.AND P1, PT, R7, RZ, PT ;  /* 0x000000ff0700720c */ /* 0x000fc60003f25270 */
[----:B------:R-:W0:Y:S02]  /*1f200*/  SHFL.UP PT, R14, R2, 0x1, RZ ;  /* 0x04200000020e7989 */ /* 0x000e2400000e00ff */
[----:B0-----:R-:W-:-:S05]  /*1f210*/  SEL R5, R14, RZ, P1 ;  /* 0x000000ff0e057207 */ /* 0x001fca0000800000 */
[----:B------:R-:W-:-:S05]  /*1f220*/  IMAD.IADD R4, R2, 0x1, R5 ;  /* 0x0000000102047824 */ /* 0x000fca00078e0205 */
[----:B------:R-:W0:Y:S02]  /*1f230*/  SHFL.UP PT, R14, R4, 0x2, RZ ;  /* 0x04400000040e7989 */ /* 0x000e2400000e00ff */
[----:B0-----:R-:W-:-:S05]  /*1f240*/  SEL R5, R14, RZ, P2 ;  /* 0x000000ff0e057207 */ /* 0x001fca0001000000 */
[----:B------:R-:W-:-:S05]  /*1f250*/  IMAD.IADD R5, R4, 0x1, R5 ;  /* 0x0000000104057824 */ /* 0x000fca00078e0205 */
[----:B------:R-:W2:Y:S02]  /*1f260*/  SHFL.UP PT, R14, R5, 0x4, RZ ;  /* 0x04800000050e7989 */ /* 0x000ea400000e00ff */
[----:B--2---:R-:W-:-:S05]  /*1f270*/  SEL R6, R14, RZ, P3 ;  /* 0x000000ff0e067207 */ /* 0x004fca0001800000 */
[----:B------:R-:W-:-:S05]  /*1f280*/  IMAD.IADD R6, R5, 0x1, R6 ;  /* 0x0000000105067824 */ /* 0x000fca00078e0206 */
[----:B------:R-:W0:Y:S02]  /*1f290*/  SHFL.UP PT, R14, R6, 0x8, RZ ;  /* 0x05000000060e7989 */ /* 0x000e2400000e00ff */
[----:B0-----:R-:W-:-:S05]  /*1f2a0*/  SEL R3, R14, RZ, P4 ;  /* 0x000000ff0e037207 */ /* 0x001fca0002000000 */
[----:B------:R-:W-:-:S05]  /*1f2b0*/  IMAD.IADD R4, R6, 0x1, R3 ;  /* 0x0000000106047824 */ /* 0x000fca00078e0203 */
[----:B------:R-:W0:Y:S02]  /*1f2c0*/  SHFL.UP PT, R14, R4, 0x10, RZ ;  /* 0x06000000040e7989 */ /* 0x000e2400000e00ff */
[----:B0-----:R-:W-:-:S05]  /*1f2d0*/  SEL R3, R14, RZ, P5 ;  /* 0x000000ff0e037207 */ /* 0x001fca0002800000 */
[----:B------:R-:W-:-:S05]  /*1f2e0*/  IMAD.IADD R3, R4, 0x1, R3 ;  /* 0x0000000104037824 */ /* 0x000fca00078e0203 */
[----:B------:R0:W2:Y:S02]  /*1f2f0*/  SHFL.IDX PT, R14, R3, 0x1f, 0x1f ;  /* 0x03e01f00030e7f89 */ /* 0x0000a400000e0000 */
.L_x_2081:
[----:B------:R-:W-:Y:S02]  /*1f300*/  ULDC UR4, c[0x0][0xc38] ;  /* 0x00030e0000047ab9 */ /* 0x000fe40000000800 */
[----:B------:R-:W-:-:S04]  /*1f310*/  IMAD.U32 R4, RZ, RZ, UR4 ;  /* 0x00000004ff047e24 */ /* 0x000fc8000f8e00ff */
[----:B--2---:R-:W-:-:S04]  /*1f320*/  IMAD R5, R14, R4, RZ ;  /* 0x000000040e057224 */ /* 0x004fc800078e02ff */
[----:B------:R-:W-:-:S05]  /*1f330*/  IMAD.IADD R16, R16, 0x1, R5 ;  /* 0x0000000110107824 */ /* 0x000fca00078e0205 */
[----:B------:R-:W-:-:S13]  /*1f340*/  ISETP.GT.AND P6, PT, R16, R0, PT ;  /* 0x000000001000720c */ /* 0x000fda0003fc4270 */
[----:B------:R-:W-:Y:S05]  /*1f350*/  @P6 BRA `(.L_x_1871) ;  /* 0x00000000009c6947 */ /* 0x000fea0003800000 */
.L_x_1876:
[----:B------:R-:W2:Y:S01]  /*1f360*/  LDC R4, c[0x0][0xc3c] ;  /* 0x00030f00ff047b82 */ /* 0x000ea20000000800 */
[----:B------:R-:W-:-:S04]  /*1f370*/  IADD3 R19, R19, 0x1f, RZ ;  /* 0x0000001f13137810 */ /* 0x000fc80007ffe0ff */
[----:B--2---:R-:W-:-:S13]  /*1f380*/  ISETP.GE.AND P6, PT, R19, R4, PT ;  /* 0x000000041300720c */ /* 0x004fda0003fc6270 */
[----:B------:R-:W-:Y:S05]  /*1f390*/  @P6 BRA `(.L_x_1872) ;  /* 0x0000000400d06947 */ /* 0x000fea0003800000 */
[----:B------:R-:W2:Y:S01]  /*1f3a0*/  S2R R2, SR_TID.X ;  /* 0x0000000000027919 */ /* 0x000ea20000002100 */
[----:B------:R-:W-:Y:S01]  /*1f3b0*/  BSSY B0, `(.L_x_1873) ;  /* 0x0000009000007945 */ /* 0x000fe20003800000 */
[----:B--2---:R-:W-:-:S05]  /*1f3c0*/  LOP3.LUT R2, R2, 0x1f, RZ, 0xc0, !PT ;  /* 0x0000001f02027812 */ /* 0x004fca00078ec0ff */
[----:B------:R-:W-:Y:S02]  /*1f3d0*/  IMAD.IADD R5, R19, 0x1, R2 ;  /* 0x0000000113057824 */ /* 0x000fe400078e0202 */
[----:B------:R-:W-:-:S03]  /*1f3e0*/  IMAD.MOV.U32 R2, RZ, RZ, RZ ;  /* 0x000000ffff027224 */ /* 0x000fc600078e00ff */
[----:B------:R-:W-:-:S13]  /*1f3f0*/  ISETP.GE.OR P6, PT, R5, R4, !P0 ;  /* 0x000000040500720c */ /* 0x000fda00047c6670 */
[----:B------:R-:W-:Y:S05]  /*1f400*/  @P6 BRA `(.L_x_1874) ;  /* 0x00000000000c6947 */ /* 0x000fea0003800000 */
[----:B0-----:R-:W0:Y:S02]  /*1f410*/  LDC.64 R2, c[0x0][0xc80] ;  /* 0x00032000ff027b82 */ /* 0x001e240000000a00 */
[----:B0-----:R-:W-:-:S06]  /*1f420*/  IMAD.WIDE R2, R5, 0x4, R2 ;  /* 0x0000000405027825 */ /* 0x001fcc00078e0202 */
[----:B------:R2:W5:Y:S02]  /*1f430*/  LDG.E R2, desc[UR42][R2.64] ;  /* 0x0000002a02027981 */ /* 0x000564000c1e1900 */
.L_x_1874:
[----:B------:R-:W-:Y:S05]  /*1f440*/  BSYNC B0 ;  /* 0x0000000000007941 */ /* 0x000fea0003800000 */
.L_x_1873:
[----:B------:R-:W-:-:S03]  /*1f450*/  UMOV UR4, 0xffffffff ;  /* 0xffffffff00047882 */ /* 0x000fc60000000000 */
[----:B------:R-:W-:Y:S05]  /*1f460*/  BRA.DIV UR4, `(.L_x_1875) ;  /* 0x0000006204e87947 */ /* 0x000fea000b800000 */
[----:B-----5:R-:W3:Y:S02]  /*1f470*/  SHFL.UP PT, R14, R2, 0x1, RZ ;  /* 0x04200000020e7989 */ /* 0x020ee400000e00ff */
[----:B---3--:R-:W-:-:S05]  /*1f480*/  SEL R13, R14, RZ, P1 ;  /* 0x000000ff0e0d7207 */ /* 0x008fca0000800000 */
[----:B------:R-:W-:-:S05]  /*1f490*/  IMAD.IADD R13, R2, 0x1, R13 ;  /* 0x00000001020d7824 */ /* 0x000fca00078e020d */
[----:B------:R-:W3:Y:S02]  /*1f4a0*/  SHFL.UP PT, R14, R13, 0x2, RZ ;  /* 0x044000000d0e7989 */ /* 0x000ee400000e00ff */
[----:B---3--:R-:W-:-:S05]  /*1f4b0*/  SEL R14, R14, RZ, P2 ;  /* 0x000000ff0e0e7207 */ /* 0x008fca0001000000 */
[----:B0-2---:R-:W-:-:S05]  /*1f4c0*/  IMAD.IADD R3, R13, 0x1, R14 ;  /* 0x000000010d037824 */ /* 0x005fca00078e020e */
        /* <DEDUP_REMOVED lines=10> */
.L_x_2089:
[----:B------:R-:W-:Y:S02]  /*1f570*/  ULDC UR4, c[0x0][0xc38] ;  /* 0x00030e0000047ab9 */ /* 0x000fe40000000800 */
[----:B------:R-:W-:-:S05]  /*1f580*/  MOV R4, UR4 ;  /* 0x0000000400047c02 */ /* 0x000fca0008000f00 */
[----:B--2---:R-:W-:-:S04]  /*1f590*/  IMAD R5, R14, R4, RZ ;  /* 0x000000040e057224 */ /* 0x004fc800078e02ff */
[----:B------:R-:W-:-:S05]  /*1f5a0*/  IMAD.IADD R16, R5, 0x1, R16 ;  /* 0x0000000105107824 */ /* 0x000fca00078e0210 */
[----:B------:R-:W-:-:S13]  /*1f5b0*/  ISETP.GT.AND P6, PT, R16, R0, PT ;  /* 0x000000001000720c */ /* 0x000fda0003fc4270 */
[----:B------:R-:W-:Y:S05]  /*1f5c0*/  @!P6 BRA `(.L_x_1876) ;  /* 0xfffffffc0064e947 */ /* 0x000fea000383ffff */
.L_x_1871:
        /* <DEDUP_REMOVED lines=8> */
.L_x_2093:
[----:B------:R-:W-:Y:S01]  /*1f650*/  ISETP.NE.AND P0, PT, R6, RZ, PT ;  /* 0x000000ff0600720c */ /* 0x000fe20003f05270 */
[----:B------:R-:W-:-:S12]  /*1f660*/  IMAD.MOV.U32 R6, RZ, RZ, RZ ;  /* 0x000000ffff067224 */ /* 0x000fd800078e00ff */
[----:B------:R-:W-:Y:S05]  /*1f670*/  @!P0 BRA `(.L_x_1878) ;  /* 0x0000000000108947 */ /* 0x000fea0003800000 */
[----:B------:R-:W-:Y:S01]  /*1f680*/  UMOV UR4, 0xffffffff ;  /* 0xffffffff00047882 */ /* 0x000fe20000000000 */
[----:B-1----:R-:W-:Y:S02]  /*1f690*/  VIADD R12, R5, 0xffffffff ;  /* 0xffffffff050c7836 */ /* 0x002fe40000000000 */
[----:B------:R-:W-:Y:S05]  /*1f6a0*/  BRA.DIV UR4, `(.L_x_1879) ;  /* 0x00000066045c7947 */ /* 0x000fea000b800000 */
[----:B------:R4:W1:Y:S02]  /*1f6b0*/  SHFL.IDX PT, R6, R3, R12, 0x1f ;  /* 0x00001f0c03067589 */ /* 0x00086400000e0000 */
.L_x_1878:
[----:B0-2-4-:R-:W0:Y:S01]  /*1f6c0*/  LDC.64 R2, c[0x0][0xc90] ;  /* 0x00032400ff027b82 */ /* 0x015e220000000a00 */
[----:B------:R-:W-:-:S04]  /*1f6d0*/  IMAD.IADD R19, R5, 0x1, R19 ;  /* 0x0000000105137824 */ /* 0x000fc800078e0213 */
[----:B0-----:R-:W-:-:S05]  /*1f6e0*/  IMAD.WIDE R2, R19, 0x4, R2 ;  /* 0x0000000413027825 */ /* 0x001fca00078e0202 */
[----:B------:R0:W3:Y:S01]  /*1f6f0*/  LDG.E R7, desc[UR42][R2.64] ;  /* 0x0000002a02077981 */ /* 0x0000e2000c1e1900 */
[----:B-1----:R-:W-:-:S04]  /*1f700*/  IMAD R16, R6, R4, R16 ;  /* 0x0000000406107224 */ /* 0x002fc800078e0210 */
[----:B------:R-:W-:Y:S01]  /*1f710*/  IMAD.IADD R0, R0, 0x1, -R16 ;  /* 0x0000000100007824 */ /* 0x000fe200078e0a10 */
[----:B0-----:R-:W-:Y:S01]  /*1f720*/  MOV R2, RZ ;  /* 0x000000ff00027202 */ /* 0x001fe20000000f00 */
[----:B---3--:R-:W-:-:S05]  /*1f730*/  IMAD R5, R17, R7, RZ ;  /* 0x0000000711057224 */ /* 0x008fca00078e02ff */
[-C--:B------:R-:W-:Y:S02]  /*1f740*/  IABS R8, R5.reuse ;  /* 0x0000000500087213 */ /* 0x080fe40000000000 */
[----:B------:R-:W-:Y:S02]  /*1f750*/  IABS R6, R5 ;  /* 0x0000000500067213 */ /* 0x000fe40000000000 */
[----:B------:R-:W0:Y:S03]  /*1f760*/  I2F.RP R9, R8 ;  /* 0x0000000800097306 */ /* 0x000e260000209400 */
[----:B------:R-:W-:-:S05]  /*1f770*/  IMAD.MOV R6, RZ, RZ, -R6 ;  /* 0x000000ffff067224 */ /* 0x000fca00078e0a06 */
[----:B0-----:R-:W0:Y:S02]  /*1f780*/  MUFU.RCP R9, R9 ;  /* 0x0000000900097308 */ /* 0x001e240000001000 */
[----:B0-----:R-:W-:-:S06]  /*1f790*/  VIADD R10, R9, 0xffffffe ;  /* 0x0ffffffe090a7836 */ /* 0x001fcc0000000000 */
[----:B------:R-:W0:Y:S02]  /*1f7a0*/  F2I.FTZ.U32.TRUNC.NTZ R3, R10 ;  /* 0x0000000a00037305 */ /* 0x000e24000021f000 */
        /* <DEDUP_REMOVED lines=21> */
[----:B------:R-:W-:-:S04]  /*1f900*/  VIADDMNMX R4, R3, R4, R7, PT ;  /* 0x0000000403047246 */ /* 0x000fc80003800107 */
[----:B------:R-:W-:-:S04]  /*1f910*/  IABS R7, R4 ;  /* 0x0000000400077213 */ /* 0x000fc80000000000 */
[----:B------:R-:W0:Y:S08]  /*1f920*/  I2F.RP R8, R7 ;  /* 0x0000000700087306 */ /* 0x000e300000209400 */
[----:B0-----:R-:W0:Y:S02]  /*1f930*/  MUFU.RCP R8, R8 ;  /* 0x0000000800087308 */ /* 0x001e240000001000 */
[----:B0-----:R-:W-:-:S06]  /*1f940*/  IADD3 R3, R8, 0xffffffe, RZ ;  /* 0x0ffffffe08037810 */ /* 0x001fcc0007ffe0ff */
[----:B------:R-:W0:Y:S02]  /*1f950*/  F2I.FTZ.U32.TRUNC.NTZ R3, R3 ;  /* 0x0000000300037305 */ /* 0x000e24000021f000 */
[----:B0-----:R-:W-:-:S04]  /*1f960*/  IMAD.MOV R0, RZ, RZ, -R3 ;  /* 0x000000ffff007224 */ /* 0x001fc800078e0a03 */
[----:B------:R-:W-:Y:S01]  /*1f970*/  IMAD R9, R0, R7, RZ ;  /* 0x0000000700097224 */ /* 0x000fe200078e02ff */
[----:B------:R-:W-:-:S03]  /*1f980*/  IABS R0, R4 ;  /* 0x0000000400007213 */ /* 0x000fc60000000000 */
[----:B------:R-:W-:Y:S01]  /*1f990*/  IMAD.HI.U32 R2, R3, R9, R2 ;  /* 0x0000000903027227 */ /* 0x000fe200078e0002 */
[----:B------:R-:W-:-:S03]  /*1f9a0*/  IABS R9, R5 ;  /* 0x0000000500097213 */ /* 0x000fc60000000000 */
        /* <DEDUP_REMOVED lines=8> */
[C---:B------:R-:W-:Y:S01]  /*1fa30*/  LOP3.LUT R0, R5.reuse, R4, RZ, 0x3c, !PT ;  /* 0x0000000405007212 */ /* 0x040fe200078e3cff */
[----:B------:R-:W-:-:S03]  /*1fa40*/  IMAD.IADD R5, R5, 0x1, R6 ;  /* 0x0000000105057824 */ /* 0x000fc600078e0206 */
[----:B------:R-:W-:-:S07]  /*1fa50*/  ISETP.GE.AND P2, PT, R0, RZ, PT ;  /* 0x000000ff0000720c */ /* 0x000fce0003f46270 */
[----:B------:R-:W-:-:S06]  /*1fa60*/  @P0 VIADD R2, R2, 0x1 ;  /* 0x0000000102020836 */ /* 0x000fcc0000000000 */
[----:B------:R-:W-:Y:S02]  /*1fa70*/  @!P2 IADD3 R2, -R2, RZ, RZ ;  /* 0x000000ff0202a210 */ /* 0x000fe40007ffe1ff */
[----:B------:R-:W-:Y:S01]  /*1fa80*/  @!P1 LOP3.LUT R2, RZ, R4, RZ, 0x33, !PT ;  /* 0x00000004ff029212 */ /* 0x000fe200078e33ff */
[----:B------:R-:W-:-:S04]  /*1fa90*/  IMAD.MOV R4, RZ, RZ, -R4 ;  /* 0x000000ffff047224 */ /* 0x000fc800078e0a04 */
[----:B------:R-:W-:Y:S01]  /*1faa0*/  IMAD R18, R2, R4, R5 ;  /* 0x0000000402127224 */ /* 0x000fe200078e0205 */
[----:B------:R-:W-:-:S05]  /*1fab0*/  LOP3.LUT R2, RZ, R2, RZ, 0x33, !PT ;  /* 0x00000002ff027212 */ /* 0x000fca00078e33ff */
[----:B------:R-:W-:Y:S01]  /*1fac0*/  IMAD.IADD R17, R17, 0x1, R2 ;  /* 0x0000000111117824 */ /* 0x000fe200078e0202 */
[----:B------:R-:W-:Y:S06]  /*1fad0*/  BRA `(.L_x_1880) ;  /* 0x00000000001c7947 */ /* 0x000fec0003800000 */
.L_x_1872:
[----:B------:R-:W-:Y:S01]  /*1fae0*/  UMOV UR4, URZ ;  /* 0x0000003f00047c82 */ /* 0x000fe20008000000 */
[----:B------:R-:W-:Y:S01]  /*1faf0*/  UMOV UR5, URZ ;  /* 0x0000003f00057c82 */ /* 0x000fe20008000000 */
[----:B------:R-:W-:Y:S01]  /*1fb00*/  ULDC UR6, c[0x0][0xc3c] ;  /* 0x00030f0000067ab9 */ /* 0x000fe20000000800 */
[----:B------:R-:W-:Y:S02]  /*1fb10*/  IMAD.MOV.U32 R16, RZ, RZ, R0 ;  /* 0x000000ffff107224 */ /* 0x000fe400078e0000 */
[----:B------:R-:W-:Y:S02]  /*1fb20*/  IMAD.U32 R17, RZ, RZ, UR4 ;  /* 0x00000004ff117e24 */ /* 0x000fe4000f8e00ff */
[----:B------:R-:W-:Y:S02]  /*1fb30*/  IMAD.U32 R18, RZ, RZ, UR5 ;  /* 0x00000005ff127e24 */ /* 0x000fe4000f8e00ff */
[----:B------:R-:W-:-:S07]  /*1fb40*/  IMAD.U32 R19, RZ, RZ, UR6 ;  /* 0x00000006ff137e24 */ /* 0x000fce000f8e00ff */
.L_x_1880:
[----:B------:R-:W2:Y:S01]  /*1fb50*/  S2R R0, SR_TID.X ;  /* 0x0000000000007919 */ /* 0x000ea20000002100 */
[----:B------:R-:W-:Y:S05]  /*1fb60*/  WARPSYNC.ALL ;  /* 0x0000000000007948 */ /* 0x000fea0003800000 */
[----:B------:R-:W-:Y:S01]  /*1fb70*/  BAR.SYNC.DEFER_BLOCKING 0x4, 0x200 ;  /* 0x0108000000007b1d */ /* 0x000fe20000010000 */
[----:B--2---:R-:W-:-:S04]  /*1fb80*/  LOP3.LUT R0, R0, 0x1f, RZ, 0xc0, !PT ;  /* 0x0000001f00007812 */ /* 0x004fc800078ec0ff */
[----:B------:R-:W-:-:S13]  /*1fb90*/  ISETP.NE.AND P0, PT, R0, RZ, PT ;  /* 0x000000ff0000720c */ /* 0x000fda0003f05270 */
[----:B0-----:R-:W0:Y:S01]  /*1fba0*/  @!P0 S2R R3, SR_CgaCtaId ;  /* 0x0000000000038919 */ /* 0x001e220000008800 */
[----:B------:R-:W-:-:S04]  /*1fbb0*/  @!P0 MOV R0, 0x400 ;  /* 0x0000040000008802 */ /* 0x000fc80000000f00 */
[----:B0-----:R-:W-:-:S05]  /*1fbc0*/  @!P0 LEA R22, R3, R0, 0x18 ;  /* 0x0000000003168211 */ /* 0x001fca00078ec0ff */
[----:B------:R0:W-:Y:S01]  /*1fbd0*/  @!P0 STS.128 [R22+0x168d0], R16 ;  /* 0x0168d01016008388 */ /* 0x0001e20000000c00 */
[----:B------:R-:W-:Y:S06]  /*1fbe0*/  BAR.ARV 0x5, 0x200 ;  /* 0x0148000000007b1d */ /* 0x000fec0000002000 */
.L_x_1869:
[----:B------:R-:W-:Y:S02]  /*1fbf0*/  ULDC UR4, c[0x0][0xc3c] ;  /* 0x00030f0000047ab9 */ /* 0x000fe40000000800 */
[----:B----4-:R-:W-:-:S13]  /*1fc00*/  ISETP.GE.AND P0, PT, R19, UR4, PT ;  /* 0x0000000413007c0c */ /* 0x010fda000bf06270 */
[----:B------:R-:W-:Y:S05]  /*1fc10*/  @!P0 BRA `(.L_x_1881) ;  /* 0xffffff9c009c8947 */ /* 0x000fea000383ffff */
[----:B------:R-:W-:Y:S05]  /*1fc20*/  BSYNC B8 ;  /* 0x0000000000087941 */ /* 0x000fea0003800000 */
.L_x_1772:
[----:B0-----:R-:W4:Y:S01]  /*1fc30*/  LDL.LU R0, [R1+0x44] ;  /* 0x0000440001007983 */ /* 0x001f220000300800 */
[----:B------:R-:W-:Y:S01]  /*1fc40*/  BSSY B0, `(.L_x_1882) ;  /* 0x000000b000007945 */ /* 0x000fe20003800000 */
[----:B------:R-:W0:Y:S01]  /*1fc50*/  S2R R5, SR_CgaCtaId ;  /* 0x0000000000057919 */ /* 0x000e220000008800 */
[----:B----4-:R-:W-:-:S04]  /*1fc60*/  IADD3 R0, R0, 0x1, RZ ;  /* 0x0000000100007810 */ /* 0x010fc80007ffe0ff */
        /* <DEDUP_REMOVED lines=8> */
.L_x_2096:
[----:B------:R-:W-:Y:S05]  /*1fcf0*/  BSYNC B0 ;  /* 0x0000000000007941 */ /* 0x000fea0003800000 */
.L_x_1882:
[----:B------:R-:W-:-:S03]  /*1fd00*/  UMOV UR4, 0xffffffff ;  /* 0xffffffff00047882 */ /* 0x000fc60000000000 */
[----:B------:R-:W-:Y:S05]  /*1fd10*/  BRA.DIV UR4, `(.L_x_1884) ;  /* 0x0000005e04fc7947 */ /* 0x000fea000b800000 */
[----:B0-----:R-:W0:Y:S02]  /*1fd20*/  S2R R0, SR_TID.X ;  /* 0x0000000000007919 */ /* 0x001e240000002100 */
[----:B0-----:R-:W-:-:S04]  /*1fd30*/  SHF.R.U32.HI R0, RZ, 0x5, R0 ;  /* 0x00000005ff007819 */ /* 0x001fc80000011600 */
[----:B------:R-:W-:-:S05]  /*1fd40*/  LOP3.LUT R0, R0, 0x3, RZ, 0xc0, !PT ;  /* 0x0000000300007812 */ /* 0x000fca00078ec0ff */
[----:B------:R0:W4:Y:S02]  /*1fd50*/  SHFL.IDX PT, R14, R0, RZ, 0x1f ;  /* 0x00001fff000e7589 */ /* 0x00012400000e0000 */
.L_x_2099:
[----:B----4-:R-:W-:-:S13]  /*1fd60*/  ISETP.NE.AND P0, PT, R14, RZ, PT ;  /* 0x000000ff0e00720c */ /* 0x010fda0003f05270 */
[----:B------:R-:W-:Y:S05]  /*1fd70*/  @P0 BRA `(.L_x_1556) ;  /* 0x0000000000880947 */ /* 0x000fea0003800000 */
[----:B------:R-:W-:-:S03]  /*1fd80*/  UMOV UR4, 0xffffffff ;  /* 0xffffffff00047882 */ /* 0x000fc60000000000 */
[----:B------:R-:W-:Y:S05]  /*1fd90*/  BRA.DIV UR4, `(.L_x_1885) ;  /* 0x0000006204107947 */ /* 0x000fea000b800000 */
[----:B------:R-:W-:-:S13]  /*1fda0*/  ELECT P6, URZ, PT ;  /* 0x00000000003f782f */ /* 0x000fda00038c0000 */
.L_x_2102:
[----:B------:R-:W-:Y:S05]  /*1fdb0*/  @!P6 BRA `(.L_x_1556) ;  /* 0x000000000078e947 */ /* 0x000fea0003800000 */
[----:B------:R-:W-:-:S06]  /*1fdc0*/  ULOP3.LUT UR4, UR37, 0x2, URZ, 0xfc, !UPT ;  /* 0x0000000225047892 */ /* 0x000fcc000f8efc3f */
[----:B0-----:R-:W-:-:S05]  /*1fdd0*/  IMAD.U32 R0, RZ, RZ, UR4 ;  /* 0x00000004ff007e24 */ /* 0x001fca000f8e00ff */
[----:B------:R-:W-:-:S13]  /*1fde0*/  ISETP.NE.AND P0, PT, R0, 0x3, PT ;  /* 0x000000030000780c */ /* 0x000fda0003f05270 */
[----:B------:R-:W-:Y:S05]  /*1fdf0*/  @!P0 BRA `(.L_x_1886) ;  /* 0x0000000000048947 */ /* 0x000fea0003800000 */
[----:B------:R-:W-:Y:S01]  /*1fe00*/  BPT.TRAP 0x1 ;  /* 0x000000040000795c */ /* 0x000fe20000300000 */
.L_x_1886:
[----:B------:R-:W-:Y:S01]  /*1fe10*/  IMAD R3, R25, 0x8, R5 ;  /* 0x0000000819037824 */ /* 0x000fe200078e0205 */
[----:B------:R-:W-:Y:S01]  /*1fe20*/  SHF.L.U32 R2, R29, 0x1f, RZ ;  /* 0x0000001f1d027819 */ /* 0x000fe200000006ff */
[----:B------:R-:W-:-:S03]  /*1fe30*/  VIADD R25, R25, 0x1 ;  /* 0x0000000119197836 */ /* 0x000fc60000000000 */
[----:B------:R-:W0:Y:S02]  /*1fe40*/  SYNCS.PHASECHK.TRANS64.TRYWAIT P1, [R3+URZ+0x16840], R2 ;  /* 0x01684002030075a7 */ /* 0x000e24000802017f */
[----:B------:R-:W-:-:S04]  /*1fe50*/  ISETP.NE.AND P2, PT, R25, 0x2, PT ;  /* 0x000000021900780c */ /* 0x000fc80003f45270 */
[----:B------:R-:W-:Y:S01]  /*1fe60*/  SEL R0, RZ, 0x1, P2 ;  /* 0x00000001ff007807 */ /* 0x000fe20001000000 */
[----:B0-----:R-:W-:Y:S08]  /*1fe70*/  @!P1 BRA `(.L_x_1887) ;  /* 0x0000005c00f89947 */ /* 0x001ff00003800000 */
.L_x_2103:
[----:B------:R-:W-:Y:S02]  /*1fe80*/  SEL R25, R25, RZ, P2 ;  /* 0x000000ff19197207 */ /* 0x000fe40001000000 */
[----:B------:R-:W-:Y:S01]  /*1fe90*/  LOP3.LUT R0, R29, R0, RZ, 0x3c, !PT ;  /* 0x000000001d007212 */ /* 0x000fe200078e3cff */
[----:B------:R-:W-:Y:S06]  /*1fea0*/  @!P0 BRA `(.L_x_1888) ;  /* 0x0000000000048947 */ /* 0x000fec0003800000 */
[----:B------:R-:W-:Y:S01]  /*1feb0*/  BPT.TRAP 0x1 ;  /* 0x000000040000795c */ /* 0x000fe20000300000 */
.L_x_1888:
[----:B------:R-:W-:Y:S01]  /*1fec0*/  IMAD R25, R25, 0x8, R5 ;  /* 0x0000000819197824 */ /* 0x000fe200078e0205 */
[----:B------:R-:W-:-:S04]  /*1fed0*/  SHF.L.U32 R0, R0, 0x1f, RZ ;  /* 0x0000001f00007819 */ /* 0x000fc800000006ff */
[----:B------:R-:W4:Y:S02]  /*1fee0*/  SYNCS.PHASECHK.TRANS64.TRYWAIT P1, [R25+URZ+0x16840], R0 ;  /* 0x01684000190075a7 */ /* 0x000f24000802017f */
[----:B----4-:R-:W-:Y:S05]  /*1fef0*/  @!P1 BRA `(.L_x_1889) ;  /* 0x0000005c00ec9947 */ /* 0x010fea0003800000 */
.L_x_2104:
[----:B------:R-:W-:Y:S05]  /*1ff00*/  @!P0 BRA `(.L_x_1890) ;  /* 0x0000000000048947 */ /* 0x000fea0003800000 */
[----:B------:R-:W-:Y:S01]  /*1ff10*/  BPT.TRAP 0x1 ;  /* 0x000000040000795c */ /* 0x000fe20000300000 */
.L_x_1890:
[----:B------:R-:W5:Y:S02]  /*1ff20*/  SYNCS.PHASECHK.TRANS64.TRYWAIT P1, [R3+URZ+0x16860], R2 ;  /* 0x01686002030075a7 */ /* 0x000f64000802017f */
[----:B-----5:R-:W-:Y:S05]  /*1ff30*/  @!P1 BRA `(.L_x_1891) ;  /* 0x0000005c00f09947 */ /* 0x020fea0003800000 */
.L_x_2105:
[----:B------:R-:W-:Y:S05]  /*1ff40*/  @!P0 BRA `(.L_x_1892) ;  /* 0x0000000000048947 */ /* 0x000fea0003800000 */
[----:B------:R-:W-:Y:S01]  /*1ff50*/  BPT.TRAP 0x1 ;  /* 0x000000040000795c */ /* 0x000fe20000300000 */
.L_x_1892:
[----:B------:R0:W0:Y:S02]  /*1ff60*/  SYNCS.PHASECHK.TRANS64.TRYWAIT P0, [R25+URZ+0x16860], R0 ;  /* 0x01686000190075a7 */ /* 0x000024000800017f */
[----:B0-----:R-:W-:Y:S05]  /*1ff70*/  @!P0 NANOSLEEP.SYNCS 0x989680 ;  /* 0x009896800000895d */ /* 0x001fea0003900000 */
[----:B------:R-:W0:Y:S02]  /*1ff80*/  @!P0 SYNCS.PHASECHK.TRANS64 P0, [R25+URZ+0x16860], R0 ;  /* 0x01686000190085a7 */ /* 0x000e24000800007f */
[----:B0-----:R-:W-:Y:S05]  /*1ff90*/  @!P0 BRA `(.L_x_1892) ;  /* 0xfffffffc00f08947 */ /* 0x001fea000383ffff */
.L_x_1556:
[----:B------:R-:W-:Y:S05]  /*1ffa0*/  BSYNC B9 ;  /* 0x0000000000097941 */ /* 0x000fea0003800000 */
.L_x_1553:
[----:B------:R-:W-:Y:S05]  /*1ffb0*/  EXIT ;  /* 0x000000000000794d */ /* 0x000fea0003800000 */
.L_x_1582:
[----:B0-----:R0:W1:Y:S02]  /*1ffc0*/  SYNCS.PHASECHK.TRANS64.TRYWAIT P6, [R70+URZ+0x16890], R79 ;  /* 0x0168904f460075a7 */ /* 0x00106400080c017f */
[----:B-1----:R-:W-:Y:S05]  /*1ffd0*/  @!P6 NANOSLEEP.SYNCS 0x989680 ;  /* 0x009896800000e95d */ /* 0x002fea0003900000 */
[----:B------:R-:W1:Y:S02]  /*1ffe0*/  @!P6 SYNCS.PHASECHK.TRANS64 P6, [R70+URZ+0x16890], R79 ;  /* 0x0168904f4600e5a7 */ /* 0x000e6400080c007f */
[----:B-1----:R-:W-:Y:S05]  /*1fff0*/  @!P6 BRA `(.L_x_1582) ;  /* 0xfffffffc00f0e947 */ /* 0x002fea000383ffff */
[----:B------:R-:W-:Y:S05]  /*20000*/  BRA `(.L_x_1893) ;  /* 0xfffffe2c007c7947 */ /* 0x000fea000383ffff */
.L_x_1583:
        /* <DEDUP_REMOVED lines=8> */
.L_x_1895:
[----:B------:R-:W-:Y:S05]  /*20090*/  BSYNC B1 ;  /* 0x0000000000017941 */ /* 0x000fea0003800000 */
.L_x_1894:
[----:B------:R-:W-:Y:S02]  /*200a0*/  IMAD.MOV.U32 R13, RZ, RZ, R84 ;  /* 0x000000ffff0d7224 */ /* 0x000fe400078e0054 */
[----:B------:R-:W-:Y:S02]  /*200b0*/  IMAD.MOV.U32 R12, RZ, RZ, RZ ;  /* 0x000000ffff0c7224 */ /* 0x000fe400078e00ff */
[----:B------:R-:W-:Y:S02]  /*200c0*/  IMAD.MOV.U32 R11, RZ, RZ, 0x1c1f ;  /* 0x00001c1fff0b7424 */ /* 0x000fe400078e00ff */
[----:B------:R-:W-:Y:S02]  /*200d0*/  IMAD.MOV.U32 R15, RZ, RZ, -0x1 ;  /* 0xffffffffff0f7424 */ /* 0x000fe400078e00ff */
[----:B------:R-:W-:-:S07]  /*200e0*/  IMAD.MOV.U32 R81, RZ, RZ, R14 ;  /* 0x000000ffff517224 */ /* 0x000fce00078e000e */
[----:B------:R-:W-:Y:S05]  /*200f0*/  WARPSYNC.COLLECTIVE R15, `(.L_x_1896) ;  /* 0x000000000f087348 */ /* 0x000fea0003c00000 */
[----:B------:R0:W1:Y:S02]  /*20100*/  SHFL.IDX P6, R14, R13, R12, R11 ;  /* 0x0000000c0d0e7389 */ /* 0x00006400000c000b */
[----:B01----:R-:W-:Y:S01]  /*20110*/  ENDCOLLECTIVE ;  /* 0x000000000000791b */ /* 0x003fe20003800000 */
.L_x_1896:
[----:B------:R-:W-:Y:S05]  /*20120*/  BRA `(.L_x_1897) ;  /* 0xfffffe2c00487947 */ /* 0x000fea000383ffff */
.L_x_1592:
[----:B------:R-:W-:Y:S01]  /*20130*/  BSSY B1, `(.L_x_1898) ;  /* 0x0000008000017945 */ /* 0x000fe20003800000 */
[----:B--2-4-:R-:W-:Y:S01]  /*20140*/  IMAD.MOV.U32 R13, RZ, RZ, R85 ;  /* 0x000000ffff0d7224 */ /* 0x014fe200078e0055 */
[----:B------:R-:W-:Y:S01]  /*20150*/  MOV R12, 0x1 ;  /* 0x00000001000c7802 */ /* 0x000fe20000000f00 */
[----:B------:R-:W-:Y:S02]  /*20160*/  IMAD.MOV.U32 R11, RZ, RZ, 0x1c1f ;  /* 0x00001c1fff0b7424 */ /* 0x000fe400078e00ff */
[----:B------:R-:W-:-:S07]  /*20170*/  IMAD.MOV.U32 R15, RZ, RZ, -0x1 ;  /* 0xffffffffff0f7424 */ /* 0x000fce00078e00ff */
[----:B01-3--:R-:W-:Y:S05]  /*20180*/  WARPSYNC.COLLECTIVE R15, `(.L_x_1899) ;  /* 0x000000000f087348 */ /* 0x00bfea0003c00000 */
[----:B---3--:R2:W3:Y:S02]  /*20190*/  SHFL.IDX P6, R14, R13, R12, R11 ;  /* 0x0000000c0d0e7389 */ /* 0x0084e400000c000b */
[----:B0123--:R-:W-:Y:S01]  /*201a0*/  ENDCOLLECTIVE ;  /* 0x000000000000791b */ /* 0x00ffe20003800000 */
.L_x_1899:
[----:B------:R-:W-:Y:S05]  /*201b0*/  BSYNC B1 ;  /* 0x0000000000017941 */ /* 0x000fea0003800000 */
.L_x_1898:
[----:B------:R-:W-:Y:S02]  /*201c0*/  IMAD.MOV.U32 R13, RZ, RZ, R84 ;  /* 0x000000ffff0d7224 */ /* 0x000fe400078e0054 */
[----:B------:R-:W-:Y:S02]  /*201d0*/  IMAD.MOV.U32 R12, RZ, RZ, 0x1 ;  /* 0x00000001ff0c7424 */ /* 0x000fe400078e00ff */
[----:B------:R-:W-:Y:S02]  /*201e0*/  IMAD.MOV.U32 R11, RZ, RZ, 0x1c1f ;  /* 0x00001c1fff0b7424 */ /* 0x000fe400078e00ff */
[----:B------:R-:W-:Y:S02]  /*201f0*/  IMAD.MOV.U32 R15, RZ, RZ, -0x1 ;  /* 0xffffffffff0f7424 */ /* 0x000fe400078e00ff */
[----:B------:R-:W-:-:S07]  /*20200*/  IMAD.MOV.U32 R85, RZ, RZ, R14 ;  /* 0x000000ffff557224 */ /* 0x000fce00078e000e */
[----:B------:R-:W-:Y:S05]  /*20210*/  WARPSYNC.COLLECTIVE R15, `(.L_x_1900) ;  /* 0x000000000f087348 */ /* 0x000fea0003c00000 */
[----:B------:R0:W1:Y:S02]  /*20220*/  SHFL.IDX P6, R14, R13, R12, R11 ;  /* 0x0000000c0d0e7389 */ /* 0x00006400000c000b */
[----:B01----:R-:W-:Y:S01]  /*20230*/  ENDCOLLECTIVE ;  /* 0x000000000000791b */ /* 0x003fe20003800000 */
.L_x_1900:
[----:B------:R-:W-:Y:S05]  /*20240*/  BRA `(.L_x_1901) ;  /* 0xfffffe3000bc7947 */ /* 0x000fea000383ffff */
.L_x_1604:
[----:B-1----:R1:W2:Y:S02]  /*20250*/  SYNCS.PHASECHK.TRANS64.TRYWAIT P4, [R70+URZ+0x16890], R79 ;  /* 0x0168904f460075a7 */ /* 0x0022a4000808017f */
[----:B--2---:R-:W-:Y:S05]  /*20260*/  @!P4 NANOSLEEP.SYNCS 0x989680 ;  /* 0x009896800000c95d */ /* 0x004fea0003900000 */
[----:B------:R-:W2:Y:S02]  /*20270*/  @!P4 SYNCS.PHASECHK.TRANS64 P4, [R70+URZ+0x16890], R79 ;  /* 0x0168904f4600c5a7 */ /* 0x000ea4000808007f */
[----:B--2---:R-:W-:Y:S05]  /*20280*/  @!P4 BRA `(.L_x_1604) ;  /* 0xfffffffc00f0c947 */ /* 0x004fea000383ffff */
[----:B------:R-:W-:Y:S05]  /*20290*/  BRA `(.L_x_1902) ;  /* 0xfffffe3c00b87947 */ /* 0x000fea000383ffff */
.L_x_1605:
[----:B------:R-:W-:Y:S01]  /*202a0*/  BSSY B1, `(.L_x_1903) ;  /* 0x0000008000017945 */ /* 0x000fe20003800000 */
[----:B0-----:R-:W-:Y:S01]  /*202b0*/  MOV R13, R85 ;  /* 0x00000055000d7202 */ /* 0x001fe20000000f00 */
[----:B------:R-:W-:Y:S02]  /*202c0*/  IMAD.MOV.U32 R12, RZ, RZ, RZ ;  /* 0x000000ffff0c7224 */ /* 0x000fe400078e00ff */
[----:B------:R-:W-:Y:S02]  /*202d0*/  IMAD.MOV.U32 R11, RZ, RZ, 0x1c1f ;  /* 0x00001c1fff0b7424 */ /* 0x000fe400078e00ff */
[----:B------:R-:W-:-:S07]  /*202e0*/  IMAD.MOV.U32 R15, RZ, RZ, -0x1 ;  /* 0xffffffffff0f7424 */ /* 0x000fce00078e00ff */
[----:B-1----:R-:W-:Y:S05]  /*202f0*/  WARPSYNC.COLLECTIVE R15, `(.L_x_1904) ;  /* 0x000000000f087348 */ /* 0x002fea0003c00000 */
[----:B------:R0:W2:Y:S02]  /*20300*/  SHFL.IDX P6, R14, R13, R12, R11 ;  /* 0x0000000c0d0e7389 */ /* 0x0000a400000c000b */
[----:B012---:R-:W-:Y:S01]  /*20310*/  ENDCOLLECTIVE ;  /* 0x000000000000791b */ /* 0x007fe20003800000 */
.L_x_1904:
[----:B------:R-:W-:Y:S05]  /*20320*/  BSYNC B1 ;  /* 0x0000000000017941 */ /* 0x000fea0003800000 */
.L_x_1903:
[----:B------:R-:W-:Y:S01]  /*20330*/  IMAD.MOV.U32 R13, RZ, RZ, R84 ;  /* 0x000000ffff0d7224 */ /* 0x000fe200078e0054 */
[----:B------:R-:W-:Y:S01]  /*20340*/  MOV R15, 0xffffffff ;  /* 0xffffffff000f7802 */ /* 0x000fe20000000f00 */
[----:B------:R-:W-:Y:S02]  /*20350*/  IMAD.MOV.U32 R12, RZ, RZ, RZ ;  /* 0x000000ffff0c7224 */ /* 0x000fe400078e00ff */
[----:B------:R-:W-:Y:S02]  /*20360*/  IMAD.MOV.U32 R11, RZ, RZ, 0x1c1f ;  /* 0x00001c1fff0b7424 */ /* 0x000fe400078e00ff */
[----:B------:R-:W-:-:S07]  /*20370*/  IMAD.MOV.U32 R83, RZ, RZ, R14 ;  /* 0x000000ffff537224 */ /* 0x000fce00078e000e */
[----:B------:R-:W-:Y:S05]  /*20380*/  WARPSYNC.COLLECTIVE R15, `(.L_x_1905) ;  /* 0x000000000f087348 */ /* 0x000fea0003c00000 */
[----:B------:R0:W1:Y:S02]  /*20390*/  SHFL.IDX P6, R14, R13, R12, R11 ;  /* 0x0000000c0d0e7389 */ /* 0x00006400000c000b */
[----:B01----:R-:W-:Y:S01]  /*203a0*/  ENDCOLLECTIVE ;  /* 0x000000000000791b */ /* 0x003fe20003800000 */
.L_x_1905:
[----:B------:R-:W-:Y:S01]  /*203b0*/  IMAD.MOV.U32 R82, RZ, RZ, R14 ;  /* 0x000000ffff527224 */ /* 0x000fe200078e000e */
[----:B------:R-:W-:Y:S06]  /*203c0*/  BRA `(.L_x_1906) ;  /* 0xfffffe3c00847947 */ /* 0x000fec000383ffff */
.L_x_1610:
[----:B------:R-:W-:Y:S01]  /*203d0*/  BSSY B1, `(.L_x_1907) ;  /* 0x0000008000017945 */ /* 0x000fe20003800000 */
[----:B0-----:R-:W-:Y:S02]  /*203e0*/  IMAD.MOV.U32 R13, RZ, RZ, R85 ;  /* 0x000000ffff0d7224 */ /* 0x001fe400078e0055 */
[----:B------:R-:W-:Y:S02]  /*203f0*/  IMAD.MOV.U32 R12, RZ, RZ, 0x1 ;  /* 0x00000001ff0c7424 */ /* 0x000fe400078e00ff */
[----:B------:R-:W-:Y:S02]  /*20400*/  IMAD.MOV.U32 R11, RZ, RZ, 0x1c1f ;  /* 0x00001c1fff0b7424 */ /* 0x000fe400078e00ff */
[----:B------:R-:W-:-:S07]  /*20410*/  IMAD.MOV.U32 R15, RZ, RZ, -0x1 ;  /* 0xffffffffff0f7424 */ /* 0x000fce00078e00ff */
[----:B-1234-:R-:W-:Y:S05]  /*20420*/  WARPSYNC.COLLECTIVE R15, `(.L_x_1908) ;  /* 0x000000000f087348 */ /* 0x01efea0003c00000 */
[----:B------:R0:W0:Y:S02]  /*20430*/  SHFL.IDX P6, R14, R13, R12, R11 ;  /* 0x0000000c0d0e7389 */ /* 0x00002400000c000b */
[----:B01234-:R-:W-:Y:S01]  /*20440*/  ENDCOLLECTIVE ;  /* 0x000000000000791b */ /* 0x01ffe20003800000 */
.L_x_1908:
[----:B------:R-:W-:Y:S05]  /*20450*/  BSYNC B1 ;  /* 0x0000000000017941 */ /* 0x000fea0003800000 */
.L_x_1907:
[----:B------:R-:W-:Y:S01]  /*20460*/  IMAD.MOV.U32 R13, RZ, RZ, R84 ;  /* 0x000000ffff0d7224 */ /* 0x000fe200078e0054 */
[----:B------:R-:W-:Y:S01]  /*20470*/  MOV R12, 0x1 ;  /* 0x00000001000c7802 */ /* 0x000fe20000000f00 */
[----:B------:R-:W-:Y:S02]  /*20480*/  IMAD.MOV.U32 R11, RZ, RZ, 0x1c1f ;  /* 0x00001c1fff0b7424 */ /* 0x000fe400078e00ff */
[----:B------:R-:W-:Y:S02]  /*20490*/  IMAD.MOV.U32 R15, RZ, RZ, -0x1 ;  /* 0xffffffffff0f7424 */ /* 0x000fe400078e00ff */
[----:B------:R-:W-:-:S07]  /*204a0*/  IMAD.MOV.U32 R85, RZ, RZ, R14 ;  /* 0x000000ffff557224 */ /* 0x000fce00078e000e */
[----:B------:R-:W-:Y:S05]  /*204b0*/  WARPSYNC.COLLECTIVE R15, `(.L_x_1909) ;  /* 0x000000000f087348 */ /* 0x000fea0003c00000 */
[----:B------:R0:W1:Y:S02]  /*204c0*/  SHFL.IDX P6, R14, R13, R12, R11 ;  /* 0x0000000c0d0e7389 */ /* 0x00006400000c000b */
[----:B01----:R-:W-:Y:S01]  /*204d0*/  ENDCOLLECTIVE ;  /* 0x000000000000791b */ /* 0x003fe20003800000 */
.L_x_1909:
[----:B------:R-:W-:Y:S01]  /*204e0*/  IMAD.MOV.U32 R84, RZ, RZ, R14 ;  /* 0x000000ffff547224 */ /* 0x000fe200078e000e */
[----:B------:R-:W-:Y:S06]  /*204f0*/  BRA `(.L_x_1910) ;  /* 0xfffffe4400147947 */ /* 0x000fec000383ffff */
.L_x_1615:
[----:B0-----:R0:W1:Y:S02]  /*20500*/  SYNCS.PHASECHK.TRANS64.TRYWAIT P3, [R70+URZ+0x16890], R79 ;  /* 0x0168904f460075a7 */ /* 0x001064000806017f */
[----:B-1----:R-:W-:Y:S05]  /*20510*/  @!P3 NANOSLEEP.SYNCS 0x989680 ;  /* 0x009896800000b95d */ /* 0x002fea0003900000 */
[----:B------:R-:W1:Y:S02]  /*20520*/  @!P3 SYNCS.PHASECHK.TRANS64 P3, [R70+URZ+0x16890], R79 ;  /* 0x0168904f4600b5a7 */ /* 0x000e64000806007f */
[----:B-1----:R-:W-:Y:S05]  /*20530*/  @!P3 BRA `(.L_x_1615) ;  /* 0xfffffffc00f0b947 */ /* 0x002fea000383ffff */
[----:B------:R-:W-:Y:S05]  /*20540*/  BRA `(.L_x_1911) ;  /* 0xfffffe4c00207947 */ /* 0x000fea000383ffff */
.L_x_1616:
        /* <DEDUP_REMOVED lines=8> */
.L_x_1913:
[----:B------:R-:W-:Y:S05]  /*205d0*/  BSYNC B1 ;  /* 0x0000000000017941 */ /* 0x000fea0003800000 */
.L_x_1912:
[----:B------:R-:W-:Y:S01]  /*205e0*/  IMAD.MOV.U32 R13, RZ, RZ, R32 ;  /* 0x000000ffff0d7224 */ /* 0x000fe200078e0020 */
[----:B------:R-:W-:Y:S01]  /*205f0*/  MOV R9, R14 ;  /* 0x0000000e00097202 */ /* 0x000fe20000000f00 */
[----:B------:R-:W-:Y:S02]  /*20600*/  IMAD.MOV.U32 R12, RZ, RZ, RZ ;  /* 0x000000ffff0c7224 */ /* 0x000fe400078e00ff */
[----:B------:R-:W-:Y:S02]  /*20610*/  IMAD.MOV.U32 R11, RZ, RZ, 0x1c1f ;  /* 0x00001c1fff0b7424 */ /* 0x000fe400078e00ff */
[----:B------:R-:W-:-:S07]  /*20620*/  IMAD.MOV.U32 R15, RZ, RZ, -0x1 ;  /* 0xffffffffff0f7424 */ /* 0x000fce00078e00ff */
[----:B------:R-:W-:Y:S05]  /*20630*/  WARPSYNC.COLLECTIVE R15, `(.L_x_1914) ;  /* 0x000000000f087348 */ /* 0x000fea0003c00000 */
[----:B------:R0:W1:Y:S02]  /*20640*/  SHFL.IDX P6, R14, R13, R12, R11 ;  /* 0x0000000c0d0e7389 */ /* 0x00006400000c000b */
[----:B01----:R-:W-:Y:S01]  /*20650*/  ENDCOLLECTIVE ;  /* 0x000000000000791b */ /* 0x003fe20003800000 */
.L_x_1914:
[----:B------:R-:W-:Y:S01]  /*20660*/  IMAD.MOV.U32 R33, RZ, RZ, R14 ;  /* 0x000000ffff217224 */ /* 0x000fe200078e000e */
[----:B------:R-:W-:Y:S06]  /*20670*/  BRA `(.L_x_1915) ;  /* 0xfffffe4c00447947 */ /* 0x000fec000383ffff */
.L_x_1619:
        /* <DEDUP_REMOVED lines=8> */
.L_x_1917:
[----:B------:R-:W-:Y:S05]  /*20700*/  BSYNC B1 ;  /* 0x0000000000017941 */ /* 0x000fea0003800000 */
.L_x_1916:
        /* <DEDUP_REMOVED lines=8> */
.L_x_1918:
[----:B------:R-:W-:Y:S01]  /*20790*/  IMAD.MOV.U32 R33, RZ, RZ, R14 ;  /* 0x000000ffff217224 */ /* 0x000fe200078e000e */
[----:B------:R-:W-:Y:S06]  /*207a0*/  BRA `(.L_x_1919) ;  /* 0xfffffe4c00447947 */ /* 0x000fec000383ffff */
.L_x_1623:
[----:B0-----:R0:W3:Y:S02]  /*207b0*/  SYNCS.PHASECHK.TRANS64.TRYWAIT P4, [R70+URZ+0x168b0], R79 ;  /* 0x0168b04f460075a7 */ /* 0x0010e4000808017f */
[----:B---3--:R-:W-:Y:S05]  /*207c0*/  @!P4 NANOSLEEP.SYNCS 0x989680 ;  /* 0x009896800000c95d */ /* 0x008fea0003900000 */
[----:B------:R-:W3:Y:S02]  /*207d0*/  @!P4 SYNCS.PHASECHK.TRANS64 P4, [R70+URZ+0x168b0], R79 ;  /* 0x0168b04f4600c5a7 */ /* 0x000ee4000808007f */
[----:B---3--:R-:W-:Y:S05]  /*207e0*/  @!P4 BRA `(.L_x_1623) ;  /* 0xfffffffc00f0c947 */ /* 0x008fea000383ffff */
[----:B------:R-:W-:Y:S05]  /*207f0*/  BRA `(.L_x_1920) ;  /* 0xfffffe4c00c07947 */ /* 0x000fea000383ffff */
.L_x_1639:
[----:B------:R-:W0:Y:S01]  /*20800*/  S2R R5, SR_TID.X ;  /* 0x0000000000057919 */ /* 0x000e220000002100 */
[----:B------:R-:W-:Y:S01]  /*20810*/  BSSY B0, `(.L_x_1921) ;  /* 0x000000c000007945 */ /* 0x000fe20003800000 */
[----:B------:R-:W-:Y:S02]  /*20820*/  IMAD.MOV.U32 R12, RZ, RZ, RZ ;  /* 0x000000ffff0c7224 */ /* 0x000fe400078e00ff */
[----:B------:R-:W-:Y:S02]  /*20830*/  IMAD.MOV.U32 R11, RZ, RZ, 0x1f ;  /* 0x0000001fff0b7424 */ /* 0x000fe400078e00ff */
[----:B------:R-:W-:Y:S01]  /*20840*/  IMAD.MOV.U32 R15, RZ, RZ, -0x1 ;  /* 0xffffffffff0f7424 */ /* 0x000fe200078e00ff */
[----:B0-----:R-:W-:-:S04]  /*20850*/  IADD3 R6, R5, -0x80, RZ ;  /* 0xffffff8005067810 */ /* 0x001fc80007ffe0ff */
[----:B------:R-:W-:-:S04]  /*20860*/  SHF.R.S32.HI R5, RZ, 0x1f, R6 ;  /* 0x0000001fff057819 */ /* 0x000fc80000011406 */
[----:B------:R-:W-:-:S04]  /*20870*/  LEA.HI R5, R5, R6, RZ, 0x7 ;  /* 0x0000000605057211 */ /* 0x000fc800078f38ff */
[----:B------:R-:W-:-:S05]  /*20880*/  SHF.R.S32.HI R5, RZ, 0x7, R5 ;  /* 0x00000007ff057819 */ /* 0x000fca0000011405 */
[----:B--2---:R-:W-:-:S07]  /*20890*/  IMAD.MOV.U32 R13, RZ, RZ, R5 ;  /* 0x000000ffff0d7224 */ /* 0x004fce00078e0005 */
[----:B----45:R-:W-:Y:S05]  /*208a0*/  WARPSYNC.COLLECTIVE R15, `(.L_x_1922) ;  /* 0x000000000f087348 */ /* 0x030fea0003c00000 */
[----:B------:R0:W1:Y:S02]  /*208b0*/  SHFL.IDX P6, R14, R13, R12, R11 ;  /* 0x0000000c0d0e7389 */ /* 0x00006400000c000b */
[----:B01--45:R-:W-:Y:S01]  /*208c0*/  ENDCOLLECTIVE ;  /* 0x000000000000791b */ /* 0x033fe20003800000 */
.L_x_1922:
[----:B------:R-:W-:Y:S05]  /*208d0*/  BSYNC B0 ;  /* 0x0000000000007941 */ /* 0x000fea0003800000 */
.L_x_1921:
[----:B------:R1:W-:Y:S01]  /*208e0*/  STL [R1+0x28], R14 ;  /* 0x0000280e01007387 */ /* 0x0003e20000100800 */
[----:B------:R-:W-:Y:S05]  /*208f0*/  BRA `(.L_x_1923) ;  /* 0xfffffe5800547947 */ /* 0x000fea000383ffff */
.L_x_1651:
[----:B------:R-:W-:Y:S01]  /*20900*/  BSSY B1, `(.L_x_1924) ;  /* 0x0000008000017945 */ /* 0x000fe20003800000 */
[----:B--2---:R-:W-:Y:S01]  /*20910*/  IMAD.MOV.U32 R13, RZ, RZ, R6 ;  /* 0x000000ffff0d7224 */ /* 0x004fe200078e0006 */
[----:B------:R-:W-:Y:S01]  /*20920*/  MOV R15, 0xffffffff ;  /* 0xffffffff000f7802 */ /* 0x000fe20000000f00 */
[----:B------:R-:W-:Y:S02]  /*20930*/  IMAD.MOV.U32 R12, RZ, RZ, RZ ;  /* 0x000000ffff0c7224 */ /* 0x000fe400078e00ff */
[----:B------:R-:W-:-:S07]  /*20940*/  IMAD.MOV.U32 R11, RZ, RZ, 0x1c1f ;  /* 0x00001c1fff0b7424 */ /* 0x000fce00078e00ff */
[----:B-1----:R-:W-:Y:S05]  /*20950*/  WARPSYNC.COLLECTIVE R15, `(.L_x_1925) ;  /* 0x000000000f087348 */ /* 0x002fea0003c00000 */
[----:B-1----:R0:W1:Y:S02]  /*20960*/  SHFL.IDX P6, R14, R13, R12, R11 ;  /* 0x0000000c0d0e7389 */ /* 0x00206400000c000b */
[----:B01----:R-:W-:Y:S01]  /*20970*/  ENDCOLLECTIVE ;  /* 0x000000000000791b */ /* 0x003fe20003800000 */
.L_x_1925:
[----:B------:R-:W-:Y:S05]  /*20980*/  BSYNC B1 ;  /* 0x0000000000017941 */ /* 0x000fea0003800000 */
.L_x_1924:
        /* <DEDUP_REMOVED lines=8> */
.L_x_1926:
[----:B------:R-:W-:Y:S02]  /*20a10*/  IMAD.MOV.U32 R13, RZ, RZ, R8 ;  /* 0x000000ffff0d7224 */ /* 0x000fe400078e0008 */
[----:B------:R-:W-:-:S07]  /*20a20*/  IMAD.MOV.U32 R0, RZ, RZ, R14 ;  /* 0x000000ffff007224 */ /* 0x000fce00078e000e */
[----:B------:R-:W-:Y:S05]  /*20a30*/  WARPSYNC.COLLECTIVE R15, `(.L_x_1927) ;  /* 0x000000000f087348 */ /* 0x000fea0003c00000 */
[----:B------:R0:W1:Y:S02]  /*20a40*/  SHFL.IDX P6, R14, R13, R12, R11 ;  /* 0x0000000c0d0e7389 */ /* 0x00006400000c000b */
[----:B01----:R-:W-:Y:S01]  /*20a50*/  ENDCOLLECTIVE ;  /* 0x000000000000791b */ /* 0x003fe20003800000 */
.L_x_1927:
[----:B------:R-:W-:Y:S01]  /*20a60*/  IMAD.MOV.U32 R13, RZ, RZ, R7 ;  /* 0x000000ffff0d7224 */ /* 0x000fe200078e0007 */
[----:B------:R-:W-:-:S07]  /*20a70*/  MOV R5, R14 ;  /* 0x0000000e00057202 */ /* 0x000fce0000000f00 */
[----:B------:R-:W-:Y:S05]  /*20a80*/  WARPSYNC.COLLECTIVE R15, `(.L_x_1928) ;  /* 0x000000000f087348 */ /* 0x000fea0003c00000 */
[----:B------:R0:W1:Y:S02]  /*20a90*/  SHFL.IDX P6, R14, R13, R12, R11 ;  /* 0x0000000c0d0e7389 */ /* 0x00006400000c000b */
[----:B01----:R-:W-:Y:S01]  /*20aa0*/  ENDCOLLECTIVE ;  /* 0x000000000000791b */ /* 0x003fe20003800000 */
.L_x_1928:
[----:B------:R-:W-:Y:S05]  /*20ab0*/  BRA `(.L_x_1929) ;  /* 0xfffffe5c00d87947 */ /* 0x000fea000383ffff */
.L_x_1654:
[----:B------:R-:W-:Y:S01]  /*20ac0*/  BSSY B1, `(.L_x_1930) ;  /* 0x0000008000017945 */ /* 0x000fe20003800000 */
[----:B--2---:R-:W-:Y:S02]  /*20ad0*/  IMAD.MOV.U32 R13, RZ, RZ, R6 ;  /* 0x000000ffff0d7224 */ /* 0x004fe400078e0006 */
[----:B------:R-:W-:Y:S02]  /*20ae0*/  IMAD.MOV.U32 R12, RZ, RZ, 0x1 ;  /* 0x00000001ff0c7424 */ /* 0x000fe400078e00ff */
[----:B------:R-:W-:Y:S02]  /*20af0*/  IMAD.MOV.U32 R11, RZ, RZ, 0x1c1f ;  /* 0x00001c1fff0b7424 */ /* 0x000fe400078e00ff */
[----:B------:R-:W-:-:S07]  /*20b00*/  IMAD.MOV.U32 R15, RZ, RZ, -0x1 ;  /* 0xffffffffff0f7424 */ /* 0x000fce00078e00ff */
[----:B-1----:R-:W-:Y:S05]  /*20b10*/  WARPSYNC.COLLECTIVE R15, `(.L_x_1931) ;  /* 0x000000000f087348 */ /* 0x002fea0003c00000 */
[----:B------:R0:W2:Y:S02]  /*20b20*/  SHFL.IDX P6, R14, R13, R12, R11 ;  /* 0x0000000c0d0e7389 */ /* 0x0000a400000c000b */
[----:B012---:R-:W-:Y:S01]  /*20b30*/  ENDCOLLECTIVE ;  /* 0x000000000000791b */ /* 0x007fe20003800000 */
.L_x_1931:
[----:B------:R-:W-:Y:S05]  /*20b40*/  BSYNC B1 ;  /* 0x0000000000017941 */ /* 0x000fea0003800000 */
.L_x_1930:
        /* <DEDUP_REMOVED lines=8> */
.L_x_1932:
[----:B------:R-:W-:Y:S02]  /*20bd0*/  IMAD.MOV.U32 R13, RZ, RZ, R8 ;  /* 0x000000ffff0d7224 */ /* 0x000fe400078e0008 */
[----:B------:R-:W-:-:S07]  /*20be0*/  IMAD.MOV.U32 R0, RZ, RZ, R14 ;  /* 0x000000ffff007224 */ /* 0x000fce00078e000e */
[----:B------:R-:W-:Y:S05]  /*20bf0*/  WARPSYNC.COLLECTIVE R15, `(.L_x_1933) ;  /* 0x000000000f087348 */ /* 0x000fea0003c00000 */
[----:B------:R0:W1:Y:S02]  /*20c00*/  SHFL.IDX P6, R14, R13, R12, R11 ;  /* 0x0000000c0d0e7389 */ /* 0x00006400000c000b */
[----:B01----:R-:W-:Y:S01]  /*20c10*/  ENDCOLLECTIVE ;  /* 0x000000000000791b */ /* 0x003fe20003800000 */
.L_x_1933:
[----:B------:R-:W-:Y:S02]  /*20c20*/  IMAD.MOV.U32 R13, RZ, RZ, R7 ;  /* 0x000000ffff0d7224 */ /* 0x000fe400078e0007 */
[----:B------:R-:W-:-:S07]  /*20c30*/  IMAD.MOV.U32 R5, RZ, RZ, R14 ;  /* 0x000000ffff057224 */ /* 0x000fce00078e000e */
[----:B------:R-:W-:Y:S05]  /*20c40*/  WARPSYNC.COLLECTIVE R15, `(.L_x_1934) ;  /* 0x000000000f087348 */ /* 0x000fea0003c00000 */
[----:B------:R0:W1:Y:S02]  /*20c50*/  SHFL.IDX P6, R14, R13, R12, R11 ;  /* 0x0000000c0d0e7389 */ /* 0x00006400000c000b */
[----:B01----:R-:W-:Y:S01]  /*20c60*/  ENDCOLLECTIVE ;  /* 0x000000000000791b */ /* 0x003fe20003800000 */
.L_x_1934:
[----:B------:R-:W-:Y:S05]  /*20c70*/  BRA `(.L_x_1935) ;  /* 0xfffffe6000407947 */ /* 0x000fea000383ffff */
.L_x_1658:
[----:B0-----:R0:W1:Y:S02]  /*20c80*/  SYNCS.PHASECHK.TRANS64.TRYWAIT P0, [R2+URZ+0x16800], R5 ;  /* 0x01680005020075a7 */ /* 0x001064000800017f */
[----:B-1----:R-:W-:Y:S05]  /*20c90*/  @!P0 NANOSLEEP.SYNCS 0x989680 ;  /* 0x009896800000895d */ /* 0x002fea0003900000 */
[----:B------:R-:W1:Y:S02]  /*20ca0*/  @!P0 SYNCS.PHASECHK.TRANS64 P0, [R2+URZ+0x16800], R5 ;  /* 0x01680005020085a7 */ /* 0x000e64000800007f */
[----:B-1----:R-:W-:Y:S05]  /*20cb0*/  @!P0 BRA `(.L_x_1658) ;  /* 0xfffffffc00f08947 */ /* 0x002fea000383ffff */
[----:B------:R-:W-:Y:S05]  /*20cc0*/  BRA `(.L_x_1936) ;  /* 0xfffffe6400507947 */ /* 0x000fea000383ffff */
.L_x_1666:
[----:B------:R-:W0:Y:S01]  /*20cd0*/  LDC R41, c[0x0][0x3f4] ;  /* 0x0000fd00ff297b82 */ /* 0x000e220000000800 */
[----:B------:R-:W-:Y:S01]  /*20ce0*/  BSSY B1, `(.L_x_1937) ;  /* 0x0000008000017945 */ /* 0x000fe20003800000 */
[----:B--2---:R-:W-:Y:S01]  /*20cf0*/  IMAD.MOV.U32 R13, RZ, RZ, R26 ;  /* 0x000000ffff0d7224 */ /* 0x004fe200078e001a */
[----:B------:R-:W-:Y:S01]  /*20d00*/  MOV R12, RZ ;  /* 0x000000ff000c7202 */ /* 0x000fe20000000f00 */
[----:B------:R-:W-:Y:S02]  /*20d10*/  IMAD.MOV.U32 R11, RZ, RZ, 0x1c1f ;  /* 0x00001c1fff0b7424 */ /* 0x000fe400078e00ff */
[----:B------:R-:W-:-:S07]  /*20d20*/  IMAD.MOV.U32 R15, RZ, RZ, -0x1 ;  /* 0xffffffffff0f7424 */ /* 0x000fce00078e00ff */
[----:B01----:R-:W-:Y:S05]  /*20d30*/  WARPSYNC.COLLECTIVE R15, `(.L_x_1938) ;  /* 0x000000000f087348 */ /* 0x003fea0003c00000 */
[----:B-1----:R1:W2:Y:S02]  /*20d40*/  SHFL.IDX P6, R14, R13, R12, R11 ;  /* 0x0000000c0d0e7389 */ /* 0x0022a400000c000b */
[----:B012---:R-:W-:Y:S01]  /*20d50*/  ENDCOLLECTIVE ;  /* 0x000000000000791b */ /* 0x007fe20003800000 */
.L_x_1938:
[----:B------:R-:W-:Y:S05]  /*20d60*/  BSYNC B1 ;  /* 0x0000000000017941 */ /* 0x000fea0003800000 */
.L_x_1937:
[----:B------:R-:W-:Y:S01]  /*20d70*/  IMAD.MOV.U32 R13, RZ, RZ, R25 ;  /* 0x000000ffff0d7224 */ /* 0x000fe200078e0019 */
[----:B------:R-:W-:Y:S01]  /*20d80*/  ISETP.GE.AND P0, PT, R16, R41, PT ;  /* 0x000000291000720c */ /* 0x000fe20003f06270 */
[----:B------:R-:W-:Y:S02]  /*20d90*/  IMAD.MOV.U32 R12, RZ, RZ, RZ ;  /* 0x000000ffff0c7224 */ /* 0x000fe400078e00ff */
[----:B------:R-:W-:Y:S02]  /*20da0*/  IMAD.MOV.U32 R11, RZ, RZ, 0x1c1f ;  /* 0x00001c1fff0b7424 */ /* 0x000fe400078e00ff */
[----:B------:R-:W-:Y:S02]  /*20db0*/  IMAD.MOV.U32 R15, RZ, RZ, -0x1 ;  /* 0xffffffffff0f7424 */ /* 0x000fe400078e00ff */
[----:B------:R-:W-:Y:S02]  /*20dc0*/  IMAD.MOV.U32 R0, RZ, RZ, R14 ;  /* 0x000000ffff007224 */ /* 0x000fe400078e000e */
[----:B------:R-:W-:-:S07]  /*20dd0*/  IMAD R32, R155, R32, RZ ;  /* 0x000000209b207224 */ /* 0x000fce00078e02ff */
[----:B------:R-:W-:Y:S05]  /*20de0*/  WARPSYNC.COLLECTIVE R15, `(.L_x_1939) ;  /* 0x000000000f087348 */ /* 0x000fea0003c00000 */
[----:B------:R0:W1:Y:S02]  /*20df0*/  SHFL.IDX P6, R14, R13, R12, R11 ;  /* 0x0000000c0d0e7389 */ /* 0x00006400000c000b */
[----:B01----:R-:W-:Y:S01]  /*20e00*/  ENDCOLLECTIVE ;  /* 0x000000000000791b */ /* 0x003fe20003800000 */
.L_x_1939:
[----:B------:R-:W-:Y:S01]  /*20e10*/  ISETP.GE.OR P1, PT, R39, R32, P0 ;  /* 0x000000202700720c */ /* 0x000fe20000726670 */
[----:B------:R-:W-:-:S12]  /*20e20*/  IMAD.MOV.U32 R13, RZ, RZ, R24 ;  /* 0x000000ffff0d7224 */ /* 0x000fd800078e0018 */
[C---:B------:R-:W-:Y:S01]  /*20e30*/  @!P1 IMAD.SHL.U32 R5, R16.reuse, 0x2, RZ ;  /* 0x0000000210059824 */ /* 0x040fe200078e00ff */
[----:B------:R-:W-:Y:S02]  /*20e40*/  @!P1 SHF.L.U64.HI R21, R16, 0x1, R17 ;  /* 0x0000000110159819 */ /* 0x000fe40000010211 */
[----:B------:R-:W-:-:S07]  /*20e50*/  MOV R3, R14 ;  /* 0x0000000e00037202 */ /* 0x000fce0000000f00 */
[----:B------:R-:W-:Y:S05]  /*20e60*/  WARPSYNC.COLLECTIVE R15, `(.L_x_1940) ;  /* 0x000000000f087348 */ /* 0x000fea0003c00000 */
[----:B------:R0:W1:Y:S02]  /*20e70*/  SHFL.IDX P6, R14, R13, R12, R11 ;  /* 0x0000000c0d0e7389 */ /* 0x00006400000c000b */
[----:B01----:R-:W-:Y:S01]  /*20e80*/  ENDCOLLECTIVE ;  /* 0x000000000000791b */ /* 0x003fe20003800000 */
.L_x_1940:
[----:B------:R-:W-:-:S05]  /*20e90*/  @!P1 IADD3 R6, P2, R3, R5, RZ ;  /* 0x0000000503069210 */ /* 0x000fca0007f5e0ff */
[----:B------:R-:W-:Y:S02]  /*20ea0*/  @!P1 IMAD.X R7, R0, 0x1, R21, P2 ;  /* 0x0000000100079824 */ /* 0x000fe400010e0615 */
[----:B------:R-:W-:Y:S02]  /*20eb0*/  IMAD.MOV.U32 R13, RZ, RZ, R27 ;  /* 0x000000ffff0d7224 */ /* 0x000fe400078e001b */
[----:B------:R-:W-:-:S07]  /*20ec0*/  IMAD.MOV.U32 R4, RZ, RZ, R14 ;  /* 0x000000ffff047224 */ /* 0x000fce00078e000e */
[----:B------:R-:W-:Y:S05]  /*20ed0*/  WARPSYNC.COLLECTIVE R15, `(.L_x_1941) ;  /* 0x000000000f087348 */ /* 0x000fea0003c00000 */
[----:B------:R0:W1:Y:S02]  /*20ee0*/  SHFL.IDX P6, R14, R13, R12, R11 ;  /* 0x0000000c0d0e7389 */ /* 0x00006400000c000b */
[----:B01----:R-:W-:Y:S01]  /*20ef0*/  ENDCOLLECTIVE ;  /* 0x000000000000791b */ /* 0x003fe20003800000 */
.L_x_1941:
[----:B------:R-:W2:Y:S01]  /*20f00*/  @!P1 LD.E.128 R8, desc[UR42][R6.64] ;  /* 0x0000002a06089980 */ /* 0x000ea2000c101d00 */
[----:B------:R-:W-:-:S05]  /*20f10*/  @!P1 IADD3 R14, P2, R14, R5, RZ ;  /* 0x000000050e0e9210 */ /* 0x000fca0007f5e0ff */
[----:B------:R-:W-:-:S04]  /*20f20*/  @!P1 IMAD.X R3, R4, 0x1, R21, P2 ;  /* 0x0000000104039824 */ /* 0x000fc800010e0615 */
[----:B------:R-:W-:-:S05]  /*20f30*/  @!P1 IMAD.MOV.U32 R15, RZ, RZ, R3 ;  /* 0x000000ffff0f9224 */ /* 0x000fca00078e0003 */
[----:B------:R0:W5:Y:S01]  /*20f40*/  @!P1 LD.E.128 R4, desc[UR42][R14.64] ;  /* 0x0000002a0e049980 */ /* 0x000162000c101d00 */
[----:B------:R-:W-:Y:S01]  /*20f50*/  CS2R R36, SRZ ;  /* 0x0000000000247805 */ /* 0x000fe2000001ff00 */
[----:B------:R-:W-:Y:S01]  /*20f60*/  IMAD.MOV.U32 R13, RZ, RZ, R26 ;  /* 0x000000ffff0d7224 */ /* 0x000fe200078e001a */
[----:B------:R-:W-:Y:S01]  /*20f70*/  CS2R R34, SRZ ;  /* 0x0000000000227805 */ /* 0x000fe2000001ff00 */
[----:B------:R-:W-:Y:S01]  /*20f80*/  IMAD.MOV.U32 R12, RZ, RZ, 0x1 ;  /* 0x00000001ff0c7424 */ /* 0x000fe200078e00ff */
[----:B------:R-:W-:Y:S02]  /*20f90*/  CS2R R30, SRZ ;  /* 0x00000000001e7805 */ /* 0x000fe4000001ff00 */
[----:B------:R-:W-:Y:S01]  /*20fa0*/  CS2R R20, SRZ ;  /* 0x0000000000147805 */ /* 0x000fe2000001ff00 */
[----:B0-----:R-:W-:Y:S02]  /*20fb0*/  IMAD.MOV.U32 R15, RZ, RZ, -0x1 ;  /* 0xffffffffff0f7424 */ /* 0x001fe400078e00ff */
[----:B--2---:R-:W-:Y:S01]  /*20fc0*/  @!P1 IMAD.MOV.U32 R37, RZ, RZ, R11 ;  /* 0x000000ffff259224 */ /* 0x004fe200078e000b */
[----:B------:R-:W-:Y:S01]  /*20fd0*/  MOV R11, 0x1c1f ;  /* 0x00001c1f000b7802 */ /* 0x000fe20000000f00 */
[----:B------:R-:W-:Y:S01]  /*20fe0*/  @!P1 IMAD.MOV.U32 R35, RZ, RZ, R9 ;  /* 0x000000ffff239224 */ /* 0x000fe200078e0009 */
[----:B------:R-:W-:Y:S01]  /*20ff0*/  @!P1 MOV R34, R8 ;  /* 0x0000000800229202 */ /* 0x000fe20000000f00 */
[----:B------:R-:W-:-:S07]  /*21000*/  @!P1 IMAD.MOV.U32 R36, RZ, RZ, R10 ;  /* 0x000000ffff249224 */ /* 0x000fce00078e000a */
[----:B-----5:R-:W-:Y:S05]  /*21010*/  WARPSYNC.COLLECTIVE R15, `(.L_x_1942) ;  /* 0x000000000f087348 */ /* 0x020fea0003c00000 */
[----:B------:R0:W1:Y:S02]  /*21020*/  SHFL.IDX P6, R14, R13, R12, R11 ;  /* 0x0000000c0d0e7389 */ /* 0x00006400000c000b */
[----:B01---5:R-:W-:Y:S01]  /*21030*/  ENDCOLLECTIVE ;  /* 0x000000000000791b */ /* 0x023fe20003800000 */
.L_x_1942:
[----:B------:R-:W-:Y:S02]  /*21040*/  IMAD.MOV.U32 R3, RZ, RZ, R35 ;  /* 0x000000ffff037224 */ /* 0x000fe400078e0023 */
[----:B------:R-:W-:Y:S01]  /*21050*/  IMAD.MOV.U32 R0, RZ, RZ, R34 ;  /* 0x000000ffff007224 */ /* 0x000fe200078e0022 */
[----:B------:R-:W-:Y:S01]  /*21060*/  MOV R8, R36 ;  /* 0x0000002400087202 */ /* 0x000fe20000000f00 */
[----:B------:R-:W-:Y:S01]  /*21070*/  IMAD.MOV.U32 R9, RZ, RZ, R37 ;  /* 0x000000ffff097224 */ /* 0x000fe200078e0025 */
[----:B------:R-:W-:Y:S02]  /*21080*/  PRMT R43, R3, 0x7610, R43 ;  /* 0x00007610032b7816 */ /* 0x000fe4000000002b */
[----:B------:R-:W-:Y:S02]  /*21090*/  PRMT R42, R0, 0x7610, R42 ;  /* 0x00007610002a7816 */ /* 0x000fe4000000002a */
[----:B------:R-:W-:Y:S01]  /*210a0*/  PRMT R33, R8, 0x5410, R9 ;  /* 0x0000541008217816 */ /* 0x000fe20000000009 */
[----:B------:R-:W-:-:S02]  /*210b0*/  IMAD.MOV.U32 R13, RZ, RZ, R25 ;  /* 0x000000ffff0d7224 */ /* 0x000fc400078e0019 */
[----:B------:R-:W-:Y:S02]  /*210c0*/  @!P1 IMAD.MOV.U32 R30, RZ, RZ, R4 ;  /* 0x000000ffff1e9224 */ /* 0x000fe400078e0004 */
[----:B------:R-:W-:Y:S02]  /*210d0*/  @!P1 IMAD.MOV.U32 R31, RZ, RZ, R5 ;  /* 0x000000ffff1f9224 */ /* 0x000fe400078e0005 */
[----:B------:R-:W-:Y:S02]  /*210e0*/  @!P1 IMAD.MOV.U32 R20, RZ, RZ, R6 ;  /* 0x000000ffff149224 */ /* 0x000fe400078e0006 */
[----:B------:R-:W-:-:S07]  /*210f0*/  IMAD.MOV.U32 R0, RZ, RZ, R14 ;  /* 0x000000ffff007224 */ /* 0x000fce00078e000e */
[----:B------:R-:W-:Y:S05]  /*21100*/  WARPSYNC.COLLECTIVE R15, `(.L_x_1943) ;  /* 0x000000000f087348 */ /* 0x000fea0003c00000 */
[----:B------:R0:W1:Y:S02]  /*21110*/  SHFL.IDX P6, R14, R13, R12, R11 ;  /* 0x0000000c0d0e7389 */ /* 0x00006400000c000b */
[----:B01----:R-:W-:Y:S01]  /*21120*/  ENDCOLLECTIVE ;  /* 0x000000000000791b */ /* 0x003fe20003800000 */
.L_x_1943:
[----:B------:R-:W-:Y:S01]  /*21130*/  @!P1 IMAD.MOV.U32 R21, RZ, RZ, R7 ;  /* 0x000000ffff159224 */ /* 0x000fe200078e0007 */
[----:B------:R-:W-:Y:S01]  /*21140*/  MOV R6, R20 ;  /* 0x0000001400067202 */ /* 0x000fe20000000f00 */
[----:B------:R-:W-:Y:S02]  /*21150*/  IMAD.MOV.U32 R4, RZ, RZ, R30 ;  /* 0x000000ffff047224 */ /* 0x000fe400078e001e */
[----:B------:R-:W-:Y:S02]  /*21160*/  IMAD.MOV.U32 R5, RZ, RZ, R31 ;  /* 0x000000ffff057224 */ /* 0x000fe400078e001f */
[----:B------:R-:W-:Y:S01]  /*21170*/  IMAD.MOV.U32 R7, RZ, RZ, R21 ;  /* 0x000000ffff077224 */ /* 0x000fe200078e0015 */
[----:B------:R-:W-:Y:S02]  /*21180*/  PRMT R56, R4, 0x5410, R6 ;  /* 0x0000541004387816 */ /* 0x000fe40000000006 */
[----:B------:R-:W-:Y:S02]  /*21190*/  PRMT R45, R5, 0x7610, R45 ;  /* 0x00007610052d7816 */ /* 0x000fe4000000002d */
[----:B------:R-:W-:-:S02]  /*211a0*/  CS2R R4, SRZ ;  /* 0x0000000000047805 */ /* 0x000fc4000001ff00 */
[----:B------:R-:W-:Y:S01]  /*211b0*/  PRMT R42, R42, 0x5410, R7 ;  /* 0x000054102a2a7816 */ /* 0x000fe20000000007 */
[----:B------:R-:W-:Y:S02]  /*211c0*/  IMAD.MOV.U32 R13, RZ, RZ, R24 ;  /* 0x000000ffff0d7224 */ /* 0x000fe400078e0018 */
[----:B------:R-:W-:-:S07]  /*211d0*/  IMAD.MOV.U32 R3, RZ, RZ, R14 ;  /* 0x000000ffff037224 */ /* 0x000fce00078e000e */
[----:B------:R-:W-:Y:S05]  /*211e0*/  WARPSYNC.COLLECTIVE R15, `(.L_x_1944) ;  /* 0x000000000f087348 */ /* 0x000fea0003c00000 */
[----:B------:R0:W1:Y:S02]  /*211f0*/  SHFL.IDX P6, R14, R13, R12, R11 ;  /* 0x0000000c0d0e7389 */ /* 0x00006400000c000b */
[----:B01----:R-:W-:Y:S01]  /*21200*/  ENDCOLLECTIVE ;  /* 0x000000000000791b */ /* 0x003fe20003800000 */
.L_x_1944:
[----:B------:R-:W-:Y:S02]  /*21210*/  IMAD.MOV.U32 R13, RZ, RZ, R27 ;  /* 0x000000ffff0d7224 */ /* 0x000fe400078e001b */
[----:B------:R-:W-:-:S07]  /*21220*/  IMAD.MOV.U32 R24, RZ, RZ, R14 ;  /* 0x000000ffff187224 */ /* 0x000fce00078e000e */
[----:B------:R-:W-:Y:S05]  /*21230*/  WARPSYNC.COLLECTIVE R15, `(.L_x_1945) ;  /* 0x000000000f087348 */ /* 0x000fea0003c00000 */
[----:B------:R0:W1:Y:S02]  /*21240*/  SHFL.IDX P6, R14, R13, R12, R11 ;  /* 0x0000000c0d0e7389 */ /* 0x00006400000c000b */
[----:B01----:R-:W-:Y:S01]  /*21250*/  ENDCOLLECTIVE ;  /* 0x000000000000791b */ /* 0x003fe20003800000 */
.L_x_1945:
[----:B------:R-:W-:Y:S05]  /*21260*/  BRA `(.L_x_1946) ;  /* 0xfffffe7000407947 */ /* 0x000fea000383ffff */
.L_x_1670:
[----:B0-----:R0:W1:Y:S02]  /*21270*/  SYNCS.PHASECHK.TRANS64.TRYWAIT P1, [R2+URZ+0x16800], R3 ;  /* 0x01680003020075a7 */ /* 0x001064000802017f */
[----:B-1----:R-:W-:Y:S05]  /*21280*/  @!P1 NANOSLEEP.SYNCS 0x989680 ;  /* 0x009896800000995d */ /* 0x002fea0003900000 */
[----:B------:R-:W1:Y:S02]  /*21290*/  @!P1 SYNCS.PHASECHK.TRANS64 P1, [R2+URZ+0x16800], R3 ;  /* 0x01680003020095a7 */ /* 0x000e64000802007f */
[----:B-1----:R-:W-:Y:S05]  /*212a0*/  @!P1 BRA `(.L_x_1670) ;  /* 0xfffffffc00f09947 */ /* 0x002fea000383ffff */
[----:B------:R-:W-:Y:S05]  /*212b0*/  BRA `(.L_x_1947) ;  /* 0xfffffe7000e07947 */ /* 0x000fea000383ffff */
.L_x_1676:
[----:B-1----:R1:W3:Y:S02]  /*212c0*/  SYNCS.PHASECHK.TRANS64.TRYWAIT P1, [R0+URZ+0x16830], R5 ;  /* 0x01683005000075a7 */ /* 0x0022e4000802017f */
[----:B---3--:R-:W-:Y:S05]  /*212d0*/  @!P1 NANOSLEEP.SYNCS 0x989680 ;  /* 0x009896800000995d */ /* 0x008fea0003900000 */
[----:B------:R-:W3:Y:S02]  /*212e0*/  @!P1 SYNCS.PHASECHK.TRANS64 P1, [R0+URZ+0x16830], R5 ;  /* 0x01683005000095a7 */ /* 0x000ee4000802007f */
[----:B---3--:R-:W-:Y:S05]  /*212f0*/  @!P1 BRA `(.L_x_1676) ;  /* 0xfffffffc00f09947 */ /* 0x008fea000383ffff */
[----:B------:R-:W-:Y:S05]  /*21300*/  BRA `(.L_x_1675) ;  /* 0xfffffe8000707947 */ /* 0x000fea000383ffff */
.L_x_1695:
[----:B-1----:R1:W2:Y:S02]  /*21310*/  SYNCS.PHASECHK.TRANS64.TRYWAIT P2, [R11+URZ+0x16830], R10 ;  /* 0x0168300a0b0075a7 */ /* 0x0022a4000804017f */
[----:B--2---:R-:W-:Y:S05]  /*21320*/  @!P2 NANOSLEEP.SYNCS 0x989680 ;  /* 0x009896800000a95d */ /* 0x004fea0003900000 */
[----:B------:R-:W2:Y:S02]  /*21330*/  @!P2 SYNCS.PHASECHK.TRANS64 P2, [R11+URZ+0x16830], R10 ;  /* 0x0168300a0b00a5a7 */ /* 0x000ea4000804007f */
[----:B--2---:R-:W-:Y:S05]  /*21340*/  @!P2 BRA `(.L_x_1695) ;  /* 0xfffffffc00f0a947 */ /* 0x004fea000383ffff */
[----:B------:R-:W-:Y:S05]  /*21350*/  BRA `(.L_x_1694) ;  /* 0xfffffebc00247947 */ /* 0x000fea000383ffff */
.L_x_1699:
[----:B-1----:R1:W2:Y:S02]  /*21360*/  SYNCS.PHASECHK.TRANS64.TRYWAIT P1, [R11+URZ+0x16850], R10 ;  /* 0x0168500a0b0075a7 */ /* 0x0022a4000802017f */
[----:B--2---:R-:W-:Y:S05]  /*21370*/  @!P1 NANOSLEEP.SYNCS 0x989680 ;  /* 0x009896800000995d */ /* 0x004fea0003900000 */
[----:B------:R-:W2:Y:S02]  /*21380*/  @!P1 SYNCS.PHASECHK.TRANS64 P1, [R11+URZ+0x16850], R10 ;  /* 0x0168500a0b0095a7 */ /* 0x000ea4000802007f */
[----:B--2---:R-:W-:Y:S05]  /*21390*/  @!P1 BRA `(.L_x_1699) ;  /* 0xfffffffc00f09947 */ /* 0x004fea000383ffff */
[----:B------:R-:W-:Y:S05]  /*213a0*/  BRA `(.L_x_1696) ;  /* 0xfffffebc00ec7947 */ /* 0x000fea000383ffff */
.L_x_1720:
[----:B-1----:R1:W2:Y:S02]  /*213b0*/  SYNCS.PHASECHK.TRANS64.TRYWAIT P2, [R5+URZ+0x16830], R14 ;  /* 0x0168300e050075a7 */ /* 0x0022a4000804017f */
[----:B--2---:R-:W-:Y:S05]  /*213c0*/  @!P2 NANOSLEEP.SYNCS 0x989680 ;  /* 0x009896800000a95d */ /* 0x004fea0003900000 */
[----:B------:R-:W2:Y:S02]  /*213d0*/  @!P2 SYNCS.PHASECHK.TRANS64 P2, [R5+URZ+0x16830], R14 ;  /* 0x0168300e0500a5a7 */ /* 0x000ea4000804007f */
[----:B--2---:R-:W-:Y:S05]  /*213e0*/  @!P2 BRA `(.L_x_1720) ;  /* 0xfffffffc00f0a947 */ /* 0x004fea000383ffff */
[----:B------:R-:W-:Y:S05]  /*213f0*/  BRA `(.L_x_1719) ;  /* 0xfffffef400e07947 */ /* 0x000fea000383ffff */
.L_x_1724:
[----:B-1----:R1:W2:Y:S02]  /*21400*/  SYNCS.PHASECHK.TRANS64.TRYWAIT P1, [R10+URZ+0x16850], R5 ;  /* 0x016850050a0075a7 */ /* 0x0022a4000802017f */
[----:B--2---:R-:W-:Y:S05]  /*21410*/  @!P1 NANOSLEEP.SYNCS 0x989680 ;  /* 0x009896800000995d */ /* 0x004fea0003900000 */
[----:B------:R-:W2:Y:S02]  /*21420*/  @!P1 SYNCS.PHASECHK.TRANS64 P1, [R10+URZ+0x16850], R5 ;  /* 0x016850050a0095a7 */ /* 0x000ea4000802007f */
[----:B--2---:R-:W-:Y:S05]  /*21430*/  @!P1 BRA `(.L_x_1724) ;  /* 0xfffffffc00f09947 */ /* 0x004fea000383ffff */
[----:B------:R-:W-:Y:S05]  /*21440*/  BRA `(.L_x_1721) ;  /* 0xfffffef800bc7947 */ /* 0x000fea000383ffff */
.L_x_1733:
[----:B-1----:R1:W2:Y:S02]  /*21450*/  SYNCS.PHASECHK.TRANS64.TRYWAIT P2, [R5+URZ+0x16830], R12 ;  /* 0x0168300c050075a7 */ /* 0x0022a4000804017f */
[----:B--2---:R-:W-:Y:S05]  /*21460*/  @!P2 NANOSLEEP.SYNCS 0x989680 ;  /* 0x009896800000a95d */ /* 0x004fea0003900000 */
[----:B------:R-:W2:Y:S02]  /*21470*/  @!P2 SYNCS.PHASECHK.TRANS64 P2, [R5+URZ+0x16830], R12 ;  /* 0x0168300c0500a5a7 */ /* 0x000ea4000804007f */
[----:B--2---:R-:W-:Y:S05]  /*21480*/  @!P2 BRA `(.L_x_1733) ;  /* 0xfffffffc00f0a947 */ /* 0x004fea000383ffff */
[----:B------:R-:W-:Y:S05]  /*21490*/  BRA `(.L_x_1732) ;  /* 0xffffff1c00bc7947 */ /* 0x000fea000383ffff */
.L_x_1737:
[----:B-1----:R1:W2:Y:S02]  /*214a0*/  SYNCS.PHASECHK.TRANS64.TRYWAIT P1, [R10+URZ+0x16850], R5 ;  /* 0x016850050a0075a7 */ /* 0x0022a4000802017f */
[----:B--2---:R-:W-:Y:S05]  /*214b0*/  @!P1 NANOSLEEP.SYNCS 0x989680 ;  /* 0x009896800000995d */ /* 0x004fea0003900000 */
[----:B------:R-:W2:Y:S02]  /*214c0*/  @!P1 SYNCS.PHASECHK.TRANS64 P1, [R10+URZ+0x16850], R5 ;  /* 0x016850050a0095a7 */ /* 0x000ea4000802007f */
[----:B--2---:R-:W-:Y:S05]  /*214d0*/  @!P1 BRA `(.L_x_1737) ;  /* 0xfffffffc00f09947 */ /* 0x004fea000383ffff */
[----:B------:R-:W-:Y:S05]  /*214e0*/  BRA `(.L_x_1734) ;  /* 0xffffff2000987947 */ /* 0x000fea000383ffff */
.L_x_1752:
[----:B-1----:R1:W2:Y:S02]  /*214f0*/  SYNCS.PHASECHK.TRANS64.TRYWAIT P1, [R11+URZ+0x16850], R0 ;  /* 0x016850000b0075a7 */ /* 0x0022a4000802017f */
[----:B--2---:R-:W-:Y:S05]  /*21500*/  @!P1 NANOSLEEP.SYNCS 0x989680 ;  /* 0x009896800000995d */ /* 0x004fea0003900000 */
[----:B------:R-:W2:Y:S02]  /*21510*/  @!P1 SYNCS.PHASECHK.TRANS64 P1, [R11+URZ+0x16850], R0 ;  /* 0x016850000b0095a7 */ /* 0x000ea4000802007f */
[----:B--2---:R-:W-:Y:S05]  /*21520*/  @!P1 BRA `(.L_x_1752) ;  /* 0xfffffffc00f09947 */ /* 0x004fea000383ffff */
[----:B------:R-:W-:Y:S05]  /*21530*/  BRA `(.L_x_1751) ;  /* 0xffffff5400887947 */ /* 0x000fea000383ffff */
.L_x_1761:
[----:B------:R-:W-:Y:S02]  /*21540*/  IMAD.MOV.U32 R13, RZ, RZ, R20 ;  /* 0x000000ffff0d7224 */ /* 0x000fe400078e0014 */
[----:B------:R-:W-:Y:S02]  /*21550*/  IMAD.MOV.U32 R12, RZ, RZ, RZ ;  /* 0x000000ffff0c7224 */ /* 0x000fe400078e00ff */
[----:B------:R-:W-:Y:S02]  /*21560*/  IMAD.MOV.U32 R11, RZ, RZ, 0x181f ;  /* 0x0000181fff0b7424 */ /* 0x000fe400078e00ff */
[----:B------:R-:W-:Y:S02]  /*21570*/  IMAD.MOV.U32 R15, RZ, RZ, -0x1 ;  /* 0xffffffffff0f7424 */ /* 0x000fe400078e00ff */
[----:B------:R-:W-:Y:S02]  /*21580*/  IMAD R21, R8, R25, RZ ;  /* 0x0000001908157224 */ /* 0x000fe400078e02ff */
[----:B------:R-:W-:-:S07]  /*21590*/  IMAD.IADD R24, R26, 0x1, R28 ;  /* 0x000000011a187824 */ /* 0x000fce00078e021c */
[----:B------:R-:W-:Y:S05]  /*215a0*/  WARPSYNC.COLLECTIVE R15, `(.L_x_1948) ;  /* 0x000000000f087348 */ /* 0x000fea0003c00000 */
[----:B------:R0:W1:Y:S02]  /*215b0*/  SHFL.IDX P6, R14, R13, R12, R11 ;  /* 0x0000000c0d0e7389 */ /* 0x00006400000c000b */
[----:B01----:R-:W-:Y:S01]  /*215c0*/  ENDCOLLECTIVE ;  /* 0x000000000000791b */ /* 0x003fe20003800000 */
.L_x_1948:
[C---:B------:R-:W-:Y:S01]  /*215d0*/  VIADD R8, R24.reuse, 0x30 ;  /* 0x0000003018087836 */ /* 0x040fe20000000000 */
[----:B------:R-:W-:-:S04]  /*215e0*/  ISETP.GE.OR P3, PT, R24, R21, P0 ;  /* 0x000000151800720c */ /* 0x000fc80000766670 */
[----:B------:R-:W-:Y:S01]  /*215f0*/  ISETP.GE.OR P4, PT, R8, R21, P0 ;  /* 0x000000150800720c */ /* 0x000fe20000786670 */
[----:B------:R-:W-:Y:S02]  /*21600*/  VIADD R8, R24, 0x60 ;  /* 0x0000006018087836 */ /* 0x000fe40000000000 */
[----:B------:R-:W-:-:S03]  /*21610*/  IMAD.MOV.U32 R13, RZ, RZ, R7 ;  /* 0x000000ffff0d7224 */ /* 0x000fc600078e0007 */
[----:B------:R-:W-:Y:S01]  /*21620*/  ISETP.GE.OR P2, PT, R8, R21, P0 ;  /* 0x000000150800720c */ /* 0x000fe20000746670 */
[----:B------:R-:W-:-:S12]  /*21630*/  IMAD.MOV.U32 R0, RZ, RZ, R14 ;  /* 0x000000ffff007224 */ /* 0x000fd800078e000e */
[----:B------:R-:W-:Y:S05]  /*21640*/  WARPSYNC.COLLECTIVE R15, `(.L_x_1949) ;  /* 0x000000000f087348 */ /* 0x000fea0003c00000 */
[----:B------:R0:W1:Y:S02]  /*21650*/  SHFL.IDX P6, R14, R13, R12, R11 ;  /* 0x0000000c0d0e7389 */ /* 0x00006400000c000b */
[----:B01----:R-:W-:Y:S01]  /*21660*/  ENDCOLLECTIVE ;  /* 0x000000000000791b */ /* 0x003fe20003800000 */
.L_x_1949:
[----:B------:R-:W-:Y:S02]  /*21670*/  IMAD.MOV.U32 R13, RZ, RZ, R20 ;  /* 0x000000ffff0d7224 */ /* 0x000fe400078e0014 */
[----:B------:R-:W-:Y:S01]  /*21680*/  IMAD.MOV.U32 R12, RZ, RZ, 0x1 ;  /* 0x00000001ff0c7424 */ /* 0x000fe200078e00ff */
[----:B------:R-:W-:-:S07]  /*21690*/  MOV R3, R14 ;  /* 0x0000000e00037202 */ /* 0x000fce0000000f00 */
[----:B------:R-:W-:Y:S05]  /*216a0*/  WARPSYNC.COLLECTIVE R15, `(.L_x_1950) ;  /* 0x000000000f087348 */ /* 0x000fea0003c00000 */
[----:B------:R0:W1:Y:S02]  /*216b0*/  SHFL.IDX P6, R14, R13, R12, R11 ;  /* 0x0000000c0d0e7389 */ /* 0x00006400000c000b */
[----:B01----:R-:W-:Y:S01]  /*216c0*/  ENDCOLLECTIVE ;  /* 0x000000000000791b */ /* 0x003fe20003800000 */
.L_x_1950:
[----:B------:R-:W-:-:S04]  /*216d0*/  @!P3 LEA R10, P5, R43, R3, 0x1 ;  /* 0x000000032b0ab211 */ /* 0x000fc800078a08ff */
[----:B------:R-:W-:Y:S01]  /*216e0*/  @!P3 LEA.HI.X R3, R43, R0, R33, 0x1, P5 ;  /* 0x000000002b03b211 */ /* 0x000fe200028f0c21 */
[----:B------:R-:W-:Y:S02]  /*216f0*/  IMAD.MOV.U32 R13, RZ, RZ, R7 ;  /* 0x000000ffff0d7224 */ /* 0x000fe400078e0007 */
[----:B------:R-:W-:-:S07]  /*21700*/  IMAD.MOV.U32 R4, RZ, RZ, R14 ;  /* 0x000000ffff047224 */ /* 0x000fce00078e000e */
[----:B------:R-:W-:Y:S05]  /*21710*/  WARPSYNC.COLLECTIVE R15, `(.L_x_1951) ;  /* 0x000000000f087348 */ /* 0x000fea0003c00000 */
[----:B------:R0:W1:Y:S02]  /*21720*/  SHFL.IDX P6, R14, R13, R12, R11 ;  /* 0x0000000c0d0e7389 */ /* 0x00006400000c000b */
[----:B01----:R-:W-:Y:S01]  /*21730*/  ENDCOLLECTIVE ;  /* 0x000000000000791b */ /* 0x003fe20003800000 */
.L_x_1951:
[----:B------:R-:W-:Y:S01]  /*21740*/  IMAD.MOV.U32 R13, RZ, RZ, R20 ;  /* 0x000000ffff0d7224 */ /* 0x000fe200078e0014 */
[----:B------:R-:W-:Y:S01]  /*21750*/  MOV R12, 0x2 ;  /* 0x00000002000c7802 */ /* 0x000fe20000000f00 */
[----:B------:R-:W-:-:S07]  /*21760*/  IMAD.MOV.U32 R5, RZ, RZ, R14 ;  /* 0x000000ffff057224 */ /* 0x000fce00078e000e */
[----:B------:R-:W-:Y:S05]  /*21770*/  WARPSYNC.COLLECTIVE R15, `(.L_x_1952) ;  /* 0x000000000f087348 */ /* 0x000fea0003c00000 */
[----:B------:R0:W1:Y:S02]  /*21780*/  SHFL.IDX P6, R14, R13, R12, R11 ;  /* 0x0000000c0d0e7389 */ /* 0x00006400000c000b */
[----:B01----:R-:W-:Y:S01]  /*21790*/  ENDCOLLECTIVE ;  /* 0x000000000000791b */ /* 0x003fe20003800000 */
.L_x_1952:
[----:B------:R-:W-:-:S04]  /*217a0*/  @!P4 LEA R8, P1, R43, R5, 0x1 ;  /* 0x000000052b08c211 */ /* 0x000fc800078208ff */
[----:B------:R-:W-:Y:S01]  /*217b0*/  @!P4 LEA.HI.X R9, R43, R4, R33, 0x1, P1 ;  /* 0x000000042b09c211 */ /* 0x000fe200008f0c21 */
[----:B------:R-:W-:Y:S02]  /*217c0*/  IMAD.MOV.U32 R13, RZ, RZ, R7 ;  /* 0x000000ffff0d7224 */ /* 0x000fe400078e0007 */
[----:B------:R-:W-:-:S07]  /*217d0*/  IMAD.MOV.U32 R6, RZ, RZ, R14 ;  /* 0x000000ffff067224 */ /* 0x000fce00078e000e */
[----:B------:R-:W-:Y:S05]  /*217e0*/  WARPSYNC.COLLECTIVE R15, `(.L_x_1953) ;  /* 0x000000000f087348 */ /* 0x000fea0003c00000 */
[----:B------:R0:W1:Y:S02]  /*217f0*/  SHFL.IDX P6, R14, R13, R12, R11 ;  /* 0x0000000c0d0e7389 */ /* 0x00006400000c000b */
[----:B01----:R-:W-:Y:S01]  /*21800*/  ENDCOLLECTIVE ;  /* 0x000000000000791b */ /* 0x003fe20003800000 */
.L_x_1953:
[----:B------:R-:W-:Y:S02]  /*21810*/  @!P3 IMAD.MOV.U32 R11, RZ, RZ, R3 ;  /* 0x000000ffff0bb224 */ /* 0x000fe400078e0003 */
[----:B------:R-:W-:Y:S02]  /*21820*/  IMAD.MOV.U32 R13, RZ, RZ, R20 ;  /* 0x000000ffff0d7224 */ /* 0x000fe400078e0014 */
[----:B------:R-:W-:Y:S01]  /*21830*/  IMAD.MOV.U32 R12, RZ, RZ, 0x3 ;  /* 0x00000003ff0c7424 */ /* 0x000fe200078e00ff */
[----:B------:R0:W-:Y:S04]  /*21840*/  @!P3 ST.E.128 desc[UR42][R10.64], RZ ;  /* 0x000000ff0a00b985 */ /* 0x0001e8000c101d2a */
[----:B------:R1:W-:Y:S01]  /*21850*/  @!P4 ST.E.128 desc[UR42][R8.64], RZ ;  /* 0x000000ff0800c985 */ /* 0x0003e2000c101d2a */
[----:B------:R-:W-:-:S04]  /*21860*/  @!P2 LEA R25, P5, R43, R14, 0x1 ;  /* 0x0000000e2b19a211 */ /* 0x000fc800078a08ff */
[----:B------:R-:W-:Y:S01]  /*21870*/  @!P2 LEA.HI.X R5, R43, R6, R33, 0x1, P5 ;  /* 0x000000062b05a211 */ /* 0x000fe200028f0c21 */
[----:B------:R-:W-:Y:S01]  /*21880*/  @!P2 IMAD.MOV.U32 R4, RZ, RZ, R25 ;  /* 0x000000ffff04a224 */ /* 0x000fe200078e0019 */
[----:B0-----:R-:W-:-:S04]  /*21890*/  MOV R11, 0x181f ;  /* 0x0000181f000b7802 */ /* 0x001fc80000000f00 */
[----:B------:R1:W-:Y:S03]  /*218a0*/  @!P2 ST.E.128 desc[UR42][R4.64], RZ ;  /* 0x000000ff0400a985 */ /* 0x0003e6000c101d2a */
[----:B-1----:R-:W-:Y:S05]  /*218b0*/  WARPSYNC.COLLECTIVE R15, `(.L_x_1954) ;  /* 0x000000000f087348 */ /* 0x002fea0003c00000 */
[----:B------:R0:W2:Y:S02]  /*218c0*/  SHFL.IDX P6, R14, R13, R12, R11 ;  /* 0x0000000c0d0e7389 */ /* 0x0000a400000c000b */
[----:B012---:R-:W-:Y:S01]  /*218d0*/  ENDCOLLECTIVE ;  /* 0x000000000000791b */ /* 0x007fe20003800000 */
.L_x_1954:
[----:B------:R-:W-:Y:S02]  /*218e0*/  IMAD.MOV.U32 R13, RZ, RZ, R7 ;  /* 0x000000ffff0d7224 */ /* 0x000fe400078e0007 */
[----:B------:R-:W-:-:S07]  /*218f0*/  IMAD.MOV.U32 R0, RZ, RZ, R14 ;  /* 0x000000ffff007224 */ /* 0x000fce00078e000e */
[----:B------:R-:W-:Y:S05]  /*21900*/  WARPSYNC.COLLECTIVE R15, `(.L_x_1955) ;  /* 0x000000000f087348 */ /* 0x000fea0003c00000 */
[----:B------:R0:W1:Y:S02]  /*21910*/  SHFL.IDX P6, R14, R13, R12, R11 ;  /* 0x0000000c0d0e7389 */ /* 0x00006400000c000b */
[----:B01----:R-:W-:Y:S01]  /*21920*/  ENDCOLLECTIVE ;  /* 0x000000000000791b */ /* 0x003fe20003800000 */
.L_x_1955:
[----:B------:R-:W-:Y:S05]  /*21930*/  BRA `(.L_x_1956) ;  /* 0xffffff7000d87947 */ /* 0x000fea000383ffff */
.L_x_1786:
[----:B------:R-:W0:Y:S01]  /*21940*/  S2R R5, SR_TID.X ;  /* 0x0000000000057919 */ /* 0x000e220000002100 */
[----:B------:R-:W-:Y:S01]  /*21950*/  BSSY B1, `(.L_x_1957) ;  /* 0x000000a000017945 */ /* 0x000fe20003800000 */
[----:B-1----:R-:W-:Y:S02]  /*21960*/  IMAD.MOV.U32 R12, RZ, RZ, RZ ;  /* 0x000000ffff0c7224 */ /* 0x002fe400078e00ff */
[----:B------:R-:W-:Y:S02]  /*21970*/  IMAD.MOV.U32 R11, RZ, RZ, 0x1f ;  /* 0x0000001fff0b7424 */ /* 0x000fe400078e00ff */
[----:B------:R-:W-:Y:S01]  /*21980*/  IMAD.MOV.U32 R15, RZ, RZ, -0x1 ;  /* 0xffffffffff0f7424 */ /* 0x000fe200078e00ff */
[----:B0-----:R-:W-:-:S04]  /*21990*/  SHF.R.U32.HI R5, RZ, 0x5, R5 ;  /* 0x00000005ff057819 */ /* 0x001fc80000011605 */
[----:B------:R-:W-:-:S05]  /*219a0*/  LOP3.LUT R5, R5, 0x3, RZ, 0xc0, !PT ;  /* 0x0000000305057812 */ /* 0x000fca00078ec0ff */
[----:B------:R-:W-:-:S07]  /*219b0*/  IMAD.MOV.U32 R13, RZ, RZ, R5 ;  /* 0x000000ffff0d7224 */ /* 0x000fce00078e0005 */
[----:B------:R-:W-:Y:S05]  /*219c0*/  WARPSYNC.COLLECTIVE R15, `(.L_x_1958) ;  /* 0x000000000f087348 */ /* 0x000fea0003c00000 */
[----:B------:R0:W1:Y:S02]  /*219d0*/  SHFL.IDX P6, R14, R13, R12, R11 ;  /* 0x0000000c0d0e7389 */ /* 0x00006400000c000b */
[----:B01----:R-:W-:Y:S01]  /*219e0*/  ENDCOLLECTIVE ;  /* 0x000000000000791b */ /* 0x003fe20003800000 */
.L_x_1958:
[----:B------:R-:W-:Y:S05]  /*219f0*/  BSYNC B1 ;  /* 0x0000000000017941 */ /* 0x000fea0003800000 */
.L_x_1957:
[----:B------:R-:W-:Y:S05]  /*21a00*/  BRA `(.L_x_1959) ;  /* 0xffffff8800bc7947 */ /* 0x000fea000383ffff */
.L_x_1788:
[----:B------:R-:W-:Y:S01]  /*21a10*/  BSSY B1, `(.L_x_1960) ;  /* 0x0000006000017945 */ /* 0x000fe20003800000 */
[----:B------:R-:W-:-:S07]  /*21a20*/  MOV R15, 0xffffffff ;  /* 0xffffffff000f7802 */ /* 0x000fce0000000f00 */
[----:B01----:R-:W-:Y:S05]  /*21a30*/  WARPSYNC.COLLECTIVE R15, `(.L_x_1961) ;  /* 0x000000000f0c7348 */ /* 0x003fea0003c00000 */
[----:B------:R-:W-:Y:S02]  /*21a40*/  ELECT P6, UR62, PT ;  /* 0x00000000003e782f */ /* 0x000fe400038c0000 */
[----:B------:R-:W-:Y:S01]  /*21a50*/  MOV R14, UR62 ;  /* 0x0000003e000e7c02 */ /* 0x000fe20008000f00 */
[----:B01----:R-:W-:Y:S10]  /*21a60*/  ENDCOLLECTIVE ;  /* 0x000000000000791b */ /* 0x003ff40003800000 */
.L_x_1961:
[----:B------:R-:W-:Y:S05]  /*21a70*/  BSYNC B1 ;  /* 0x0000000000017941 */ /* 0x000fea0003800000 */
.L_x_1960:
[----:B------:R-:W-:Y:S05]  /*21a80*/  BRA `(.L_x_1787) ;  /* 0xffffff8800b47947 */ /* 0x000fea000383ffff */
.L_x_1790:
[----:B0-----:R0:W2:Y:S02]  /*21a90*/  SYNCS.PHASECHK.TRANS64.TRYWAIT P0, [R22+URZ+0x16820], R5 ;  /* 0x01682005160075a7 */ /* 0x0010a4000800017f */
[----:B--2---:R-:W-:Y:S05]  /*21aa0*/  @!P0 NANOSLEEP.SYNCS 0x989680 ;  /* 0x009896800000895d */ /* 0x004fea0003900000 */
[----:B------:R-:W2:Y:S02]  /*21ab0*/  @!P0 SYNCS.PHASECHK.TRANS64 P0, [R22+URZ+0x16820], R5 ;  /* 0x01682005160085a7 */ /* 0x000ea4000800007f */
[----:B--2---:R-:W-:Y:S05]  /*21ac0*/  @!P0 BRA `(.L_x_1790) ;  /* 0xfffffffc00f08947 */ /* 0x004fea000383ffff */
[----:B------:R-:W-:Y:S05]  /*21ad0*/  BRA `(.L_x_1962) ;  /* 0xffffff8800c47947 */ /* 0x000fea000383ffff */
.L_x_1794:
[----:B--2---:R2:W3:Y:S02]  /*21ae0*/  SYNCS.PHASECHK.TRANS64.TRYWAIT P0, [R10+URZ+0x168a0], R7 ;  /* 0x0168a0070a0075a7 */ /* 0x0044e4000800017f */
[----:B---3--:R-:W-:Y:S05]  /*21af0*/  @!P0 NANOSLEEP.SYNCS 0x989680 ;  /* 0x009896800000895d */ /* 0x008fea0003900000 */
[----:B------:R-:W3:Y:S02]  /*21b00*/  @!P0 SYNCS.PHASECHK.TRANS64 P0, [R10+URZ+0x168a0], R7 ;  /* 0x0168a0070a0085a7 */ /* 0x000ee4000800007f */
[----:B---3--:R-:W-:Y:S05]  /*21b10*/  @!P0 BRA `(.L_x_1794) ;  /* 0xfffffffc00f08947 */ /* 0x008fea000383ffff */
[----:B------:R-:W-:Y:S05]  /*21b20*/  BRA `(.L_x_1963) ;  /* 0xffffff8800e07947 */ /* 0x000fea000383ffff */
.L_x_1799:
[----:B0-----:R0:W1:Y:S02]  /*21b30*/  SYNCS.PHASECHK.TRANS64.TRYWAIT P0, [R10+URZ+0x168c0], R7 ;  /* 0x0168c0070a0075a7 */ /* 0x001064000800017f */
[----:B-1----:R-:W-:Y:S05]  /*21b40*/  @!P0 NANOSLEEP.SYNCS 0x989680 ;  /* 0x009896800000895d */ /* 0x002fea0003900000 */
[----:B------:R-:W1:Y:S02]  /*21b50*/  @!P0 SYNCS.PHASECHK.TRANS64 P0, [R10+URZ+0x168c0], R7 ;  /* 0x0168c0070a0085a7 */ /* 0x000e64000800007f */
[----:B-1----:R-:W-:Y:S05]  /*21b60*/  @!P0 BRA `(.L_x_1799) ;  /* 0xfffffffc00f08947 */ /* 0x002fea000383ffff */
[----:B------:R-:W-:Y:S05]  /*21b70*/  BRA `(.L_x_1964) ;  /* 0xffffff8c00607947 */ /* 0x000fea000383ffff */
.L_x_1806:
[----:B0-----:R0:W2:Y:S02]  /*21b80*/  SYNCS.PHASECHK.TRANS64.TRYWAIT P1, [R5+URZ+0x168a0], R6 ;  /* 0x0168a006050075a7 */ /* 0x0010a4000802017f */
[----:B--2---:R-:W-:Y:S05]  /*21b90*/  @!P1 NANOSLEEP.SYNCS 0x989680 ;  /* 0x009896800000995d */ /* 0x004fea0003900000 */
[----:B------:R-:W2:Y:S02]  /*21ba0*/  @!P1 SYNCS.PHASECHK.TRANS64 P1, [R5+URZ+0x168a0], R6 ;  /* 0x0168a006050095a7 */ /* 0x000ea4000802007f */
[----:B--2---:R-:W-:Y:S05]  /*21bb0*/  @!P1 BRA `(.L_x_1806) ;  /* 0xfffffffc00f09947 */ /* 0x004fea000383ffff */
[----:B------:R-:W-:Y:S05]  /*21bc0*/  BRA `(.L_x_1965) ;  /* 0xffffff90002c7947 */ /* 0x000fea000383ffff */
.L_x_1811:
[----:B-1----:R1:W2:Y:S02]  /*21bd0*/  SYNCS.PHASECHK.TRANS64.TRYWAIT P1, [R5+URZ+0x168c0], R6 ;  /* 0x0168c006050075a7 */ /* 0x0022a4000802017f */
[----:B--2---:R-:W-:Y:S05]  /*21be0*/  @!P1 NANOSLEEP.SYNCS 0x989680 ;  /* 0x009896800000995d */ /* 0x004fea0003900000 */
[----:B------:R-:W2:Y:S02]  /*21bf0*/  @!P1 SYNCS.PHASECHK.TRANS64 P1, [R5+URZ+0x168c0], R6 ;  /* 0x0168c006050095a7 */ /* 0x000ea4000802007f */
[----:B--2---:R-:W-:Y:S05]  /*21c00*/  @!P1 BRA `(.L_x_1811) ;  /* 0xfffffffc00f09947 */ /* 0x004fea000383ffff */
[----:B------:R-:W-:Y:S05]  /*21c10*/  BRA `(.L_x_1966) ;  /* 0xffffff9000a47947 */ /* 0x000fea000383ffff */
.L_x_1832:
[----:B------:R-:W0:Y:S01]  /*21c20*/  S2R R17, SR_TID.X ;  /* 0x0000000000117919 */ /* 0x000e220000002100 */
        /* <DEDUP_REMOVED lines=10> */
.L_x_1968:
[----:B------:R-:W-:Y:S05]  /*21cd0*/  BSYNC B0 ;  /* 0x0000000000007941 */ /* 0x000fea0003800000 */
.L_x_1967:
[----:B------:R-:W-:Y:S05]  /*21ce0*/  BRA `(.L_x_1969) ;  /* 0xffffffa000287947 */ /* 0x000fea000383ffff */
.L_x_1835:
[----:B-1----:R1:W2:Y:S02]  /*21cf0*/  SYNCS.PHASECHK.TRANS64.TRYWAIT P0, [R3+URZ+0x16840], R4 ;  /* 0x01684004030075a7 */ /* 0x0022a4000800017f */
[----:B--2---:R-:W-:Y:S05]  /*21d00*/  @!P0 NANOSLEEP.SYNCS 0x989680 ;  /* 0x009896800000895d */ /* 0x004fea0003900000 */
[----:B------:R-:W2:Y:S02]  /*21d10*/  @!P0 SYNCS.PHASECHK.TRANS64 P0, [R3+URZ+0x16840], R4 ;  /* 0x01684004030085a7 */ /* 0x000ea4000800007f */
[----:B--2---:R-:W-:Y:S05]  /*21d20*/  @!P0 BRA `(.L_x_1835) ;  /* 0xfffffffc00f08947 */ /* 0x004fea000383ffff */
[----:B------:R-:W-:Y:S05]  /*21d30*/  BRA `(.L_x_1970) ;  /* 0xffffffa000887947 */ /* 0x000fea000383ffff */
.L_x_1836:
[----:B------:R-:W-:Y:S01]  /*21d40*/  BSSY B0, `(.L_x_1971) ;  /* 0x0000008000007945 */ /* 0x000fe20003800000 */
[----:B------:R-:W-:Y:S01]  /*21d50*/  IMAD.MOV.U32 R13, RZ, RZ, R2 ;  /* 0x000000ffff0d7224 */ /* 0x000fe200078e0002 */
[----:B------:R-:W-:Y:S01]  /*21d60*/  MOV R15, 0xffffffff ;  /* 0xffffffff000f7802 */ /* 0x000fe20000000f00 */
[----:B------:R-:W-:Y:S02]  /*21d70*/  IMAD.MOV.U32 R12, RZ, RZ, RZ ;  /* 0x000000ffff0c7224 */ /* 0x000fe400078e00ff */
[----:B------:R-:W-:-:S07]  /*21d80*/  IMAD.MOV.U32 R11, RZ, RZ, 0x181f ;  /* 0x0000181fff0b7424 */ /* 0x000fce00078e00ff */
[----:B------:R-:W-:Y:S05]  /*21d90*/  WARPSYNC.COLLECTIVE R15, `(.L_x_1972) ;  /* 0x000000000f087348 */ /* 0x000fea0003c00000 */
[----:B------:R0:W1:Y:S02]  /*21da0*/  SHFL.IDX P6, R14, R13, R12, R11 ;  /* 0x0000000c0d0e7389 */ /* 0x00006400000c000b */
[----:B01----:R-:W-:Y:S01]  /*21db0*/  ENDCOLLECTIVE ;  /* 0x000000000000791b */ /* 0x003fe20003800000 */
.L_x_1972:
[----:B------:R-:W-:Y:S05]  /*21dc0*/  BSYNC B0 ;  /* 0x0000000000007941 */ /* 0x000fea0003800000 */
.L_x_1971:
[----:B------:R-:W-:Y:S01]  /*21dd0*/  IMAD.MOV.U32 R13, RZ, RZ, R0 ;  /* 0x000000ffff0d7224 */ /* 0x000fe200078e0000 */
[----:B------:R-:W-:Y:S01]  /*21de0*/  @P0 LEA R8, R5, R22, 0x1 ;  /* 0x0000001605080211 */ /* 0x000fe200078e08ff */
[----:B------:R-:W-:Y:S02]  /*21df0*/  IMAD.MOV.U32 R12, RZ, RZ, RZ ;  /* 0x000000ffff0c7224 */ /* 0x000fe400078e00ff */
[----:B------:R-:W-:Y:S02]  /*21e00*/  IMAD.MOV.U32 R11, RZ, RZ, 0x181f ;  /* 0x0000181fff0b7424 */ /* 0x000fe400078e00ff */
[----:B------:R-:W-:Y:S02]  /*21e10*/  IMAD.MOV.U32 R15, RZ, RZ, -0x1 ;  /* 0xffffffffff0f7424 */ /* 0x000fe400078e00ff */
[----:B------:R-:W-:-:S07]  /*21e20*/  IMAD.MOV.U32 R6, RZ, RZ, R14 ;  /* 0x000000ffff067224 */ /* 0x000fce00078e000e */
[----:B------:R-:W-:Y:S05]  /*21e30*/  WARPSYNC.COLLECTIVE R15, `(.L_x_1973) ;  /* 0x000000000f087348 */ /* 0x000fea0003c00000 */
[----:B------:R0:W1:Y:S02]  /*21e40*/  SHFL.IDX P6, R14, R13, R12, R11 ;  /* 0x0000000c0d0e7389 */ /* 0x00006400000c000b */
[----:B01----:R-:W-:Y:S01]  /*21e50*/  ENDCOLLECTIVE ;  /* 0x000000000000791b */ /* 0x003fe20003800000 */
.L_x_1973:
[----:B------:R-:W-:Y:S02]  /*21e60*/  IMAD.MOV.U32 R13, RZ, RZ, R2 ;  /* 0x000000ffff0d7224 */ /* 0x000fe400078e0002 */
[----:B------:R-:W-:Y:S02]  /*21e70*/  IMAD.MOV.U32 R12, RZ, RZ, 0x1 ;  /* 0x00000001ff0c7424 */ /* 0x000fe400078e00ff */
[----:B------:R-:W-:-:S07]  /*21e80*/  IMAD.MOV.U32 R7, RZ, RZ, R14 ;  /* 0x000000ffff077224 */ /* 0x000fce00078e000e */
[----:B------:R-:W-:Y:S05]  /*21e90*/  WARPSYNC.COLLECTIVE R15, `(.L_x_1974) ;  /* 0x000000000f087348 */ /* 0x000fea0003c00000 */
[----:B------:R0:W1:Y:S02]  /*21ea0*/  SHFL.IDX P6, R14, R13, R12, R11 ;  /* 0x0000000c0d0e7389 */ /* 0x00006400000c000b */
[----:B01----:R-:W-:Y:S01]  /*21eb0*/  ENDCOLLECTIVE ;  /* 0x000000000000791b */ /* 0x003fe20003800000 */
.L_x_1974:
        /* <DEDUP_REMOVED lines=15> */
.L_x_1975:
[----:B------:R-:W-:Y:S01]  /*21fb0*/  @P0 IMAD R8, R5, 0x2, R22 ;  /* 0x0000000205080824 */ /* 0x000fe200078e0216 */
[----:B------:R-:W-:Y:S01]  /*21fc0*/  MOV R13, R2 ;  /* 0x00000002000d7202 */ /* 0x000fe20000000f00 */
[----:B------:R-:W-:Y:S02]  /*21fd0*/  IMAD.MOV.U32 R12, RZ, RZ, 0x2 ;  /* 0x00000002ff0c7424 */ /* 0x000fe400078e00ff */
[----:B------:R-:W-:-:S07]  /*21fe0*/  IMAD.MOV.U32 R7, RZ, RZ, R14 ;  /* 0x000000ffff077224 */ /* 0x000fce00078e000e */
[----:B------:R-:W-:Y:S05]  /*21ff0*/  WARPSYNC.COLLECTIVE R15, `(.L_x_1976) ;  /* 0x000000000f087348 */ /* 0x000fea0003c00000 */
[----:B------:R0:W1:Y:S02]  /*22000*/  SHFL.IDX P6, R14, R13, R12, R11 ;  /* 0x0000000c0d0e7389 */ /* 0x00006400000c000b */
[----:B01----:R-:W-:Y:S01]  /*22010*/  ENDCOLLECTIVE ;  /* 0x000000000000791b */ /* 0x003fe20003800000 */
.L_x_1976:
        /* <DEDUP_REMOVED lines=15> */
.L_x_1977:
[----:B------:R-:W-:Y:S02]  /*22110*/  @P0 IMAD R8, R5, 0x2, R22 ;  /* 0x0000000205080824 */ /* 0x000fe400078e0216 */
[----:B------:R-:W-:Y:S01]  /*22120*/  IMAD.MOV.U32 R13, RZ, RZ, R2 ;  /* 0x000000ffff0d7224 */ /* 0x000fe200078e0002 */
[----:B------:R-:W-:Y:S01]  /*22130*/  MOV R12, 0x3 ;  /* 0x00000003000c7802 */ /* 0x000fe20000000f00 */
[----:B------:R-:W-:-:S07]  /*22140*/  IMAD.MOV.U32 R7, RZ, RZ, R14 ;  /* 0x000000ffff077224 */ /* 0x000fce00078e000e */
[----:B------:R-:W-:Y:S05]  /*22150*/  WARPSYNC.COLLECTIVE R15, `(.L_x_1978) ;  /* 0x000000000f087348 */ /* 0x000fea0003c00000 */
[----:B------:R0:W1:Y:S02]  /*22160*/  SHFL.IDX P6, R14, R13, R12, R11 ;  /* 0x0000000c0d0e7389 */ /* 0x00006400000c000b */
[----:B01----:R-:W-:Y:S01]  /*22170*/  ENDCOLLECTIVE ;  /* 0x000000000000791b */ /* 0x003fe20003800000 */
.L_x_1978:
        /* <DEDUP_REMOVED lines=15> */
.L_x_1979:
[----:B------:R-:W-:Y:S02]  /*22270*/  @P0 IMAD R8, R5, 0x2, R22 ;  /* 0x0000000205080824 */ /* 0x000fe400078e0216 */
[----:B------:R-:W-:Y:S02]  /*22280*/  IMAD.MOV.U32 R13, RZ, RZ, R2 ;  /* 0x000000ffff0d7224 */ /* 0x000fe400078e0002 */
[----:B------:R-:W-:Y:S02]  /*22290*/  IMAD.MOV.U32 R12, RZ, RZ, 0x4 ;  /* 0x00000004ff0c7424 */ /* 0x000fe400078e00ff */
[----:B------:R-:W-:-:S07]  /*222a0*/  IMAD.MOV.U32 R7, RZ, RZ, R14 ;  /* 0x000000ffff077224 */ /* 0x000fce00078e000e */
[----:B------:R-:W-:Y:S05]  /*222b0*/  WARPSYNC.COLLECTIVE R15, `(.L_x_1980) ;  /* 0x000000000f087348 */ /* 0x000fea0003c00000 */
[----:B------:R0:W1:Y:S02]  /*222c0*/  SHFL.IDX P6, R14, R13, R12, R11 ;  /* 0x0000000c0d0e7389 */ /* 0x00006400000c000b */
[----:B01----:R-:W-:Y:S01]  /*222d0*/  ENDCOLLECTIVE ;  /* 0x000000000000791b */ /* 0x003fe20003800000 */
.L_x_1980:
        /* <DEDUP_REMOVED lines=15> */
.L_x_1981:
[----:B------:R-:W-:Y:S02]  /*223d0*/  @P0 IMAD R8, R5, 0x2, R22 ;  /* 0x0000000205080824 */ /* 0x000fe400078e0216 */
[----:B------:R-:W-:Y:S02]  /*223e0*/  IMAD.MOV.U32 R13, RZ, RZ, R2 ;  /* 0x000000ffff0d7224 */ /* 0x000fe400078e0002 */
[----:B------:R-:W-:Y:S02]  /*223f0*/  IMAD.MOV.U32 R12, RZ, RZ, 0x5 ;  /* 0x00000005ff0c7424 */ /* 0x000fe400078e00ff */
[----:B------:R-:W-:-:S07]  /*22400*/  IMAD.MOV.U32 R7, RZ, RZ, R14 ;  /* 0x000000ffff077224 */ /* 0x000fce00078e000e */
[----:B------:R-:W-:Y:S05]  /*22410*/  WARPSYNC.COLLECTIVE R15, `(.L_x_1982) ;  /* 0x000000000f087348 */ /* 0x000fea0003c00000 */
[----:B------:R0:W1:Y:S02]  /*22420*/  SHFL.IDX P6, R14, R13, R12, R11 ;  /* 0x0000000c0d0e7389 */ /* 0x00006400000c000b */
[----:B01----:R-:W-:Y:S01]  /*22430*/  ENDCOLLECTIVE ;  /* 0x000000000000791b */ /* 0x003fe20003800000 */
.L_x_1982:
        /* <DEDUP_REMOVED lines=15> */
.L_x_1983:
[----:B------:R-:W-:Y:S02]  /*22530*/  @P0 IMAD R8, R5, 0x2, R22 ;  /* 0x0000000205080824 */ /* 0x000fe400078e0216 */
[----:B------:R-:W-:Y:S02]  /*22540*/  IMAD.MOV.U32 R13, RZ, RZ, R2 ;  /* 0x000000ffff0d7224 */ /* 0x000fe400078e0002 */
[----:B------:R-:W-:Y:S02]  /*22550*/  IMAD.MOV.U32 R12, RZ, RZ, 0x6 ;  /* 0x00000006ff0c7424 */ /* 0x000fe400078e00ff */
[----:B------:R-:W-:-:S07]  /*22560*/  IMAD.MOV.U32 R7, RZ, RZ, R14 ;  /* 0x000000ffff077224 */ /* 0x000fce00078e000e */
[----:B------:R-:W-:Y:S05]  /*22570*/  WARPSYNC.COLLECTIVE R15, `(.L_x_1984) ;  /* 0x000000000f087348 */ /* 0x000fea0003c00000 */
[----:B------:R0:W1:Y:S02]  /*22580*/  SHFL.IDX P6, R14, R13, R12, R11 ;  /* 0x0000000c0d0e7389 */ /* 0x00006400000c000b */
[----:B01----:R-:W-:Y:S01]  /*22590*/  ENDCOLLECTIVE ;  /* 0x000000000000791b */ /* 0x003fe20003800000 */
.L_x_1984:
        /* <DEDUP_REMOVED lines=15> */
.L_x_1985:
[----:B------:R-:W-:Y:S02]  /*22690*/  @P0 IMAD R8, R5, 0x2, R22 ;  /* 0x0000000205080824 */ /* 0x000fe400078e0216 */
[----:B------:R-:W-:Y:S02]  /*226a0*/  IMAD.MOV.U32 R13, RZ, RZ, R2 ;  /* 0x000000ffff0d7224 */ /* 0x000fe400078e0002 */
[----:B------:R-:W-:Y:S01]  /*226b0*/  IMAD.MOV.U32 R12, RZ, RZ, 0x7 ;  /* 0x00000007ff0c7424 */ /* 0x000fe200078e00ff */
[----:B------:R-:W-:-:S07]  /*226c0*/  MOV R7, R14 ;  /* 0x0000000e00077202 */ /* 0x000fce0000000f00 */
[----:B------:R-:W-:Y:S05]  /*226d0*/  WARPSYNC.COLLECTIVE R15, `(.L_x_1986) ;  /* 0x000000000f087348 */ /* 0x000fea0003c00000 */
[----:B------:R0:W1:Y:S02]  /*226e0*/  SHFL.IDX P6, R14, R13, R12, R11 ;  /* 0x0000000c0d0e7389 */ /* 0x00006400000c000b */
[----:B01----:R-:W-:Y:S01]  /*226f0*/  ENDCOLLECTIVE ;  /* 0x000000000000791b */ /* 0x003fe20003800000 */
.L_x_1986:
        /* <DEDUP_REMOVED lines=14> */
.L_x_1987:
[----:B------:R-:W-:Y:S01]  /*227e0*/  IMAD.MOV.U32 R0, RZ, RZ, R14 ;  /* 0x000000ffff007224 */ /* 0x000fe200078e000e */
[----:B------:R-:W-:Y:S06]  /*227f0*/  BRA `(.L_x_1988) ;  /* 0xffffff9c009c7947 */ /* 0x000fec000383ffff */
.L_x_1841:
[----:B------:R-:W2:Y:S01]  /*22800*/  LDL.LU R11, [R1+0x8] ;  /* 0x00000800010b7983 */ /* 0x000ea20000300800 */
[----:B------:R-:W-:Y:S01]  /*22810*/  MOV R13, R0 ;  /* 0x00000000000d7202 */ /* 0x000fe20000000f00 */
[----:B------:R-:W-:Y:S02]  /*22820*/  IMAD.MOV.U32 R12, RZ, RZ, RZ ;  /* 0x000000ffff0c7224 */ /* 0x000fe400078e00ff */
[----:B------:R-:W-:Y:S02]  /*22830*/  IMAD.MOV.U32 R15, RZ, RZ, -0x1 ;  /* 0xffffffffff0f7424 */ /* 0x000fe400078e00ff */
[----:B------:R-:W-:-:S04]  /*22840*/  IMAD.IADD R28, R9, 0x1, R28 ;  /* 0x00000001091c7824 */ /* 0x000fc800078e021c */
[----:B------:R-:W-:Y:S02]  /*22850*/  VIADD R8, R28, 0x10 ;  /* 0x000000101c087836 */ /* 0x000fe40000000000 */
[----:B--2---:R-:W-:Y:S02]  /*22860*/  IMAD R3, R11, R10, RZ ;  /* 0x0000000a0b037224 */ /* 0x004fe400078e02ff */
[----:B------:R-:W-:-:S03]  /*22870*/  IMAD.MOV.U32 R11, RZ, RZ, 0x181f ;  /* 0x0000181fff0b7424 */ /* 0x000fc600078e00ff */
[----:B------:R-:W-:-:S13]  /*22880*/  ISETP.GE.AND P1, PT, R28, R3, PT ;  /* 0x000000031c00720c */ /* 0x000fda0003f26270 */
[----:B-----5:R-:W-:Y:S05]  /*22890*/  WARPSYNC.COLLECTIVE R15, `(.L_x_1989) ;  /* 0x000000000f087348 */ /* 0x020fea0003c00000 */
[----:B------:R0:W1:Y:S02]  /*228a0*/  SHFL.IDX P6, R14, R13, R12, R11 ;  /* 0x0000000c0d0e7389 */ /* 0x00006400000c000b */
[----:B01---5:R-:W-:Y:S01]  /*228b0*/  ENDCOLLECTIVE ;  /* 0x000000000000791b */ /* 0x023fe20003800000 */
.L_x_1989:
[----:B------:R-:W-:Y:S02]  /*228c0*/  IMAD.MOV.U32 R13, RZ, RZ, R2 ;  /* 0x000000ffff0d7224 */ /* 0x000fe400078e0002 */
[----:B------:R-:W-:-:S07]  /*228d0*/  IMAD.MOV.U32 R7, RZ, RZ, R14 ;  /* 0x000000ffff077224 */ /* 0x000fce00078e000e */
[----:B------:R-:W-:Y:S05]  /*228e0*/  WARPSYNC.COLLECTIVE R15, `(.L_x_1990) ;  /* 0x000000000f087348 */ /* 0x000fea0003c00000 */
[----:B------:R0:W1:Y:S02]  /*228f0*/  SHFL.IDX P6, R14, R13, R12, R11 ;  /* 0x0000000c0d0e7389 */ /* 0x00006400000c000b */
[----:B01----:R-:W-:Y:S01]  /*22900*/  ENDCOLLECTIVE ;  /* 0x000000000000791b */ /* 0x003fe20003800000 */
.L_x_1990:
[----:B------:R-:W-:Y:S02]  /*22910*/  IMAD.MOV.U32 R13, RZ, RZ, R0 ;  /* 0x000000ffff0d7224 */ /* 0x000fe400078e0000 */
[----:B------:R-:W-:Y:S02]  /*22920*/  IMAD.MOV.U32 R12, RZ, RZ, 0x1 ;  /* 0x00000001ff0c7424 */ /* 0x000fe400078e00ff */
[----:B------:R-:W-:-:S07]  /*22930*/  IMAD.MOV.U32 R6, RZ, RZ, R14 ;  /* 0x000000ffff067224 */ /* 0x000fce00078e000e */
[----:B------:R-:W-:Y:S05]  /*22940*/  WARPSYNC.COLLECTIVE R15, `(.L_x_1991) ;  /* 0x000000000f087348 */ /* 0x000fea0003c00000 */
[----:B------:R0:W1:Y:S02]  /*22950*/  SHFL.IDX P6, R14, R13, R12, R11 ;  /* 0x0000000c0d0e7389 */ /* 0x00006400000c000b */
[----:B01----:R-:W-:Y:S01]  /*22960*/  ENDCOLLECTIVE ;  /* 0x000000000000791b */ /* 0x003fe20003800000 */
.L_x_1991:
[----:B------:R-:W-:-:S04]  /*22970*/  @!P1 LEA R6, P2, R21, R6, 0x1 ;  /* 0x0000000615069211 */ /* 0x000fc800078408ff */
[----:B------:R-:W-:-:S05]  /*22980*/  @!P1 IADD3.X R7, RZ, R7, RZ, P2, !PT ;  /* 0x00000007ff079210 */ /* 0x000fca00017fe4ff */
[----:B------:R-:W-:Y:S01]  /*22990*/  @!PT LDS RZ, [RZ] ;  /* 0x00000000fffff984 */ /* 0x000fe20000000800 */
[----:B------:R-:W-:Y:S01]  /*229a0*/  @!PT LDS RZ, [RZ] ;  /* 0x00000000fffff984 */ /* 0x000fe20000000800 */
[----:B------:R-:W-:Y:S01]  /*229b0*/  @!PT LDS RZ, [RZ] ;  /* 0x00000000fffff984 */ /* 0x000fe20000000800 */
[----:B------:R0:W-:Y:S01]  /*229c0*/  @!P1 LDGSTS.E.BYPASS.LTC128B.128 [R20+0x8400], desc[UR42][R6.64], !P0 ;  /* 0x0840000006149fae */ /* 0x0001e2000c101d6a */
[----:B------:R-:W-:Y:S01]  /*229d0*/  ISETP.GE.AND P1, PT, R8, R3, PT ;  /* 0x000000030800720c */ /* 0x000fe20003f26270 */
[----:B------:R-:W-:Y:S02]  /*229e0*/  IMAD.MOV.U32 R13, RZ, RZ, R2 ;  /* 0x000000ffff0d7224 */ /* 0x000fe400078e0002 */
[----:B0-----:R-:W-:-:S10]  /*229f0*/  IMAD.MOV.U32 R6, RZ, RZ, R14 ;  /* 0x000000ffff067224 */ /* 0x001fd400078e000e */
[----:B------:R-:W-:Y:S05]  /*22a00*/  WARPSYNC.COLLECTIVE R15, `(.L_x_1992) ;  /* 0x000000000f087348 */ /* 0x000fea0003c00000 */
[----:B------:R0:W1:Y:S02]  /*22a10*/  SHFL.IDX P6, R14, R13, R12, R11 ;  /* 0x0000000c0d0e7389 */ /* 0x00006400000c000b */
[----:B01----:R-:W-:Y:S01]  /*22a20*/  ENDCOLLECTIVE ;  /* 0x000000000000791b */ /* 0x003fe20003800000 */
.L_x_1992:
[----:B------:R-:W-:Y:S02]  /*22a30*/  IMAD.MOV.U32 R13, RZ, RZ, R0 ;  /* 0x000000ffff0d7224 */ /* 0x000fe400078e0000 */
[----:B------:R-:W-:Y:S02]  /*22a40*/  IMAD.MOV.U32 R12, RZ, RZ, 0x2 ;  /* 0x00000002ff0c7424 */ /* 0x000fe400078e00ff */
[----:B------:R-:W-:-:S07]  /*22a50*/  IMAD.MOV.U32 R7, RZ, RZ, R14 ;  /* 0x000000ffff077224 */ /* 0x000fce00078e000e */
[----:B------:R-:W-:Y:S05]  /*22a60*/  WARPSYNC.COLLECTIVE R15, `(.L_x_1993) ;  /* 0x000000000f087348 */ /* 0x000fea0003c00000 */
[----:B------:R0:W1:Y:S02]  /*22a70*/  SHFL.IDX P6, R14, R13, R12, R11 ;  /* 0x0000000c0d0e7389 */ /* 0x00006400000c000b */
[----:B01----:R-:W-:Y:S01]  /*22a80*/  ENDCOLLECTIVE ;  /* 0x000000000000791b */ /* 0x003fe20003800000 */
.L_x_1993:
        /* <DEDUP_REMOVED lines=16> */
.L_x_1994:
[----:B------:R-:W-:Y:S01]  /*22b90*/  MOV R13, R0 ;  /* 0x00000000000d7202 */ /* 0x000fe20000000f00 */
[----:B------:R-:W-:Y:S02]  /*22ba0*/  IMAD.MOV.U32 R12, RZ, RZ, 0x3 ;  /* 0x00000003ff0c7424 */ /* 0x000fe400078e00ff */
[----:B------:R-:W-:-:S07]  /*22bb0*/  IMAD.MOV.U32 R7, RZ, RZ, R14 ;  /* 0x000000ffff077224 */ /* 0x000fce00078e000e */
[----:B------:R-:W-:Y:S05]  /*22bc0*/  WARPSYNC.COLLECTIVE R15, `(.L_x_1995) ;  /* 0x000000000f087348 */ /* 0x000fea0003c00000 */
[----:B------:R0:W1:Y:S02]  /*22bd0*/  SHFL.IDX P6, R14, R13, R12, R11 ;  /* 0x0000000c0d0e7389 */ /* 0x00006400000c000b */
[----:B01----:R-:W-:Y:S01]  /*22be0*/  ENDCOLLECTIVE ;  /* 0x000000000000791b */ /* 0x003fe20003800000 */
.L_x_1995:
        /* <DEDUP_REMOVED lines=16> */
.L_x_1996:
[----:B------:R-:W-:Y:S01]  /*22cf0*/  IMAD.MOV.U32 R13, RZ, RZ, R0 ;  /* 0x000000ffff0d7224 */ /* 0x000fe200078e0000 */
[----:B------:R-:W-:Y:S01]  /*22d00*/  MOV R12, 0x4 ;  /* 0x00000004000c7802 */ /* 0x000fe20000000f00 */
[----:B------:R-:W-:-:S07]  /*22d10*/  IMAD.MOV.U32 R7, RZ, RZ, R14 ;  /* 0x000000ffff077224 */ /* 0x000fce00078e000e */
[----:B------:R-:W-:Y:S05]  /*22d20*/  WARPSYNC.COLLECTIVE R15, `(.L_x_1997) ;  /* 0x000000000f087348 */ /* 0x000fea0003c00000 */
[----:B------:R0:W1:Y:S02]  /*22d30*/  SHFL.IDX P6, R14, R13, R12, R11 ;  /* 0x0000000c0d0e7389 */ /* 0x00006400000c000b */
[----:B01----:R-:W-:Y:S01]  /*22d40*/  ENDCOLLECTIVE ;  /* 0x000000000000791b */ /* 0x003fe20003800000 */
.L_x_1997:
        /* <DEDUP_REMOVED lines=16> */
.L_x_1998:
[----:B------:R-:W-:Y:S02]  /*22e50*/  IMAD.MOV.U32 R13, RZ, RZ, R0 ;  /* 0x000000ffff0d7224 */ /* 0x000fe400078e0000 */
[----:B------:R-:W-:Y:S02]  /*22e60*/  IMAD.MOV.U32 R12, RZ, RZ, 0x5 ;  /* 0x00000005ff0c7424 */ /* 0x000fe400078e00ff */
[----:B------:R-:W-:-:S07]  /*22e70*/  IMAD.MOV.U32 R7, RZ, RZ, R14 ;  /* 0x000000ffff077224 */ /* 0x000fce00078e000e */
[----:B------:R-:W-:Y:S05]  /*22e80*/  WARPSYNC.COLLECTIVE R15, `(.L_x_1999) ;  /* 0x000000000f087348 */ /* 0x000fea0003c00000 */
[----:B------:R0:W1:Y:S02]  /*22e90*/  SHFL.IDX P6, R14, R13, R12, R11 ;  /* 0x0000000c0d0e7389 */ /* 0x00006400000c000b */
[----:B01----:R-:W-:Y:S01]  /*22ea0*/  ENDCOLLECTIVE ;  /* 0x000000000000791b */ /* 0x003fe20003800000 */
.L_x_1999:
        /* <DEDUP_REMOVED lines=16> */
.L_x_2000:
[----:B------:R-:W-:Y:S02]  /*22fb0*/  IMAD.MOV.U32 R13, RZ, RZ, R0 ;  /* 0x000000ffff0d7224 */ /* 0x000fe400078e0000 */
[----:B------:R-:W-:Y:S02]  /*22fc0*/  IMAD.MOV.U32 R12, RZ, RZ, 0x6 ;  /* 0x00000006ff0c7424 */ /* 0x000fe400078e00ff */
[----:B------:R-:W-:-:S07]  /*22fd0*/  IMAD.MOV.U32 R7, RZ, RZ, R14 ;  /* 0x000000ffff077224 */ /* 0x000fce00078e000e */
[----:B------:R-:W-:Y:S05]  /*22fe0*/  WARPSYNC.COLLECTIVE R15, `(.L_x_2001) ;  /* 0x000000000f087348 */ /* 0x000fea0003c00000 */
[----:B------:R0:W1:Y:S02]  /*22ff0*/  SHFL.IDX P6, R14, R13, R12, R11 ;  /* 0x0000000c0d0e7389 */ /* 0x00006400000c000b */
[----:B01----:R-:W-:Y:S01]  /*23000*/  ENDCOLLECTIVE ;  /* 0x000000000000791b */ /* 0x003fe20003800000 */
.L_x_2001:
        /* <DEDUP_REMOVED lines=16> */
.L_x_2002:
[----:B------:R-:W-:Y:S02]  /*23110*/  IMAD.MOV.U32 R13, RZ, RZ, R0 ;  /* 0x000000ffff0d7224 */ /* 0x000fe400078e0000 */
[----:B------:R-:W-:Y:S02]  /*23120*/  IMAD.MOV.U32 R12, RZ, RZ, 0x7 ;  /* 0x00000007ff0c7424 */ /* 0x000fe400078e00ff */
[----:B------:R-:W-:-:S07]  /*23130*/  IMAD.MOV.U32 R7, RZ, RZ, R14 ;  /* 0x000000ffff077224 */ /* 0x000fce00078e000e */
[----:B------:R-:W-:Y:S05]  /*23140*/  WARPSYNC.COLLECTIVE R15, `(.L_x_2003) ;  /* 0x000000000f087348 */ /* 0x000fea0003c00000 */
[----:B------:R0:W1:Y:S02]  /*23150*/  SHFL.IDX P6, R14, R13, R12, R11 ;  /* 0x0000000c0d0e7389 */ /* 0x00006400000c000b */
[----:B01----:R-:W-:Y:S01]  /*23160*/  ENDCOLLECTIVE ;  /* 0x000000000000791b */ /* 0x003fe20003800000 */
.L_x_2003:
[----:B------:R-:W-:-:S05]  /*23170*/  @!P1 LEA R7, P2, R21, R7, 0x1 ;  /* 0x0000000715079211 */ /* 0x000fca00078408ff */
[----:B------:R-:W-:-:S05]  /*23180*/  @!P1 IMAD.X R6, RZ, RZ, R6, P2 ;  /* 0x000000ffff069224 */ /* 0x000fca00010e0606 */
[-C--:B------:R-:W-:Y:S01]  /*23190*/  @!P1 LOP3.LUT R7, R7, R6.reuse, RZ, 0x3c, !PT ;  /* 0x0000000607079212 */ /* 0x080fe200078e3cff */
[----:B------:R-:W-:Y:S01]  /*231a0*/  IMAD.MOV.U32 R13, RZ, RZ, R2 ;  /* 0x000000ffff0d7224 */ /* 0x000fe200078e0002 */
[----:B------:R-:W-:Y:S02]  /*231b0*/  IADD3 R2, R28, 0x70, RZ ;  /* 0x000000701c027810 */ /* 0x000fe40007ffe0ff */
[----:B------:R-:W-:-:S04]  /*231c0*/  @!P1 LOP3.LUT R6, R7, R6, RZ, 0x3c, !PT ;  /* 0x0000000607069212 */ /* 0x000fc800078e3cff */
[----:B------:R-:W-:Y:S01]  /*231d0*/  @!P1 LOP3.LUT R7, R7, R6, RZ, 0x3c, !PT ;  /* 0x0000000607079212 */ /* 0x000fe200078e3cff */
[----:B------:R-:W-:-:S07]  /*231e0*/  IMAD.MOV.U32 R0, RZ, RZ, R14 ;  /* 0x000000ffff007224 */ /* 0x000fce00078e000e */
[----:B------:R-:W-:Y:S05]  /*231f0*/  WARPSYNC.COLLECTIVE R15, `(.L_x_2004) ;  /* 0x000000000f087348 */ /* 0x000fea0003c00000 */
[----:B------:R0:W1:Y:S02]  /*23200*/  SHFL.IDX P6, R14, R13, R12, R11 ;  /* 0x0000000c0d0e7389 */ /* 0x00006400000c000b */
[----:B01----:R-:W-:Y:S01]  /*23210*/  ENDCOLLECTIVE ;  /* 0x000000000000791b */ /* 0x003fe20003800000 */
.L_x_2004:
        /* <DEDUP_REMOVED lines=11> */
.L_x_2005:
[----:B------:R-:W-:-:S05]  /*232d0*/  @!P1 LEA R6, P2, R21, R6, 0x1 ;  /* 0x0000000615069211 */ /* 0x000fca00078408ff */
[----:B------:R-:W-:-:S04]  /*232e0*/  @!P1 IMAD.X R0, RZ, RZ, R0, P2 ;  /* 0x000000ffff009224 */ /* 0x000fc800010e0600 */
[----:B------:R-:W-:Y:S02]  /*232f0*/  @!P1 IMAD.MOV.U32 R7, RZ, RZ, R0 ;  /* 0x000000ffff079224 */ /* 0x000fe400078e0000 */
[----:B------:R-:W-:Y:S02]  /*23300*/  IMAD.MOV.U32 R13, RZ, RZ, R5 ;  /* 0x000000ffff0d7224 */ /* 0x000fe400078e0005 */
[----:B------:R-:W-:Y:S01]  /*23310*/  VIADD R0, R28, 0x80 ;  /* 0x000000801c007836 */ /* 0x000fe20000000000 */
[----:B------:R-:W-:Y:S01]  /*23320*/  @!PT LDS RZ, [RZ] ;  /* 0x00000000fffff984 */ /* 0x000fe20000000800 */
[----:B------:R-:W-:Y:S01]  /*23330*/  @!PT LDS RZ, [RZ] ;  /* 0x00000000fffff984 */ /* 0x000fe20000000800 */
[----:B------:R-:W-:Y:S01]  /*23340*/  @!PT LDS RZ, [RZ] ;  /* 0x00000000fffff984 */ /* 0x000fe20000000800 */
[----:B------:R0:W-:Y:S04]  /*23350*/  @!P1 LDGSTS.E.BYPASS.LTC128B.128 [R20+0xbc00], desc[UR42][R6.64], !P0 ;  /* 0x0bc0000006149fae */ /* 0x0001e8000c101d6a */
[----:B------:R-:W-:Y:S01]  /*23360*/  ISETP.GE.AND P1, PT, R0, R3, PT ;  /* 0x000000030000720c */ /* 0x000fe20003f26270 */
[----:B------:R-:W-:-:S02]  /*23370*/  VIADD R0, R28, 0x90 ;  /* 0x000000901c007836 */ /* 0x000fc40000000000 */
[----:B------:R-:W-:-:S10]  /*23380*/  IMAD.MOV.U32 R8, RZ, RZ, R14 ;  /* 0x000000ffff087224 */ /* 0x000fd400078e000e */
[----:B0-----:R-:W-:Y:S05]  /*23390*/  WARPSYNC.COLLECTIVE R15, `(.L_x_2006) ;  /* 0x000000000f087348 */ /* 0x001fea0003c00000 */
[----:B------:R1:W2:Y:S02]  /*233a0*/  SHFL.IDX P6, R14, R13, R12, R11 ;  /* 0x0000000c0d0e7389 */ /* 0x0002a400000c000b */
[----:B012---:R-:W-:Y:S01]  /*233b0*/  ENDCOLLECTIVE ;  /* 0x000000000000791b */ /* 0x007fe20003800000 */
.L_x_2006:
[----:B------:R-:W-:Y:S02]  /*233c0*/  IMAD.MOV.U32 R13, RZ, RZ, R4 ;  /* 0x000000ffff0d7224 */ /* 0x000fe400078e0004 */
[----:B------:R-:W-:Y:S01]  /*233d0*/  IMAD.MOV.U32 R12, RZ, RZ, 0x1 ;  /* 0x00000001ff0c7424 */ /* 0x000fe200078e00ff */
[----:B------:R-:W-:-:S07]  /*233e0*/  MOV R2, R14 ;  /* 0x0000000e00027202 */ /* 0x000fce0000000f00 */
[----:B------:R-:W-:Y:S05]  /*233f0*/  WARPSYNC.COLLECTIVE R15, `(.L_x_2007) ;  /* 0x000000000f087348 */ /* 0x000fea0003c00000 */
[----:B------:R0:W1:Y:S02]  /*23400*/  SHFL.IDX P6, R14, R13, R12, R11 ;  /* 0x0000000c0d0e7389 */ /* 0x00006400000c000b */
[----:B01----:R-:W-:Y:S01]  /*23410*/  ENDCOLLECTIVE ;  /* 0x000000000000791b */ /* 0x003fe20003800000 */
.L_x_2007:
[----:B------:R-:W-:-:S05]  /*23420*/  @!P1 LEA R2, P2, R21, R2, 0x1 ;  /* 0x0000000215029211 */ /* 0x000fca00078408ff */
[----:B------:R-:W-:-:S04]  /*23430*/  @!P1 IMAD.X R6, RZ, RZ, R8, P2 ;  /* 0x000000ffff069224 */ /* 0x000fc800010e0608 */
[----:B------:R-:W-:Y:S02]  /*23440*/  @!P1 IMAD.MOV.U32 R7, RZ, RZ, R6 ;  /* 0x000000ffff079224 */ /* 0x000fe400078e0006 */
[----:B------:R-:W-:Y:S01]  /*23450*/  @!P1 IMAD.MOV.U32 R6, RZ, RZ, R2 ;  /* 0x000000ffff069224 */ /* 0x000fe200078e0002 */
[----:B------:R-:W-:Y:S01]  /*23460*/  MOV R13, R5 ;  /* 0x00000005000d7202 */ /* 0x000fe20000000f00 */
[----:B------:R-:W-:-:S03]  /*23470*/  VIADD R2, R28, 0xa0 ;  /* 0x000000a01c027836 */ /* 0x000fc60000000000 */
        /* <DEDUP_REMOVED lines=9> */
.L_x_2008:
[----:B------:R-:W-:Y:S02]  /*23510*/  IMAD.MOV.U32 R13, RZ, RZ, R4 ;  /* 0x000000ffff0d7224 */ /* 0x000fe400078e0004 */
[----:B------:R-:W-:Y:S02]  /*23520*/  IMAD.MOV.U32 R12, RZ, RZ, 0x2 ;  /* 0x00000002ff0c7424 */ /* 0x000fe400078e00ff */
[----:B------:R-:W-:-:S07]  /*23530*/  IMAD.MOV.U32 R6, RZ, RZ, R14 ;  /* 0x000000ffff067224 */ /* 0x000fce00078e000e */
[----:B------:R-:W-:Y:S05]  /*23540*/  WARPSYNC.COLLECTIVE R15, `(.L_x_2009) ;  /* 0x000000000f087348 */ /* 0x000fea0003c00000 */
[----:B------:R0:W1:Y:S02]  /*23550*/  SHFL.IDX P6, R14, R13, R12, R11 ;  /* 0x0000000c0d0e7389 */ /* 0x00006400000c000b */
[----:B01----:R-:W-:Y:S01]  /*23560*/  ENDCOLLECTIVE ;  /* 0x000000000000791b */ /* 0x003fe20003800000 */
.L_x_2009:
        /* <DEDUP_REMOVED lines=13> */
.L_x_2010:
[----:B------:R-:W-:Y:S02]  /*23640*/  IMAD.MOV.U32 R13, RZ, RZ, R4 ;  /* 0x000000ffff0d7224 */ /* 0x000fe400078e0004 */
[----:B------:R-:W-:Y:S01]  /*23650*/  IMAD.MOV.U32 R12, RZ, RZ, 0x3 ;  /* 0x00000003ff0c7424 */ /* 0x000fe200078e00ff */
[----:B------:R-:W-:-:S07]  /*23660*/  MOV R6, R14 ;  /* 0x0000000e00067202 */ /* 0x000fce0000000f00 */
[----:B------:R-:W-:Y:S05]  /*23670*/  WARPSYNC.COLLECTIVE R15, `(.L_x_2011) ;  /* 0x000000000f087348 */ /* 0x000fea0003c00000 */
[----:B------:R0:W1:Y:S02]  /*23680*/  SHFL.IDX P6, R14, R13, R12, R11 ;  /* 0x0000000c0d0e7389 */ /* 0x00006400000c000b */
[----:B01----:R-:W-:Y:S01]  /*23690*/  ENDCOLLECTIVE ;  /* 0x000000000000791b */ /* 0x003fe20003800000 */
.L_x_2011:
        /* <DEDUP_REMOVED lines=12> */
.L_x_2012:
[----:B------:R-:W-:Y:S01]  /*23760*/  MOV R2, R14 ;  /* 0x0000000e00027202 */ /* 0x000fe20000000f00 */
[----:B------:R-:W-:Y:S06]  /*23770*/  BRA `(.L_x_2013) ;  /* 0xffffff9c00907947 */ /* 0x000fec000383ffff */
.L_x_1844:
[----:B-1----:R1:W2:Y:S02]  /*23780*/  SYNCS.PHASECHK.TRANS64.TRYWAIT P0, [R22+URZ+0x16820], R0 ;  /* 0x01682000160075a7 */ /* 0x0022a4000800017f */
[----:B--2---:R-:W-:Y:S05]  /*23790*/  @!P0 NANOSLEEP.SYNCS 0x989680 ;  /* 0x009896800000895d */ /* 0x004fea0003900000 */
[----:B------:R-:W2:Y:S02]  /*237a0*/  @!P0 SYNCS.PHASECHK.TRANS64 P0, [R22+URZ+0x16820], R0 ;  /* 0x01682000160085a7 */ /* 0x000ea4000800007f */
[----:B--2---:R-:W-:Y:S05]  /*237b0*/  @!P0 BRA `(.L_x_1844) ;  /* 0xfffffffc00f08947 */ /* 0x004fea000383ffff */
[----:B------:R-:W-:Y:S05]  /*237c0*/  BRA `(.L_x_2014) ;  /* 0xffffff9c00ec7947 */ /* 0x000fea000383ffff */
.L_x_1849:
[----:B0-----:R0:W1:Y:S02]  /*237d0*/  SYNCS.PHASECHK.TRANS64.TRYWAIT P0, [R5+URZ+0x16840], R2 ;  /* 0x01684002050075a7 */ /* 0x001064000800017f */
[----:B-1----:R-:W-:Y:S05]  /*237e0*/  @!P0 NANOSLEEP.SYNCS 0x989680 ;  /* 0x009896800000895d */ /* 0x002fea0003900000 */
[----:B------:R-:W1:Y:S02]  /*237f0*/  @!P0 SYNCS.PHASECHK.TRANS64 P0, [R5+URZ+0x16840], R2 ;  /* 0x01684002050085a7 */ /* 0x000e64000800007f */
[----:B-1----:R-:W-:Y:S05]  /*23800*/  @!P0 BRA `(.L_x_1849) ;  /* 0xfffffffc00f08947 */ /* 0x002fea000383ffff */
[----:B------:R-:W-:Y:S05]  /*23810*/  BRA `(.L_x_2015) ;  /* 0xffffffa000cc7947 */ /* 0x000fea000383ffff */
.L_x_1850:
        /* <DEDUP_REMOVED lines=8> */
.L_x_2017:
[----:B------:R-:W-:Y:S05]  /*238a0*/  BSYNC B1 ;  /* 0x0000000000017941 */ /* 0x000fea0003800000 */
.L_x_2016:
[----:B------:R-:W0:Y:S01]  /*238b0*/  S2R R7, SR_TID.X ;  /* 0x0000000000077919 */ /* 0x000e220000002100 */
[----:B------:R-:W-:Y:S01]  /*238c0*/  IMAD.MOV.U32 R13, RZ, RZ, R8 ;  /* 0x000000ffff0d7224 */ /* 0x000fe200078e0008 */
[----:B------:R-:W-:Y:S01]  /*238d0*/  MOV R11, 0x181f ;  /* 0x0000181f000b7802 */ /* 0x000fe20000000f00 */
[----:B------:R-:W-:Y:S02]  /*238e0*/  IMAD.MOV.U32 R12, RZ, RZ, RZ ;  /* 0x000000ffff0c7224 */ /* 0x000fe400078e00ff */
[----:B------:R-:W-:Y:S02]  /*238f0*/  IMAD.MOV.U32 R15, RZ, RZ, -0x1 ;  /* 0xffffffffff0f7424 */ /* 0x000fe400078e00ff */
[----:B------:R-:W-:Y:S02]  /*23900*/  IMAD.MOV.U32 R3, RZ, RZ, R14 ;  /* 0x000000ffff037224 */ /* 0x000fe400078e000e */
[----:B------:R-:W-:-:S07]  /*23910*/  IMAD R9, R9, 0x2, R22 ;  /* 0x0000000209097824 */ /* 0x000fce00078e0216 */
[----:B0-----:R-:W-:Y:S05]  /*23920*/  WARPSYNC.COLLECTIVE R15, `(.L_x_2018) ;  /* 0x000000000f087348 */ /* 0x001fea0003c00000 */
[----:B------:R1:W2:Y:S02]  /*23930*/  SHFL.IDX P6, R14, R13, R12, R11 ;  /* 0x0000000c0d0e7389 */ /* 0x0002a400000c000b */
[----:B012---:R-:W-:Y:S01]  /*23940*/  ENDCOLLECTIVE ;  /* 0x000000000000791b */ /* 0x007fe20003800000 */
.L_x_2018:
[----:B------:R-:W-:Y:S01]  /*23950*/  IMAD.MOV.U32 R13, RZ, RZ, R10 ;  /* 0x000000ffff0d7224 */ /* 0x000fe200078e000a */
[----:B------:R-:W-:Y:S01]  /*23960*/  MOV R12, 0x1 ;  /* 0x00000001000c7802 */ /* 0x000fe20000000f00 */
[----:B------:R-:W-:Y:S02]  /*23970*/  IMAD.SHL.U32 R7, R7, 0x8, RZ ;  /* 0x0000000807077824 */ /* 0x000fe400078e00ff */
[----:B------:R-:W-:-:S07]  /*23980*/  IMAD.MOV.U32 R2, RZ, RZ, R14 ;  /* 0x000000ffff027224 */ /* 0x000fce00078e000e */
[----:B------:R-:W-:Y:S05]  /*23990*/  WARPSYNC.COLLECTIVE R15, `(.L_x_2019) ;  /* 0x000000000f087348 */ /* 0x000fea0003c00000 */
[----:B------:R0:W1:Y:S02]  /*239a0*/  SHFL.IDX P6, R14, R13, R12, R11 ;  /* 0x0000000c0d0e7389 */ /* 0x00006400000c000b */
[----:B01----:R-:W-:Y:S01]  /*239b0*/  ENDCOLLECTIVE ;  /* 0x000000000000791b */ /* 0x003fe20003800000 */
.L_x_2019:
        /* <DEDUP_REMOVED lines=13> */
.L_x_2020:
[----:B------:R-:W-:Y:S02]  /*23a90*/  IMAD.MOV.U32 R13, RZ, RZ, R10 ;  /* 0x000000ffff0d7224 */ /* 0x000fe400078e000a */
[----:B------:R-:W-:Y:S02]  /*23aa0*/  IMAD.MOV.U32 R12, RZ, RZ, 0x2 ;  /* 0x00000002ff0c7424 */ /* 0x000fe400078e00ff */
[----:B------:R-:W-:-:S07]  /*23ab0*/  IMAD.MOV.U32 R2, RZ, RZ, R14 ;  /* 0x000000ffff027224 */ /* 0x000fce00078e000e */
[----:B------:R-:W-:Y:S05]  /*23ac0*/  WARPSYNC.COLLECTIVE R15, `(.L_x_2021) ;  /* 0x000000000f087348 */ /* 0x000fea0003c00000 */
[----:B------:R0:W1:Y:S02]  /*23ad0*/  SHFL.IDX P6, R14, R13, R12, R11 ;  /* 0x0000000c0d0e7389 */ /* 0x00006400000c000b */
[----:B01----:R-:W-:Y:S01]  /*23ae0*/  ENDCOLLECTIVE ;  /* 0x000000000000791b */ /* 0x003fe20003800000 */
.L_x_2021:
[----:B------:R-:W-:-:S05]  /*23af0*/  IADD3 R2, P0, R2, R7, RZ ;  /* 0x0000000702027210 */ /* 0x000fca0007f1e0ff */
[----:B------:R-:W-:-:S05]  /*23b00*/  IMAD.X R3, RZ, RZ, R3, P0 ;  /* 0x000000ffff037224 */ /* 0x000fca00000e0603 */
        /* <DEDUP_REMOVED lines=9> */
.L_x_2022:
[----:B------:R-:W-:Y:S02]  /*23ba0*/  IMAD.MOV.U32 R13, RZ, RZ, R10 ;  /* 0x000000ffff0d7224 */ /* 0x000fe400078e000a */
[----:B------:R-:W-:Y:S02]  /*23bb0*/  IMAD.MOV.U32 R12, RZ, RZ, 0x3 ;  /* 0x00000003ff0c7424 */ /* 0x000fe400078e00ff */
[----:B------:R-:W-:-:S07]  /*23bc0*/  IMAD.MOV.U32 R2, RZ, RZ, R14 ;  /* 0x000000ffff027224 */ /* 0x000fce00078e000e */
[----:B------:R-:W-:Y:S05]  /*23bd0*/  WARPSYNC.COLLECTIVE R15, `(.L_x_2023) ;  /* 0x000000000f087348 */ /* 0x000fea0003c00000 */
[----:B------:R0:W1:Y:S02]  /*23be0*/  SHFL.IDX P6, R14, R13, R12, R11 ;  /* 0x0000000c0d0e7389 */ /* 0x00006400000c000b */
[----:B01----:R-:W-:Y:S01]  /*23bf0*/  ENDCOLLECTIVE ;  /* 0x000000000000791b */ /* 0x003fe20003800000 */
.L_x_2023:
        /* <DEDUP_REMOVED lines=11> */
.L_x_2024:
[----:B------:R-:W-:Y:S02]  /*23cb0*/  IMAD.MOV.U32 R13, RZ, RZ, R10 ;  /* 0x000000ffff0d7224 */ /* 0x000fe400078e000a */
[----:B------:R-:W-:Y:S02]  /*23cc0*/  IMAD.MOV.U32 R12, RZ, RZ, 0x4 ;  /* 0x00000004ff0c7424 */ /* 0x000fe400078e00ff */
[----:B------:R-:W-:-:S07]  /*23cd0*/  IMAD.MOV.U32 R2, RZ, RZ, R14 ;  /* 0x000000ffff027224 */ /* 0x000fce00078e000e */
[----:B------:R-:W-:Y:S05]  /*23ce0*/  WARPSYNC.COLLECTIVE R15, `(.L_x_2025) ;  /* 0x000000000f087348 */ /* 0x000fea0003c00000 */
[----:B------:R0:W1:Y:S02]  /*23cf0*/  SHFL.IDX P6, R14, R13, R12, R11 ;  /* 0x0000000c0d0e7389 */ /* 0x00006400000c000b */
[----:B01----:R-:W-:Y:S01]  /*23d00*/  ENDCOLLECTIVE ;  /* 0x000000000000791b */ /* 0x003fe20003800000 */
.L_x_2025:
[----:B------:R-:W-:-:S04]  /*23d10*/  IADD3 R2, P0, R2, R7, RZ ;  /* 0x0000000702027210 */ /* 0x000fc80007f1e0ff */
[----:B------:R-:W-:-:S05]  /*23d20*/  IADD3.X R3, RZ, R3, RZ, P0, !PT ;  /* 0x00000003ff037210 */ /* 0x000fca00007fe4ff */
        /* <DEDUP_REMOVED lines=9> */
.L_x_2026:
[----:B------:R-:W-:Y:S01]  /*23dc0*/  IMAD.MOV.U32 R13, RZ, RZ, R10 ;  /* 0x000000ffff0d7224 */ /* 0x000fe200078e000a */
[----:B------:R-:W-:Y:S01]  /*23dd0*/  MOV R12, 0x5 ;  /* 0x00000005000c7802 */ /* 0x000fe20000000f00 */
[----:B------:R-:W-:-:S07]  /*23de0*/  IMAD.MOV.U32 R2, RZ, RZ, R14 ;  /* 0x000000ffff027224 */ /* 0x000fce00078e000e */
[----:B------:R-:W-:Y:S05]  /*23df0*/  WARPSYNC.COLLECTIVE R15, `(.L_x_2027) ;  /* 0x000000000f087348 */ /* 0x000fea0003c00000 */
[----:B------:R0:W1:Y:S02]  /*23e00*/  SHFL.IDX P6, R14, R13, R12, R11 ;  /* 0x0000000c0d0e7389 */ /* 0x00006400000c000b */
[----:B01----:R-:W-:Y:S01]  /*23e10*/  ENDCOLLECTIVE ;  /* 0x000000000000791b */ /* 0x003fe20003800000 */
.L_x_2027:
        /* <DEDUP_REMOVED lines=11> */
.L_x_2028:
[----:B------:R-:W-:Y:S02]  /*23ed0*/  IMAD.MOV.U32 R13, RZ, RZ, R10 ;  /* 0x000000ffff0d7224 */ /* 0x000fe400078e000a */
[----:B------:R-:W-:Y:S02]  /*23ee0*/  IMAD.MOV.U32 R12, RZ, RZ, 0x6 ;  /* 0x00000006ff0c7424 */ /* 0x000fe400078e00ff */
[----:B------:R-:W-:-:S07]  /*23ef0*/  IMAD.MOV.U32 R2, RZ, RZ, R14 ;  /* 0x000000ffff027224 */ /* 0x000fce00078e000e */
[----:B------:R-:W-:Y:S05]  /*23f00*/  WARPSYNC.COLLECTIVE R15, `(.L_x_2029) ;  /* 0x000000000f087348 */ /* 0x000fea0003c00000 */
[----:B------:R0:W1:Y:S02]  /*23f10*/  SHFL.IDX P6, R14, R13, R12, R11 ;  /* 0x0000000c0d0e7389 */ /* 0x00006400000c000b */
[----:B01----:R-:W-:Y:S01]  /*23f20*/  ENDCOLLECTIVE ;  /* 0x000000000000791b */ /* 0x003fe20003800000 */
.L_x_2029:
        /* <DEDUP_REMOVED lines=11> */
.L_x_2030:
[----:B------:R-:W-:Y:S02]  /*23fe0*/  IMAD.MOV.U32 R13, RZ, RZ, R10 ;  /* 0x000000ffff0d7224 */ /* 0x000fe400078e000a */
[----:B------:R-:W-:Y:S02]  /*23ff0*/  IMAD.MOV.U32 R12, RZ, RZ, 0x7 ;  /* 0x00000007ff0c7424 */ /* 0x000fe400078e00ff */
[----:B------:R-:W-:-:S07]  /*24000*/  IMAD.MOV.U32 R2, RZ, RZ, R14 ;  /* 0x000000ffff027224 */ /* 0x000fce00078e000e */
[----:B------:R-:W-:Y:S05]  /*24010*/  WARPSYNC.COLLECTIVE R15, `(.L_x_2031) ;  /* 0x000000000f087348 */ /* 0x000fea0003c00000 */
[----:B------:R0:W1:Y:S02]  /*24020*/  SHFL.IDX P6, R14, R13, R12, R11 ;  /* 0x0000000c0d0e7389 */ /* 0x00006400000c000b */
[----:B01----:R-:W-:Y:S01]  /*24030*/  ENDCOLLECTIVE ;  /* 0x000000000000791b */ /* 0x003fe20003800000 */
.L_x_2031:
        /* <DEDUP_REMOVED lines=11> */
.L_x_2032:
[----:B------:R-:W-:Y:S01]  /*240f0*/  IMAD.MOV.U32 R2, RZ, RZ, R14 ;  /* 0x000000ffff027224 */ /* 0x000fe200078e000e */
[----:B------:R-:W-:Y:S06]  /*24100*/  BRA `(.L_x_2033) ;  /* 0xffffff9c00bc7947 */ /* 0x000fec000383ffff */
.L_x_1855:
[----:B-1----:R1:W2:Y:S02]  /*24110*/  SYNCS.PHASECHK.TRANS64.TRYWAIT P0, [R5+URZ+0x16860], R2 ;  /* 0x01686002050075a7 */ /* 0x0022a4000800017f */
[----:B--2---:R-:W-:Y:S05]  /*24120*/  @!P0 NANOSLEEP.SYNCS 0x989680 ;  /* 0x009896800000895d */ /* 0x004fea0003900000 */
[----:B------:R-:W2:Y:S02]  /*24130*/  @!P0 SYNCS.PHASECHK.TRANS64 P0, [R5+URZ+0x16860], R2 ;  /* 0x01686002050085a7 */ /* 0x000ea4000800007f */
[----:B--2---:R-:W-:Y:S05]  /*24140*/  @!P0 BRA `(.L_x_1855) ;  /* 0xfffffffc00f08947 */ /* 0x004fea000383ffff */
[----:B------:R-:W-:Y:S05]  /*24150*/  BRA `(.L_x_2034) ;  /* 0xffffffa000147947 */ /* 0x000fea000383ffff */
.L_x_1856:
        /* <DEDUP_REMOVED lines=8> */
.L_x_2036:
[----:B------:R-:W-:Y:S05]  /*241e0*/  BSYNC B1 ;  /* 0x0000000000017941 */ /* 0x000fea0003800000 */
.L_x_2035:
[----:B------:R-:W-:Y:S01]  /*241f0*/  IMAD.MOV.U32 R13, RZ, RZ, R17 ;  /* 0x000000ffff0d7224 */ /* 0x000fe200078e0011 */
[----:B------:R-:W-:Y:S01]  /*24200*/  MOV R15, 0xffffffff ;  /* 0xffffffff000f7802 */ /* 0x000fe20000000f00 */
[----:B------:R-:W-:Y:S01]  /*24210*/  IMAD.MOV.U32 R12, RZ, RZ, RZ ;  /* 0x000000ffff0c7224 */ /* 0x000fe200078e00ff */
[----:B------:R-:W-:Y:S01]  /*24220*/  ISETP.LT.OR P2, PT, R8, 0x1, P1 ;  /* 0x000000010800780c */ /* 0x000fe20000f41670 */
[----:B------:R-:W-:Y:S02]  /*24230*/  IMAD.MOV.U32 R11, RZ, RZ, 0x181f ;  /* 0x0000181fff0b7424 */ /* 0x000fe400078e00ff */
[----:B------:R-:W-:Y:S02]  /*24240*/  IMAD.MOV.U32 R3, RZ, RZ, R14 ;  /* 0x000000ffff037224 */ /* 0x000fe400078e000e */
[----:B------:R-:W-:-:S08]  /*24250*/  IMAD R6, R6, 0x2, R22 ;  /* 0x0000000206067824 */ /* 0x000fd000078e0216 */
[----:B------:R-:W-:Y:S05]  /*24260*/  WARPSYNC.COLLECTIVE R15, `(.L_x_2037) ;  /* 0x000000000f087348 */ /* 0x000fea0003c00000 */
[----:B------:R0:W1:Y:S02]  /*24270*/  SHFL.IDX P6, R14, R13, R12, R11 ;  /* 0x0000000c0d0e7389 */ /* 0x00006400000c000b */
[----:B01----:R-:W-:Y:S01]  /*24280*/  ENDCOLLECTIVE ;  /* 0x000000000000791b */ /* 0x003fe20003800000 */
.L_x_2037:
[----:B------:R-:W-:Y:S02]  /*24290*/  IMAD.MOV.U32 R13, RZ, RZ, R24 ;  /* 0x000000ffff0d7224 */ /* 0x000fe400078e0018 */
[----:B------:R-:W-:Y:S02]  /*242a0*/  IMAD.MOV.U32 R12, RZ, RZ, 0x1 ;  /* 0x00000001ff0c7424 */ /* 0x000fe400078e00ff */
[----:B------:R-:W-:-:S07]  /*242b0*/  IMAD.MOV.U32 R2, RZ, RZ, R14 ;  /* 0x000000ffff027224 */ /* 0x000fce00078e000e */
[----:B------:R-:W-:Y:S05]  /*242c0*/  WARPSYNC.COLLECTIVE R15, `(.L_x_2038) ;  /* 0x000000000f087348 */ /* 0x000fea0003c00000 */
[----:B------:R0:W1:Y:S02]  /*242d0*/  SHFL.IDX P6, R14, R13, R12, R11 ;  /* 0x0000000c0d0e7389 */ /* 0x00006400000c000b */
[----:B01----:R-:W-:Y:S01]  /*242e0*/  ENDCOLLECTIVE ;  /* 0x000000000000791b */ /* 0x003fe20003800000 */
.L_x_2038:
        /* <DEDUP_REMOVED lines=12> */
.L_x_2039:
[----:B------:R-:W-:Y:S02]  /*243b0*/  IMAD.MOV.U32 R13, RZ, RZ, R24 ;  /* 0x000000ffff0d7224 */ /* 0x000fe400078e0018 */
[----:B------:R-:W-:Y:S01]  /*243c0*/  IMAD.MOV.U32 R12, RZ, RZ, 0x2 ;  /* 0x00000002ff0c7424 */ /* 0x000fe200078e00ff */
[----:B------:R-:W-:-:S07]  /*243d0*/  MOV R2, R14 ;  /* 0x0000000e00027202 */ /* 0x000fce0000000f00 */
[----:B------:R-:W-:Y:S05]  /*243e0*/  WARPSYNC.COLLECTIVE R15, `(.L_x_2040) ;  /* 0x000000000f087348 */ /* 0x000fea0003c00000 */
[----:B------:R0:W1:Y:S02]  /*243f0*/  SHFL.IDX P6, R14, R13, R12, R11 ;  /* 0x0000000c0d0e7389 */ /* 0x00006400000c000b */
[----:B01----:R-:W-:Y:S01]  /*24400*/  ENDCOLLECTIVE ;  /* 0x000000000000791b */ /* 0x003fe20003800000 */
.L_x_2040:
[----:B------:R-:W-:-:S05]  /*24410*/  IADD3 R2, P0, R2, R7, RZ ;  /* 0x0000000702027210 */ /* 0x000fca0007f1e0ff */
        /* <DEDUP_REMOVED lines=11> */
.L_x_2041:
[----:B------:R-:W-:Y:S01]  /*244d0*/  MOV R13, R24 ;  /* 0x00000018000d7202 */ /* 0x000fe20000000f00 */
[----:B------:R-:W-:Y:S02]  /*244e0*/  IMAD.MOV.U32 R12, RZ, RZ, 0x3 ;  /* 0x00000003ff0c7424 */ /* 0x000fe400078e00ff */
[----:B------:R-:W-:-:S07]  /*244f0*/  IMAD.MOV.U32 R2, RZ, RZ, R14 ;  /* 0x000000ffff027224 */ /* 0x000fce00078e000e */
[----:B------:R-:W-:Y:S05]  /*24500*/  WARPSYNC.COLLECTIVE R15, `(.L_x_2042) ;  /* 0x000000000f087348 */ /* 0x000fea0003c00000 */
[----:B------:R0:W1:Y:S02]  /*24510*/  SHFL.IDX P6, R14, R13, R12, R11 ;  /* 0x0000000c0d0e7389 */ /* 0x00006400000c000b */
[----:B01----:R-:W-:Y:S01]  /*24520*/  ENDCOLLECTIVE ;  /* 0x000000000000791b */ /* 0x003fe20003800000 */
.L_x_2042:
        /* <DEDUP_REMOVED lines=12> */
.L_x_2043:
[----:B------:R-:W-:Y:S02]  /*245f0*/  IMAD.MOV.U32 R13, RZ, RZ, R24 ;  /* 0x000000ffff0d7224 */ /* 0x000fe400078e0018 */
[----:B------:R-:W-:Y:S02]  /*24600*/  IMAD.MOV.U32 R12, RZ, RZ, 0x4 ;  /* 0x00000004ff0c7424 */ /* 0x000fe400078e00ff */
[----:B------:R-:W-:-:S07]  /*24610*/  IMAD.MOV.U32 R2, RZ, RZ, R14 ;  /* 0x000000ffff027224 */ /* 0x000fce00078e000e */
[----:B------:R-:W-:Y:S05]  /*24620*/  WARPSYNC.COLLECTIVE R15, `(.L_x_2044) ;  /* 0x000000000f087348 */ /* 0x000fea0003c00000 */
[----:B------:R0:W1:Y:S02]  /*24630*/  SHFL.IDX P6, R14, R13, R12, R11 ;  /* 0x0000000c0d0e7389 */ /* 0x00006400000c000b */
[----:B01----:R-:W-:Y:S01]  /*24640*/  ENDCOLLECTIVE ;  /* 0x000000000000791b */ /* 0x003fe20003800000 */
.L_x_2044:
        /* <DEDUP_REMOVED lines=12> */
.L_x_2045:
[----:B------:R-:W-:Y:S02]  /*24710*/  IMAD.MOV.U32 R13, RZ, RZ, R24 ;  /* 0x000000ffff0d7224 */ /* 0x000fe400078e0018 */
[----:B------:R-:W-:Y:S02]  /*24720*/  IMAD.MOV.U32 R12, RZ, RZ, 0x5 ;  /* 0x00000005ff0c7424 */ /* 0x000fe400078e00ff */
[----:B------:R-:W-:-:S07]  /*24730*/  IMAD.MOV.U32 R2, RZ, RZ, R14 ;  /* 0x000000ffff027224 */ /* 0x000fce00078e000e */
[----:B------:R-:W-:Y:S05]  /*24740*/  WARPSYNC.COLLECTIVE R15, `(.L_x_2046) ;  /* 0x000000000f087348 */ /* 0x000fea0003c00000 */
[----:B------:R0:W1:Y:S02]  /*24750*/  SHFL.IDX P6, R14, R13, R12, R11 ;  /* 0x0000000c0d0e7389 */ /* 0x00006400000c000b */
[----:B01----:R-:W-:Y:S01]  /*24760*/  ENDCOLLECTIVE ;  /* 0x000000000000791b */ /* 0x003fe20003800000 */
.L_x_2046:
        /* <DEDUP_REMOVED lines=12> */
.L_x_2047:
[----:B------:R-:W-:Y:S02]  /*24830*/  IMAD.MOV.U32 R13, RZ, RZ, R24 ;  /* 0x000000ffff0d7224 */ /* 0x000fe400078e0018 */
[----:B------:R-:W-:Y:S01]  /*24840*/  IMAD.MOV.U32 R12, RZ, RZ, 0x6 ;  /* 0x00000006ff0c7424 */ /* 0x000fe200078e00ff */
[----:B------:R-:W-:-:S07]  /*24850*/  MOV R2, R14 ;  /* 0x0000000e00027202 */ /* 0x000fce0000000f00 */
[----:B------:R-:W-:Y:S05]  /*24860*/  WARPSYNC.COLLECTIVE R15, `(.L_x_2048) ;  /* 0x000000000f087348 */ /* 0x000fea0003c00000 */
[----:B------:R0:W1:Y:S02]  /*24870*/  SHFL.IDX P6, R14, R13, R12, R11 ;  /* 0x0000000c0d0e7389 */ /* 0x00006400000c000b */
[----:B01----:R-:W-:Y:S01]  /*24880*/  ENDCOLLECTIVE ;  /* 0x000000000000791b */ /* 0x003fe20003800000 */
.L_x_2048:
        /* <DEDUP_REMOVED lines=12> */
.L_x_2049:
[----:B------:R-:W-:Y:S01]  /*24950*/  MOV R13, R24 ;  /* 0x00000018000d7202 */ /* 0x000fe20000000f00 */
[----:B------:R-:W-:Y:S02]  /*24960*/  IMAD.MOV.U32 R12, RZ, RZ, 0x7 ;  /* 0x00000007ff0c7424 */ /* 0x000fe400078e00ff */
[----:B------:R-:W-:-:S07]  /*24970*/  IMAD.MOV.U32 R2, RZ, RZ, R14 ;  /* 0x000000ffff027224 */ /* 0x000fce00078e000e */
[----:B------:R-:W-:Y:S05]  /*24980*/  WARPSYNC.COLLECTIVE R15, `(.L_x_2050) ;  /* 0x000000000f087348 */ /* 0x000fea0003c00000 */
[----:B------:R0:W1:Y:S02]  /*24990*/  SHFL.IDX P6, R14, R13, R12, R11 ;  /* 0x0000000c0d0e7389 */ /* 0x00006400000c000b */
[----:B01----:R-:W-:Y:S01]  /*249a0*/  ENDCOLLECTIVE ;  /* 0x000000000000791b */ /* 0x003fe20003800000 */
.L_x_2050:
        /* <DEDUP_REMOVED lines=11> */
.L_x_2051:
[----:B------:R-:W-:Y:S01]  /*24a60*/  IMAD.MOV.U32 R2, RZ, RZ, R14 ;  /* 0x000000ffff027224 */ /* 0x000fe200078e000e */
[----:B------:R-:W-:Y:S06]  /*24a70*/  BRA `(.L_x_2052) ;  /* 0xffffff9800c47947 */ /* 0x000fec000383ffff */
.L_x_1864:
[----:B0-----:R0:W1:Y:S02]  /*24a80*/  SYNCS.PHASECHK.TRANS64.TRYWAIT P0, [R0+URZ+0x16860], R3 ;  /* 0x01686003000075a7 */ /* 0x001064000800017f */
[----:B-1----:R-:W-:Y:S05]  /*24a90*/  @!P0 NANOSLEEP.SYNCS 0x989680 ;  /* 0x009896800000895d */ /* 0x002fea0003900000 */
[----:B------:R-:W1:Y:S02]  /*24aa0*/  @!P0 SYNCS.PHASECHK.TRANS64 P0, [R0+URZ+0x16860], R3 ;  /* 0x01686003000085a7 */ /* 0x000e64000800007f */
[----:B-1----:R-:W-:Y:S05]  /*24ab0*/  @!P0 BRA `(.L_x_1864) ;  /* 0xfffffffc00f08947 */ /* 0x002fea000383ffff */
[----:B------:R-:W-:Y:S05]  /*24ac0*/  BRA `(.L_x_2053) ;  /* 0xffffff9c00e87947 */ /* 0x000fea000383ffff */
.L_x_1865:
        /* <DEDUP_REMOVED lines=8> */
.L_x_2055:
[----:B------:R-:W-:Y:S05]  /*24b50*/  BSYNC B0 ;  /* 0x0000000000007941 */ /* 0x000fea0003800000 */
.L_x_2054:
[----:B------:R-:W-:Y:S01]  /*24b60*/  IMAD.MOV.U32 R13, RZ, RZ, R17 ;  /* 0x000000ffff0d7224 */ /* 0x000fe200078e0011 */
[----:B------:R-:W-:Y:S01]  /*24b70*/  ISETP.LT.OR P2, PT, R6, 0x1, P0 ;  /* 0x000000010600780c */ /* 0x000fe20000741670 */
[----:B------:R-:W-:Y:S01]  /*24b80*/  IMAD.MOV.U32 R12, RZ, RZ, RZ ;  /* 0x000000ffff0c7224 */ /* 0x000fe200078e00ff */
[----:B------:R-:W-:Y:S01]  /*24b90*/  LEA R4, R4, R22, 0x1 ;  /* 0x0000001604047211 */ /* 0x000fe200078e08ff */
[----:B------:R-:W-:Y:S02]  /*24ba0*/  IMAD.MOV.U32 R11, RZ, RZ, 0x181f ;  /* 0x0000181fff0b7424 */ /* 0x000fe400078e00ff */
[----:B------:R-:W-:Y:S02]  /*24bb0*/  IMAD.MOV.U32 R15, RZ, RZ, -0x1 ;  /* 0xffffffffff0f7424 */ /* 0x000fe400078e00ff */
[----:B------:R-:W-:Y:S02]  /*24bc0*/  IMAD.MOV.U32 R3, RZ, RZ, R14 ;  /* 0x000000ffff037224 */ /* 0x000fe400078e000e */
[----:B------:R-:W-:-:S07]  /*24bd0*/  IMAD.SHL.U32 R5, R7, 0x2, RZ ;  /* 0x0000000207057824 */ /* 0x000fce00078e00ff */
[----:B------:R-:W-:Y:S05]  /*24be0*/  WARPSYNC.COLLECTIVE R15, `(.L_x_2056) ;  /* 0x000000000f087348 */ /* 0x000fea0003c00000 */
[----:B------:R0:W1:Y:S02]  /*24bf0*/  SHFL.IDX P6, R14, R13, R12, R11 ;  /* 0x0000000c0d0e7389 */ /* 0x00006400000c000b */
[----:B01----:R-:W-:Y:S01]  /*24c00*/  ENDCOLLECTIVE ;  /* 0x000000000000791b */ /* 0x003fe20003800000 */
.L_x_2056:
[----:B------:R-:W-:Y:S02]  /*24c10*/  IMAD.MOV.U32 R13, RZ, RZ, R24 ;  /* 0x000000ffff0d7224 */ /* 0x000fe400078e0018 */
[----:B------:R-:W-:Y:S01]  /*24c20*/  IMAD.MOV.U32 R12, RZ, RZ, 0x1 ;  /* 0x00000001ff0c7424 */ /* 0x000fe200078e00ff */
[----:B------:R-:W-:-:S13]  /*24c30*/  IADD3 R2, P1, R14, R5, RZ ;  /* 0x000000050e027210 */ /* 0x000fda0007f3e0ff */
[----:B------:R-:W-:Y:S05]  /*24c40*/  WARPSYNC.COLLECTIVE R15, `(.L_x_2057) ;  /* 0x000000000f087348 */ /* 0x000fea0003c00000 */
[----:B------:R0:W1:Y:S02]  /*24c50*/  SHFL.IDX P6, R14, R13, R12, R11 ;  /* 0x0000000c0d0e7389 */ /* 0x00006400000c000b */
[----:B01----:R-:W-:Y:S01]  /*24c60*/  ENDCOLLECTIVE ;  /* 0x000000000000791b */ /* 0x003fe20003800000 */
.L_x_2057:
        /* <DEDUP_REMOVED lines=11> */
.L_x_2058:
[----:B------:R-:W-:Y:S02]  /*24d20*/  IMAD.MOV.U32 R13, RZ, RZ, R24 ;  /* 0x000000ffff0d7224 */ /* 0x000fe400078e0018 */
[----:B------:R-:W-:Y:S01]  /*24d30*/  IMAD.MOV.U32 R12, RZ, RZ, 0x2 ;  /* 0x00000002ff0c7424 */ /* 0x000fe200078e00ff */
[----:B------:R-:W-:-:S13]  /*24d40*/  IADD3 R2, P1, R14, R5, RZ ;  /* 0x000000050e027210 */ /* 0x000fda0007f3e0ff */
[----:B------:R-:W-:Y:S05]  /*24d50*/  WARPSYNC.COLLECTIVE R15, `(.L_x_2059) ;  /* 0x000000000f087348 */ /* 0x000fea0003c00000 */
[----:B------:R0:W1:Y:S02]  /*24d60*/  SHFL.IDX P6, R14, R13, R12, R11 ;  /* 0x0000000c0d0e7389 */ /* 0x00006400000c000b */
[----:B01----:R-:W-:Y:S01]  /*24d70*/  ENDCOLLECTIVE ;  /* 0x000000000000791b */ /* 0x003fe20003800000 */
.L_x_2059:
        /* <DEDUP_REMOVED lines=11> */
.L_x_2060:
[----:B------:R-:W-:Y:S02]  /*24e30*/  IMAD.MOV.U32 R13, RZ, RZ, R24 ;  /* 0x000000ffff0d7224 */ /* 0x000fe400078e0018 */
[----:B------:R-:W-:Y:S01]  /*24e40*/  IMAD.MOV.U32 R12, RZ, RZ, 0x3 ;  /* 0x00000003ff0c7424 */ /* 0x000fe200078e00ff */
[----:B------:R-:W-:-:S13]  /*24e50*/  IADD3 R2, P1, R14, R5, RZ ;  /* 0x000000050e027210 */ /* 0x000fda0007f3e0ff */
[----:B------:R-:W-:Y:S05]  /*24e60*/  WARPSYNC.COLLECTIVE R15, `(.L_x_2061) ;  /* 0x000000000f087348 */ /* 0x000fea0003c00000 */
[----:B------:R0:W1:Y:S02]  /*24e70*/  SHFL.IDX P6, R14, R13, R12, R11 ;  /* 0x0000000c0d0e7389 */ /* 0x00006400000c000b */
[----:B01----:R-:W-:Y:S01]  /*24e80*/  ENDCOLLECTIVE ;  /* 0x000000000000791b */ /* 0x003fe20003800000 */
.L_x_2061:
        /* <DEDUP_REMOVED lines=11> */
.L_x_2062:
[----:B------:R-:W-:Y:S01]  /*24f40*/  MOV R13, R24 ;  /* 0x00000018000d7202 */ /* 0x000fe20000000f00 */
[----:B------:R-:W-:Y:S01]  /*24f50*/  IMAD.MOV.U32 R12, RZ, RZ, 0x4 ;  /* 0x00000004ff0c7424 */ /* 0x000fe200078e00ff */
[----:B------:R-:W-:-:S13]  /*24f60*/  IADD3 R2, P1, R14, R5, RZ ;  /* 0x000000050e027210 */ /* 0x000fda0007f3e0ff */
[----:B------:R-:W-:Y:S05]  /*24f70*/  WARPSYNC.COLLECTIVE R15, `(.L_x_2063) ;  /* 0x000000000f087348 */ /* 0x000fea0003c00000 */
[----:B------:R0:W1:Y:S02]  /*24f80*/  SHFL.IDX P6, R14, R13, R12, R11 ;  /* 0x0000000c0d0e7389 */ /* 0x00006400000c000b */
[----:B01----:R-:W-:Y:S01]  /*24f90*/  ENDCOLLECTIVE ;  /* 0x000000000000791b */ /* 0x003fe20003800000 */
.L_x_2063:
        /* <DEDUP_REMOVED lines=11> */
.L_x_2064:
[----:B------:R-:W-:Y:S02]  /*25050*/  IMAD.MOV.U32 R13, RZ, RZ, R24 ;  /* 0x000000ffff0d7224 */ /* 0x000fe400078e0018 */
[----:B------:R-:W-:Y:S01]  /*25060*/  IMAD.MOV.U32 R12, RZ, RZ, 0x5 ;  /* 0x00000005ff0c7424 */ /* 0x000fe200078e00ff */
[----:B------:R-:W-:-:S13]  /*25070*/  IADD3 R2, P1, R14, R5, RZ ;  /* 0x000000050e027210 */ /* 0x000fda0007f3e0ff */
[----:B------:R-:W-:Y:S05]  /*25080*/  WARPSYNC.COLLECTIVE R15, `(.L_x_2065) ;  /* 0x000000000f087348 */ /* 0x000fea0003c00000 */
[----:B------:R0:W1:Y:S02]  /*25090*/  SHFL.IDX P6, R14, R13, R12, R11 ;  /* 0x0000000c0d0e7389 */ /* 0x00006400000c000b */
[----:B01----:R-:W-:Y:S01]  /*250a0*/  ENDCOLLECTIVE ;  /* 0x000000000000791b */ /* 0x003fe20003800000 */
.L_x_2065:
        /* <DEDUP_REMOVED lines=11> */
.L_x_2066:
[----:B------:R-:W-:Y:S02]  /*25160*/  IMAD.MOV.U32 R13, RZ, RZ, R24 ;  /* 0x000000ffff0d7224 */ /* 0x000fe400078e0018 */
[----:B------:R-:W-:Y:S01]  /*25170*/  IMAD.MOV.U32 R12, RZ, RZ, 0x6 ;  /* 0x00000006ff0c7424 */ /* 0x000fe200078e00ff */
[----:B------:R-:W-:-:S13]  /*25180*/  IADD3 R2, P1, R14, R5, RZ ;  /* 0x000000050e027210 */ /* 0x000fda0007f3e0ff */
[----:B------:R-:W-:Y:S05]  /*25190*/  WARPSYNC.COLLECTIVE R15, `(.L_x_2067) ;  /* 0x000000000f087348 */ /* 0x000fea0003c00000 */
[----:B------:R0:W1:Y:S02]  /*251a0*/  SHFL.IDX P6, R14, R13, R12, R11 ;  /* 0x0000000c0d0e7389 */ /* 0x00006400000c000b */
[----:B01----:R-:W-:Y:S01]  /*251b0*/  ENDCOLLECTIVE ;  /* 0x000000000000791b */ /* 0x003fe20003800000 */
.L_x_2067:
        /* <DEDUP_REMOVED lines=11> */
.L_x_2068:
[----:B------:R-:W-:Y:S01]  /*25270*/  IMAD.MOV.U32 R13, RZ, RZ, R24 ;  /* 0x000000ffff0d7224 */ /* 0x000fe200078e0018 */
[----:B------:R-:W-:Y:S02]  /*25280*/  MOV R12, 0x7 ;  /* 0x00000007000c7802 */ /* 0x000fe40000000f00 */
[----:B------:R-:W-:-:S13]  /*25290*/  IADD3 R2, P1, R14, R5, RZ ;  /* 0x000000050e027210 */ /* 0x000fda0007f3e0ff */
[----:B------:R-:W-:Y:S05]  /*252a0*/  WARPSYNC.COLLECTIVE R15, `(.L_x_2069) ;  /* 0x000000000f087348 */ /* 0x000fea0003c00000 */
[----:B------:R0:W1:Y:S02]  /*252b0*/  SHFL.IDX P6, R14, R13, R12, R11 ;  /* 0x0000000c0d0e7389 */ /* 0x00006400000c000b */
[----:B01----:R-:W-:Y:S01]  /*252c0*/  ENDCOLLECTIVE ;  /* 0x000000000000791b */ /* 0x003fe20003800000 */
.L_x_2069:
        /* <DEDUP_REMOVED lines=10> */
.L_x_2070:
[----:B------:R-:W-:Y:S05]  /*25370*/  BRA `(.L_x_2071) ;  /* 0xffffff9800b87947 */ /* 0x000fea000383ffff */
.L_x_1870:
[----:B------:R-:W-:Y:S01]  /*25380*/  BSSY B0, `(.L_x_2072) ;  /* 0x0000008000007945 */ /* 0x000fe20003800000 */
[----:B------:R-:W-:Y:S02]  /*25390*/  IMAD.MOV.U32 R13, RZ, RZ, R16 ;  /* 0x000000ffff0d7224 */ /* 0x000fe400078e0010 */
[----:B-1----:R-:W-:Y:S02]  /*253a0*/  IMAD.MOV.U32 R12, RZ, RZ, RZ ;  /* 0x000000ffff0c7224 */ /* 0x002fe400078e00ff */
[----:B------:R-:W-:Y:S02]  /*253b0*/  IMAD.MOV.U32 R11, RZ, RZ, 0x1f ;  /* 0x0000001fff0b7424 */ /* 0x000fe400078e00ff */
[----:B------:R-:W-:-:S07]  /*253c0*/  IMAD.MOV.U32 R15, RZ, RZ, -0x1 ;  /* 0xffffffffff0f7424 */ /* 0x000fce00078e00ff */
[----:B--2---:R-:W-:Y:S05]  /*253d0*/  WARPSYNC.COLLECTIVE R15, `(.L_x_2073) ;  /* 0x000000000f087348 */ /* 0x004fea0003c00000 */
[----:B------:R0:W1:Y:S02]  /*253e0*/  SHFL.IDX P6, R14, R13, R12, R11 ;  /* 0x0000000c0d0e7389 */ /* 0x00006400000c000b */
[----:B012---:R-:W-:Y:S01]  /*253f0*/  ENDCOLLECTIVE ;  /* 0x000000000000791b */ /* 0x007fe20003800000 */
.L_x_2073:
[----:B------:R-:W-:Y:S05]  /*25400*/  BSYNC B0 ;  /* 0x0000000000007941 */ /* 0x000fea0003800000 */
.L_x_2072:
[----:B------:R-:W-:Y:S01]  /*25410*/  MOV R13, R16 ;  /* 0x00000010000d7202 */ /* 0x000fe20000000f00 */
        /* <DEDUP_REMOVED lines=8> */
.L_x_2074:
[----:B------:R-:W-:Y:S02]  /*254a0*/  ULDC UR4, c[0x0][0xc3c] ;  /* 0x00030f0000047ab9 */ /* 0x000fe40000000800 */
[----:B------:R-:W-:-:S13]  /*254b0*/  ISETP.GE.OR P1, PT, R5, UR4, !P0 ;  /* 0x0000000405007c0c */ /* 0x000fda000c726670 */
[----:B------:R-:W0:Y:S01]  /*254c0*/  @!P1 LDC.64 R2, c[0x0][0xc80] ;  /* 0x00032000ff029b82 */ /* 0x000e220000000a00 */
[----:B------:R-:W-:Y:S02]  /*254d0*/  IMAD.MOV.U32 R11, RZ, RZ, RZ ;  /* 0x000000ffff0b7224 */ /* 0x000fe400078e00ff */
[----:B------:R-:W-:Y:S02]  /*254e0*/  IMAD.MOV.U32 R16, RZ, RZ, R14 ;  /* 0x000000ffff107224 */ /* 0x000fe400078e000e */
[----:B0-----:R-:W-:-:S06]  /*254f0*/  @!P1 IMAD.WIDE R2, R5, 0x4, R2 ;  /* 0x0000000405029825 */ /* 0x001fcc00078e0202 */
[----:B------:R0:W2:Y:S01]  /*25500*/  @!P1 LDG.E R3, desc[UR42][R2.64] ;  /* 0x0000002a02039981 */ /* 0x0000a2000c1e1900 */
[C---:B------:R-:W-:Y:S02]  /*25510*/  ISETP.GE.U32.AND P2, PT, R7.reuse, 0x2, PT ;  /* 0x000000020700780c */ /* 0x040fe40003f46070 */
[C---:B------:R-:W-:Y:S02]  /*25520*/  ISETP.GE.U32.AND P3, PT, R7.reuse, 0x4, PT ;  /* 0x000000040700780c */ /* 0x040fe40003f66070 */
[C---:B------:R-:W-:Y:S02]  /*25530*/  ISETP.GE.U32.AND P4, PT, R7.reuse, 0x8, PT ;  /* 0x000000080700780c */ /* 0x040fe40003f86070 */
[C---:B------:R-:W-:Y:S01]  /*25540*/  ISETP.GE.U32.AND P5, PT, R7.reuse, 0x10, PT ;  /* 0x000000100700780c */ /* 0x040fe20003fa6070 */
[----:B0-----:R-:W-:Y:S02]  /*25550*/  IMAD.MOV.U32 R2, RZ, RZ, RZ ;  /* 0x000000ffff027224 */ /* 0x001fe400078e00ff */
[----:B--2---:R-:W-:Y:S01]  /*25560*/  @!P1 IMAD.MOV.U32 R2, RZ, RZ, R3 ;  /* 0x000000ffff029224 */ /* 0x004fe200078e0003 */
[----:B------:R-:W-:-:S04]  /*25570*/  ISETP.NE.AND P1, PT, R7, RZ, PT ;  /* 0x000000ff0700720c */ /* 0x000fc80003f25270 */
[----:B------:R-:W-:-:S09]  /*25580*/  MOV R13, R2 ;  /* 0x00000002000d7202 */ /* 0x000fd20000000f00 */
[----:B------:R-:W-:Y:S05]  /*25590*/  WARPSYNC.COLLECTIVE R15, `(.L_x_2075) ;  /* 0x000000000f087348 */ /* 0x000fea0003c00000 */
[----:B------:R0:W1:Y:S02]  /*255a0*/  SHFL.UP P6, R14, R13, R12, R11 ;  /* 0x0400000c0d0e7389 */ /* 0x00006400000c000b */
[----:B01----:R-:W-:Y:S01]  /*255b0*/  ENDCOLLECTIVE ;  /* 0x000000000000791b */ /* 0x003fe20003800000 */
.L_x_2075:
[----:B------:R-:W-:Y:S01]  /*255c0*/  IMAD.MOV.U32 R12, RZ, RZ, 0x2 ;  /* 0x00000002ff0c7424 */ /* 0x000fe200078e00ff */
[----:B------:R-:W-:-:S05]  /*255d0*/  SEL R5, R14, RZ, P1 ;  /* 0x000000ff0e057207 */ /* 0x000fca0000800000 */
[----:B------:R-:W-:-:S04]  /*255e0*/  IMAD.IADD R4, R2, 0x1, R5 ;  /* 0x0000000102047824 */ /* 0x000fc800078e0205 */
[----:B------:R-:W-:-:S07]  /*255f0*/  IMAD.MOV.U32 R13, RZ, RZ, R4 ;  /* 0x000000ffff0d7224 */ /* 0x000fce00078e0004 */
[----:B------:R-:W-:Y:S05]  /*25600*/  WARPSYNC.COLLECTIVE R15, `(.L_x_2076) ;  /* 0x000000000f087348 */ /* 0x000fea0003c00000 */
[----:B------:R0:W1:Y:S02]  /*25610*/  SHFL.UP P6, R14, R13, R12, R11 ;  /* 0x0400000c0d0e7389 */ /* 0x00006400000c000b */
[----:B01----:R-:W-:Y:S01]  /*25620*/  ENDCOLLECTIVE ;  /* 0x000000000000791b */ /* 0x003fe20003800000 */
.L_x_2076:
[----:B------:R-:W-:Y:S01]  /*25630*/  IMAD.MOV.U32 R12, RZ, RZ, 0x4 ;  /* 0x00000004ff0c7424 */ /* 0x000fe200078e00ff */
[----:B------:R-:W-:-:S05]  /*25640*/  SEL R5, R14, RZ, P2 ;  /* 0x000000ff0e057207 */ /* 0x000fca0001000000 */
[----:B------:R-:W-:-:S04]  /*25650*/  IMAD.IADD R5, R4, 0x1, R5 ;  /* 0x0000000104057824 */ /* 0x000fc800078e0205 */
[----:B------:R-:W-:-:S07]  /*25660*/  IMAD.MOV.U32 R13, RZ, RZ, R5 ;  /* 0x000000ffff0d7224 */ /* 0x000fce00078e0005 */
[----:B------:R-:W-:Y:S05]  /*25670*/  WARPSYNC.COLLECTIVE R15, `(.L_x_2077) ;  /* 0x000000000f087348 */ /* 0x000fea0003c00000 */
[----:B------:R0:W1:Y:S02]  /*25680*/  SHFL.UP P6, R14, R13, R12, R11 ;  /* 0x0400000c0d0e7389 */ /* 0x00006400000c000b */
[----:B01----:R-:W-:Y:S01]  /*25690*/  ENDCOLLECTIVE ;  /* 0x000000000000791b */ /* 0x003fe20003800000 */
.L_x_2077:
[----:B------:R-:W-:Y:S01]  /*256a0*/  IMAD.MOV.U32 R12, RZ, RZ, 0x8 ;  /* 0x00000008ff0c7424 */ /* 0x000fe200078e00ff */
[----:B------:R-:W-:-:S04]  /*256b0*/  SEL R6, R14, RZ, P3 ;  /* 0x000000ff0e067207 */ /* 0x000fc80001800000 */
[----:B------:R-:W-:-:S05]  /*256c0*/  IADD3 R6, R5, R6, RZ ;  /* 0x0000000605067210 */ /* 0x000fca0007ffe0ff */
[----:B------:R-:W-:-:S07]  /*256d0*/  IMAD.MOV.U32 R13, RZ, RZ, R6 ;  /* 0x000000ffff0d7224 */ /* 0x000fce00078e0006 */
[----:B------:R-:W-:Y:S05]  /*256e0*/  WARPSYNC.COLLECTIVE R15, `(.L_x_2078) ;  /* 0x000000000f087348 */ /* 0x000fea0003c00000 */
[----:B------:R0:W1:Y:S02]  /*256f0*/  SHFL.UP P6, R14, R13, R12, R11 ;  /* 0x0400000c0d0e7389 */ /* 0x00006400000c000b */
[----:B01----:R-:W-:Y:S01]  /*25700*/  ENDCOLLECTIVE ;  /* 0x000000000000791b */ /* 0x003fe20003800000 */
.L_x_2078:
[----:B------:R-:W-:Y:S01]  /*25710*/  IMAD.MOV.U32 R12, RZ, RZ, 0x10 ;  /* 0x00000010ff0c7424 */ /* 0x000fe200078e00ff */
[----:B------:R-:W-:-:S05]  /*25720*/  SEL R3, R14, RZ, P4 ;  /* 0x000000ff0e037207 */ /* 0x000fca0002000000 */
[----:B------:R-:W-:-:S04]  /*25730*/  IMAD.IADD R4, R6, 0x1, R3 ;  /* 0x0000000106047824 */ /* 0x000fc800078e0203 */
[----:B------:R-:W-:-:S07]  /*25740*/  IMAD.MOV.U32 R13, RZ, RZ, R4 ;  /* 0x000000ffff0d7224 */ /* 0x000fce00078e0004 */
[----:B------:R-:W-:Y:S05]  /*25750*/  WARPSYNC.COLLECTIVE R15, `(.L_x_2079) ;  /* 0x000000000f087348 */ /* 0x000fea0003c00000 */
[----:B------:R0:W1:Y:S02]  /*25760*/  SHFL.UP P6, R14, R13, R12, R11 ;  /* 0x0400000c0d0e7389 */ /* 0x00006400000c000b */
[----:B01----:R-:W-:Y:S01]  /*25770*/  ENDCOLLECTIVE ;  /* 0x000000000000791b */ /* 0x003fe20003800000 */
.L_x_2079:
        /* <DEDUP_REMOVED lines=8> */
.L_x_2080:
[----:B------:R-:W-:Y:S05]  /*25800*/  BRA `(.L_x_2081) ;  /* 0xffffff9800bc7947 */ /* 0x000fea000383ffff */
.L_x_1875:
[----:B------:R-:W-:Y:S01]  /*25810*/  BSSY B0, `(.L_x_2082) ;  /* 0x0000008000007945 */ /* 0x000fe20003800000 */
[----:B-----5:R-:W-:Y:S02]  /*25820*/  IMAD.MOV.U32 R13, RZ, RZ, R2 ;  /* 0x000000ffff0d7224 */ /* 0x020fe400078e0002 */
[----:B-1----:R-:W-:Y:S02]  /*25830*/  IMAD.MOV.U32 R12, RZ, RZ, 0x1 ;  /* 0x00000001ff0c7424 */ /* 0x002fe400078e00ff */
[----:B------:R-:W-:Y:S02]  /*25840*/  IMAD.MOV.U32 R11, RZ, RZ, RZ ;  /* 0x000000ffff0b7224 */ /* 0x000fe400078e00ff */
[----:B------:R-:W-:-:S07]  /*25850*/  IMAD.MOV.U32 R15, RZ, RZ, -0x1 ;  /* 0xffffffffff0f7424 */ /* 0x000fce00078e00ff */
[----:B0-2---:R-:W-:Y:S05]  /*25860*/  WARPSYNC.COLLECTIVE R15, `(.L_x_2083) ;  /* 0x000000000f087348 */ /* 0x005fea0003c00000 */
[----:B------:R1:W3:Y:S02]  /*25870*/  SHFL.UP P6, R14, R13, R12, R11 ;  /* 0x0400000c0d0e7389 */ /* 0x0002e400000c000b */
[----:B0123--:R-:W-:Y:S01]  /*25880*/  ENDCOLLECTIVE ;  /* 0x000000000000791b */ /* 0x00ffe20003800000 */
.L_x_2083:
[----:B------:R-:W-:Y:S05]  /*25890*/  BSYNC B0 ;  /* 0x0000000000007941 */ /* 0x000fea0003800000 */
.L_x_2082:
[----:B------:R-:W-:Y:S01]  /*258a0*/  SEL R13, R14, RZ, P1 ;  /* 0x000000ff0e0d7207 */ /* 0x000fe20000800000 */
[----:B------:R-:W-:Y:S01]  /*258b0*/  IMAD.MOV.U32 R12, RZ, RZ, 0x2 ;  /* 0x00000002ff0c7424 */ /* 0x000fe200078e00ff */
[----:B------:R-:W-:Y:S01]  /*258c0*/  MOV R11, RZ ;  /* 0x000000ff000b7202 */ /* 0x000fe20000000f00 */
[----:B------:R-:W-:Y:S02]  /*258d0*/  IMAD.MOV.U32 R15, RZ, RZ, -0x1 ;  /* 0xffffffffff0f7424 */ /* 0x000fe400078e00ff */
[----:B------:R-:W-:-:S07]  /*258e0*/  IMAD.IADD R13, R2, 0x1, R13 ;  /* 0x00000001020d7824 */ /* 0x000fce00078e020d */
[----:B------:R-:W-:Y:S05]  /*258f0*/  WARPSYNC.COLLECTIVE R15, `(.L_x_2084) ;  /* 0x000000000f087348 */ /* 0x000fea0003c00000 */
[----:B------:R0:W1:Y:S02]  /*25900*/  SHFL.UP P6, R14, R13, R12, R11 ;  /* 0x0400000c0d0e7389 */ /* 0x00006400000c000b */
[----:B01----:R-:W-:Y:S01]  /*25910*/  ENDCOLLECTIVE ;  /* 0x000000000000791b */ /* 0x003fe20003800000 */
.L_x_2084:
[----:B------:R-:W-:Y:S01]  /*25920*/  IMAD.MOV.U32 R12, RZ, RZ, 0x4 ;  /* 0x00000004ff0c7424 */ /* 0x000fe200078e00ff */
[----:B------:R-:W-:-:S05]  /*25930*/  SEL R14, R14, RZ, P2 ;  /* 0x000000ff0e0e7207 */ /* 0x000fca0001000000 */
[----:B------:R-:W-:-:S04]  /*25940*/  IMAD.IADD R3, R13, 0x1, R14 ;  /* 0x000000010d037824 */ /* 0x000fc800078e020e */
[----:B------:R-:W-:-:S07]  /*25950*/  IMAD.MOV.U32 R13, RZ, RZ, R3 ;  /* 0x000000ffff0d7224 */ /* 0x000fce00078e0003 */
[----:B------:R-:W-:Y:S05]  /*25960*/  WARPSYNC.COLLECTIVE R15, `(.L_x_2085) ;  /* 0x000000000f087348 */ /* 0x000fea0003c00000 */
[----:B------:R0:W1:Y:S02]  /*25970*/  SHFL.UP P6, R14, R13, R12, R11 ;  /* 0x0400000c0d0e7389 */ /* 0x00006400000c000b */
[----:B01----:R-:W-:Y:S01]  /*25980*/  ENDCOLLECTIVE ;  /* 0x000000000000791b */ /* 0x003fe20003800000 */
.L_x_2085:
[----:B------:R-:W-:Y:S01]  /*25990*/  IMAD.MOV.U32 R12, RZ, RZ, 0x8 ;  /* 0x00000008ff0c7424 */ /* 0x000fe200078e00ff */
[----:B------:R-:W-:-:S05]  /*259a0*/  SEL R4, R14, RZ, P3 ;  /* 0x000000ff0e047207 */ /* 0x000fca0001800000 */
[----:B------:R-:W-:-:S04]  /*259b0*/  IMAD.IADD R4, R3, 0x1, R4 ;  /* 0x0000000103047824 */ /* 0x000fc800078e0204 */
[----:B------:R-:W-:-:S07]  /*259c0*/  IMAD.MOV.U32 R13, RZ, RZ, R4 ;  /* 0x000000ffff0d7224 */ /* 0x000fce00078e0004 */
[----:B------:R-:W-:Y:S05]  /*259d0*/  WARPSYNC.COLLECTIVE R15, `(.L_x_2086) ;  /* 0x000000000f087348 */ /* 0x000fea0003c00000 */
[----:B------:R0:W1:Y:S02]  /*259e0*/  SHFL.UP P6, R14, R13, R12, R11 ;  /* 0x0400000c0d0e7389 */ /* 0x00006400000c000b */
[----:B01----:R-:W-:Y:S01]  /*259f0*/  ENDCOLLECTIVE ;  /* 0x000000000000791b */ /* 0x003fe20003800000 */
.L_x_2086:
[----:B------:R-:W-:Y:S01]  /*25a00*/  IMAD.MOV.U32 R12, RZ, RZ, 0x10 ;  /* 0x00000010ff0c7424 */ /* 0x000fe200078e00ff */
[----:B------:R-:W-:-:S04]  /*25a10*/  SEL R5, R14, RZ, P4 ;  /* 0x000000ff0e057207 */ /* 0x000fc80002000000 */
[----:B------:R-:W-:-:S05]  /*25a20*/  IADD3 R5, R4, R5, RZ ;  /* 0x0000000504057210 */ /* 0x000fca0007ffe0ff */
[----:B------:R-:W-:-:S07]  /*25a30*/  IMAD.MOV.U32 R13, RZ, RZ, R5 ;  /* 0x000000ffff0d7224 */ /* 0x000fce00078e0005 */
[----:B------:R-:W-:Y:S05]  /*25a40*/  WARPSYNC.COLLECTIVE R15, `(.L_x_2087) ;  /* 0x000000000f087348 */ /* 0x000fea0003c00000 */
[----:B------:R0:W1:Y:S02]  /*25a50*/  SHFL.UP P6, R14, R13, R12, R11 ;  /* 0x0400000c0d0e7389 */ /* 0x00006400000c000b */
[----:B01----:R-:W-:Y:S01]  /*25a60*/  ENDCOLLECTIVE ;  /* 0x000000000000791b */ /* 0x003fe20003800000 */
.L_x_2087:
        /* <DEDUP_REMOVED lines=8> */
.L_x_2088:
[----:B------:R-:W-:Y:S05]  /*25af0*/  BRA `(.L_x_2089) ;  /* 0xffffff98009c7947 */ /* 0x000fea000383ffff */
.L_x_1877:
[----:B------:R-:W-:Y:S01]  /*25b00*/  BSSY B0, `(.L_x_2090) ;  /* 0x0000006000007945 */ /* 0x000fe20003800000 */
[----:B------:R-:W-:Y:S01]  /*25b10*/  PLOP3.LUT P6, PT, P6, PT, PT, 0x8, 0x0 ;  /* 0x000000000000781c */ /* 0x000fe200037ce170 */
[----:B------:R-:W-:-:S12]  /*25b20*/  IMAD.MOV.U32 R15, RZ, RZ, -0x1 ;  /* 0xffffffffff0f7424 */ /* 0x000fd800078e00ff */
[----:B01----:R-:W-:Y:S05]  /*25b30*/  WARPSYNC.COLLECTIVE R15, `(.L_x_2091) ;  /* 0x000000000f087348 */ /* 0x003fea0003c00000 */
[----:B------:R-:W-:Y:S01]  /*25b40*/  VOTE.ANY R14, PT, P6 ;  /* 0x00000000000e7806 */ /* 0x000fe200030e0100 */
[----:B01----:R-:W-:Y:S06]  /*25b50*/  ENDCOLLECTIVE ;  /* 0x000000000000791b */ /* 0x003fec0003800000 */
.L_x_2091:
[----:B------:R-:W-:Y:S05]  /*25b60*/  BSYNC B0 ;  /* 0x0000000000007941 */ /* 0x000fea0003800000 */
.L_x_2090:
[----:B------:R-:W-:Y:S01]  /*25b70*/  MOV R6, R14 ;  /* 0x0000000e00067202 */ /* 0x000fe20000000f00 */
[----:B------:R-:W-:Y:S02]  /*25b80*/  IMAD.MOV.U32 R13, RZ, RZ, R2 ;  /* 0x000000ffff0d7224 */ /* 0x000fe400078e0002 */
[----:B------:R-:W-:Y:S01]  /*25b90*/  IMAD.MOV.U32 R11, RZ, RZ, 0x1f ;  /* 0x0000001fff0b7424 */ /* 0x000fe200078e00ff */
[----:B------:R-:W0:Y:S01]  /*25ba0*/  POPC R5, R6 ;  /* 0x0000000600057309 */ /* 0x000e220000000000 */
[----:B------:R-:W-:Y:S02]  /*25bb0*/  IMAD.MOV.U32 R15, RZ, RZ, -0x1 ;  /* 0xffffffffff0f7424 */ /* 0x000fe400078e00ff */
[----:B0-----:R-:W-:-:S07]  /*25bc0*/  IMAD.MOV.U32 R12, RZ, RZ, R5 ;  /* 0x000000ffff0c7224 */ /* 0x001fce00078e0005 */
[----:B------:R-:W-:Y:S05]  /*25bd0*/  WARPSYNC.COLLECTIVE R15, `(.L_x_2092) ;  /* 0x000000000f087348 */ /* 0x000fea0003c00000 */
[----:B------:R0:W1:Y:S02]  /*25be0*/  SHFL.IDX P6, R14, R13, R12, R11 ;  /* 0x0000000c0d0e7389 */ /* 0x00006400000c000b */
[----:B01----:R-:W-:Y:S01]  /*25bf0*/  ENDCOLLECTIVE ;  /* 0x000000000000791b */ /* 0x003fe20003800000 */
.L_x_2092:
[----:B------:R-:W-:Y:S01]  /*25c00*/  IMAD.MOV.U32 R17, RZ, RZ, R14 ;  /* 0x000000ffff117224 */ /* 0x000fe200078e000e */
[----:B------:R-:W-:Y:S06]  /*25c10*/  BRA `(.L_x_2093) ;  /* 0xffffff98008c7947 */ /* 0x000fec000383ffff */
.L_x_1879:
[----:B------:R-:W-:Y:S01]  /*25c20*/  BSSY B0, `(.L_x_2094) ;  /* 0x0000007000007945 */ /* 0x000fe20003800000 */
[----:B------:R-:W-:Y:S01]  /*25c30*/  IMAD.MOV.U32 R13, RZ, RZ, R3 ;  /* 0x000000ffff0d7224 */ /* 0x000fe200078e0003 */
[----:B------:R-:W-:Y:S01]  /*25c40*/  MOV R15, 0xffffffff ;  /* 0xffffffff000f7802 */ /* 0x000fe20000000f00 */
[----:B------:R-:W-:-:S07]  /*25c50*/  IMAD.MOV.U32 R11, RZ, RZ, 0x1f ;  /* 0x0000001fff0b7424 */ /* 0x000fce00078e00ff */
[----:B0-23--:R-:W-:Y:S05]  /*25c60*/  WARPSYNC.COLLECTIVE R15, `(.L_x_2095) ;  /* 0x000000000f087348 */ /* 0x00dfea0003c00000 */
[----:B------:R1:W4:Y:S02]  /*25c70*/  SHFL.IDX P6, R14, R13, R12, R11 ;  /* 0x0000000c0d0e7389 */ /* 0x00032400000c000b */
[----:B01234-:R-:W-:Y:S01]  /*25c80*/  ENDCOLLECTIVE ;  /* 0x000000000000791b */ /* 0x01ffe20003800000 */
.L_x_2095:
[----:B------:R-:W-:Y:S05]  /*25c90*/  BSYNC B0 ;  /* 0x0000000000007941 */ /* 0x000fea0003800000 */
.L_x_2094:
[----:B------:R-:W-:Y:S01]  /*25ca0*/  IMAD.MOV.U32 R6, RZ, RZ, R14 ;  /* 0x000000ffff067224 */ /* 0x000fe200078e000e */
[----:B------:R-:W-:Y:S06]  /*25cb0*/  BRA `(.L_x_1878) ;  /* 0xffffff9800807947 */ /* 0x000fec000383ffff */
.L_x_1883:
[----:B0-----:R0:W4:Y:S02]  /*25cc0*/  SYNCS.PHASECHK.TRANS64.TRYWAIT P0, [R5+URZ+0x16820], R0 ;  /* 0x01682000050075a7 */ /* 0x001124000800017f */
[----:B----4-:R-:W-:Y:S05]  /*25cd0*/  @!P0 NANOSLEEP.SYNCS 0x989680 ;  /* 0x009896800000895d */ /* 0x010fea0003900000 */
[----:B------:R-:W4:Y:S02]  /*25ce0*/  @!P0 SYNCS.PHASECHK.TRANS64 P0, [R5+URZ+0x16820], R0 ;  /* 0x01682000050085a7 */ /* 0x000f24000800007f */
[----:B----4-:R-:W-:Y:S05]  /*25cf0*/  @!P0 BRA `(.L_x_1883) ;  /* 0xfffffffc00f08947 */ /* 0x010fea000383ffff */
[----:B------:R-:W-:Y:S05]  /*25d00*/  BRA `(.L_x_2096) ;  /* 0xffffff9c00f87947 */ /* 0x000fea000383ffff */
.L_x_1884:
[----:B------:R-:W4:Y:S01]  /*25d10*/  S2R R2, SR_TID.X ;  /* 0x0000000000027919 */ /* 0x000f220000002100 */
[----:B------:R-:W-:Y:S01]  /*25d20*/  BSSY B0, `(.L_x_2097) ;  /* 0x000000a000007945 */ /* 0x000fe20003800000 */
[----:B-1----:R-:W-:Y:S02]  /*25d30*/  IMAD.MOV.U32 R12, RZ, RZ, RZ ;  /* 0x000000ffff0c7224 */ /* 0x002fe400078e00ff */
[----:B------:R-:W-:Y:S02]  /*25d40*/  IMAD.MOV.U32 R11, RZ, RZ, 0x1f ;  /* 0x0000001fff0b7424 */ /* 0x000fe400078e00ff */
[----:B------:R-:W-:Y:S01]  /*25d50*/  IMAD.MOV.U32 R15, RZ, RZ, -0x1 ;  /* 0xffffffffff0f7424 */ /* 0x000fe200078e00ff */
[----:B----4-:R-:W-:-:S04]  /*25d60*/  SHF.R.U32.HI R2, RZ, 0x5, R2 ;  /* 0x00000005ff027819 */ /* 0x010fc80000011602 */
[----:B------:R-:W-:-:S05]  /*25d70*/  LOP3.LUT R2, R2, 0x3, RZ, 0xc0, !PT ;  /* 0x0000000302027812 */ /* 0x000fca00078ec0ff */
[----:B------:R-:W-:-:S07]  /*25d80*/  IMAD.MOV.U32 R13, RZ, RZ, R2 ;  /* 0x000000ffff0d7224 */ /* 0x000fce00078e0002 */
[----:B0-23--:R-:W-:Y:S05]  /*25d90*/  WARPSYNC.COLLECTIVE R15, `(.L_x_2098) ;  /* 0x000000000f087348 */ /* 0x00dfea0003c00000 */
[----:B------:R1:W4:Y:S02]  /*25da0*/  SHFL.IDX P6, R14, R13, R12, R11 ;  /* 0x0000000c0d0e7389 */ /* 0x00032400000c000b */
[----:B01234-:R-:W-:Y:S01]  /*25db0*/  ENDCOLLECTIVE ;  /* 0x000000000000791b */ /* 0x01ffe20003800000 */
.L_x_2098:
[----:B------:R-:W-:Y:S05]  /*25dc0*/  BSYNC B0 ;  /* 0x0000000000007941 */ /* 0x000fea0003800000 */
.L_x_2097:
[----:B------:R-:W-:Y:S05]  /*25dd0*/  BRA `(.L_x_2099) ;  /* 0xffffff9c00e07947 */ /* 0x000fea000383ffff */
.L_x_1885:
[----:B------:R-:W-:Y:S01]  /*25de0*/  BSSY B0, `(.L_x_2100) ;  /* 0x0000006000007945 */ /* 0x000fe20003800000 */
[----:B------:R-:W-:-:S07]  /*25df0*/  IMAD.MOV.U32 R15, RZ, RZ, -0x1 ;  /* 0xffffffffff0f7424 */ /* 0x000fce00078e00ff */
[----:B0123--:R-:W-:Y:S05]  /*25e00*/  WARPSYNC.COLLECTIVE R15, `(.L_x_2101) ;  /* 0x000000000f0c7348 */ /* 0x00ffea0003c00000 */
[----:B------:R-:W-:Y:S02]  /*25e10*/  ELECT P6, UR62, PT ;  /* 0x00000000003e782f */ /* 0x000fe400038c0000 */
[----:B------:R-:W-:Y:S01]  /*25e20*/  MOV R14, UR62 ;  /* 0x0000003e000e7c02 */ /* 0x000fe20008000f00 */
[----:B0123--:R-:W-:Y:S10]  /*25e30*/  ENDCOLLECTIVE ;  /* 0x000000000000791b */ /* 0x00fff40003800000 */
.L_x_2101:
[----:B------:R-:W-:Y:S05]  /*25e40*/  BSYNC B0 ;  /* 0x0000000000007941 */ /* 0x000fea0003800000 */
.L_x_2100:
[----:B------:R-:W-:Y:S05]  /*25e50*/  BRA `(.L_x_2102) ;  /* 0xffffff9c00d47947 */ /* 0x000fea000383ffff */
.L_x_1887:
[----:B0-----:R0:W4:Y:S02]  /*25e60*/  SYNCS.PHASECHK.TRANS64.TRYWAIT P1, [R3+URZ+0x16840], R2 ;  /* 0x01684002030075a7 */ /* 0x001124000802017f */
[----:B----4-:R-:W-:Y:S05]  /*25e70*/  @!P1 NANOSLEEP.SYNCS 0x989680 ;  /* 0x009896800000995d */ /* 0x010fea0003900000 */
[----:B------:R-:W4:Y:S02]  /*25e80*/  @!P1 SYNCS.PHASECHK.TRANS64 P1, [R3+URZ+0x16840], R2 ;  /* 0x01684002030095a7 */ /* 0x000f24000802007f */
[----:B----4-:R-:W-:Y:S05]  /*25e90*/  @!P1 BRA `(.L_x_1887) ;  /* 0xfffffffc00f09947 */ /* 0x010fea000383ffff */
[----:B------:R-:W-:Y:S05]  /*25ea0*/  BRA `(.L_x_2103) ;  /* 0xffffff9c00f47947 */ /* 0x000fea000383ffff */
.L_x_1889:
[----:B----4-:R4:W0:Y:S02]  /*25eb0*/  SYNCS.PHASECHK.TRANS64.TRYWAIT P1, [R25+URZ+0x16840], R0 ;  /* 0x01684000190075a7 */ /* 0x010824000802017f */
[----:B0-----:R-:W-:Y:S05]  /*25ec0*/  @!P1 NANOSLEEP.SYNCS 0x989680 ;  /* 0x009896800000995d */ /* 0x001fea0003900000 */
[----:B------:R-:W0:Y:S02]  /*25ed0*/  @!P1 SYNCS.PHASECHK.TRANS64 P1, [R25+URZ+0x16840], R0 ;  /* 0x01684000190095a7 */ /* 0x000e24000802007f */
[----:B0-----:R-:W-:Y:S05]  /*25ee0*/  @!P1 BRA `(.L_x_1889) ;  /* 0xfffffffc00f09947 */ /* 0x001fea000383ffff */
[----:B------:R-:W-:Y:S05]  /*25ef0*/  BRA `(.L_x_2104) ;  /* 0xffffffa000007947 */ /* 0x000fea000383ffff */
.L_x_1891:
[----:B------:R0:W0:Y:S02]  /*25f00*/  SYNCS.PHASECHK.TRANS64.TRYWAIT P1, [R3+URZ+0x16860], R2 ;  /* 0x01686002030075a7 */ /* 0x000024000802017f */
[----:B0-----:R-:W-:Y:S05]  /*25f10*/  @!P1 NANOSLEEP.SYNCS 0x989680 ;  /* 0x009896800000995d */ /* 0x001fea0003900000 */
[----:B------:R-:W0:Y:S02]  /*25f20*/  @!P1 SYNCS.PHASECHK.TRANS64 P1, [R3+URZ+0x16860], R2 ;  /* 0x01686002030095a7 */ /* 0x000e24000802007f */
[----:B0-----:R-:W-:Y:S05]  /*25f30*/  @!P1 BRA `(.L_x_1891) ;  /* 0xfffffffc00f09947 */ /* 0x001fea000383ffff */
[----:B------:R-:W-:Y:S05]  /*25f40*/  BRA `(.L_x_2105) ;  /* 0xffffff9c00fc7947 */ /* 0x000fea000383ffff */
.L_x_2106:
        /* <DEDUP_REMOVED lines=11> */
.L_x_3110:


//--------------------- .text._ZN7cutlass13device_kernelIN5flash11enable_sm90INS1_16FlashAttnFwdSm90INS1_25CollectiveMainloopFwdSm90ILi2EN4cute5tupleIJNS5_1CILi1EEES8_S8_EEENS6_IJNS7_ILi192EEENS7_ILi128EEENS7_ILi64EEEEEELi64ENS_6half_tEfNS_4arch4Sm90ELb1ELb0ELb1ELb0ELb1ELb0ELb0ELb1ELb1ELb1ELb0ELb0EEENS1_21CollectiveEpilogueFwdINS6_IJSA_SC_SB_EEES9_SE_SG_Li384ELb0ELb1ELb0ELb0EEENS1_30DynamicPersistentTileSchedulerILi384ELi128ELb0ELb1ELb1EEEEEEEEEvNT_6ParamsE --------------------------
	.section	.text._ZN7cutlass13device_kernelIN5flash11enable_sm90INS1_16FlashAttnFwdSm90INS1_25CollectiveMainloopFwdSm90ILi2EN4cute5tupleIJNS5_1CILi1EEES8_S8_EEENS6_IJNS7_ILi192EEENS7_ILi128EEENS7_ILi64EEEEEELi64ENS_6half_tEfNS_4arch4Sm90ELb1ELb0ELb1ELb0ELb1ELb0ELb0ELb1ELb1ELb1ELb0ELb0EEENS1_21CollectiveEpilogueFwdINS6_IJSA_SC_SB_EEES9_SE_SG_Li384ELb0ELb1ELb0ELb0EEENS1_30DynamicPersistentTileSchedulerILi384ELi128ELb0ELb1ELb1EEEEEEEEEvNT_6ParamsE,"ax",@progbits
	.align	128
.text._ZN7cutlass13device_kernelIN5flash11enable_sm90INS1_16FlashAttnFwdSm90INS1_25CollectiveMainloopFwdSm90ILi2EN4cute5tupleIJNS5_1CILi1EEES8_S8_EEENS6_IJNS7_ILi192EEENS7_ILi128EEENS7_ILi64EEEEEELi64ENS_6half_tEfNS_4arch4Sm90ELb1ELb0ELb1ELb0ELb1ELb0ELb0ELb1ELb1ELb1ELb0ELb0EEENS1_21CollectiveEpilogueFwdINS6_IJSA_SC_SB_EEES9_SE_SG_Li384ELb0ELb1ELb0ELb0EEENS1_30DynamicPersistentTileSchedulerILi384ELi128ELb0ELb1ELb1EEEEEEEEEvNT_6ParamsE:
        .type           _ZN7cutlass13device_kernelIN5flash11enable_sm90INS1_16FlashAttnFwdSm90INS1_25CollectiveMainloopFwdSm90ILi2EN4cute5tupleIJNS5_1CILi1EEES8_S8_EEENS6_IJNS7_ILi192EEENS7_ILi128EEENS7_ILi64EEEEEELi64ENS_6half_tEfNS_4arch4Sm90ELb1ELb0ELb1ELb0ELb1ELb0ELb0ELb1ELb1ELb1ELb0ELb0EEENS1_21CollectiveEpilogueFwdINS6_IJSA_SC_SB_EEES9_SE_SG_Li384ELb0ELb1ELb0ELb0EEENS1_30DynamicPersistentTileSchedulerILi384ELi128ELb0ELb1ELb1EEEEEEEEEvNT_6ParamsE,@function
        .size           _ZN7cutlass13device_kernelIN5flash11enable_sm90INS1_16FlashAttnFwdSm90INS1_25CollectiveMainloopFwdSm90ILi2EN4cute5tupleIJNS5_1CILi1EEES8_S8_EEENS6_IJNS7_ILi192EEENS7_ILi128EEENS7_ILi64EEEEEELi64ENS_6half_tEfNS_4arch4Sm90ELb1ELb0ELb1ELb0ELb1ELb0ELb0ELb1ELb1ELb1ELb0ELb0EEENS1_21CollectiveEpilogueFwdINS6_IJSA_SC_SB_EEES9_SE_SG_Li384ELb0ELb1ELb0ELb0EEENS1_30DynamicPersistentTileSchedulerILi384ELi128ELb0ELb1ELb1EEEEEEEEEvNT_6ParamsE,(.L_x_3111 - _ZN7cutlass13device_kernelIN5flash11enable_sm90INS1_16FlashAttnFwdSm90INS1_25CollectiveMainloopFwdSm90ILi2EN4cute5tupleIJNS5_1CILi1EEES8_S8_EEENS6_IJNS7_ILi192EEENS7_ILi128EEENS7_ILi64EEEEEELi64ENS_6half_tEfNS_4arch4Sm90ELb1ELb0ELb1ELb0ELb1ELb0ELb0ELb1ELb1ELb1ELb0ELb0EEENS1_21CollectiveEpilogueFwdINS6_IJSA_SC_SB_EEES9_SE_SG_Li384ELb0ELb1ELb0ELb0EEENS1_30DynamicPersistentTileSchedulerILi384ELi128ELb0ELb1ELb1EEEEEEEEEvNT_6ParamsE)
        .other          _ZN7cutlass13device_kernelIN5flash11enable_sm90INS1_16FlashAttnFwdSm90INS1_25CollectiveMainloopFwdSm90ILi2EN4cute5tupleIJNS5_1CILi1EEES8_S8_EEENS6_IJNS7_ILi192EEENS7_ILi128EEENS7_ILi64EEEEEELi64ENS_6half_tEfNS_4arch4Sm90ELb1ELb0ELb1ELb0ELb1ELb0ELb0ELb1ELb1ELb1ELb0ELb0EEENS1_21CollectiveEpilogueFwdINS6_IJSA_SC_SB_EEES9_SE_SG_Li384ELb0ELb1ELb0ELb0EEENS1_30DynamicPersistentTileSchedulerILi384ELi128ELb0ELb1ELb1EEEEEEEEEvNT_6ParamsE,@"STO_CUDA_ENTRY STV_DEFAULT"
_ZN7cutlass13device_kernelIN5flash11enable_sm90INS1_16FlashAttnFwdSm90INS1_25CollectiveMainloopFwdSm90ILi2EN4cute5tupleIJNS5_1CILi1EEES8_S8_EEENS6_IJNS7_ILi192EEENS7_ILi128EEENS7_ILi64EEEEEELi64ENS_6half_tEfNS_4arch4Sm90ELb1ELb0ELb1ELb0ELb1ELb0ELb0ELb1ELb1ELb1ELb0ELb0EEENS1_21CollectiveEpilogueFwdINS6_IJSA_SC_SB_EEES9_SE_SG_Li384ELb0ELb1ELb0ELb0EEENS1_30DynamicPersistentTileSchedulerILi384ELi128ELb0ELb1ELb1EEEEEEEEEvNT_6ParamsE:
        /* <DEDUP_REMOVED lines=45> */
.L_x_2107:
        /* <DEDUP_REMOVED lines=22> */
.L_x_2108:
        /* <DEDUP_REMOVED lines=18> */
.L_x_2109:
        /* <DEDUP_REMOVED lines=22> */
.L_x_2110:
        /* <DEDUP_REMOVED lines=23> */
.L_x_2111:
        /* <DEDUP_REMOVED lines=8> */
.L_x_2113:
        /* <DEDUP_REMOVED lines=22> */
[-C--:B------:R-:W-:Y:S02]  /*0a00*/  LEA.HI R3, R0, R157.reuse, RZ, 0x5 ;  /* 0x0000009d00037211 */ /* 0x080fe400078f28ff */
[----:B------:R-:W-:Y:S02]  /*0a10*/  LOP3.LUT R152, R153, 0xffffff80, RZ, 0xc0, !PT ;  /* 0xffffff8099987812 */ /* 0x000fe400078ec0ff */
[----:B------:R-:W-:Y:S01]  /*0a20*/  LOP3.LUT R4, R2, 0x3fffff0, RZ, 0xc0, !PT ;  /* 0x03fffff002047812 */ /* 0x000fe200078ec0ff */
[----:B------:R-:W-:Y:S01]  /*0a30*/  IMAD.SHL.U32 R3, R3, 0x20, RZ ;  /* 0x0000002003037824 */ /* 0x000fe200078e00ff */
[----:B------:R-:W-:Y:S01]  /*0a40*/  SHF.R.S32.HI R5, RZ, 0x4, R2 ;  /* 0x00000004ff057819 */ /* 0x000fe20000011402 */
[C---:B------:R-:W-:Y:S01]  /*0a50*/  IMAD.IADD R152, R157.reuse, 0x1, -R152 ;  /* 0x000000019d987824 */ /* 0x040fe200078e0a98 */
[----:B------:R-:W-:Y:S01]  /*0a60*/  LEA.HI R8, R0, R157, RZ, 0x2 ;  /* 0x0000009d00087211 */ /* 0x000fe200078f10ff */
[----:B------:R-:W-:Y:S01]  /*0a70*/  IMAD.IADD R4, R157, 0x1, -R4 ;  /* 0x000000019d047824 */ /* 0x000fe200078e0a04 */
[----:B------:R-:W-:-:S02]  /*0a80*/  LEA.HI R2, R2, R5, RZ, 0x1 ;  /* 0x0000000502027211 */ /* 0x000fc400078f08ff */
[----:B------:R-:W-:Y:S02]  /*0a90*/  LOP3.LUT R3, R3, 0xfffffc00, RZ, 0xc0, !PT ;  /* 0xfffffc0003037812 */ /* 0x000fe400078ec0ff */
[----:B------:R-:W-:Y:S02]  /*0aa0*/  SHF.R.S32.HI R7, RZ, 0x1f, R152 ;  /* 0x0000001fff077819 */ /* 0x000fe40000011498 */
[----:B------:R-:W-:Y:S02]  /*0ab0*/  LOP3.LUT R2, R2, 0x1ffffffe, RZ, 0xc0, !PT ;  /* 0x1ffffffe02027812 */ /* 0x000fe400078ec0ff */
[----:B------:R-:W-:Y:S02]  /*0ac0*/  LEA R3, R4, R3, 0x6 ;  /* 0x0000000304037211 */ /* 0x000fe400078e30ff */
[----:B------:R-:W-:Y:S01]  /*0ad0*/  LEA.HI R4, R7, R152, RZ, 0x2 ;  /* 0x0000009807047211 */ /* 0x000fe200078f10ff */
[----:B------:R-:W-:Y:S01]  /*0ae0*/  IMAD.IADD R2, R5, 0x1, -R2 ;  /* 0x0000000105027824 */ /* 0x000fe200078e0a02 */
[----:B------:R-:W-:-:S02]  /*0af0*/  SHF.R.S32.HI R153, RZ, 0x7, R153 ;  /* 0x00000007ff997819 */ /* 0x000fc40000011499 */
[--C-:B------:R-:W-:Y:S01]  /*0b00*/  SHF.R.S32.HI R5, RZ, 0x2, R4.reuse ;  /* 0x00000002ff057819 */ /* 0x100fe20000011404 */
[----:B------:R-:W-:Y:S01]  /*0b10*/  IMAD R155, R2, 0x8, R3 ;  /* 0x00000008029b7824 */ /* 0x000fe200078e0203 */
[----:B------:R-:W-:Y:S01]  /*0b20*/  SHF.R.S32.HI R6, RZ, 0x1f, R4 ;  /* 0x0000001fff067819 */ /* 0x000fe20000011404 */
[----:B------:R-:W-:Y:S01]  /*0b30*/  IMAD.HI R2, R153, 0x55555556, RZ ;  /* 0x5555555699027827 */ /* 0x000fe200078e02ff */
[----:B------:R-:W-:Y:S02]  /*0b40*/  LOP3.LUT R8, R8, 0xfffffffc, RZ, 0xc0, !PT ;  /* 0xfffffffc08087812 */ /* 0x000fe400078ec0ff */
[----:B------:R-:W-:Y:S02]  /*0b50*/  LEA.HI R6, R6, R5, RZ, 0x3 ;  /* 0x0000000506067211 */ /* 0x000fe400078f18ff */
[----:B------:R-:W-:Y:S01]  /*0b60*/  LEA.HI R0, R0, R157, RZ, 0x3 ;  /* 0x0000009d00007211 */ /* 0x000fe200078f18ff */
[----:B------:R-:W-:Y:S01]  /*0b70*/  IMAD.IADD R8, R157, 0x1, -R8 ;  /* 0x000000019d087824 */ /* 0x000fe200078e0a08 */
[----:B------:R-:W-:-:S02]  /*0b80*/  LOP3.LUT R6, R6, 0xfffffff8, RZ, 0xc0, !PT ;  /* 0xfffffff806067812 */ /* 0x000fc400078ec0ff */
[----:B------:R-:W-:Y:S02]  /*0b90*/  LEA.HI R7, R7, R152, RZ, 0x5 ;  /* 0x0000009807077211 */ /* 0x000fe400078f28ff */
        /* <DEDUP_REMOVED lines=10> */
[----:B------:R-:W-:Y:S01]  /*0c40*/  IADD3 R3, R8, -R3, RZ ;  /* 0x8000000308037210 */ /* 0x000fe20007ffe0ff */
[----:B------:R-:W-:Y:S01]  /*0c50*/  IMAD.SHL.U32 R19, R18, 0x8, RZ ;  /* 0x0000000812137824 */ /* 0x000fe200078e00ff */
[----:B------:R-:W-:Y:S01]  /*0c60*/  SHF.R.S32.HI R22, RZ, 0x3, R0 ;  /* 0x00000003ff167819 */ /* 0x000fe20000011400 */
[----:B------:R-:W-:-:S02]  /*0c70*/  IMAD R154, R2, 0x40, R7 ;  /* 0x00000040029a7824 */ /* 0x000fc400078e0207 */
[----:B------:R-:W-:Y:S01]  /*0c80*/  IMAD.IADD R16, R152, 0x1, -R5 ;  /* 0x0000000198107824 */ /* 0x000fe200078e0a05 */
[----:B------:R-:W-:Y:S01]  /*0c90*/  SHF.R.S32.HI R156, RZ, 0x1f, R19 ;  /* 0x0000001fff9c7819 */ /* 0x000fe20000011413 */
[----:B------:R-:W-:-:S07]  /*0ca0*/  IMAD R17, R3, 0x8, R154 ;  /* 0x0000000803117824 */ /* 0x000fce00078e029a */
.L_x_2158:
        /* <DEDUP_REMOVED lines=21> */
.L_x_2114:
[----:B------:R-:W-:Y:S01]  /*0e00*/  ULDC UR7, c[0x0][0xc54] ;  /* 0x0003150000077ab9 */ /* 0x000fe20000000800 */
[----:B------:R-:W-:Y:S01]  /*0e10*/  UMOV UR6, UR9 ;  /* 0x0000000900067c82 */ /* 0x000fe20008000000 */
[----:B------:R-:W-:-:S11]  /*0e20*/  UISETP.NE.AND UP0, UPT, UR7, 0x1, UPT ;  /* 0x000000010700788c */ /* 0x000fd6000bf05270 */
[----:B------:R-:W-:Y:S02]  /*0e30*/  @UP0 ULDC.64 UR10, c[0x0][0xc58] ;  /* 0x00031600000a0ab9 */ /* 0x000fe40000000a00 */
[----:B------:R-:W-:-:S04]  /*0e40*/  UIMAD.WIDE.U32 UR4, UR9, UR10, URZ ;  /* 0x0000000a090472a5 */ /* 0x000fc8000f8e003f */
[----:B------:R-:W-:-:S04]  /*0e50*/  @UP0 USHF.R.U32.HI UR6, URZ, UR11, UR5 ;  /* 0x0000000b3f060299 */ /* 0x000fc80008011605 */
[----:B------:R-:W-:-:S12]  /*0e60*/  UIMAD UR4, UR6, UR7, URZ ;  /* 0x00000007060472a4 */ /* 0x000fd8000f8e023f */
.L_x_2115:
[----:B------:R-:W-:Y:S01]  /*0e70*/  ULDC.64 UR10, c[0x0][0x418] ;  /* 0x00010600000a7ab9 */ /* 0x000fe20000000a00 */
[----:B------:R-:W-:Y:S01]  /*0e80*/  ULOP3.LUT UR6, URZ, UR6, URZ, 0x33, !UPT ;  /* 0x000000063f067292 */ /* 0x000fe2000f8e333f */
[----:B------:R-:W-:Y:S01]  /*0e90*/  PLOP3.LUT P0, PT, PT, PT, PT, 0x80, 0x0 ;  /* 0x000000000000781c */ /* 0x000fe20003f0f070 */
[----:B------:R-:W-:Y:S01]  /*0ea0*/  UISETP.NE.U32.AND UP0, UPT, UR10, URZ, UPT ;  /* 0x0000003f0a00728c */ /* 0x000fe2000bf05070 */
[----:B------:R-:W-:Y:S01]  /*0eb0*/  MOV R0, RZ ;  /* 0x000000ff00007202 */ /* 0x000fe20000000f00 */
[----:B------:R-:W-:Y:S01]  /*0ec0*/  ULDC UR5, c[0x0][0xc3c] ;  /* 0x00030f0000057ab9 */ /* 0x000fe20000000800 */
[----:B------:R-:W-:Y:S01]  /*0ed0*/  UIADD3 UR4, UR9, -UR4, URZ ;  /* 0x8000000409047290 */ /* 0x000fe2000fffe03f */
[----:B------:R-:W-:Y:S01]  /*0ee0*/  IMAD.MOV.U32 R27, RZ, RZ, RZ ;  /* 0x000000ffff1b7224 */ /* 0x000fe200078e00ff */
[----:B------:R-:W-:Y:S01]  /*0ef0*/  UISETP.NE.AND.EX UP0, UPT, UR11, URZ, UPT, UP0 ;  /* 0x0000003f0b00728c */ /* 0x000fe2000bf05300 */
[----:B------:R-:W-:Y:S01]  /*0f00*/  CS2R R118, SRZ ;  /* 0x0000000000767805 */ /* 0x000fe2000001ff00 */
[----:B------:R-:W-:Y:S01]  /*0f10*/  UIADD3 UR6, UR6, UR5, URZ ;  /* 0x0000000506067290 */ /* 0x000fe2000fffe03f */
[----:B------:R-:W-:Y:S01]  /*0f20*/  CS2R R116, SRZ ;  /* 0x0000000000747805 */ /* 0x000fe2000001ff00 */
[----:B------:R-:W-:Y:S01]  /*0f30*/  ULDC UR11, c[0x0][0x448] ;  /* 0x00011200000b7ab9 */ /* 0x000fe20000000800 */
[----:B------:R-:W-:Y:S01]  /*0f40*/  ULDC UR10, c[0x0][0xc54] ;  /* 0x00031500000a7ab9 */ /* 0x000fe20000000800 */
[----:B------:R-:W-:Y:S01]  /*0f50*/  UISETP.NE.AND UP2, UPT, UR11, 0x1, UPT ;  /* 0x000000010b00788c */ /* 0x000fe2000bf45270 */
[----:B------:R-:W-:Y:S01]  /*0f60*/  CS2R R114, SRZ ;  /* 0x0000000000727805 */ /* 0x000fe2000001ff00 */
[----:B------:R-:W-:Y:S01]  /*0f70*/  UIMAD UR40, UR6, 0xc0, URZ ;  /* 0x000000c0062878a4 */ /* 0x000fe2000f8e023f */
[----:B------:R-:W-:Y:S01]  /*0f80*/  CS2R R112, SRZ ;  /* 0x0000000000707805 */ /* 0x000fe2000001ff00 */
[----:B------:R-:W-:Y:S01]  /*0f90*/  UIMAD UR10, UR8, UR10, UR4 ;  /* 0x0000000a080a72a4 */ /* 0x000fe2000f8e0204 */
[----:B------:R-:W-:Y:S01]  /*0fa0*/  CS2R R14, SRZ ;  /* 0x00000000000e7805 */ /* 0x000fe2000001ff00 */
[----:B------:R-:W-:Y:S01]  /*0fb0*/  UIADD3 UR6, UR40, 0xbf, URZ ;  /* 0x000000bf28067890 */ /* 0x000fe2000fffe03f */
[----:B------:R-:W-:Y:S01]  /*0fc0*/  IMAD.MOV.U32 R110, RZ, RZ, RZ ;  /* 0x000000ffff6e7224 */ /* 0x000fe200078e00ff */
[----:B------:R-:W-:Y:S01]  /*0fd0*/  ULDC UR47, c[0x0][0x424] ;  /* 0x00010900002f7ab9 */ /* 0x000fe20000000800 */
[----:B------:R-:W-:Y:S01]  /*0fe0*/  ULDC UR7, c[0x0][0x288] ;  /* 0x0000a20000077ab9 */ /* 0x000fe20000000800 */
[----:B------:R-:W-:Y:S01]  /*0ff0*/  USEL UR47, UR47, 0x1, UP0 ;  /* 0x000000012f2f7887 */ /* 0x000fe20008000000 */
[----:B------:R-:W-:Y:S01]  /*1000*/  IMAD.MOV.U32 R21, RZ, RZ, RZ ;  /* 0x000000ffff157224 */ /* 0x000fe200078e00ff */
[----:B------:R-:W-:Y:S01]  /*1010*/  @UP2 ULDC UR4, c[0x0][0x44c] ;  /* 0x0001130000042ab9 */ /* 0x000fe20000000800 */
[----:B------:R-:W-:Y:S01]  /*1020*/  UIADD3 UR7, -UR7, 0x80, URZ ;  /* 0x0000008007077890 */ /* 0x000fe2000fffe13f */
[----:B------:R-:W-:Y:S01]  /*1030*/  CS2R R12, SRZ ;  /* 0x00000000000c7805 */ /* 0x000fe2000001ff00 */
[----:B------:R-:W-:Y:S01]  /*1040*/  UIMAD.WIDE.U32 UR4, UR6, UR4, URZ ;  /* 0x00000004060472a5 */ /* 0x000fe2000f8e003f */
[----:B------:R-:W-:Y:S01]  /*1050*/  IMAD.MOV.U32 R106, RZ, RZ, RZ ;  /* 0x000000ffff6a7224 */ /* 0x000fe200078e00ff */
[----:B------:R-:W-:Y:S01]  /*1060*/  ULDC UR9, c[0x0][0x2f0] ;  /* 0x0000bc0000097ab9 */ /* 0x000fe20000000800 */
[----:B------:R-:W-:Y:S01]  /*1070*/  @UP2 ULDC UR11, c[0x0][0x450] ;  /* 0x00011400000b2ab9 */ /* 0x000fe20000000800 */
[----:B------:R-:W-:Y:S01]  /*1080*/  UIMAD UR7, UR47, UR9, UR7 ;  /* 0x000000092f0772a4 */ /* 0x000fe2000f8e0207 */
[----:B------:R-:W-:Y:S01]  /*1090*/  IMAD.MOV.U32 R25, RZ, RZ, RZ ;  /* 0x000000ffff197224 */ /* 0x000fe200078e00ff */
[----:B------:R-:W-:Y:S01]  /*10a0*/  @UP2 USHF.R.U32.HI UR6, URZ, UR11, UR5 ;  /* 0x0000000b3f062299 */ /* 0x000fe20008011605 */
[----:B------:R-:W-:Y:S01]  /*10b0*/  CS2R R102, SRZ ;  /* 0x0000000000667805 */ /* 0x000fe2000001ff00 */
[----:B------:R-:W-:Y:S01]  /*10c0*/  UIMAD UR4, UR47, UR9, 0x7f ;  /* 0x0000007f2f0474a4 */ /* 0x000fe2000f8e0209 */
[----:B------:R-:W-:Y:S01]  /*10d0*/  CS2R R100, SRZ ;  /* 0x0000000000647805 */ /* 0x000fe2000001ff00 */
[----:B------:R-:W-:Y:S01]  /*10e0*/  UIADD3 UR6, UR7, UR6, URZ ;  /* 0x0000000607067290 */ /* 0x000fe2000fffe03f */
[----:B------:R-:W-:Y:S01]  /*10f0*/  CS2R R98, SRZ ;  /* 0x0000000000627805 */ /* 0x000fe2000001ff00 */
[----:B------:R-:W-:Y:S01]  /*1100*/  USHF.R.S32.HI UR5, URZ, 0x1f, UR4 ;  /* 0x0000001f3f057899 */ /* 0x000fe20008011404 */
[----:B------:R-:W-:Y:S01]  /*1110*/  CS2R R96, SRZ ;  /* 0x0000000000607805 */ /* 0x000fe2000001ff00 */
[----:B------:R-:W-:Y:S01]  /*1120*/  USHF.R.S32.HI UR7, URZ, 0x1f, UR6 ;  /* 0x0000001f3f077899 */ /* 0x000fe20008011406 */
[----:B------:R-:W-:Y:S01]  /*1130*/  CS2R R94, SRZ ;  /* 0x00000000005e7805 */ /* 0x000fe2000001ff00 */
[----:B------:R-:W-:Y:S01]  /*1140*/  ULEA.HI UR5, UR5, UR4, URZ, 0x7 ;  /* 0x0000000405057291 */ /* 0x000fe2000f8f383f */
[----:B------:R-:W-:Y:S01]  /*1150*/  CS2R R92, SRZ ;  /* 0x00000000005c7805 */ /* 0x000fe2000001ff00 */
[----:B------:R-:W-:Y:S01]  /*1160*/  ULEA.HI UR7, UR7, UR6, URZ, 0x7 ;  /* 0x0000000607077291 */ /* 0x000fe2000f8f383f */
[----:B------:R-:W-:Y:S01]  /*1170*/  CS2R R90, SRZ ;  /* 0x00000000005a7805 */ /* 0x000fe2000001ff00 */
[----:B------:R-:W-:Y:S01]  /*1180*/  USHF.R.S32.HI UR49, URZ, 0x7, UR5 ;  /* 0x000000073f317899 */ /* 0x000fe20008011405 */
[----:B------:R-:W-:Y:S01]  /*1190*/  CS2R R88, SRZ ;  /* 0x0000000000587805 */ /* 0x000fe2000001ff00 */
[----:B------:R-:W-:Y:S01]  /*11a0*/  USHF.R.S32.HI UR7, URZ, 0x7, UR7 ;  /* 0x000000073f077899 */ /* 0x000fe20008011407 */
[----:B------:R-:W-:Y:S01]  /*11b0*/  ULDC UR42, c[0x0][0xc48] ;  /* 0x00031200002a7ab9 */ /* 0x000fe20000000800 */
[----:B------:R-:W-:-:S02]  /*11c0*/  UMOV UR41, UR10 ;  /* 0x0000000a00297c82 */ /* 0x000fc40008000000 */
[----:B------:R-:W-:Y:S02]  /*11d0*/  UISETP.LT.AND UP0, UPT, UR49, UR7, UPT ;  /* 0x000000073100728c */ /* 0x000fe4000bf01270 */
[----:B------:R-:W-:Y:S02]  /*11e0*/  UISETP.NE.AND UP1, UPT, UR42, 0x1, UPT ;  /* 0x000000012a00788c */ /* 0x000fe4000bf25270 */
[----:B------:R-:W-:Y:S02]  /*11f0*/  USEL UR49, UR49, UR7, UP0 ;  /* 0x0000000731317287 */ /* 0x000fe40008000000 */
[----:B------:R-:W-:Y:S02]  /*1200*/  UP2UR UR48, UPR, URZ, 0x4 ;  /* 0x000000043f307883 */ /* 0x000fe40008000000 */
[----:B------:R-:W-:-:S05]  /*1210*/  UISETP.GE.AND UP0, UPT, UR49, 0x1, UPT ;  /* 0x000000013100788c */ /* 0x000fca000bf06270 */
[----:B------:R-:W-:Y:S01]  /*1220*/  @UP1 ULDC UR8, c[0x0][0xc4c] ;  /* 0x0003130000081ab9 */ /* 0x000fe20000000800 */
[----:B------:R-:W-:Y:S01]  /*1230*/  PLOP3.LUT P1, PT, PT, PT, UP0, 0x80, 0x0 ;  /* 0x000000000000781c */ /* 0x000fe20003f2f008 */
[----:B------:R-:W-:Y:S01]  /*1240*/  UIMAD.WIDE.U32 UR4, UR10, UR8, URZ ;  /* 0x000000080a0472a5 */ /* 0x000fe2000f8e003f */
[----:B------:R-:W-:-:S03]  /*1250*/  @UP1 ULDC UR6, c[0x0][0xc50] ;  /* 0x0003140000061ab9 */ /* 0x000fc60000000800 */
[----:B------:R-:W-:-:S04]  /*1260*/  @UP1 USHF.R.U32.HI UR41, URZ, UR6, UR5 ;  /* 0x000000063f291299 */ /* 0x000fc80008011605 */
[----:B------:R-:W-:-:S04]  /*1270*/  UIADD3 UR4, -UR41, URZ, URZ ;  /* 0x0000003f29047290 */ /* 0x000fc8000fffe13f */
[----:B------:R-:W-:Y:S01]  /*1280*/  UIMAD UR42, UR42, UR4, UR10 ;  /* 0x000000042a2a72a4 */ /* 0x000fe2000f8e020a */
[----:B------:R-:W-:Y:S11]  /*1290*/  @!P1 BRA `(.L_x_2116) ;  /* 0x00000088000c9947 */ /* 0x000ff60003800000 */
        /* <DEDUP_REMOVED lines=18> */
[----:B------:R-:W-:Y:S01]  /*13c0*/  MOV R4, UR4 ;  /* 0x0000000400047c02 */ /* 0x000fe20008000f00 */
        /* <DEDUP_REMOVED lines=12> */
.L_x_2117:
        /* <DEDUP_REMOVED lines=9> */
.L_x_2222:
[----:B------:R-:W-:Y:S05]  /*1520*/  @!P0 BRA `(.L_x_2119) ;  /* 0x0000000000048947 */ /* 0x000fea0003800000 */
[----:B------:R-:W-:Y:S01]  /*1530*/  BPT.TRAP 0x1 ;  /* 0x000000040000795c */ /* 0x000fe20000300000 */
.L_x_2119:
[----:B0-----:R-:W-:Y:S01]  /*1540*/  IMAD.U32 R0, RZ, RZ, UR38 ;  /* 0x00000026ff007e24 */ /* 0x001fe2000f8e00ff */
[----:B------:R-:W-:-:S04]  /*1550*/  MOV R3, UR37 ;  /* 0x0000002500037c02 */ /* 0x000fc80008000f00 */
[----:B------:R-:W-:Y:S02]  /*1560*/  LEA R0, R0, UR45, 0x3 ;  /* 0x0000002d00007c11 */ /* 0x000fe4000f8e18ff */
[----:B------:R-:W-:-:S04]  /*1570*/  SHF.L.U32 R3, R3, 0x1f, RZ ;  /* 0x0000001f03037819 */ /* 0x000fc800000006ff */
[----:B------:R0:W1:Y:S01]  /*1580*/  SYNCS.PHASECHK.TRANS64.TRYWAIT P1, [R0+URZ+0x16830], R3 ;  /* 0x01683003000075a7 */ /* 0x000062000802017f */
[----:B------:R-:W-:Y:S05]  /*1590*/  @!P0 BRA `(.L_x_2120) ;  /* 0x0000000000048947 */ /* 0x000fea0003800000 */
[----:B------:R-:W-:Y:S01]  /*15a0*/  BPT.TRAP 0x1 ;  /* 0x000000040000795c */ /* 0x000fe20000300000 */
.L_x_2120:
[----:B-1----:R-:W-:Y:S05]  /*15b0*/  @P1 BRA `(.L_x_2121) ;  /* 0x0000000000081947 */ /* 0x002fea0003800000 */
[----:B------:R-:W1:Y:S02]  /*15c0*/  SYNCS.PHASECHK.TRANS64.TRYWAIT P1, [R0+URZ+0x16830], R3 ;  /* 0x01683003000075a7 */ /* 0x000e64000802017f */
[----:B-1----:R-:W-:Y:S05]  /*15d0*/  @!P1 BRA `(.L_x_2122) ;  /* 0x000000e000209947 */ /* 0x002fea0003800000 */
.L_x_2121:
        /* <DEDUP_REMOVED lines=35> */
.L_x_2123:
[----:B------:R-:W-:Y:S01]  /*1810*/  UISETP.NE.AND UP0, UPT, UR48, URZ, UPT ;  /* 0x0000003f3000728c */ /* 0x000fe2000bf05270 */
[----:B------:R-:W-:Y:S01]  /*1820*/  VIADD R14, R17, UR40 ;  /* 0x00000028110e7c36 */ /* 0x000fe20008000000 */
[----:B------:R-:W-:Y:S01]  /*1830*/  ULDC UR10, c[0x0][0x9d8] ;  /* 0x00027600000a7ab9 */ /* 0x000fe20000000800 */
[----:B------:R-:W-:Y:S01]  /*1840*/  ULDC UR11, c[0x0][0x2f0] ;  /* 0x0000bc00000b7ab9 */ /* 0x000fe20000000800 */
[----:B------:R-:W-:Y:S01]  /*1850*/  FMUL.FTZ R26, R26, UR10 ;  /* 0x0000000a1a1a7c20 */ /* 0x000fe20008410000 */
[----:B------:R-:W-:Y:S01]  /*1860*/  FMUL.FTZ R21, R33, UR10 ;  /* 0x0000000a21157c20 */ /* 0x000fe20008410000 */
[----:B------:R-:W-:Y:S01]  /*1870*/  PLOP3.LUT P1, PT, PT, PT, UP0, 0x80, 0x0 ;  /* 0x000000000000781c */ /* 0x000fe20003f2f008 */
[----:B------:R-:W-:Y:S01]  /*1880*/  FMUL.FTZ R27, R27, UR10 ;  /* 0x0000000a1b1b7c20 */ /* 0x000fe20008410000 */
[----:B------:R-:W-:Y:S01]  /*1890*/  PLOP3.LUT P2, PT, PT, PT, UP0, 0x80, 0x0 ;  /* 0x000000000000781c */ /* 0x000fe20003f4f008 */
[----:B------:R2:W3:Y:S01]  /*18a0*/  MUFU.TANH R105, R26 ;  /* 0x0000001a00697308 */ /* 0x0004e20000002400 */
[----:B------:R-:W-:Y:S01]  /*18b0*/  IMAD.U32 R33, RZ, RZ, UR11 ;  /* 0x0000000bff217e24 */ /* 0x000fe2000f8e00ff */
[----:B------:R-:W-:Y:S01]  /*18c0*/  @UP0 ULDC UR6, c[0x0][0x44c] ;  /* 0x0001130000060ab9 */ /* 0x000fe20000000800 */
[----:B------:R-:W-:Y:S01]  /*18d0*/  FMUL.FTZ R30, R30, UR10 ;  /* 0x0000000a1e1e7c20 */ /* 0x000fe20008410000 */
[----:B------:R-:W-:Y:S01]  /*18e0*/  ULDC UR14, c[0x0][0x288] ;  /* 0x0000a200000e7ab9 */ /* 0x000fe20000000800 */
[----:B------:R-:W-:Y:S01]  /*18f0*/  FMUL.FTZ R31, R31, UR10 ;  /* 0x0000000a1f1f7c20 */ /* 0x000fe20008410000 */
[----:B------:R-:W-:Y:S01]  /*1900*/  FMUL.FTZ R34, R34, UR10 ;  /* 0x0000000a22227c20 */ /* 0x000fe20008410000 */
[----:B------:R-:W-:Y:S01]  /*1910*/  FMUL.FTZ R35, R35, UR10 ;  /* 0x0000000a23237c20 */ /* 0x000fe20008410000 */
[----:B------:R-:W4:Y:S01]  /*1920*/  MUFU.TANH R103, R27 ;  /* 0x0000001b00677308 */ /* 0x000f220000002400 */
[----:B------:R-:W-:Y:S01]  /*1930*/  FMUL.FTZ R38, R38, UR10 ;  /* 0x0000000a26267c20 */ /* 0x000fe20008410000 */
[----:B------:R-:W-:Y:S01]  /*1940*/  @P1 IMAD.HI.U32 R2, R14, UR6, RZ ;  /* 0x000000060e021c27 */ /* 0x000fe2000f8e00ff */
[----:B------:R-:W-:-:S03]  /*1950*/  @UP0 ULDC UR6, c[0x0][0x450] ;  /* 0x0001140000060ab9 */ /* 0x000fc60000000800 */
[----:B------:R-:W-:Y:S01]  /*1960*/  FMUL.FTZ R39, R39, UR10 ;  /* 0x0000000a27277c20 */ /* 0x000fe20008410000 */
[----:B------:R-:W-:Y:S01]  /*1970*/  FMUL.FTZ R42, R42, UR10 ;  /* 0x0000000a2a2a7c20 */ /* 0x000fe20008410000 */
[----:B------:R-:W-:Y:S01]  /*1980*/  FMUL.FTZ R43, R43, UR10 ;  /* 0x0000000a2b2b7c20 */ /* 0x000fe20008410000 */
[----:B------:R-:W-:Y:S01]  /*1990*/  @P2 SHF.R.U32.HI R14, RZ, UR6, R2 ;  /* 0x00000006ff0e2c19 */ /* 0x000fe20008011602 */
[----:B------:R-:W-:Y:S01]  /*19a0*/  UMOV UR6, 0xffffff80 ;  /* 0xffffff8000067882 */ /* 0x000fe20000000000 */
[----:B------:R-:W5:Y:S01]  /*19b0*/  MUFU.TANH R101, R30 ;  /* 0x0000001e00657308 */ /* 0x000f620000002400 */
[----:B------:R-:W-:Y:S01]  /*19c0*/  UIMAD UR6, UR49, UR6, 0x80 ;  /* 0x00000080310674a4 */ /* 0x000fe2000f8e0206 */
[----:B------:R-:W-:Y:S01]  /*19d0*/  FMUL.FTZ R46, R46, UR10 ;  /* 0x0000000a2e2e7c20 */ /* 0x000fe20008410000 */
[----:B01----:R-:W0:Y:S01]  /*19e0*/  SHFL.IDX PT, R3, R14, 0x1, 0x1c1f ;  /* 0x003c1f000e037f89 */ /* 0x003e2200000e0000 */
[----:B------:R-:W-:Y:S01]  /*19f0*/  FMUL.FTZ R47, R47, UR10 ;  /* 0x0000000a2f2f7c20 */ /* 0x000fe20008410000 */
[----:B------:R-:W-:Y:S01]  /*1a00*/  UIADD3 UR7, UR6, 0x1, URZ ;  /* 0x0000000106077890 */ /* 0x000fe2000fffe03f */
[----:B------:R-:W-:Y:S01]  /*1a10*/  FMUL.FTZ R50, R50, UR10 ;  /* 0x0000000a32327c20 */ /* 0x000fe20008410000 */
[----:B------:R-:W-:Y:S01]  /*1a20*/  UIMAD UR6, UR47, UR11, UR6 ;  /* 0x0000000b2f0672a4 */ /* 0x000fe2000f8e0206 */
[----:B------:R1:W5:Y:S01]  /*1a30*/  MUFU.TANH R99, R31 ;  /* 0x0000001f00637308 */ /* 0x0003620000002400 */
[----:B------:R-:W-:Y:S01]  /*1a40*/  FMUL.FTZ R51, R51, UR10 ;  /* 0x0000000a33337c20 */ /* 0x000fe20008410000 */
[----:B------:R-:W-:Y:S01]  /*1a50*/  FMUL.FTZ R54, R54, UR10 ;  /* 0x0000000a36367c20 */ /* 0x000fe20008410000 */
[----:B------:R-:W-:-:S02]  /*1a60*/  IMAD.U32 R15, RZ, RZ, UR7 ;  /* 0x00000007ff0f7e24 */ /* 0x000fc4000f8e00ff */
[----:B------:R-:W-:Y:S01]  /*1a70*/  FMUL.FTZ R63, R63, UR10 ;  /* 0x0000000a3f3f7c20 */ /* 0x000fe20008410000 */
[----:B------:R-:W-:Y:S01]  /*1a80*/  FMUL.FTZ R9, R25, UR10 ;  /* 0x0000000a19097c20 */ /* 0x000fe20008410000 */
[----:B------:R-:W-:Y:S01]  /*1a90*/  FMUL.FTZ R25, R36, UR10 ;  /* 0x0000000a24197c20 */ /* 0x000fe20008410000 */
[C---:B--2---:R-:W-:Y:S01]  /*1aa0*/  IMAD R26, R16.reuse, -0x2, R15 ;  /* 0xfffffffe101a7824 */ /* 0x044fe200078e020f */
[----:B------:R-:W2:Y:S01]  /*1ab0*/  MUFU.TANH R97, R34 ;  /* 0x0000002200617308 */ /* 0x000ea20000002400 */
[----:B------:R-:W-:Y:S02]  /*1ac0*/  IMAD.U32 R15, RZ, RZ, UR6 ;  /* 0x00000006ff0f7e24 */ /* 0x000fe4000f8e00ff */
[----:B------:R-:W-:Y:S01]  /*1ad0*/  FMUL.FTZ R36, R53, UR10 ;  /* 0x0000000a35247c20 */ /* 0x000fe20008410000 */
[----:B------:R-:W-:Y:S02]  /*1ae0*/  IMAD R26, R33, UR47, R26 ;  /* 0x0000002f211a7c24 */ /* 0x000fe4000f8e021a */
[----:B------:R-:W-:Y:S01]  /*1af0*/  FMUL.FTZ R55, R55, UR10 ;  /* 0x0000000a37377c20 */ /* 0x000fe20008410000 */
[----:B------:R-:W-:-:S02]  /*1b00*/  IMAD R20, R16, -0x2, R15 ;  /* 0xfffffffe10147824 */ /* 0x000fc400078e020f */
[----:B------:R-:W-:Y:S01]  /*1b10*/  FMUL.FTZ R59, R59, UR10 ;  /* 0x0000000a3b3b7c20 */ /* 0x000fe20008410000 */
[----:B-1----:R-:W-:Y:S01]  /*1b20*/  FMUL.FTZ R31, R45, UR10 ;  /* 0x0000000a2d1f7c20 */ /* 0x002fe20008410000 */
[----:B------:R-:W1:Y:S01]  /*1b30*/  MUFU.TANH R35, R35 ;  /* 0x0000002300237308 */ /* 0x000e620000002400 */
[----:B------:R-:W-:Y:S01]  /*1b40*/  FMUL.FTZ R58, R58, UR10 ;  /* 0x0000000a3a3a7c20 */ /* 0x000fe20008410000 */
[----:B------:R-:W-:Y:S01]  /*1b50*/  FMUL.FTZ R7, R24, UR10 ;  /* 0x0000000a18077c20 */ /* 0x000fe20008410000 */
[----:B0-----:R-:W-:Y:S01]  /*1b60*/  IADD3 R3, R3, -UR14, R26 ;  /* 0x8000000e03037c10 */ /* 0x001fe2000fffe01a */
[----:B------:R-:W-:Y:S01]  /*1b70*/  FMUL.FTZ R11, R29, UR10 ;  /* 0x0000000a1d0b7c20 */ /* 0x000fe20008410000 */
[----:B------:R-:W-:Y:S01]  /*1b80*/  FMUL.FTZ R24, R32, UR10 ;  /* 0x0000000a20187c20 */ /* 0x000fe20008410000 */
[----:B------:R-:W-:Y:S01]  /*1b90*/  FMUL.FTZ R29, R40, UR10 ;  /* 0x0000000a281d7c20 */ /* 0x000fe20008410000 */
[----:B------:R-:W-:Y:S01]  /*1ba0*/  VIMNMX R2, R20, R3, PT ;  /* 0x0000000314027248 */ /* 0x000fe20003fe0100 */
[----:B------:R-:W0:Y:S01]  /*1bb0*/  MUFU.TANH R93, R38 ;  /* 0x00000026005d7308 */ /* 0x000e220000002400 */
[----:B------:R-:W-:Y:S01]  /*1bc0*/  FMUL.FTZ R3, R67, UR10 ;  /* 0x0000000a43037c20 */ /* 0x000fe20008410000 */
[----:B------:R-:W-:Y:S01]  /*1bd0*/  FMUL.FTZ R32, R49, UR10 ;  /* 0x0000000a31207c20 */ /* 0x000fe20008410000 */
[C---:B------:R-:W-:Y:S01]  /*1be0*/  ISETP.GT.AND P1, PT, R2.reuse, RZ, PT ;  /* 0x000000ff0200720c */ /* 0x040fe20003f24270 */
[----:B------:R-:W-:Y:S01]  /*1bf0*/  FMUL.FTZ R40, R57, UR10 ;  /* 0x0000000a39287c20 */ /* 0x000fe20008410000 */
[----:B------:R-:W-:Y:S01]  /*1c00*/  ISETP.GT.AND P2, PT, R2, 0x1, PT ;  /* 0x000000010200780c */ /* 0x000fe20003f44270 */
[----:B------:R-:W-:Y:S01]  /*1c10*/  FMUL.FTZ R62, R62, UR10 ;  /* 0x0000000a3e3e7c20 */ /* 0x000fe20008410000 */
[----:B------:R-:W-:Y:S01]  /*1c20*/  ISETP.GT.AND P3, PT, R2, 0x8, PT ;  /* 0x000000080200780c */ /* 0x000fe20003f64270 */
[----:B------:R-:W0:Y:S01]  /*1c30*/  MUFU.TANH R39, R39 ;  /* 0x0000002700277308 */ /* 0x000e220000002400 */
[----:B---3--:R-:W-:Y:S01]  /*1c40*/  FSEL R105, R105, -INF , P1 ;  /* 0xff80000069697808 */ /* 0x008fe20000800000 */
[----:B------:R-:W-:Y:S01]  /*1c50*/  FMUL.FTZ R66, R66, UR10 ;  /* 0x0000000a42427c20 */ /* 0x000fe20008410000 */
[----:B----4-:R-:W-:Y:S01]  /*1c60*/  FSEL R103, R103, -INF , P2 ;  /* 0xff80000067677808 */ /* 0x010fe20001000000 */
[----:B------:R-:W-:Y:S01]  /*1c70*/  FMUL.FTZ R13, R28, UR10 ;  /* 0x0000000a1c0d7c20 */ /* 0x000fe20008410000 */
[----:B------:R-:W-:Y:S01]  /*1c80*/  ISETP.GT.AND P1, PT, R2, 0x9, PT ;  /* 0x000000090200780c */ /* 0x000fe20003f24270 */
[----:B------:R-:W-:Y:S01]  /*1c90*/  FMUL.FTZ R28, R41, UR10 ;  /* 0x0000000a291c7c20 */ /* 0x000fe20008410000 */
[----:B-----5:R-:W-:Y:S01]  /*1ca0*/  FSEL R101, R101, -INF , P3 ;  /* 0xff80000065657808 */ /* 0x020fe20001800000 */
[----:B------:R-:W3:Y:S01]  /*1cb0*/  MUFU.TANH R89, R42 ;  /* 0x0000002a00597308 */ /* 0x000ee20000002400 */
[----:B------:R-:W-:Y:S01]  /*1cc0*/  FMNMX.FTZ R4, R105, R103, !PT ;  /* 0x0000006769047209 */ /* 0x000fe20007810000 */
[----:B------:R-:W-:Y:S01]  /*1cd0*/  FMUL.FTZ R70, R70, UR10 ;  /* 0x0000000a46467c20 */ /* 0x000fe20008410000 */
[C---:B------:R-:W-:Y:S01]  /*1ce0*/  ISETP.GT.AND P2, PT, R2.reuse, 0x10, PT ;  /* 0x000000100200780c */ /* 0x040fe20003f44270 */
[----:B------:R-:W-:Y:S01]  /*1cf0*/  FMUL.FTZ R27, R37, UR10 ;  /* 0x0000000a251b7c20 */ /* 0x000fe20008410000 */
[----:B------:R-:W-:Y:S01]  /*1d00*/  FSEL R99, R99, -INF , P1 ;  /* 0xff80000063637808 */ /* 0x000fe20000800000 */
[----:B------:R-:W-:Y:S01]  /*1d10*/  FMUL.FTZ R71, R71, UR10 ;  /* 0x0000000a47477c20 */ /* 0x000fe20008410000 */
[----:B------:R-:W-:Y:S01]  /*1d20*/  FMNMX.FTZ R4, R101, R4, !PT ;  /* 0x0000000465047209 */ /* 0x000fe20007810000 */
[----:B------:R-:W4:Y:S01]  /*1d30*/  MUFU.TANH R43, R43 ;  /* 0x0000002b002b7308 */ /* 0x000f220000002400 */
[----:B------:R-:W-:Y:S01]  /*1d40*/  ISETP.GT.AND P1, PT, R2, 0x11, PT ;  /* 0x000000110200780c */ /* 0x000fe20003f24270 */
[----:B------:R-:W-:Y:S01]  /*1d50*/  FMUL.FTZ R74, R74, UR10 ;  /* 0x0000000a4a4a7c20 */ /* 0x000fe20008410000 */
[----:B--2---:R-:W-:Y:S01]  /*1d60*/  FSEL R97, R97, -INF , P2 ;  /* 0xff80000061617808 */ /* 0x004fe20001000000 */
[----:B------:R-:W-:Y:S01]  /*1d70*/  FMUL.FTZ R75, R75, UR10 ;  /* 0x0000000a4b4b7c20 */ /* 0x000fe20008410000 */
[----:B------:R-:W-:Y:S01]  /*1d80*/  FMNMX.FTZ R4, R99, R4, !PT ;  /* 0x0000000463047209 */ /* 0x000fe20007810000 */
[----:B------:R-:W-:Y:S01]  /*1d90*/  FMUL.FTZ R78, R78, UR10 ;  /* 0x0000000a4e4e7c20 */ /* 0x000fe20008410000 */
[----:B------:R-:W-:Y:S01]  /*1da0*/  ISETP.GT.AND P2, PT, R2, 0x18, PT ;  /* 0x000000180200780c */ /* 0x000fe20003f44270 */
[----:B------:R-:W2:Y:S01]  /*1db0*/  MUFU.TANH R46, R46 ;  /* 0x0000002e002e7308 */ /* 0x000ea20000002400 */
[----:B-1----:R-:W-:Y:S01]  /*1dc0*/  FSEL R95, R35, -INF , P1 ;  /* 0xff800000235f7808 */ /* 0x002fe20000800000 */
[----:B------:R-:W-:Y:S01]  /*1dd0*/  FMUL.FTZ R79, R79, UR10 ;  /* 0x0000000a4f4f7c20 */ /* 0x000fe20008410000 */
[----:B------:R-:W-:Y:S01]  /*1de0*/  FMNMX.FTZ R4, R97, R4, !PT ;  /* 0x0000000461047209 */ /* 0x000fe20007810000 */
[----:B------:R-:W-:Y:S01]  /*1df0*/  FMUL.FTZ R82, R82, UR10 ;  /* 0x0000000a52527c20 */ /* 0x000fe20008410000 */
[----:B------:R-:W-:Y:S01]  /*1e00*/  ISETP.GT.AND P1, PT, R2, 0x19, PT ;  /* 0x000000190200780c */ /* 0x000fe20003f24270 */
[----:B------:R-:W-:Y:S01]  /*1e10*/  FMUL.FTZ R83, R83, UR10 ;  /* 0x0000000a53537c20 */ /* 0x000fe20008410000 */
[----:B0-----:R-:W-:Y:S01]  /*1e20*/  FSEL R93, R93, -INF , P2 ;  /* 0xff8000005d5d7808 */ /* 0x001fe20001000000 */
[----:B------:R-:W-:Y:S01]  /*1e30*/  MUFU.TANH R47, R47 ;  /* 0x0000002f002f7308 */ /* 0x000fe20000002400 */
[----:B------:R-:W-:Y:S01]  /*1e40*/  FMNMX.FTZ R4, R95, R4, !PT ;  /* 0x000000045f047209 */ /* 0x000fe20007810000 */
[----:B------:R-:W-:Y:S01]  /*1e50*/  FMUL.FTZ R86, R86, UR10 ;  /* 0x0000000a56567c20 */ /* 0x000fe20008410000 */
[----:B------:R-:W-:Y:S01]  /*1e60*/  ISETP.GT.AND P2, PT, R2, 0x20, PT ;  /* 0x000000200200780c */ /* 0x000fe20003f44270 */
[----:B------:R-:W-:Y:S01]  /*1e70*/  FMUL.FTZ R87, R87, UR10 ;  /* 0x0000000a57577c20 */ /* 0x000fe20008410000 */
[----:B------:R-:W-:Y:S01]  /*1e80*/  FSEL R91, R39, -INF , P1 ;  /* 0xff800000275b7808 */ /* 0x000fe20000800000 */
[----:B------:R-:W-:Y:S01]  /*1e90*/  FMUL.FTZ R30, R44, UR10 ;  /* 0x0000000a2c1e7c20 */ /* 0x000fe20008410000 */
[----:B------:R-:W-:Y:S01]  /*1ea0*/  FMNMX.FTZ R4, R93, R4, !PT ;  /* 0x000000045d047209 */ /* 0x000fe20007810000 */
[----:B------:R-:W0:Y:S01]  /*1eb0*/  MUFU.TANH R50, R50 ;  /* 0x0000003200327308 */ /* 0x000e220000002400 */
[----:B------:R-:W-:Y:S01]  /*1ec0*/  ISETP.GT.AND P1, PT, R2, 0x21, PT ;  /* 0x000000210200780c */ /* 0x000fe20003f24270 */
[----:B------:R-:W1:Y:S01]  /*1ed0*/  SHFL.IDX PT, R44, R14, RZ, 0x1c1f ;  /* 0x001c1fff0e2c7589 */ /* 0x000e6200000e0000 */
[----:B---3--:R-:W-:Y:S01]  /*1ee0*/  FSEL R89, R89, -INF , P2 ;  /* 0xff80000059597808 */ /* 0x008fe20001000000 */
[----:B------:R-:W-:Y:S01]  /*1ef0*/  ULDC UR6, c[0x0][0x988] ;  /* 0x0002620000067ab9 */ /* 0x000fe20000000800 */
[----:B------:R-:W-:Y:S01]  /*1f00*/  FMNMX.FTZ R4, R91, R4, !PT ;  /* 0x000000045b047209 */ /* 0x000fe20007810000 */
[----:B------:R-:W-:Y:S01]  /*1f10*/  FMUL.FTZ R42, R56, UR10 ;  /* 0x0000000a382a7c20 */ /* 0x000fe20008410000 */
[C---:B------:R-:W-:Y:S01]  /*1f20*/  ISETP.GT.AND P2, PT, R2.reuse, 0x28, PT ;  /* 0x000000280200780c */ /* 0x040fe20003f44270 */
[----:B------:R-:W-:Y:S01]  /*1f30*/  MUFU.TANH R51, R51 ;  /* 0x0000003300337308 */ /* 0x000fe20000002400 */
[----:B----4-:R-:W-:Y:S01]  /*1f40*/  FSEL R67, R43, -INF , P1 ;  /* 0xff8000002b437808 */ /* 0x010fe20000800000 */
[----:B------:R-:W-:Y:S01]  /*1f50*/  FMUL.FTZ R56, R65, UR10 ;  /* 0x0000000a41387c20 */ /* 0x000fe20008410000 */
[----:B------:R-:W-:Y:S01]  /*1f60*/  FMNMX.FTZ R4, R89, R4, !PT ;  /* 0x0000000459047209 */ /* 0x000fe20007810000 */
[----:B------:R-:W-:Y:S01]  /*1f70*/  FMUL.FTZ R65, R77, UR10 ;  /* 0x0000000a4d417c20 */ /* 0x000fe20008410000 */
[----:B------:R-:W-:Y:S01]  /*1f80*/  ISETP.GT.AND P1, PT, R2, 0x29, PT ;  /* 0x000000290200780c */ /* 0x000fe20003f24270 */
[----:B------:R-:W-:Y:S01]  /*1f90*/  FMUL.FTZ R34, R48, UR10 ;  /* 0x0000000a30227c20 */ /* 0x000fe20008410000 */
[----:B------:R-:W-:Y:S01]  /*1fa0*/  FMNMX.FTZ R4, R67, R4, !PT ;  /* 0x0000000443047209 */ /* 0x000fe20007810000 */
[----:B------:R-:W3:Y:S01]  /*1fb0*/  MUFU.TANH R53, R54 ;  /* 0x0000003600357308 */ /* 0x000ee20000002400 */
[----:B------:R-:W-:Y:S01]  /*1fc0*/  IADD3 R77, R26, -UR14, RZ ;  /* 0x8000000e1a4d7c10 */ /* 0x000fe2000fffe0ff */
[----:B------:R-:W-:Y:S01]  /*1fd0*/  FMUL.FTZ R38, R52, UR10 ;  /* 0x0000000a34267c20 */ /* 0x000fe20008410000 */
[----:B------:R-:W-:Y:S01]  /*1fe0*/  R2UR UR15, R0 ;  /* 0x00000000000f72ca */ /* 0x000fe200000e0000 */
[----:B------:R-:W-:Y:S01]  /*1ff0*/  @UP0 ULDC UR18, c[0x0][0x450] ;  /* 0x0001140000120ab9 */ /* 0x000fe20000000800 */
[----:B------:R-:W-:Y:S01]  /*2000*/  UIMAD UR11, UR47, UR11, -UR14 ;  /* 0x0000000b2f0b72a4 */ /* 0x000fe2000f8e0a0e */
[----:B------:R-:W-:Y:S01]  /*2010*/  CS2R R118, SRZ ;  /* 0x0000000000767805 */ /* 0x000fe2000001ff00 */
[----:B------:R-:W-:Y:S01]  /*2020*/  UIADD3 UR25, UR49, -0x2, URZ ;  /* 0xfffffffe31197890 */ /* 0x000fe2000fffe03f */
[----:B------:R2:W-:Y:S01]  /*2030*/  MUFU.TANH R6, R63 ;  /* 0x0000003f00067308 */ /* 0x0005e20000002400 */
[----:B------:R-:W-:-:S02]  /*2040*/  CS2R R116, SRZ ;  /* 0x0000000000747805 */ /* 0x000fc4000001ff00 */
[----:B-1----:R-:W-:Y:S02]  /*2050*/  VIADDMNMX R77, R44, R77, R20, PT ;  /* 0x0000004d2c4d7246 */ /* 0x002fe40003800114 */
[----:B------:R-:W-:Y:S02]  /*2060*/  CS2R R114, SRZ ;  /* 0x0000000000727805 */ /* 0x000fe4000001ff00 */
[----:B------:R-:W-:Y:S02]  /*2070*/  CS2R R112, SRZ ;  /* 0x0000000000707805 */ /* 0x000fe4000001ff00 */
[----:B------:R-:W-:Y:S01]  /*2080*/  ISETP.GT.AND P3, PT, R77, 0x8, PT ;  /* 0x000000084d00780c */ /* 0x000fe20003f64270 */
[----:B------:R-:W1:Y:S01]  /*2090*/  MUFU.TANH R5, R55 ;  /* 0x0000003700057308 */ /* 0x000e620000002400 */
[----:B--2---:R-:W-:Y:S02]  /*20a0*/  FSEL R63, R46, -INF , P2 ;  /* 0xff8000002e3f7808 */ /* 0x004fe40001000000 */
[----:B------:R-:W-:-:S02]  /*20b0*/  ISETP.GT.AND P2, PT, R2, 0x30, PT ;  /* 0x000000300200780c */ /* 0x000fc40003f44270 */
[----:B------:R-:W-:Y:S02]  /*20c0*/  FMNMX.FTZ R4, R63, R4, !PT ;  /* 0x000000043f047209 */ /* 0x000fe40007810000 */
[----:B0-----:R-:W-:Y:S01]  /*20d0*/  FSEL R57, R50, -INF , P2 ;  /* 0xff80000032397808 */ /* 0x001fe20001000000 */
[----:B------:R0:W-:Y:S01]  /*20e0*/  MUFU.TANH R45, R59 ;  /* 0x0000003b002d7308 */ /* 0x0001e20000002400 */
[----:B------:R-:W-:-:S04]  /*20f0*/  ISETP.GT.AND P2, PT, R2, 0x38, PT ;  /* 0x000000380200780c */ /* 0x000fc80003f44270 */
[----:B---3--:R-:W-:Y:S02]  /*2100*/  FSEL R53, R53, -INF , P2 ;  /* 0xff80000035357808 */ /* 0x008fe40001000000 */
[C---:B------:R-:W-:Y:S01]  /*2110*/  ISETP.GT.AND P2, PT, R2.reuse, 0x40, PT ;  /* 0x000000400200780c */ /* 0x040fe20003f44270 */
[----:B------:R2:W3:Y:S01]  /*2120*/  MUFU.TANH R49, R58 ;  /* 0x0000003a00317308 */ /* 0x0004e20000002400 */
[----:B0-----:R-:W-:Y:S02]  /*2130*/  FSEL R59, R47, -INF , P1 ;  /* 0xff8000002f3b7808 */ /* 0x001fe40000800000 */
[C---:B------:R-:W-:Y:S02]  /*2140*/  ISETP.GT.AND P1, PT, R2.reuse, 0x31, PT ;  /* 0x000000310200780c */ /* 0x040fe40003f24270 */
[----:B------:R-:W-:Y:S02]  /*2150*/  FMNMX.FTZ R4, R59, R4, !PT ;  /* 0x000000043b047209 */ /* 0x000fe40007810000 */
[----:B------:R-:W-:Y:S01]  /*2160*/  FSEL R55, R51, -INF , P1 ;  /* 0xff80000033377808 */ /* 0x000fe20000800000 */
[----:B------:R-:W0:Y:S01]  /*2170*/  MUFU.TANH R62, R62 ;  /* 0x0000003e003e7308 */ /* 0x000e220000002400 */
[----:B------:R-:W-:Y:S01]  /*2180*/  FMNMX.FTZ R4, R57, R4, !PT ;  /* 0x0000000439047209 */ /* 0x000fe20007810000 */
[----:B--2---:R-:W-:Y:S01]  /*2190*/  FMUL.FTZ R58, R69, UR10 ;  /* 0x0000000a453a7c20 */ /* 0x004fe20008410000 */
[----:B------:R-:W-:Y:S01]  /*21a0*/  ISETP.GT.AND P1, PT, R2, 0x39, PT ;  /* 0x000000390200780c */ /* 0x000fe20003f24270 */
[----:B------:R-:W-:Y:S01]  /*21b0*/  FMUL.FTZ R69, R80, UR10 ;  /* 0x0000000a50457c20 */ /* 0x000fe20008410000 */
[----:B------:R-:W-:-:S02]  /*21c0*/  FMNMX.FTZ R4, R55, R4, !PT ;  /* 0x0000000437047209 */ /* 0x000fc40007810000 */
[----:B-1----:R-:W-:Y:S01]  /*21d0*/  FSEL R51, R5, -INF , P1 ;  /* 0xff80000005337808 */ /* 0x002fe20000800000 */
[----:B------:R-:W1:Y:S01]  /*21e0*/  MUFU.TANH R41, R66 ;  /* 0x0000004200297308 */ /* 0x000e620000002400 */
[----:B------:R-:W-:Y:S02]  /*21f0*/  FMNMX.FTZ R4, R53, R4, !PT ;  /* 0x0000000435047209 */ /* 0x000fe40007810000 */
[C---:B------:R-:W-:Y:S02]  /*2200*/  ISETP.GT.AND P1, PT, R2.reuse, 0x41, PT ;  /* 0x000000410200780c */ /* 0x040fe40003f24270 */
[----:B---3--:R-:W-:Y:S02]  /*2210*/  FSEL R49, R49, -INF , P2 ;  /* 0xff80000031317808 */ /* 0x008fe40001000000 */
[----:B------:R-:W-:Y:S01]  /*2220*/  FMNMX.FTZ R4, R51, R4, !PT ;  /* 0x0000000433047209 */ /* 0x000fe20007810000 */
[----:B------:R-:W2:Y:S01]  /*2230*/  MUFU.TANH R3, R3 ;  /* 0x0000000300037308 */ /* 0x000ea20000002400 */
[----:B------:R-:W-:-:S02]  /*2240*/  ISETP.GT.AND P2, PT, R2, 0x48, PT ;  /* 0x000000480200780c */ /* 0x000fc40003f44270 */
[----:B------:R-:W-:Y:S02]  /*2250*/  FSEL R45, R45, -INF , P1 ;  /* 0xff8000002d2d7808 */ /* 0x000fe40000800000 */
[----:B------:R-:W-:Y:S02]  /*2260*/  FMNMX.FTZ R4, R49, R4, !PT ;  /* 0x0000000431047209 */ /* 0x000fe40007810000 */
[----:B------:R-:W-:Y:S01]  /*2270*/  ISETP.GT.AND P1, PT, R2, 0x49, PT ;  /* 0x000000490200780c */ /* 0x000fe20003f24270 */
[----:B------:R-:W3:Y:S01]  /*2280*/  MUFU.TANH R37, R70 ;  /* 0x0000004600257308 */ /* 0x000ee20000002400 */
[----:B0-----:R-:W-:Y:S01]  /*2290*/  FSEL R47, R62, -INF , P2 ;  /* 0xff8000003e2f7808 */ /* 0x001fe20001000000 */
[----:B------:R-:W-:Y:S01]  /*22a0*/  FMUL.FTZ R62, R73, UR10 ;  /* 0x0000000a493e7c20 */ /* 0x000fe20008410000 */
[----:B------:R-:W-:Y:S01]  /*22b0*/  FMNMX.FTZ R4, R45, R4, !PT ;  /* 0x000000042d047209 */ /* 0x000fe20007810000 */
[----:B------:R-:W-:Y:S01]  /*22c0*/  FMUL.FTZ R73, R84, UR10 ;  /* 0x0000000a54497c20 */ /* 0x000fe20008410000 */
[----:B------:R-:W-:-:S02]  /*22d0*/  ISETP.GT.AND P2, PT, R2, 0x50, PT ;  /* 0x000000500200780c */ /* 0x000fc40003f44270 */
[----:B------:R-:W-:Y:S01]  /*22e0*/  FSEL R43, R6, -INF , P1 ;  /* 0xff800000062b7808 */ /* 0x000fe20000800000 */
[----:B------:R0:W4:Y:S01]  /*22f0*/  MUFU.TANH R35, R71 ;  /* 0x0000004700237308 */ /* 0x0001220000002400 */
[----:B------:R-:W-:Y:S02]  /*2300*/  FMNMX.FTZ R4, R47, R4, !PT ;  /* 0x000000042f047209 */ /* 0x000fe40007810000 */
[C---:B------:R-:W-:Y:S02]  /*2310*/  ISETP.GT.AND P1, PT, R2.reuse, 0x51, PT ;  /* 0x000000510200780c */ /* 0x040fe40003f24270 */
[----:B-1----:R-:W-:Y:S02]  /*2320*/  FSEL R41, R41, -INF , P2 ;  /* 0xff80000029297808 */ /* 0x002fe40001000000 */
[----:B------:R-:W-:Y:S01]  /*2330*/  FMNMX.FTZ R4, R43, R4, !PT ;  /* 0x000000042b047209 */ /* 0x000fe20007810000 */
[----:B------:R1:W5:Y:S01]  /*2340*/  MUFU.TANH R33, R74 ;  /* 0x0000004a00217308 */ /* 0x0003620000002400 */
[----:B------:R-:W-:Y:S01]  /*2350*/  ISETP.GT.AND P2, PT, R2, 0x58, PT ;  /* 0x000000580200780c */ /* 0x000fe20003f44270 */
[----:B0-----:R-:W-:Y:S01]  /*2360*/  FMUL.FTZ R71, R81, UR10 ;  /* 0x0000000a51477c20 */ /* 0x001fe20008410000 */
[----:B--2---:R-:W-:-:S02]  /*2370*/  FSEL R39, R3, -INF , P1 ;  /* 0xff80000003277808 */ /* 0x004fc40000800000 */
[----:B------:R-:W-:Y:S02]  /*2380*/  FMNMX.FTZ R4, R41, R4, !PT ;  /* 0x0000000429047209 */ /* 0x000fe40007810000 */
[C---:B------:R-:W-:Y:S01]  /*2390*/  ISETP.GT.AND P1, PT, R2.reuse, 0x59, PT ;  /* 0x000000590200780c */ /* 0x040fe20003f24270 */
[----:B------:R-:W0:Y:S01]  /*23a0*/  MUFU.TANH R75, R75 ;  /* 0x0000004b004b7308 */ /* 0x000e220000002400 */
[----:B---3--:R-:W-:Y:S01]  /*23b0*/  FSEL R37, R37, -INF , P2 ;  /* 0xff80000025257808 */ /* 0x008fe20001000000 */
[----:B-1----:R-:W-:Y:S01]  /*23c0*/  FMUL.FTZ R74, R85, UR10 ;  /* 0x0000000a554a7c20 */ /* 0x002fe20008410000 */
[----:B------:R-:W-:Y:S02]  /*23d0*/  FMNMX.FTZ R4, R39, R4, !PT ;  /* 0x0000000427047209 */ /* 0x000fe40007810000 */
[----:B------:R-:W-:Y:S02]  /*23e0*/  ISETP.GT.AND P2, PT, R2, 0x60, PT ;  /* 0x000000600200780c */ /* 0x000fe40003f44270 */
[----:B----4-:R-:W-:Y:S01]  /*23f0*/  FSEL R35, R35, -INF , P1 ;  /* 0xff80000023237808 */ /* 0x010fe20000800000 */
[----:B------:R-:W1:Y:S01]  /*2400*/  MUFU.TANH R5, R78 ;  /* 0x0000004e00057308 */ /* 0x000e620000002400 */
[----:B------:R-:W-:-:S02]  /*2410*/  FMNMX.FTZ R4, R37, R4, !PT ;  /* 0x0000000425047209 */ /* 0x000fc40007810000 */
[C---:B------:R-:W-:Y:S02]  /*2420*/  ISETP.GT.AND P1, PT, R2.reuse, 0x61, PT ;  /* 0x000000610200780c */ /* 0x040fe40003f24270 */
[----:B-----5:R-:W-:Y:S02]  /*2430*/  FSEL R33, R33, -INF , P2 ;  /* 0xff80000021217808 */ /* 0x020fe40001000000 */
[----:B------:R-:W-:Y:S01]  /*2440*/  FMNMX.FTZ R4, R35, R4, !PT ;  /* 0x0000000423047209 */ /* 0x000fe20007810000 */
[----:B------:R2:W3:Y:S01]  /*2450*/  MUFU.TANH R12, R79 ;  /* 0x0000004f000c7308 */ /* 0x0004e20000002400 */
[----:B------:R-:W-:Y:S02]  /*2460*/  ISETP.GT.AND P2, PT, R2, 0x68, PT ;  /* 0x000000680200780c */ /* 0x000fe40003f44270 */
[----:B0-----:R-:W-:Y:S01]  /*2470*/  FSEL R3, R75, -INF , P1 ;  /* 0xff8000004b037808 */ /* 0x001fe20000800000 */
[----:B------:R-:W-:Y:S01]  /*2480*/  FMUL.FTZ R75, R60, UR10 ;  /* 0x0000000a3c4b7c20 */ /* 0x000fe20008410000 */
[----:B------:R-:W-:-:S02]  /*2490*/  FMNMX.FTZ R4, R33, R4, !PT ;  /* 0x0000000421047209 */ /* 0x000fc40007810000 */
[----:B------:R-:W-:Y:S01]  /*24a0*/  ISETP.GT.AND P1, PT, R2, 0x69, PT ;  /* 0x000000690200780c */ /* 0x000fe20003f24270 */
[----:B------:R0:W4:Y:S01]  /*24b0*/  MUFU.TANH R10, R82 ;  /* 0x00000052000a7308 */ /* 0x0001220000002400 */
[----:B-1----:R-:W-:Y:S01]  /*24c0*/  FSEL R5, R5, -INF , P2 ;  /* 0xff80000005057808 */ /* 0x002fe20001000000 */
[----:B--2---:R-:W-:Y:S01]  /*24d0*/  FMUL.FTZ R79, R61, UR10 ;  /* 0x0000000a3d4f7c20 */ /* 0x004fe20008410000 */
[----:B------:R-:W-:Y:S01]  /*24e0*/  FMNMX.FTZ R4, R3, R4, !PT ;  /* 0x0000000403047209 */ /* 0x000fe20007810000 */
[----:B------:R-:W-:Y:S01]  /*24f0*/  FMUL.FTZ R61, R68, UR10 ;  /* 0x0000000a443d7c20 */ /* 0x000fe20008410000 */
[----:B------:R-:W-:Y:S01]  /*2500*/  ISETP.GT.AND P2, PT, R2, 0x70, PT ;  /* 0x000000700200780c */ /* 0x000fe20003f44270 */
[----:B------:R-:W-:Y:S01]  /*2510*/  FMUL.FTZ R68, R76, UR10 ;  /* 0x0000000a4c447c20 */ /* 0x000fe20008410000 */
[----:B------:R-:W-:Y:S01]  /*2520*/  FMNMX.FTZ R15, R5, R4, !PT ;  /* 0x00000004050f7209 */ /* 0x000fe20007810000 */
[----:B------:R-:W1:Y:S01]  /*2530*/  MUFU.TANH R8, R83 ;  /* 0x0000005300087308 */ /* 0x000e620000002400 */
[----:B---3--:R-:W-:Y:S01]  /*2540*/  FSEL R12, R12, -INF , P1 ;  /* 0xff8000000c0c7808 */ /* 0x008fe20000800000 */
[----:B0-----:R-:W-:Y:S01]  /*2550*/  FMUL.FTZ R82, R64, UR10 ;  /* 0x0000000a40527c20 */ /* 0x001fe20008410000 */
[----:B------:R-:W-:Y:S01]  /*2560*/  ISETP.GT.AND P1, PT, R2, 0x71, PT ;  /* 0x000000710200780c */ /* 0x000fe20003f24270 */
[----:B------:R-:W-:Y:S01]  /*2570*/  FMUL.FTZ R64, R72, UR10 ;  /* 0x0000000a48407c20 */ /* 0x000fe20008410000 */
[----:B------:R-:W-:Y:S01]  /*2580*/  FMNMX.FTZ R15, R12, R15, !PT ;  /* 0x0000000f0c0f7209 */ /* 0x000fe20007810000 */
[----:B------:R-:W-:-:S02]  /*2590*/  UMOV UR10, UR40 ;  /* 0x00000028000a7c82 */ /* 0x000fc40008000000 */
[----:B------:R-:W0:Y:S01]  /*25a0*/  MUFU.TANH R86, R86 ;  /* 0x0000005600567308 */ /* 0x000e220000002400 */
[----:B----4-:R-:W-:Y:S02]  /*25b0*/  FSEL R10, R10, -INF , P2 ;  /* 0xff8000000a0a7808 */ /* 0x010fe40001000000 */
[----:B------:R-:W-:Y:S02]  /*25c0*/  ISETP.GT.AND P2, PT, R2, 0x78, PT ;  /* 0x000000780200780c */ /* 0x000fe40003f44270 */
[----:B------:R-:W-:-:S03]  /*25d0*/  FMNMX.FTZ R15, R10, R15, !PT ;  /* 0x0000000f0a0f7209 */ /* 0x000fc60007810000 */
[----:B------:R-:W2:Y:S01]  /*25e0*/  MUFU.TANH R87, R87 ;  /* 0x0000005700577308 */ /* 0x000ea20000002400 */
[----:B-1----:R-:W-:Y:S02]  /*25f0*/  FSEL R8, R8, -INF , P1 ;  /* 0xff80000008087808 */ /* 0x002fe40000800000 */
[----:B------:R-:W-:Y:S02]  /*2600*/  ISETP.GT.AND P1, PT, R2, 0x79, PT ;  /* 0x000000790200780c */ /* 0x000fe40003f24270 */
[----:B------:R-:W-:-:S03]  /*2610*/  FMNMX.FTZ R15, R8, R15, !PT ;  /* 0x0000000f080f7209 */ /* 0x000fc60007810000 */
[----:B------:R-:W-:Y:S01]  /*2620*/  MUFU.TANH R7, R7 ;  /* 0x0000000700077308 */ /* 0x000fe20000002400 */
[----:B0-----:R-:W-:Y:S02]  /*2630*/  FSEL R4, R86, -INF , P2 ;  /* 0xff80000056047808 */ /* 0x001fe40001000000 */
[----:B------:R-:W-:Y:S02]  /*2640*/  ISETP.GT.AND P2, PT, R77, 0x1, PT ;  /* 0x000000014d00780c */ /* 0x000fe40003f44270 */
[----:B------:R-:W-:-:S03]  /*2650*/  FMNMX.FTZ R15, R4, R15, !PT ;  /* 0x0000000f040f7209 */ /* 0x000fc60007810000 */
[----:B------:R-:W0:Y:S01]  /*2660*/  MUFU.TANH R9, R9 ;  /* 0x0000000900097308 */ /* 0x000e220000002400 */
[----:B--2---:R-:W-:-:S04]  /*2670*/  FSEL R2, R87, -INF , P1 ;  /* 0xff80000057027808 */ /* 0x004fc80000800000 */
[----:B------:R-:W-:-:S03]  /*2680*/  FMNMX.FTZ R15, R2, R15, !PT ;  /* 0x0000000f020f7209 */ /* 0x000fc60007810000 */
[----:B------:R-:W-:Y:S02]  /*2690*/  MUFU.TANH R13, R13 ;  /* 0x0000000d000d7308 */ /* 0x000fe40000002400 */
[----:B------:R-:W1:Y:S06]  /*26a0*/  SHFL.BFLY PT, R6, R15, 0x2, 0x1f ;  /* 0x0c401f000f067f89 */ /* 0x000e6c00000e0000 */
[----:B------:R-:W-:Y:S01]  /*26b0*/  MUFU.TANH R11, R11 ;  /* 0x0000000b000b7308 */ /* 0x000fe20000002400 */
[----:B0-----:R-:W-:Y:S02]  /*26c0*/  FSEL R9, R9, -INF , P2 ;  /* 0xff80000009097808 */ /* 0x001fe40001000000 */
[----:B------:R-:W-:-:S05]  /*26d0*/  ISETP.GT.AND P2, PT, R77, 0x10, PT ;  /* 0x000000104d00780c */ /* 0x000fca0003f44270 */
[----:B------:R-:W0:Y:S08]  /*26e0*/  MUFU.TANH R24, R24 ;  /* 0x0000001800187308 */ /* 0x000e300000002400 */
[----:B------:R-:W-:Y:S01]  /*26f0*/  MUFU.TANH R21, R21 ;  /* 0x0000001500157308 */ /* 0x000fe20000002400 */
[----:B-1----:R-:W-:-:S05]  /*2700*/  FMNMX.FTZ R46, R15, R6, !PT ;  /* 0x000000060f2e7209 */ /* 0x002fca0007810000 */
[----:B------:R-:W1:Y:S02]  /*2710*/  SHFL.BFLY PT, R15, R46, 0x1, 0x1f ;  /* 0x0c201f002e0f7f89 */ /* 0x000e6400000e0000 */
[----:B------:R-:W2:Y:S01]  /*2720*/  MUFU.TANH R25, R25 ;  /* 0x0000001900197308 */ /* 0x000ea20000002400 */
[----:B0-----:R-:W-:Y:S02]  /*2730*/  FSEL R50, R24, -INF , P2 ;  /* 0xff80000018327808 */ /* 0x001fe40001000000 */
[----:B------:R-:W-:-:S05]  /*2740*/  ISETP.GT.AND P2, PT, R77, 0x18, PT ;  /* 0x000000184d00780c */ /* 0x000fca0003f44270 */
[----:B------:R-:W0:Y:S08]  /*2750*/  MUFU.TANH R27, R27 ;  /* 0x0000001b001b7308 */ /* 0x000e300000002400 */
[----:B------:R-:W3:Y:S01]  /*2760*/  MUFU.TANH R29, R29 ;  /* 0x0000001d001d7308 */ /* 0x000ee20000002400 */
[----:B--2---:R-:W-:Y:S02]  /*2770*/  FSEL R54, R25, -INF , P2 ;  /* 0xff80000019367808 */ /* 0x004fe40001000000 */
[----:B------:R-:W-:-:S02]  /*2780*/  ISETP.GT.AND P2, PT, R77, 0x20, PT ;  /* 0x000000204d00780c */ /* 0x000fc40003f44270 */
[----:B-1----:R-:W-:Y:S01]  /*2790*/  FMNMX.FTZ R6, R46, R15, !PT ;  /* 0x0000000f2e067209 */ /* 0x002fe20007810000 */
[----:B------:R-:W-:Y:S02]  /*27a0*/  IMAD.U32 R15, RZ, RZ, UR6 ;  /* 0x00000006ff0f7e24 */ /* 0x000fe4000f8e00ff */
[----:B------:R-:W1:Y:S01]  /*27b0*/  MUFU.TANH R28, R28 ;  /* 0x0000001c001c7308 */ /* 0x000e620000002400 */
[----:B------:R-:W-:Y:S01]  /*27c0*/  @UP0 ULDC UR6, c[0x0][0x44c] ;  /* 0x0001130000060ab9 */ /* 0x000fe20000000800 */
[C---:B------:R-:W-:Y:S01]  /*27d0*/  FSETP.NEU.FTZ.AND P1, PT, R6.reuse, -INF , PT ;  /* 0xff8000000600780b */ /* 0x040fe20003f3d000 */
[-C--:B------:R-:W-:Y:S01]  /*27e0*/  FMUL.FTZ R46, R6, R15.reuse ;  /* 0x0000000f062e7220 */ /* 0x080fe20000410000 */
[----:B------:R-:W-:Y:S02]  /*27f0*/  UIMAD.WIDE.U32 UR6, UR40, UR6, URZ ;  /* 0x00000006280672a5 */ /* 0x000fe4000f8e003f */
[----:B------:R-:W-:Y:S02]  /*2800*/  UIADD3 UR6, UR15, 0x16840, URZ ;  /* 0x000168400f067890 */ /* 0x000fe4000fffe03f */
[----:B------:R-:W-:Y:S01]  /*2810*/  FSEL R14, R46, RZ, P1 ;  /* 0x000000ff2e0e7208 */ /* 0x000fe20000800000 */
[----:B------:R-:W2:Y:S01]  /*2820*/  MUFU.TANH R30, R30 ;  /* 0x0000001e001e7308 */ /* 0x000ea20000002400 */
[----:B------:R-:W-:Y:S01]  /*2830*/  ISETP.GT.AND P1, PT, R77, RZ, PT ;  /* 0x000000ff4d00720c */ /* 0x000fe20003f24270 */
[----:B------:R-:W-:Y:S01]  /*2840*/  @UP0 USHF.R.U32.HI UR10, URZ, UR18, UR7 ;  /* 0x000000123f0a0299 */ /* 0x000fe20008011607 */
[----:B------:R-:W-:Y:S01]  /*2850*/  FSEL R46, R13, -INF , P3 ;  /* 0xff8000000d2e7808 */ /* 0x000fe20001800000 */
[-CC-:B------:R-:W-:Y:S01]  /*2860*/  FFMA.FTZ R102, R3, R15.reuse, -R14.reuse ;  /* 0x0000000f03667223 */ /* 0x180fe2000001080e */
[----:B------:R-:W-:Y:S01]  /*2870*/  FSEL R44, R7, -INF , P1 ;  /* 0xff800000072c7808 */ /* 0x000fe20000800000 */
[--C-:B------:R-:W-:Y:S01]  /*2880*/  FFMA.FTZ R149, R105, R15, -R14.reuse ;  /* 0x0000000f69957223 */ /* 0x100fe2000001080e */
[----:B------:R-:W-:Y:S01]  /*2890*/  ISETP.GT.AND P1, PT, R77, 0x9, PT ;  /* 0x000000094d00780c */ /* 0x000fe20003f24270 */
[----:B------:R-:W4:Y:S01]  /*28a0*/  MUFU.TANH R31, R31 ;  /* 0x0000001f001f7308 */ /* 0x000f220000002400 */
[----:B------:R-:W-:Y:S01]  /*28b0*/  FMNMX.FTZ R7, R44, R9, !PT ;  /* 0x000000092c077209 */ /* 0x000fe20007810000 */
[-CC-:B------:R-:W-:Y:S01]  /*28c0*/  FFMA.FTZ R20, R103, R15.reuse, -R14.reuse ;  /* 0x0000000f67147223 */ /* 0x180fe2000001080e */
[----:B------:R-:W-:Y:S01]  /*28d0*/  FSEL R48, R11, -INF , P1 ;  /* 0xff8000000b307808 */ /* 0x000fe20000800000 */
[--C-:B------:R-:W-:Y:S01]  /*28e0*/  FFMA.FTZ R151, R101, R15, -R14.reuse ;  /* 0x0000000f65977223 */ /* 0x100fe2000001080e */
[----:B------:R-:W-:Y:S01]  /*28f0*/  FMNMX.FTZ R7, R46, R7, !PT ;  /* 0x000000072e077209 */ /* 0x000fe20007810000 */
[--C-:B------:R-:W-:Y:S01]  /*2900*/  FFMA.FTZ R127, R5, R15, -R14.reuse ;  /* 0x0000000f057f7223 */ /* 0x100fe2000001080e */
[----:B------:R-:W-:Y:S01]  /*2910*/  ISETP.GT.AND P1, PT, R77, 0x11, PT ;  /* 0x000000114d00780c */ /* 0x000fe20003f24270 */
[----:B------:R-:W5:Y:S01]  /*2920*/  MUFU.TANH R34, R34 ;  /* 0x0000002200227308 */ /* 0x000f620000002400 */
        /* <DEDUP_REMOVED lines=10> */
[----:B0-----:R-:W-:Y:S01]  /*29d0*/  FSEL R60, R27, -INF , P1 ;  /* 0xff8000001b3c7808 */ /* 0x001fe20000800000 */
[--C-:B------:R-:W-:Y:S01]  /*29e0*/  FFMA.FTZ R123, R4, R15, -R14.reuse ;  /* 0x0000000f047b7223 */ /* 0x100fe2000001080e */
[----:B------:R-:W-:Y:S01]  /*29f0*/  FMNMX.FTZ R7, R54, R7, !PT ;  /* 0x0000000736077209 */ /* 0x000fe20007810000 */
[-CC-:B------:R-:W-:Y:S01]  /*2a00*/  FFMA.FTZ R121, R10, R15.reuse, -R14.reuse ;  /* 0x0000000f0a797223 */ /* 0x180fe2000001080e */
[----:B------:R-:W-:Y:S01]  /*2a10*/  ISETP.GT.AND P1, PT, R77, 0x21, PT ;  /* 0x000000214d00780c */ /* 0x000fe20003f24270 */
[----:B------:R-:W0:Y:S01]  /*2a20*/  MUFU.TANH R38, R38 ;  /* 0x0000002600267308 */ /* 0x000e220000002400 */
[----:B---3--:R-:W-:Y:S01]  /*2a30*/  FSEL R66, R29, -INF , P2 ;  /* 0xff8000001d427808 */ /* 0x008fe20001000000 */
[--C-:B------:R-:W-:Y:S01]  /*2a40*/  FFMA.FTZ R100, R35, R15, -R14.reuse ;  /* 0x0000000f23647223 */ /* 0x100fe2000001080e */
[----:B------:R-:W-:Y:S01]  /*2a50*/  FMNMX.FTZ R7, R60, R7, !PT ;  /* 0x000000073c077209 */ /* 0x000fe20007810000 */
[-CC-:B------:R-:W-:Y:S01]  /*2a60*/  FFMA.FTZ R141, R89, R15.reuse, -R14.reuse ;  /* 0x0000000f598d7223 */ /* 0x180fe2000001080e */
[----:B------:R-:W-:Y:S01]  /*2a70*/  ISETP.GT.AND P2, PT, R77, 0x28, PT ;  /* 0x000000284d00780c */ /* 0x000fe20003f44270 */
[--C-:B------:R-:W-:Y:S01]  /*2a80*/  FFMA.FTZ R131, R37, R15, -R14.reuse ;  /* 0x0000000f25837223 */ /* 0x100fe2000001080e */
[----:B-1----:R-:W-:Y:S01]  /*2a90*/  FSEL R70, R28, -INF , P1 ;  /* 0xff8000001c467808 */ /* 0x002fe20000800000 */
[----:B------:R-:W1:Y:S01]  /*2aa0*/  MUFU.TANH R36, R36 ;  /* 0x0000002400247308 */ /* 0x000e620000002400 */
[----:B------:R-:W-:Y:S01]  /*2ab0*/  FMNMX.FTZ R7, R66, R7, !PT ;  /* 0x0000000742077209 */ /* 0x000fe20007810000 */
[-CC-:B------:R-:W-:Y:S01]  /*2ac0*/  FFMA.FTZ R28, R95, R15.reuse, -R14.reuse ;  /* 0x0000000f5f1c7223 */ /* 0x180fe2000001080e */
[----:B------:R-:W-:Y:S01]  /*2ad0*/  ISETP.GT.AND P1, PT, R77, 0x29, PT ;  /* 0x000000294d00780c */ /* 0x000fe20003f24270 */
[-CC-:B------:R-:W-:Y:S01]  /*2ae0*/  FFMA.FTZ R143, R63, R15.reuse, -R14.reuse ;  /* 0x0000000f3f8f7223 */ /* 0x180fe2000001080e */
[----:B--2---:R-:W-:Y:S01]  /*2af0*/  FSEL R72, R30, -INF , P2 ;  /* 0xff8000001e487808 */ /* 0x004fe20001000000 */
[--C-:B------:R-:W-:Y:S01]  /*2b00*/  FFMA.FTZ R30, R91, R15, -R14.reuse ;  /* 0x0000000f5b1e7223 */ /* 0x100fe2000001080e */
[----:B------:R-:W-:Y:S01]  /*2b10*/  FMNMX.FTZ R7, R70, R7, !PT ;  /* 0x0000000746077209 */ /* 0x000fe20007810000 */
[----:B------:R-:W2:Y:S01]  /*2b20*/  MUFU.TANH R42, R42 ;  /* 0x0000002a002a7308 */ /* 0x000ea20000002400 */
[----:B------:R-:W-:Y:S01]  /*2b30*/  ISETP.GT.AND P2, PT, R77, 0x30, PT ;  /* 0x000000304d00780c */ /* 0x000fe20003f44270 */
[-CC-:B------:R-:W-:Y:S01]  /*2b40*/  FFMA.FTZ R137, R57, R15.reuse, -R14.reuse ;  /* 0x0000000f39897223 */ /* 0x180fe2000001080e */
[----:B----4-:R-:W-:Y:S01]  /*2b50*/  FSEL R76, R31, -INF , P1 ;  /* 0xff8000001f4c7808 */ /* 0x010fe20000800000 */
[--C-:B------:R-:W-:Y:S01]  /*2b60*/  FFMA.FTZ R139, R53, R15, -R14.reuse ;  /* 0x0000000f358b7223 */ /* 0x100fe2000001080e */
[----:B------:R-:W-:Y:S01]  /*2b70*/  FMNMX.FTZ R7, R72, R7, !PT ;  /* 0x0000000748077209 */ /* 0x000fe20007810000 */
[-CC-:B------:R-:W-:Y:S01]  /*2b80*/  FFMA.FTZ R133, R49, R15.reuse, -R14.reuse ;  /* 0x0000000f31857223 */ /* 0x180fe2000001080e */
[----:B------:R-:W-:Y:S01]  /*2b90*/  ISETP.GT.AND P1, PT, R77, 0x31, PT ;  /* 0x000000314d00780c */ /* 0x000fe20003f24270 */
[----:B------:R-:W3:Y:S01]  /*2ba0*/  MUFU.TANH R40, R40 ;  /* 0x0000002800287308 */ /* 0x000ee20000002400 */
[----:B-----5:R-:W-:Y:S01]  /*2bb0*/  FSEL R34, R34, -INF , P2 ;  /* 0xff80000022227808 */ /* 0x020fe20001000000 */
[--C-:B------:R-:W-:Y:S01]  /*2bc0*/  FFMA.FTZ R135, R47, R15, -R14.reuse ;  /* 0x0000000f2f877223 */ /* 0x100fe2000001080e */
[----:B------:R-:W-:Y:S01]  /*2bd0*/  FMNMX.FTZ R7, R76, R7, !PT ;  /* 0x000000074c077209 */ /* 0x000fe20007810000 */
[-CC-:B------:R-:W-:Y:S01]  /*2be0*/  FFMA.FTZ R92, R43, R15.reuse, -R14.reuse ;  /* 0x0000000f2b5c7223 */ /* 0x180fe2000001080e */
[----:B------:R-:W-:Y:S01]  /*2bf0*/  ISETP.GT.AND P2, PT, R77, 0x38, PT ;  /* 0x000000384d00780c */ /* 0x000fe20003f44270 */
[--C-:B------:R-:W-:Y:S01]  /*2c00*/  FFMA.FTZ R94, R39, R15, -R14.reuse ;  /* 0x0000000f275e7223 */ /* 0x100fe2000001080e */
[----:B------:R-:W-:Y:S01]  /*2c10*/  FSEL R78, R32, -INF , P1 ;  /* 0xff800000204e7808 */ /* 0x000fe20000800000 */
[----:B------:R-:W4:Y:S01]  /*2c20*/  MUFU.TANH R75, R75 ;  /* 0x0000004b004b7308 */ /* 0x000f220000002400 */
[----:B------:R-:W-:Y:S01]  /*2c30*/  FMNMX.FTZ R7, R34, R7, !PT ;  /* 0x0000000722077209 */ /* 0x000fe20007810000 */
[-CC-:B------:R-:W-:Y:S01]  /*2c40*/  FFMA.FTZ R32, R67, R15.reuse, -R14.reuse ;  /* 0x0000000f43207223 */ /* 0x180fe2000001080e */
[----:B------:R-:W-:Y:S01]  /*2c50*/  ISETP.GT.AND P1, PT, R77, 0x39, PT ;  /* 0x000000394d00780c */ /* 0x000fe20003f24270 */
[--C-:B------:R-:W-:Y:S01]  /*2c60*/  FFMA.FTZ R129, R41, R15, -R14.reuse ;  /* 0x0000000f29817223 */ /* 0x100fe2000001080e */
[----:B0-----:R-:W-:Y:S01]  /*2c70*/  FSEL R38, R38, -INF , P2 ;  /* 0xff80000026267808 */ /* 0x001fe20001000000 */
[----:B------:R-:W-:Y:S01]  /*2c80*/  UIADD3 UR11, UR11, UR10, URZ ;  /* 0x0000000a0b0b7290 */ /* 0x000fe2000fffe03f */
[----:B------:R-:W-:Y:S01]  /*2c90*/  FMNMX.FTZ R7, R78, R7, !PT ;  /* 0x000000074e077209 */ /* 0x000fe20007810000 */
[----:B------:R-:W0:Y:S01]  /*2ca0*/  MUFU.TANH R79, R79 ;  /* 0x0000004f004f7308 */ /* 0x000e220000002400 */
[C---:B------:R-:W-:Y:S01]  /*2cb0*/  ISETP.GT.AND P2, PT, R77.reuse, 0x40, PT ;  /* 0x000000404d00780c */ /* 0x040fe20003f44270 */
[----:B------:R-:W-:Y:S01]  /*2cc0*/  USHF.R.S32.HI UR7, URZ, 0x1f, UR11 ;  /* 0x0000001f3f077899 */ /* 0x000fe2000801140b */
[----:B-1----:R-:W-:Y:S01]  /*2cd0*/  FSEL R36, R36, -INF , P1 ;  /* 0xff80000024247808 */ /* 0x002fe20000800000 */
[--C-:B------:R-:W-:Y:S01]  /*2ce0*/  FFMA.FTZ R12, R12, R15, -R14.reuse ;  /* 0x0000000f0c0c7223 */ /* 0x100fe2000001080e */
[----:B------:R-:W-:Y:S01]  /*2cf0*/  FMNMX.FTZ R7, R38, R7, !PT ;  /* 0x0000000726077209 */ /* 0x000fe20007810000 */
[----:B------:R-:W-:Y:S01]  /*2d00*/  ULEA.HI UR7, UR7, UR11, URZ, 0x7 ;  /* 0x0000000b07077291 */ /* 0x000fe2000f8f383f */
[C---:B------:R-:W-:Y:S01]  /*2d10*/  ISETP.GT.AND P1, PT, R77.reuse, 0x41, PT ;  /* 0x000000414d00780c */ /* 0x040fe20003f24270 */
[----:B------:R-:W1:Y:S01]  /*2d20*/  MUFU.TANH R82, R82 ;  /* 0x0000005200527308 */ /* 0x000e620000002400 */
[----:B--2---:R-:W-:Y:S01]  /*2d30*/  FSEL R42, R42, -INF , P2 ;  /* 0xff8000002a2a7808 */ /* 0x004fe20001000000 */
[----:B------:R-:W-:Y:S01]  /*2d40*/  USHF.R.S32.HI UR7, URZ, 0x7, UR7 ;  /* 0x000000073f077899 */ /* 0x000fe20008011407 */
[----:B------:R-:W-:Y:S01]  /*2d50*/  FMNMX.FTZ R7, R36, R7, !PT ;  /* 0x0000000724077209 */ /* 0x000fe20007810000 */
[--C-:B------:R-:W-:Y:S01]  /*2d60*/  FFMA.FTZ R8, R8, R15, -R14.reuse ;  /* 0x0000000f08087223 */ /* 0x100fe2000001080e */
[C---:B------:R-:W-:Y:S01]  /*2d70*/  ISETP.GT.AND P2, PT, R77.reuse, 0x48, PT ;  /* 0x000000484d00780c */ /* 0x040fe20003f44270 */
[----:B------:R-:W-:Y:S01]  /*2d80*/  UISETP.LT.AND UP0, UPT, URZ, UR7, UPT ;  /* 0x000000073f00728c */ /* 0x000fe2000bf01270 */
[----:B---3--:R-:W-:Y:S01]  /*2d90*/  FSEL R40, R40, -INF , P1 ;  /* 0xff80000028287808 */ /* 0x008fe20000800000 */
[----:B------:R-:W2:Y:S01]  /*2da0*/  MUFU.TANH R56, R56 ;  /* 0x0000003800387308 */ /* 0x000ea20000002400 */
[----:B------:R-:W-:Y:S01]  /*2db0*/  FMNMX.FTZ R7, R42, R7, !PT ;  /* 0x000000072a077209 */ /* 0x000fe20007810000 */
[----:B------:R-:W-:Y:S01]  /*2dc0*/  USEL UR23, URZ, UR7, !UP0 ;  /* 0x000000073f177287 */ /* 0x000fe2000c000000 */
[----:B------:R-:W-:Y:S01]  /*2dd0*/  ISETP.GT.AND P1, PT, R77, 0x49, PT ;  /* 0x000000494d00780c */ /* 0x000fe20003f24270 */
[----:B------:R-:W-:Y:S01]  /*2de0*/  FFMA.FTZ R2, R2, R15, -R14 ;  /* 0x0000000f02027223 */ /* 0x000fe2000001080e */
[----:B----4-:R-:W-:Y:S01]  /*2df0*/  FSEL R80, R75, -INF , P2 ;  /* 0xff8000004b507808 */ /* 0x010fe20001000000 */
[----:B------:R-:W-:Y:S01]  /*2e00*/  UISETP.GE.AND UP0, UPT, UR25, UR23, UPT ;  /* 0x000000171900728c */ /* 0x000fe2000bf06270 */
[----:B------:R-:W-:Y:S01]  /*2e10*/  FMNMX.FTZ R7, R40, R7, !PT ;  /* 0x0000000728077209 */ /* 0x000fe20007810000 */
[----:B------:R-:W3:Y:S01]  /*2e20*/  MUFU.TANH R61, R61 ;  /* 0x0000003d003d7308 */ /* 0x000ee20000002400 */
[----:B------:R-:W-:Y:S01]  /*2e30*/  ISETP.GT.AND P2, PT, R77, 0x50, PT ;  /* 0x000000504d00780c */ /* 0x000fe20003f44270 */
[----:B------:R-:W-:Y:S01]  /*2e40*/  UPRMT UR6, UR43, 0x654, UR6 ;  /* 0x000006542b067896 */ /* 0x000fe20008000006 */
[----:B0-----:R-:W-:-:S02]  /*2e50*/  FSEL R84, R79, -INF , P1 ;  /* 0xff8000004f547808 */ /* 0x001fc40000800000 */
[----:B------:R-:W-:Y:S02]  /*2e60*/  FMNMX.FTZ R7, R80, R7, !PT ;  /* 0x0000000750077209 */ /* 0x000fe40007810000 */
[C---:B------:R-:W-:Y:S01]  /*2e70*/  ISETP.GT.AND P1, PT, R77.reuse, 0x51, PT ;  /* 0x000000514d00780c */ /* 0x040fe20003f24270 */
[----:B------:R-:W0:Y:S01]  /*2e80*/  MUFU.TANH R58, R58 ;  /* 0x0000003a003a7308 */ /* 0x000e220000002400 */
[----:B-1----:R-:W-:Y:S02]  /*2e90*/  FSEL R86, R82, -INF , P2 ;  /* 0xff80000052567808 */ /* 0x002fe40001000000 */
[----:B------:R-:W-:Y:S01]  /*2ea0*/  FMNMX.FTZ R7, R84, R7, !PT ;  /* 0x0000000754077209 */ /* 0x000fe20007810000 */
[----:B------:R-:W-:Y:S01]  /*2eb0*/  SYNCS.ARRIVE.TRANS64.RED.A1T0 RZ, [UR6], RZ ;  /* 0x000000ffffff79a7 */ /* 0x000fe20008100406 */
[----:B------:R-:W-:Y:S02]  /*2ec0*/  ISETP.GT.AND P2, PT, R77, 0x58, PT ;  /* 0x000000584d00780c */ /* 0x000fe40003f44270 */
[----:B--2---:R-:W-:Y:S01]  /*2ed0*/  FSEL R82, R56, -INF , P1 ;  /* 0xff80000038527808 */ /* 0x004fe20000800000 */
[----:B------:R-:W1:Y:S01]  /*2ee0*/  MUFU.TANH R64, R64 ;  /* 0x0000004000407308 */ /* 0x000e620000002400 */
[----:B------:R-:W-:Y:S01]  /*2ef0*/  FMNMX.FTZ R7, R86, R7, !PT ;  /* 0x0000000756077209 */ /* 0x000fe20007810000 */
[----:B------:R-:W-:Y:S01]  /*2f00*/  FFMA.FTZ R56, R59, R15, -R14 ;  /* 0x0000000f3b387223 */ /* 0x000fe2000001080e */
[----:B------:R-:W-:-:S02]  /*2f10*/  ISETP.GT.AND P1, PT, R77, 0x59, PT ;  /* 0x000000594d00780c */ /* 0x000fc40003f24270 */
[----:B---3--:R-:W-:Y:S02]  /*2f20*/  FSEL R88, R61, -INF , P2 ;  /* 0xff8000003d587808 */ /* 0x008fe40001000000 */
[----:B------:R-:W-:Y:S01]  /*2f30*/  FMNMX.FTZ R7, R82, R7, !PT ;  /* 0x0000000752077209 */ /* 0x000fe20007810000 */
[----:B------:R-:W2:Y:S01]  /*2f40*/  MUFU.TANH R62, R62 ;  /* 0x0000003e003e7308 */ /* 0x000ea20000002400 */
[C---:B------:R-:W-:Y:S02]  /*2f50*/  ISETP.GT.AND P2, PT, R77.reuse, 0x60, PT ;  /* 0x000000604d00780c */ /* 0x040fe40003f44270 */
[----:B0-----:R-:W-:Y:S02]  /*2f60*/  FSEL R58, R58, -INF , P1 ;  /* 0xff8000003a3a7808 */ /* 0x001fe40000800000 */
[----:B------:R-:W-:Y:S02]  /*2f70*/  FMNMX.FTZ R7, R88, R7, !PT ;  /* 0x0000000758077209 */ /* 0x000fe40007810000 */
[----:B------:R-:W-:Y:S01]  /*2f80*/  ISETP.GT.AND P1, PT, R77, 0x61, PT ;  /* 0x000000614d00780c */ /* 0x000fe20003f24270 */
[----:B------:R-:W0:Y:S01]  /*2f90*/  MUFU.TANH R68, R68 ;  /* 0x0000004400447308 */ /* 0x000e220000002400 */
[----:B-1----:R-:W-:-:S02]  /*2fa0*/  FSEL R64, R64, -INF , P2 ;  /* 0xff80000040407808 */ /* 0x002fc40001000000 */
[----:B------:R-:W-:Y:S02]  /*2fb0*/  FMNMX.FTZ R7, R58, R7, !PT ;  /* 0x000000073a077209 */ /* 0x000fe40007810000 */
[----:B------:R-:W-:Y:S02]  /*2fc0*/  ISETP.GT.AND P2, PT, R77, 0x68, PT ;  /* 0x000000684d00780c */ /* 0x000fe40003f44270 */
[----:B------:R-:W-:Y:S01]  /*2fd0*/  FMNMX.FTZ R7, R64, R7, !PT ;  /* 0x0000000740077209 */ /* 0x000fe20007810000 */
[----:B------:R-:W1:Y:S01]  /*2fe0*/  MUFU.TANH R65, R65 ;  /* 0x0000004100417308 */ /* 0x000e620000002400 */
[----:B--2---:R-:W-:Y:S01]  /*2ff0*/  FSEL R90, R62, -INF , P1 ;  /* 0xff8000003e5a7808 */ /* 0x004fe20000800000 */
[----:B------:R-:W-:Y:S01]  /*3000*/  FFMA.FTZ R62, R55, R15, -R14 ;  /* 0x0000000f373e7223 */ /* 0x000fe2000001080e */
[----:B------:R-:W-:Y:S02]  /*3010*/  ISETP.GT.AND P1, PT, R77, 0x69, PT ;  /* 0x000000694d00780c */ /* 0x000fe40003f24270 */
[----:B------:R-:W-:-:S03]  /*3020*/  FMNMX.FTZ R7, R90, R7, !PT ;  /* 0x000000075a077209 */ /* 0x000fc60007810000 */
[----:B------:R-:W2:Y:S01]  /*3030*/  MUFU.TANH R69, R69 ;  /* 0x0000004500457308 */ /* 0x000ea20000002400 */
[----:B0-----:R-:W-:Y:S01]  /*3040*/  FSEL R96, R68, -INF , P2 ;  /* 0xff80000044607808 */ /* 0x001fe20001000000 */
[----:B------:R-:W-:Y:S01]  /*3050*/  FFMA.FTZ R68, R51, R15, -R14 ;  /* 0x0000000f33447223 */ /* 0x000fe2000001080e */
[----:B------:R-:W-:Y:S02]  /*3060*/  ISETP.GT.AND P2, PT, R77, 0x70, PT ;  /* 0x000000704d00780c */ /* 0x000fe40003f44270 */
[----:B------:R-:W-:-:S03]  /*3070*/  FMNMX.FTZ R7, R96, R7, !PT ;  /* 0x0000000760077209 */ /* 0x000fc60007810000 */
[----:B------:R-:W0:Y:S01]  /*3080*/  MUFU.TANH R71, R71 ;  /* 0x0000004700477308 */ /* 0x000e220000002400 */
[----:B-1----:R-:W-:Y:S02]  /*3090*/  FSEL R98, R65, -INF , P1 ;  /* 0xff80000041627808 */ /* 0x002fe40000800000 */
[----:B------:R-:W-:Y:S02]  /*30a0*/  ISETP.GT.AND P1, PT, R77, 0x71, PT ;  /* 0x000000714d00780c */ /* 0x000fe40003f24270 */
[----:B------:R-:W-:-:S03]  /*30b0*/  FMNMX.FTZ R7, R98, R7, !PT ;  /* 0x0000000762077209 */ /* 0x000fc60007810000 */
[----:B------:R-:W1:Y:S01]  /*30c0*/  MUFU.TANH R73, R73 ;  /* 0x0000004900497308 */ /* 0x000e620000002400 */
[----:B--2---:R-:W-:Y:S02]  /*30d0*/  FSEL R104, R69, -INF , P2 ;  /* 0xff80000045687808 */ /* 0x004fe40001000000 */
[----:B------:R-:W-:Y:S02]  /*30e0*/  ISETP.GT.AND P2, PT, R77, 0x78, PT ;  /* 0x000000784d00780c */ /* 0x000fe40003f44270 */
[----:B------:R-:W-:-:S03]  /*30f0*/  FMNMX.FTZ R7, R104, R7, !PT ;  /* 0x0000000768077209 */ /* 0x000fc60007810000 */
[----:B------:R-:W2:Y:S01]  /*3100*/  MUFU.TANH R74, R74 ;  /* 0x0000004a004a7308 */ /* 0x000ea20000002400 */
[----:B0-----:R-:W-:Y:S02]  /*3110*/  FSEL R106, R71, -INF , P1 ;  /* 0xff800000476a7808 */ /* 0x001fe40000800000 */
[----:B------:R-:W-:Y:S02]  /*3120*/  ISETP.GT.AND P1, PT, R77, 0x79, PT ;  /* 0x000000794d00780c */ /* 0x000fe40003f24270 */
[----:B------:R-:W-:-:S03]  /*3130*/  FMNMX.FTZ R7, R106, R7, !PT ;  /* 0x000000076a077209 */ /* 0x000fc60007810000 */
[----:B------:R-:W-:Y:S01]  /*3140*/  MUFU.EX2 R149, R149 ;  /* 0x0000009500957308 */ /* 0x000fe20000000800 */
[----:B-1----:R-:W-:-:S04]  /*3150*/  FSEL R108, R73, -INF , P2 ;  /* 0xff800000496c7808 */ /* 0x002fc80001000000 */
[----:B------:R-:W-:-:S03]  /*3160*/  FMNMX.FTZ R7, R108, R7, !PT ;  /* 0x000000076c077209 */ /* 0x000fc60007810000 */
[----:B------:R-:W0:Y:S01]  /*3170*/  MUFU.EX2 R20, R20 ;  /* 0x0000001400147308 */ /* 0x000e220000000800 */
[----:B--2---:R-:W-:Y:S01]  /*3180*/  FSEL R110, R74, -INF , P1 ;  /* 0xff8000004a6e7808 */ /* 0x004fe20000800000 */
[----:B------:R-:W-:-:S03]  /*3190*/  FFMA.FTZ R74, R45, R15, -R14 ;  /* 0x0000000f2d4a7223 */ /* 0x000fc6000001080e */
[----:B------:R-:W-:-:S03]  /*31a0*/  FMNMX.FTZ R7, R110, R7, !PT ;  /* 0x000000076e077209 */ /* 0x000fc60007810000 */
[----:B------:R-:W-:Y:S02]  /*31b0*/  MUFU.EX2 R151, R151 ;  /* 0x0000009700977308 */ /* 0x000fe40000000800 */
[----:B------:R-:W1:Y:S06]  /*31c0*/  SHFL.BFLY PT, R24, R7, 0x2, 0x1f ;  /* 0x0c401f0007187f89 */ /* 0x000e6c00000e0000 */
[----:B------:R-:W-:Y:S01]  /*31d0*/  MUFU.EX2 R26, R26 ;  /* 0x0000001a001a7308 */ /* 0x000fe20000000800 */
[----:B0-----:R-:W-:Y:S01]  /*31e0*/  FADD.FTZ R4, R149, R20 ;  /* 0x0000001495047221 */ /* 0x001fe20000010000 */
[----:B------:R-:W-:-:S06]  /*31f0*/  F2FP.F16.F32.PACK_AB R149, R20, R149 ;  /* 0x000000951495723e */ /* 0x000fcc00000000ff */
[----:B------:R-:W-:Y:S08]  /*3200*/  MUFU.EX2 R145, R145 ;  /* 0x0000009100917308 */ /* 0x000ff00000000800 */
[----:B------:R-:W-:Y:S01]  /*3210*/  MUFU.EX2 R28, R28 ;  /* 0x0000001c001c7308 */ /* 0x000fe20000000800 */
[----:B-1----:R-:W-:-:S05]  /*3220*/  FMNMX.FTZ R11, R7, R24, !PT ;  /* 0x00000018070b7209 */ /* 0x002fca0007810000 */
[----:B------:R-:W0:Y:S02]  /*3230*/  SHFL.BFLY PT, R24, R11, 0x1, 0x1f ;  /* 0x0c201f000b187f89 */ /* 0x000e2400000e0000 */
[----:B------:R-:W-:Y:S08]  /*3240*/  MUFU.EX2 R147, R147 ;  /* 0x0000009300937308 */ /* 0x000ff00000000800 */
[----:B------:R-:W-:Y:S08]  /*3250*/  MUFU.EX2 R30, R30 ;  /* 0x0000001e001e7308 */ /* 0x000ff00000000800 */
[----:B------:R-:W-:Y:S01]  /*3260*/  MUFU.EX2 R141, R141 ;  /* 0x0000008d008d7308 */ /* 0x000fe20000000800 */
        /* <DEDUP_REMOVED lines=10> */
[-CC-:B------:R-:W-:Y:S01]  /*3310*/  FFMA.FTZ R5, R48, R15.reuse, -R7.reuse ;  /* 0x0000000f30057223 */ /* 0x180fe20000010807 */
        /* <DEDUP_REMOVED lines=9> */
[-CC-:B------:R-:W-:Y:S01]  /*33b0*/  FFMA.FTZ R136, R34, R15.reuse, -R7.reuse ;  /* 0x0000000f22887223 */ /* 0x180fe20000010807 */
        /* <DEDUP_REMOVED lines=15> */
[-C--:B------:R-:W-:Y:S01]  /*34b0*/  FFMA.FTZ R98, R98, R15.reuse, -R7 ;  /* 0x0000000f62627223 */ /* 0x080fe20000010807 */
[----:B------:R-:W2:Y:S01]  /*34c0*/  MUFU.EX2 R5, R5 ;  /* 0x0000000500057308 */ /* 0x000ea20000000800 */
[----:B0-----:R-:W-:Y:S01]  /*34d0*/  FADD.FTZ R33, R148, R3 ;  /* 0x0000000394217221 */ /* 0x001fe20000010000 */
[-CC-:B------:R-:W-:Y:S01]  /*34e0*/  FFMA.FTZ R104, R104, R15.reuse, -R7.reuse ;  /* 0x0000000f68687223 */ /* 0x180fe20000010807 */
[-CC-:B------:R-:W-:Y:S01]  /*34f0*/  FFMA.FTZ R106, R106, R15.reuse, -R7.reuse ;  /* 0x0000000f6a6a7223 */ /* 0x180fe20000010807 */
[-CC-:B------:R-:W-:Y:S01]  /*3500*/  FFMA.FTZ R108, R108, R15.reuse, -R7.reuse ;  /* 0x0000000f6c6c7223 */ /* 0x180fe20000010807 */
[----:B------:R-:W-:Y:S01]  /*3510*/  FFMA.FTZ R110, R110, R15, -R7 ;  /* 0x0000000f6e6e7223 */ /* 0x000fe20000010807 */
[----:B------:R-:W-:-:S02]  /*3520*/  F2FP.F16.F32.PACK_AB R148, R3, R148 ;  /* 0x000000940394723e */ /* 0x000fc400000000ff */
[----:B------:R-:W0:Y:S01]  /*3530*/  MUFU.EX2 R144, R144 ;  /* 0x0000009000907308 */ /* 0x000e220000000800 */
[----:B-1----:R-:W-:Y:S01]  /*3540*/  FADD.FTZ R10, R150, R33 ;  /* 0x00000021960a7221 */ /* 0x002fe20000010000 */
[----:B------:R-:W-:Y:S01]  /*3550*/  FADD.FTZ R33, R151, R4 ;  /* 0x0000000497217221 */ /* 0x000fe20000010000 */
[----:B------:R-:W-:-:S03]  /*3560*/  F2FP.F16.F32.PACK_AB R151, R26, R151 ;  /* 0x000000971a97723e */ /* 0x000fc600000000ff */
[----:B------:R-:W-:Y:S01]  /*3570*/  FADD.FTZ R0, R26, R33 ;  /* 0x000000211a007221 */ /* 0x000fe20000010000 */
[----:B------:R-:W-:Y:S01]  /*3580*/  FFMA.FTZ R33, R82, R15, -R7 ;  /* 0x0000000f52217223 */ /* 0x000fe20000010807 */
[----:B------:R-:W1:Y:S01]  /*3590*/  MUFU.EX2 R9, R9 ;  /* 0x0000000900097308 */ /* 0x000e620000000800 */
[C---:B--2---:R-:W-:Y:S01]  /*35a0*/  FADD.FTZ R35, R5.reuse, R10 ;  /* 0x0000000a05237221 */ /* 0x044fe20000010000 */
[----:B------:R-:W-:-:S06]  /*35b0*/  F2FP.F16.F32.PACK_AB R150, R5, R150 ;  /* 0x000000960596723e */ /* 0x000fcc00000000ff */
[----:B------:R-:W2:Y:S01]  /*35c0*/  MUFU.EX2 R146, R146 ;  /* 0x0000009200927308 */ /* 0x000ea20000000800 */
[----:B0-----:R-:W-:Y:S01]  /*35d0*/  FADD.FTZ R4, R144, R35 ;  /* 0x0000002390047221 */ /* 0x001fe20000010000 */
[----:B------:R-:W-:Y:S01]  /*35e0*/  FADD.FTZ R35, R145, R0 ;  /* 0x0000000091237221 */ /* 0x000fe20000010000 */
[----:B------:R-:W-:-:S03]  /*35f0*/  F2FP.F16.F32.PACK_AB R145, R28, R145 ;  /* 0x000000911c91723e */ /* 0x000fc600000000ff */
[----:B------:R-:W-:Y:S02]  /*3600*/  FADD.FTZ R0, R28, R35 ;  /* 0x000000231c007221 */ /* 0x000fe40000010000 */
[----:B------:R-:W0:Y:S01]  /*3610*/  MUFU.EX2 R11, R11 ;  /* 0x0000000b000b7308 */ /* 0x000e220000000800 */
[----:B-1----:R-:W-:Y:S01]  /*3620*/  FADD.FTZ R37, R9, R4 ;  /* 0x0000000409257221 */ /* 0x002fe20000010000 */
[----:B------:R-:W-:Y:S01]  /*3630*/  FADD.FTZ R35, R147, R0 ;  /* 0x0000000093237221 */ /* 0x000fe20000010000 */
[----:B------:R-:W-:Y:S02]  /*3640*/  F2FP.F16.F32.PACK_AB R144, R9, R144 ;  /* 0x000000900990723e */ /* 0x000fe400000000ff */
[C---:B------:R-:W-:Y:S01]  /*3650*/  F2FP.F16.F32.PACK_AB R147, R30.reuse, R147 ;  /* 0x000000931e93723e */ /* 0x040fe200000000ff */
[----:B------:R-:W-:Y:S02]  /*3660*/  FADD.FTZ R0, R30, R35 ;  /* 0x000000231e007221 */ /* 0x000fe40000010000 */
[----:B------:R-:W1:Y:S01]  /*3670*/  MUFU.EX2 R140, R140 ;  /* 0x0000008c008c7308 */ /* 0x000e620000000800 */
[----:B--2---:R-:W-:-:S07]  /*3680*/  FADD.FTZ R4, R146, R37 ;  /* 0x0000002592047221 */ /* 0x004fce0000010000 */
[----:B------:R-:W2:Y:S01]  /*3690*/  MUFU.EX2 R13, R13 ;  /* 0x0000000d000d7308 */ /* 0x000ea20000000800 */
[C---:B0-----:R-:W-:Y:S01]  /*36a0*/  FADD.FTZ R37, R11.reuse, R4 ;  /* 0x000000040b257221 */ /* 0x041fe20000010000 */
[----:B------:R-:W-:-:S06]  /*36b0*/  F2FP.F16.F32.PACK_AB R146, R11, R146 ;  /* 0x000000920b92723e */ /* 0x000fcc00000000ff */
        /* <DEDUP_REMOVED lines=56> */
[----:B------:R-:W-:Y:S02]  /*3a40*/  F2FP.F16.F32.PACK_AB R135, R92, R135 ;  /* 0x000000875c87723e */ /* 0x000fe400000000ff */
[----:B------:R-:W-:-:S04]  /*3a50*/  CS2R R92, SRZ ;  /* 0x00000000005c7805 */ /* 0x000fc8000001ff00 */
        /* <DEDUP_REMOVED lines=9> */
[----:B------:R-:W-:Y:S02]  /*3af0*/  F2FP.F16.F32.PACK_AB R129, R94, R129 ;  /* 0x000000815e81723e */ /* 0x000fe400000000ff */
[----:B------:R-:W-:-:S04]  /*3b00*/  CS2R R94, SRZ ;  /* 0x00000000005e7805 */ /* 0x000fc8000001ff00 */
[----:B------:R-:W1:Y:S01]  /*3b10*/  MUFU.EX2 R35, R58 ;  /* 0x0000003a00237308 */ /* 0x000e620000000800 */
[----:B--2---:R-:W-:-:S07]  /*3b20*/  FADD.FTZ R4, R88, R5 ;  /* 0x0000000558047221 */ /* 0x004fce0000010000 */
[----:B------:R-:W2:Y:S01]  /*3b30*/  MUFU.EX2 R100, R100 ;  /* 0x0000006400647308 */ /* 0x000ea20000000800 */
[----:B0-----:R-:W-:-:S07]  /*3b40*/  FADD.FTZ R9, R131, R0 ;  /* 0x0000000083097221 */ /* 0x001fce0000010000 */
[----:B------:R-:W0:Y:S01]  /*3b50*/  MUFU.EX2 R64, R64 ;  /* 0x0000004000407308 */ /* 0x000e220000000800 */
[C---:B-1----:R-:W-:Y:S01]  /*3b60*/  FADD.FTZ R11, R35.reuse, R4 ;  /* 0x00000004230b7221 */ /* 0x042fe20000010000 */
[----:B------:R-:W-:Y:S02]  /*3b70*/  F2FP.F16.F32.PACK_AB R130, R35, R88 ;  /* 0x000000582382723e */ /* 0x000fe400000000ff */
[----:B------:R-:W-:-:S04]  /*3b80*/  CS2R R88, SRZ ;  /* 0x0000000000587805 */ /* 0x000fc8000001ff00 */
[----:B------:R-:W1:Y:S01]  /*3b90*/  MUFU.EX2 R125, R125 ;  /* 0x0000007d007d7308 */ /* 0x000e620000000800 */
[C---:B--2---:R-:W-:Y:S01]  /*3ba0*/  FADD.FTZ R0, R100.reuse, R9 ;  /* 0x0000000964007221 */ /* 0x044fe20000010000 */
[----:B------:R-:W-:Y:S02]  /*3bb0*/  F2FP.F16.F32.PACK_AB R131, R100, R131 ;  /* 0x000000836483723e */ /* 0x000fe400000000ff */
[----:B------:R-:W-:-:S04]  /*3bc0*/  CS2R R100, SRZ ;  /* 0x0000000000647805 */ /* 0x000fc8000001ff00 */
[----:B------:R2:W3:Y:S01]  /*3bd0*/  MUFU.EX2 R7, R90 ;  /* 0x0000005a00077308 */ /* 0x0004e20000000800 */
[----:B0-----:R-:W-:-:S07]  /*3be0*/  FADD.FTZ R4, R64, R11 ;  /* 0x0000000b40047221 */ /* 0x001fce0000010000 */
[----:B------:R-:W0:Y:S01]  /*3bf0*/  MUFU.EX2 R102, R102 ;  /* 0x0000006600667308 */ /* 0x000e220000000800 */
[----:B-1----:R-:W-:Y:S01]  /*3c00*/  FADD.FTZ R11, R125, R0 ;  /* 0x000000007d0b7221 */ /* 0x002fe20000010000 */
[----:B--2---:R-:W-:-:S06]  /*3c10*/  CS2R R90, SRZ ;  /* 0x00000000005a7805 */ /* 0x004fcc000001ff00 */
[----:B------:R-:W1:Y:S01]  /*3c20*/  MUFU.EX2 R96, R96 ;  /* 0x0000006000607308 */ /* 0x000e620000000800 */
[C---:B---3--:R-:W-:Y:S01]  /*3c30*/  FADD.FTZ R9, R7.reuse, R4 ;  /* 0x0000000407097221 */ /* 0x048fe20000010000 */
[----:B------:R-:W-:-:S06]  /*3c40*/  F2FP.F16.F32.PACK_AB R124, R7, R64 ;  /* 0x00000040077c723e */ /* 0x000fcc00000000ff */
[----:B------:R-:W2:Y:S01]  /*3c50*/  MUFU.EX2 R127, R127 ;  /* 0x0000007f007f7308 */ /* 0x000ea20000000800 */
[C---:B0-----:R-:W-:Y:S01]  /*3c60*/  FADD.FTZ R0, R102.reuse, R11 ;  /* 0x0000000b66007221 */ /* 0x041fe20000010000 */
[----:B------:R-:W-:Y:S02]  /*3c70*/  F2FP.F16.F32.PACK_AB R125, R102, R125 ;  /* 0x0000007d667d723e */ /* 0x000fe400000000ff */
[----:B------:R-:W-:-:S04]  /*3c80*/  CS2R R102, SRZ ;  /* 0x0000000000667805 */ /* 0x000fc8000001ff00 */
[----:B------:R0:W3:Y:S01]  /*3c90*/  MUFU.EX2 R3, R98 ;  /* 0x0000006200037308 */ /* 0x0000e20000000800 */
[----:B-1----:R-:W-:-:S07]  /*3ca0*/  FADD.FTZ R4, R96, R9 ;  /* 0x0000000960047221 */ /* 0x002fce0000010000 */
[----:B------:R-:W1:Y:S01]  /*3cb0*/  MUFU.EX2 R12, R12 ;  /* 0x0000000c000c7308 */ /* 0x000e620000000800 */
[----:B--2---:R-:W-:Y:S01]  /*3cc0*/  FADD.FTZ R11, R127, R0 ;  /* 0x000000007f0b7221 */ /* 0x004fe20000010000 */
[----:B0-----:R-:W-:-:S06]  /*3cd0*/  CS2R R98, SRZ ;  /* 0x0000000000627805 */ /* 0x001fcc000001ff00 */
[----:B------:R-:W0:Y:S01]  /*3ce0*/  MUFU.EX2 R121, R121 ;  /* 0x0000007900797308 */ /* 0x000e220000000800 */
[C---:B---3--:R-:W-:Y:S01]  /*3cf0*/  FADD.FTZ R13, R3.reuse, R4 ;  /* 0x00000004030d7221 */ /* 0x048fe20000010000 */
[----:B------:R-:W-:Y:S02]  /*3d00*/  F2FP.F16.F32.PACK_AB R126, R3, R96 ;  /* 0x00000060037e723e */ /* 0x000fe400000000ff */
[----:B------:R-:W-:-:S04]  /*3d10*/  CS2R R96, SRZ ;  /* 0x0000000000607805 */ /* 0x000fc8000001ff00 */
[----:B------:R-:W2:Y:S01]  /*3d20*/  MUFU.EX2 R104, R104 ;  /* 0x0000006800687308 */ /* 0x000ea20000000800 */
[C---:B-1----:R-:W-:Y:S01]  /*3d30*/  FADD.FTZ R0, R12.reuse, R11 ;  /* 0x0000000b0c007221 */ /* 0x042fe20000010000 */
[----:B------:R-:W-:-:S06]  /*3d40*/  F2FP.F16.F32.PACK_AB R127, R12, R127 ;  /* 0x0000007f0c7f723e */ /* 0x000fcc00000000ff */
[----:B------:R-:W1:Y:S01]  /*3d50*/  MUFU.EX2 R8, R8 ;  /* 0x0000000800087308 */ /* 0x000e620000000800 */
[----:B0-----:R-:W-:-:S07]  /*3d60*/  FADD.FTZ R3, R121, R0 ;  /* 0x0000000079037221 */ /* 0x001fce0000010000 */
[----:B------:R0:W3:Y:S01]  /*3d70*/  MUFU.EX2 R5, R106 ;  /* 0x0000006a00057308 */ /* 0x0000e20000000800 */
[----:B--2---:R-:W-:-:S07]  /*3d80*/  FADD.FTZ R10, R104, R13 ;  /* 0x0000000d680a7221 */ /* 0x004fce0000010000 */
[----:B------:R-:W2:Y:S01]  /*3d90*/  MUFU.EX2 R123, R123 ;  /* 0x0000007b007b7308 */ /* 0x000ea20000000800 */
[C---:B-1----:R-:W-:Y:S01]  /*3da0*/  FADD.FTZ R0, R8.reuse, R3 ;  /* 0x0000000308007221 */ /* 0x042fe20000010000 */
[----:B------:R-:W-:Y:S02]  /*3db0*/  F2FP.F16.F32.PACK_AB R121, R8, R121 ;  /* 0x000000790879723e */ /* 0x000fe400000000ff */
[----:B0-----:R-:W-:-:S04]  /*3dc0*/  CS2R R106, SRZ ;  /* 0x00000000006a7805 */ /* 0x001fc8000001ff00 */
[----:B------:R-:W0:Y:S01]  /*3dd0*/  MUFU.EX2 R108, R108 ;  /* 0x0000006c006c7308 */ /* 0x000e220000000800 */
[C---:B---3--:R-:W-:Y:S01]  /*3de0*/  FADD.FTZ R7, R5.reuse, R10 ;  /* 0x0000000a05077221 */ /* 0x048fe20000010000 */
[----:B------:R-:W-:Y:S02]  /*3df0*/  F2FP.F16.F32.PACK_AB R120, R5, R104 ;  /* 0x000000680578723e */ /* 0x000fe400000000ff */
[----:B------:R-:W-:-:S04]  /*3e00*/  CS2R R104, SRZ ;  /* 0x0000000000687805 */ /* 0x000fc8000001ff00 */
[----:B------:R1:W3:Y:S01]  /*3e10*/  MUFU.EX2 R9, R110 ;  /* 0x0000006e00097308 */ /* 0x0002e20000000800 */
[----:B--2---:R-:W-:-:S07]  /*3e20*/  FADD.FTZ R3, R123, R0 ;  /* 0x000000007b037221 */ /* 0x004fce0000010000 */
[----:B------:R2:W4:Y:S01]  /*3e30*/  MUFU.EX2 R4, R2 ;  /* 0x0000000200047308 */ /* 0x0005220000000800 */
[----:B0-----:R-:W-:Y:S01]  /*3e40*/  FADD.FTZ R10, R108, R7 ;  /* 0x000000076c0a7221 */ /* 0x001fe20000010000 */
[----:B-1----:R-:W-:Y:S02]  /*3e50*/  CS2R R110, SRZ ;  /* 0x00000000006e7805 */ /* 0x002fe4000001ff00 */
[C---:B---3--:R-:W-:Y:S01]  /*3e60*/  F2FP.F16.F32.PACK_AB R122, R9.reuse, R108 ;  /* 0x0000006c097a723e */ /* 0x048fe200000000ff */
[----:B--2---:R-:W-:Y:S01]  /*3e70*/  FADD.FTZ R2, R9, R10 ;  /* 0x0000000a09027221 */ /* 0x004fe20000010000 */
[----:B------:R-:W-:Y:S01]  /*3e80*/  CS2R R108, SRZ ;  /* 0x00000000006c7805 */ /* 0x000fe2000001ff00 */
[C---:B----4-:R-:W-:Y:S01]  /*3e90*/  FADD.FTZ R0, R4.reuse, R3 ;  /* 0x0000000304007221 */ /* 0x050fe20000010000 */
[----:B------:R-:W-:Y:S01]  /*3ea0*/  F2FP.F16.F32.PACK_AB R123, R4, R123 ;  /* 0x0000007b047b723e */ /* 0x000fe200000000ff */
[----:B------:R-:W-:Y:S06]  /*3eb0*/  @!P1 BRA `(.L_x_2124) ;  /* 0x0000002c00bc9947 */ /* 0x000fec0003800000 */
[----:B------:R-:W-:Y:S01]  /*3ec0*/  IMAD.MOV.U32 R4, RZ, RZ, R6 ;  /* 0x000000ffff047224 */ /* 0x000fe200078e0006 */
[----:B------:R-:W-:Y:S01]  /*3ed0*/  UMOV UR26, UR37 ;  /* 0x00000025001a7c82 */ /* 0x000fe20008000000 */
[----:B------:R-:W-:Y:S01]  /*3ee0*/  IMAD.MOV.U32 R3, RZ, RZ, R24 ;  /* 0x000000ffff037224 */ /* 0x000fe200078e0018 */
[----:B------:R-:W-:Y:S01]  /*3ef0*/  UMOV UR24, UR38 ;  /* 0x0000002600187c82 */ /* 0x000fe20008000000 */
[----:B------:R-:W-:Y:S01]  /*3f00*/  IMAD.MOV.U32 R119, RZ, RZ, RZ ;  /* 0x000000ffff777224 */ /* 0x000fe200078e00ff */
[----:B------:R-:W-:Y:S01]  /*3f10*/  ULDC UR21, c[0x0][0x288] ;  /* 0x0000a20000157ab9 */ /* 0x000fe20000000800 */
[----:B------:R-:W-:-:S05]  /*3f20*/  ULDC UR22, c[0x0][0x9d8] ;  /* 0x0002760000167ab9 */ /* 0x000fca0000000800 */
.L_x_2135:
[----:B------:R-:W-:Y:S01]  /*3f30*/  ISETP.NE.AND P2, PT, RZ, UR44, PT ;  /* 0x0000002cff007c0c */ /* 0x000fe2000bf45270 */
[----:B------:R-:W-:-:S04]  /*3f40*/  UISETP.NE.AND UP0, UPT, UR24, 0x1, UPT ;  /* 0x000000011800788c */ /* 0x000fc8000bf05270 */
[----:B------:R-:W-:-:S04]  /*3f50*/  USEL UR37, URZ, 0x1, UP0 ;  /* 0x000000013f257887 */ /* 0x000fc80008000000 */
[----:B------:R-:W-:-:S04]  /*3f60*/  ULOP3.LUT UR37, UR26, UR37, URZ, 0x3c, !UPT ;  /* 0x000000251a257292 */ /* 0x000fc8000f8e3c3f */
[----:B------:R-:W-:Y:S08]  /*3f70*/  @P2 BRA `(.L_x_2125) ;  /* 0x0000000000382947 */ /* 0x000ff00003800000 */
[----:B------:R-:W-:Y:S05]  /*3f80*/  @!P0 BRA `(.L_x_2126) ;  /* 0x0000000000048947 */ /* 0x000fea0003800000 */
[----:B------:R-:W-:Y:S01]  /*3f90*/  BPT.TRAP 0x1 ;  /* 0x000000040000795c */ /* 0x000fe20000300000 */
.L_x_2126:
        /* <DEDUP_REMOVED lines=9> */
.L_x_2127:
[----:B-1----:R-:W-:Y:S05]  /*4030*/  @P1 BRA `(.L_x_2125) ;  /* 0x0000000000081947 */ /* 0x002fea0003800000 */
[----:B------:R-:W1:Y:S02]  /*4040*/  SYNCS.PHASECHK.TRANS64.TRYWAIT P1, [UR6+0x16830], R5 ;  /* 0x01683005ff0075a7 */ /* 0x000e640008020146 */
[----:B-1----:R-:W-:Y:S05]  /*4050*/  @!P1 BRA `(.L_x_2128) ;  /* 0x000000b400949947 */ /* 0x002fea0003800000 */
.L_x_2125:
        /* <DEDUP_REMOVED lines=28> */
.L_x_2130:
[----:B------:R-:W-:Y:S01]  /*4220*/  ULEA UR6, UR24, UR45, 0x3 ;  /* 0x0000002d18067291 */ /* 0x000fe2000f8e183f */
[----:B------:R-:W-:-:S04]  /*4230*/  MOV R5, UR26 ;  /* 0x0000001a00057c02 */ /* 0x000fc80008000f00 */
[----:B------:R-:W-:-:S04]  /*4240*/  SHF.L.U32 R5, R5, 0x1f, RZ ;  /* 0x0000001f05057819 */ /* 0x000fc800000006ff */
[----:B------:R0:W1:Y:S01]  /*4250*/  SYNCS.PHASECHK.TRANS64.TRYWAIT P1, [UR6+0x16850], R5 ;  /* 0x01685005ff0075a7 */ /* 0x0000620008020146 */
[----:B------:R-:W-:Y:S05]  /*4260*/  @!P0 BRA `(.L_x_2131) ;  /* 0x0000000000048947 */ /* 0x000fea0003800000 */
[----:B------:R-:W-:Y:S01]  /*4270*/  BPT.TRAP 0x1 ;  /* 0x000000040000795c */ /* 0x000fe20000300000 */
.L_x_2131:
[----:B-1----:R-:W-:Y:S05]  /*4280*/  @P1 BRA `(.L_x_2129) ;  /* 0x0000000000081947 */ /* 0x002fea0003800000 */
[----:B------:R-:W1:Y:S02]  /*4290*/  SYNCS.PHASECHK.TRANS64.TRYWAIT P1, [UR6+0x16850], R5 ;  /* 0x01685005ff0075a7 */ /* 0x000e640008020146 */
[----:B-1----:R-:W-:Y:S05]  /*42a0*/  @!P1 BRA `(.L_x_2132) ;  /* 0x000000b400189947 */ /* 0x002fea0003800000 */
.L_x_2129:
        /* <DEDUP_REMOVED lines=51> */
.L_x_2133:
[----:B------:R-:W-:Y:S01]  /*45e0*/  UISETP.NE.AND UP0, UPT, UR48, URZ, UPT ;  /* 0x0000003f3000728c */ /* 0x000fe2000bf05270 */
[----:B------:R-:W-:Y:S02]  /*45f0*/  VIADD R123, R17, UR40 ;  /* 0x00000028117b7c36 */ /* 0x000fe40008000000 */
[----:B------:R-:W-:Y:S01]  /*4600*/  FMUL.FTZ R138, R28, UR22 ;  /* 0x000000161c8a7c20 */ /* 0x000fe20008410000 */
[----:B------:R-:W-:Y:S01]  /*4610*/  FMUL.FTZ R7, R30, UR22 ;  /* 0x000000161e077c20 */ /* 0x000fe20008410000 */
[----:B------:R-:W-:Y:S01]  /*4620*/  FMUL.FTZ R20, R46, UR22 ;  /* 0x000000162e147c20 */ /* 0x000fe20008410000 */
[----:B------:R-:W1:Y:S01]  /*4630*/  LDC R30, c[0x0][0x2f0] ;  /* 0x0000bc00ff1e7b82 */ /* 0x000e620000000800 */
[----:B------:R-:W-:Y:S01]  /*4640*/  PLOP3.LUT P1, PT, PT, PT, UP0, 0x80, 0x0 ;  /* 0x000000000000781c */ /* 0x000fe20003f2f008 */
[----:B------:R-:W-:Y:S01]  /*4650*/  FMUL.FTZ R134, R24, UR22 ;  /* 0x0000001618867c20 */ /* 0x000fe20008410000 */
[----:B------:R-:W-:Y:S01]  /*4660*/  PLOP3.LUT P2, PT, PT, PT, UP0, 0x80, 0x0 ;  /* 0x000000000000781c */ /* 0x000fe20003f4f008 */
[----:B------:R-:W-:Y:S01]  /*4670*/  FMUL.FTZ R136, R25, UR22 ;  /* 0x0000001619887c20 */ /* 0x000fe20008410000 */
[----:B------:R-:W-:Y:S01]  /*4680*/  FMUL.FTZ R132, R29, UR22 ;  /* 0x000000161d847c20 */ /* 0x000fe20008410000 */
[----:B------:R-:W-:Y:S01]  /*4690*/  @UP0 ULDC UR6, c[0x0][0x44c] ;  /* 0x0001130000060ab9 */ /* 0x000fe20000000800 */
[----:B------:R-:W-:Y:S01]  /*46a0*/  MUFU.TANH R138, R138 ;  /* 0x0000008a008a7308 */ /* 0x000fe20000002400 */
[----:B------:R-:W-:Y:S01]  /*46b0*/  FMUL.FTZ R128, R33, UR22 ;  /* 0x0000001621807c20 */ /* 0x000fe20008410000 */
[----:B------:R-:W-:Y:S01]  /*46c0*/  FMUL.FTZ R130, R32, UR22 ;  /* 0x0000001620827c20 */ /* 0x000fe20008410000 */
[----:B------:R-:W-:Y:S01]  /*46d0*/  FMUL.FTZ R126, R36, UR22 ;  /* 0x00000016247e7c20 */ /* 0x000fe20008410000 */
[----:B------:R-:W-:Y:S01]  /*46e0*/  FMUL.FTZ R8, R31, UR22 ;  /* 0x000000161f087c20 */ /* 0x000fe20008410000 */
[----:B------:R-:W-:Y:S01]  /*46f0*/  FMUL.FTZ R124, R37, UR22 ;  /* 0x00000016257c7c20 */ /* 0x000fe20008410000 */
[----:B------:R-:W-:Y:S01]  /*4700*/  FMUL.FTZ R120, R40, UR22 ;  /* 0x0000001628787c20 */ /* 0x000fe20008410000 */
[----:B------:R-:W-:Y:S01]  /*4710*/  @P1 IMAD.HI.U32 R28, R123, UR6, RZ ;  /* 0x000000067b1c1c27 */ /* 0x000fe2000f8e00ff */
[----:B------:R-:W-:Y:S01]  /*4720*/  @UP0 ULDC UR6, c[0x0][0x450] ;  /* 0x0001140000060ab9 */ /* 0x000fe20000000800 */
[----:B------:R-:W2:Y:S02]  /*4730*/  MUFU.TANH R134, R134 ;  /* 0x0000008600867308 */ /* 0x000ea40000002400 */
[----:B------:R-:W-:Y:S01]  /*4740*/  FMUL.FTZ R15, R41, UR22 ;  /* 0x00000016290f7c20 */ /* 0x000fe20008410000 */
[----:B------:R-:W-:Y:S01]  /*4750*/  FMUL.FTZ R24, R44, UR22 ;  /* 0x000000162c187c20 */ /* 0x000fe20008410000 */
[----:B------:R-:W-:Y:S01]  /*4760*/  @P2 SHF.R.U32.HI R123, RZ, UR6, R28 ;  /* 0x00000006ff7b2c19 */ /* 0x000fe2000801161c */
[----:B------:R-:W-:Y:S01]  /*4770*/  UMOV UR6, 0xffffff80 ;  /* 0xffffff8000067882 */ /* 0x000fe20000000000 */
[----:B------:R-:W-:Y:S01]  /*4780*/  FMUL.FTZ R9, R34, UR22 ;  /* 0x0000001622097c20 */ /* 0x000fe20008410000 */
[----:B------:R-:W-:Y:S01]  /*4790*/  UIMAD UR6, UR25, UR6, 0x1 ;  /* 0x00000001190674a4 */ /* 0x000fe2000f8e0206 */
[----:B------:R-:W-:Y:S01]  /*47a0*/  FMUL.FTZ R34, R45, UR22 ;  /* 0x000000162d227c20 */ /* 0x000fe20008410000 */
[----:B------:R-:W3:Y:S01]  /*47b0*/  SHFL.IDX PT, R46, R123, RZ, 0x1c1f ;  /* 0x001c1fff7b2e7589 */ /* 0x000ee200000e0000 */
[----:B------:R-:W4:Y:S01]  /*47c0*/  MUFU.TANH R136, R136 ;  /* 0x0000008800887308 */ /* 0x000f220000002400 */
[----:B------:R-:W-:Y:S01]  /*47d0*/  FMUL.FTZ R36, R48, UR22 ;  /* 0x0000001630247c20 */ /* 0x000fe20008410000 */
[----:B------:R-:W-:Y:S01]  /*47e0*/  FMUL.FTZ R32, R49, UR22 ;  /* 0x0000001631207c20 */ /* 0x000fe20008410000 */
[----:B------:R-:W-:-:S02]  /*47f0*/  IMAD.U32 R121, RZ, RZ, UR6 ;  /* 0x00000006ff797e24 */ /* 0x000fc4000f8e00ff */
[----:B------:R-:W-:Y:S01]  /*4800*/  FMUL.FTZ R11, R38, UR22 ;  /* 0x00000016260b7c20 */ /* 0x000fe20008410000 */
[----:B------:R-:W-:Y:S01]  /*4810*/  FMUL.FTZ R38, R52, UR22 ;  /* 0x0000001634267c20 */ /* 0x000fe20008410000 */
[----:B------:R-:W-:Y:S01]  /*4820*/  FMUL.FTZ R40, R53, UR22 ;  /* 0x0000001635287c20 */ /* 0x000fe20008410000 */
[----:B------:R-:W-:Y:S01]  /*4830*/  IMAD R121, R16, -0x2, R121 ;  /* 0xfffffffe10797824 */ /* 0x000fe200078e0279 */
[----:B------:R-:W5:Y:S01]  /*4840*/  MUFU.TANH R132, R132 ;  /* 0x0000008400847308 */ /* 0x000f620000002400 */
[----:B------:R-:W-:Y:S01]  /*4850*/  FMUL.FTZ R25, R50, UR22 ;  /* 0x0000001632197c20 */ /* 0x000fe20008410000 */
[----:B------:R-:W-:Y:S01]  /*4860*/  FMUL.FTZ R13, R42, UR22 ;  /* 0x000000162a0d7c20 */ /* 0x000fe20008410000 */
[----:B-1----:R-:W-:Y:S02]  /*4870*/  IMAD R121, R30, UR47, R121 ;  /* 0x0000002f1e797c24 */ /* 0x002fe4000f8e0279 */
        /* <DEDUP_REMOVED lines=11> */
[----:B---3--:R-:W-:Y:S01]  /*4930*/  IADD3 R33, R46, -UR21, R121 ;  /* 0x800000152e217c10 */ /* 0x008fe2000fffe079 */
[----:B------:R-:W3:Y:S01]  /*4940*/  MUFU.TANH R128, R128 ;  /* 0x0000008000807308 */ /* 0x000ee20000002400 */
[----:B------:R-:W-:Y:S01]  /*4950*/  FMUL.FTZ R46, R61, UR22 ;  /* 0x000000163d2e7c20 */ /* 0x000fe20008410000 */
[----:B------:R-:W-:Y:S01]  /*4960*/  FMUL.FTZ R72, R72, UR22 ;  /* 0x0000001648487c20 */ /* 0x000fe20008410000 */
[----:B------:R-:W-:Y:S01]  /*4970*/  ISETP.GT.AND P1, PT, R33, RZ, PT ;  /* 0x000000ff2100720c */ /* 0x000fe20003f24270 */
[----:B------:R-:W-:Y:S01]  /*4980*/  FMUL.FTZ R73, R73, UR22 ;  /* 0x0000001649497c20 */ /* 0x000fe20008410000 */
[C---:B------:R-:W-:Y:S01]  /*4990*/  ISETP.GT.AND P2, PT, R33.reuse, 0x1, PT ;  /* 0x000000012100780c */ /* 0x040fe20003f44270 */
[----:B------:R-:W-:Y:S01]  /*49a0*/  FMUL.FTZ R76, R76, UR22 ;  /* 0x000000164c4c7c20 */ /* 0x000fe20008410000 */
[----:B--2---:R-:W-:Y:S01]  /*49b0*/  FSEL R134, R134, -INF , P1 ;  /* 0xff80000086867808 */ /* 0x004fe20000800000 */
[----:B------:R-:W2:Y:S01]  /*49c0*/  MUFU.TANH R126, R126 ;  /* 0x0000007e007e7308 */ /* 0x000ea20000002400 */
[----:B------:R-:W-:Y:S01]  /*49d0*/  ISETP.GT.AND P1, PT, R33, 0x8, PT ;  /* 0x000000082100780c */ /* 0x000fe20003f24270 */
[----:B------:R-:W-:Y:S01]  /*49e0*/  FMUL.FTZ R77, R77, UR22 ;  /* 0x000000164d4d7c20 */ /* 0x000fe20008410000 */
[----:B----4-:R-:W-:Y:S01]  /*49f0*/  FSEL R136, R136, -INF , P2 ;  /* 0xff80000088887808 */ /* 0x010fe20001000000 */
[----:B------:R-:W-:Y:S01]  /*4a00*/  FMUL.FTZ R80, R80, UR22 ;  /* 0x0000001650507c20 */ /* 0x000fe20008410000 */
[----:B------:R-:W-:Y:S01]  /*4a10*/  FMNMX.FTZ R31, R134, R3, !PT ;  /* 0x00000003861f7209 */ /* 0x000fe20007810000 */
[----:B------:R-:W-:Y:S01]  /*4a20*/  FMUL.FTZ R81, R81, UR22 ;  /* 0x0000001651517c20 */ /* 0x000fe20008410000 */
[----:B------:R-:W-:Y:S01]  /*4a30*/  ISETP.GT.AND P2, PT, R33, 0x9, PT ;  /* 0x000000092100780c */ /* 0x000fe20003f44270 */
[----:B------:R-:W4:Y:S01]  /*4a40*/  MUFU.TANH R124, R124 ;  /* 0x0000007c007c7308 */ /* 0x000f220000002400 */
[----:B------:R-:W-:Y:S01]  /*4a50*/  FSEL R138, R138, -INF , P1 ;  /* 0xff8000008a8a7808 */ /* 0x000fe20000800000 */
[----:B------:R-:W-:Y:S01]  /*4a60*/  FMUL.FTZ R84, R84, UR22 ;  /* 0x0000001654547c20 */ /* 0x000fe20008410000 */
[----:B------:R-:W-:Y:S01]  /*4a70*/  FMNMX.FTZ R31, R136, R31, !PT ;  /* 0x0000001f881f7209 */ /* 0x000fe20007810000 */
[----:B------:R-:W-:Y:S01]  /*4a80*/  FMUL.FTZ R85, R85, UR22 ;  /* 0x0000001655557c20 */ /* 0x000fe20008410000 */
[----:B------:R-:W-:Y:S01]  /*4a90*/  ISETP.GT.AND P1, PT, R33, 0x10, PT ;  /* 0x000000102100780c */ /* 0x000fe20003f24270 */
[----:B------:R-:W-:Y:S01]  /*4aa0*/  FMUL.FTZ R10, R35, UR22 ;  /* 0x00000016230a7c20 */ /* 0x000fe20008410000 */
[----:B-----5:R-:W-:Y:S01]  /*4ab0*/  FSEL R132, R132, -INF , P2 ;  /* 0xff80000084847808 */ /* 0x020fe20001000000 */
[----:B------:R-:W5:Y:S01]  /*4ac0*/  MUFU.TANH R120, R120 ;  /* 0x0000007800787308 */ /* 0x000f620000002400 */
[----:B------:R-:W-:Y:S01]  /*4ad0*/  FMNMX.FTZ R31, R138, R31, !PT ;  /* 0x0000001f8a1f7209 */ /* 0x000fe20007810000 */
[----:B------:R-:W-:Y:S01]  /*4ae0*/  FMUL.FTZ R35, R66, UR22 ;  /* 0x0000001642237c20 */ /* 0x000fe20008410000 */
[C---:B------:R-:W-:Y:S01]  /*4af0*/  ISETP.GT.AND P2, PT, R33.reuse, 0x11, PT ;  /* 0x000000112100780c */ /* 0x040fe20003f44270 */
[----:B------:R-:W5:Y:S01]  /*4b00*/  SHFL.IDX PT, R66, R123, 0x1, 0x1c1f ;  /* 0x003c1f007b427f89 */ /* 0x000f6200000e0000 */
[----:B-1----:R-:W-:Y:S01]  /*4b10*/  FSEL R130, R130, -INF , P1 ;  /* 0xff80000082827808 */ /* 0x002fe20000800000 */
[----:B0-----:R-:W-:Y:S01]  /*4b20*/  FMUL.FTZ R5, R26, UR22 ;  /* 0x000000161a057c20 */ /* 0x001fe20008410000 */
[----:B------:R-:W-:Y:S01]  /*4b30*/  FMNMX.FTZ R31, R132, R31, !PT ;  /* 0x0000001f841f7209 */ /* 0x000fe20007810000 */
[----:B------:R-:W0:Y:S01]  /*4b40*/  MUFU.TANH R15, R15 ;  /* 0x0000000f000f7308 */ /* 0x000e220000002400 */
[----:B------:R-:W-:Y:S01]  /*4b50*/  ISETP.GT.AND P1, PT, R33, 0x18, PT ;  /* 0x000000182100780c */ /* 0x000fe20003f24270 */
[----:B------:R-:W-:Y:S01]  /*4b60*/  FMUL.FTZ R12, R39, UR22 ;  /* 0x00000016270c7c20 */ /* 0x000fe20008410000 */
[----:B---3--:R-:W-:Y:S01]  /*4b70*/  FSEL R128, R128, -INF , P2 ;  /* 0xff80000080807808 */ /* 0x008fe20001000000 */
[----:B------:R-:W-:Y:S01]  /*4b80*/  FMUL.FTZ R28, R55, UR22 ;  /* 0x00000016371c7c20 */ /* 0x000fe20008410000 */
[----:B------:R-:W-:Y:S01]  /*4b90*/  FMNMX.FTZ R31, R130, R31, !PT ;  /* 0x0000001f821f7209 */ /* 0x000fe20007810000 */
[----:B------:R-:W-:Y:S01]  /*4ba0*/  FMUL.FTZ R39, R70, UR22 ;  /* 0x0000001646277c20 */ /* 0x000fe20008410000 */
[----:B------:R-:W-:Y:S01]  /*4bb0*/  ISETP.GT.AND P2, PT, R33, 0x19, PT ;  /* 0x000000192100780c */ /* 0x000fe20003f44270 */
[----:B------:R-:W1:Y:S01]  /*4bc0*/  MUFU.TANH R24, R24 ;  /* 0x0000001800187308 */ /* 0x000e620000002400 */
[----:B--2---:R-:W-:Y:S01]  /*4bd0*/  FSEL R126, R126, -INF , P1 ;  /* 0xff8000007e7e7808 */ /* 0x004fe20000800000 */
[----:B------:R-:W-:Y:S01]  /*4be0*/  FMUL.FTZ R14, R43, UR22 ;  /* 0x000000162b0e7c20 */ /* 0x000fe20008410000 */
[----:B------:R-:W-:Y:S01]  /*4bf0*/  FMNMX.FTZ R31, R128, R31, !PT ;  /* 0x0000001f801f7209 */ /* 0x000fe20007810000 */
[----:B------:R-:W-:Y:S01]  /*4c00*/  FMUL.FTZ R43, R74, UR22 ;  /* 0x000000164a2b7c20 */ /* 0x000fe20008410000 */
[----:B------:R-:W-:Y:S01]  /*4c10*/  ISETP.GT.AND P1, PT, R33, 0x20, PT ;  /* 0x000000202100780c */ /* 0x000fe20003f24270 */
[----:B------:R-:W-:Y:S01]  /*4c20*/  FMUL.FTZ R21, R47, UR22 ;  /* 0x000000162f157c20 */ /* 0x000fe20008410000 */
[----:B----4-:R-:W-:Y:S01]  /*4c30*/  FSEL R124, R124, -INF , P2 ;  /* 0xff8000007c7c7808 */ /* 0x010fe20001000000 */
[----:B------:R-:W2:Y:S01]  /*4c40*/  MUFU.TANH R34, R34 ;  /* 0x0000002200227308 */ /* 0x000ea20000002400 */
[----:B------:R-:W-:Y:S01]  /*4c50*/  FMNMX.FTZ R31, R126, R31, !PT ;  /* 0x0000001f7e1f7209 */ /* 0x000fe20007810000 */
[----:B------:R-:W-:Y:S01]  /*4c60*/  FMUL.FTZ R47, R78, UR22 ;  /* 0x000000164e2f7c20 */ /* 0x000fe20008410000 */
[----:B------:R-:W-:Y:S01]  /*4c70*/  ISETP.GT.AND P2, PT, R33, 0x21, PT ;  /* 0x000000212100780c */ /* 0x000fe20003f44270 */
[----:B------:R-:W-:Y:S01]  /*4c80*/  FMUL.FTZ R26, R51, UR22 ;  /* 0x00000016331a7c20 */ /* 0x000fe20008410000 */
[----:B-----5:R-:W-:Y:S01]  /*4c90*/  FSEL R120, R120, -INF , P1 ;  /* 0xff80000078787808 */ /* 0x020fe20000800000 */
[----:B------:R-:W-:Y:S01]  /*4ca0*/  FMUL.FTZ R51, R82, UR22 ;  /* 0x0000001652337c20 */ /* 0x000fe20008410000 */
[----:B------:R-:W-:Y:S01]  /*4cb0*/  FMNMX.FTZ R31, R124, R31, !PT ;  /* 0x0000001f7c1f7209 */ /* 0x000fe20007810000 */
[----:B------:R-:W3:Y:S01]  /*4cc0*/  MUFU.TANH R36, R36 ;  /* 0x0000002400247308 */ /* 0x000ee20000002400 */
[----:B------:R-:W-:Y:S01]  /*4cd0*/  ISETP.GT.AND P1, PT, R33, 0x28, PT ;  /* 0x000000282100780c */ /* 0x000fe20003f24270 */
[----:B------:R-:W-:Y:S01]  /*4ce0*/  FMUL.FTZ R30, R59, UR22 ;  /* 0x000000163b1e7c20 */ /* 0x000fe20008410000 */
[----:B0-----:R-:W-:Y:S01]  /*4cf0*/  FSEL R52, R15, -INF , P2 ;  /* 0xff8000000f347808 */ /* 0x001fe20001000000 */
[----:B------:R-:W-:Y:S01]  /*4d00*/  FMUL.FTZ R59, R86, UR22 ;  /* 0x00000016563b7c20 */ /* 0x000fe20008410000 */
[----:B------:R-:W-:Y:S01]  /*4d10*/  FMNMX.FTZ R31, R120, R31, !PT ;  /* 0x0000001f781f7209 */ /* 0x000fe20007810000 */
[----:B------:R-:W-:Y:S01]  /*4d20*/  FMUL.FTZ R37, R67, UR22 ;  /* 0x0000001643257c20 */ /* 0x000fe20008410000 */
[----:B------:R-:W-:Y:S01]  /*4d30*/  ISETP.GT.AND P2, PT, R33, 0x29, PT ;  /* 0x000000292100780c */ /* 0x000fe20003f44270 */
[----:B------:R-:W0:Y:S01]  /*4d40*/  MUFU.TANH R32, R32 ;  /* 0x0000002000207308 */ /* 0x000e220000002400 */
[----:B-1----:R-:W-:Y:S01]  /*4d50*/  FSEL R50, R24, -INF , P1 ;  /* 0xff80000018327808 */ /* 0x002fe20000800000 */
[----:B------:R-:W-:Y:S01]  /*4d60*/  FMUL.FTZ R41, R71, UR22 ;  /* 0x0000001647297c20 */ /* 0x000fe20008410000 */
[----:B------:R-:W-:Y:S01]  /*4d70*/  FMNMX.FTZ R31, R52, R31, !PT ;  /* 0x0000001f341f7209 */ /* 0x000fe20007810000 */
[----:B------:R-:W-:Y:S01]  /*4d80*/  FMUL.FTZ R45, R75, UR22 ;  /* 0x000000164b2d7c20 */ /* 0x000fe20008410000 */
[----:B------:R-:W-:Y:S01]  /*4d90*/  ISETP.GT.AND P1, PT, R33, 0x30, PT ;  /* 0x000000302100780c */ /* 0x000fe20003f24270 */
[----:B------:R-:W-:Y:S01]  /*4da0*/  FMUL.FTZ R49, R79, UR22 ;  /* 0x000000164f317c20 */ /* 0x000fe20008410000 */
[----:B--2---:R-:W-:Y:S01]  /*4db0*/  FSEL R34, R34, -INF , P2 ;  /* 0xff80000022227808 */ /* 0x004fe20001000000 */
[----:B------:R-:W1:Y:S01]  /*4dc0*/  MUFU.TANH R38, R38 ;  /* 0x0000002600267308 */ /* 0x000e620000002400 */
[----:B------:R-:W-:Y:S01]  /*4dd0*/  FMNMX.FTZ R31, R50, R31, !PT ;  /* 0x0000001f321f7209 */ /* 0x000fe20007810000 */
[----:B------:R-:W-:Y:S01]  /*4de0*/  FMUL.FTZ R53, R83, UR22 ;  /* 0x0000001653357c20 */ /* 0x000fe20008410000 */
[----:B------:R-:W-:Y:S01]  /*4df0*/  ISETP.GT.AND P2, PT, R33, 0x31, PT ;  /* 0x000000312100780c */ /* 0x000fe20003f44270 */
[----:B------:R-:W-:Y:S01]  /*4e00*/  FMUL.FTZ R61, R87, UR22 ;  /* 0x00000016573d7c20 */ /* 0x000fe20008410000 */
[----:B---3--:R-:W-:Y:S01]  /*4e10*/  FSEL R36, R36, -INF , P1 ;  /* 0xff80000024247808 */ /* 0x008fe20000800000 */
[----:B------:R-:W-:Y:S01]  /*4e20*/  ULEA UR6, UR38, UR45, 0x3 ;  /* 0x0000002d26067291 */ /* 0x000fe2000f8e183f */
[----:B------:R-:W-:Y:S01]  /*4e30*/  FMNMX.FTZ R31, R34, R31, !PT ;  /* 0x0000001f221f7209 */ /* 0x000fe20007810000 */
[----:B------:R-:W2:Y:S01]  /*4e40*/  MUFU.TANH R40, R40 ;  /* 0x0000002800287308 */ /* 0x000ea20000002400 */
[----:B------:R-:W-:Y:S01]  /*4e50*/  ISETP.GT.AND P1, PT, R33, 0x38, PT ;  /* 0x000000382100780c */ /* 0x000fe20003f24270 */
[----:B------:R-:W-:Y:S01]  /*4e60*/  UIADD3 UR6, UR6, 0x16840, URZ ;  /* 0x0001684006067890 */ /* 0x000fe2000fffe03f */
[----:B0-----:R-:W-:-:S02]  /*4e70*/  FSEL R32, R32, -INF , P2 ;  /* 0xff80000020207808 */ /* 0x001fc40001000000 */
[----:B------:R-:W-:Y:S01]  /*4e80*/  FMNMX.FTZ R31, R36, R31, !PT ;  /* 0x0000001f241f7209 */ /* 0x000fe20007810000 */
[----:B------:R-:W-:Y:S01]  /*4e90*/  UPRMT UR6, UR43, 0x654, UR6 ;  /* 0x000006542b067896 */ /* 0x000fe20008000006 */
[C---:B------:R-:W-:Y:S01]  /*4ea0*/  ISETP.GT.AND P2, PT, R33.reuse, 0x39, PT ;  /* 0x000000392100780c */ /* 0x040fe20003f44270 */
[----:B------:R-:W0:Y:S01]  /*4eb0*/  MUFU.TANH R42, R42 ;  /* 0x0000002a002a7308 */ /* 0x000e220000002400 */
[----:B-1----:R-:W-:Y:S02]  /*4ec0*/  FSEL R38, R38, -INF , P1 ;  /* 0xff80000026267808 */ /* 0x002fe40000800000 */
[----:B------:R-:W-:Y:S02]  /*4ed0*/  FMNMX.FTZ R31, R32, R31, !PT ;  /* 0x0000001f201f7209 */ /* 0x000fe40007810000 */
[C---:B------:R-:W-:Y:S02]  /*4ee0*/  ISETP.GT.AND P1, PT, R33.reuse, 0x40, PT ;  /* 0x000000402100780c */ /* 0x040fe40003f24270 */
[----:B------:R-:W-:Y:S01]  /*4ef0*/  FMNMX.FTZ R31, R38, R31, !PT ;  /* 0x0000001f261f7209 */ /* 0x000fe20007810000 */
[----:B------:R-:W1:Y:S01]  /*4f00*/  MUFU.TANH R44, R44 ;  /* 0x0000002c002c7308 */ /* 0x000e620000002400 */
[----:B--2---:R-:W-:Y:S01]  /*4f10*/  FSEL R40, R40, -INF , P2 ;  /* 0xff80000028287808 */ /* 0x004fe20001000000 */
[----:B------:R-:W-:Y:S01]  /*4f20*/  SYNCS.ARRIVE.TRANS64.RED.A1T0 RZ, [UR6], RZ ;  /* 0x000000ffffff79a7 */ /* 0x000fe20008100406 */
[----:B------:R-:W-:-:S02]  /*4f30*/  ISETP.GT.AND P2, PT, R33, 0x41, PT ;  /* 0x000000412100780c */ /* 0x000fc40003f44270 */
[----:B------:R-:W-:-:S03]  /*4f40*/  FMNMX.FTZ R31, R40, R31, !PT ;  /* 0x0000001f281f7209 */ /* 0x000fc60007810000 */
[----:B------:R-:W2:Y:S01]  /*4f50*/  MUFU.TANH R48, R48 ;  /* 0x0000003000307308 */ /* 0x000ea20000002400 */
[----:B0-----:R-:W-:Y:S02]  /*4f60*/  FSEL R42, R42, -INF , P1 ;  /* 0xff8000002a2a7808 */ /* 0x001fe40000800000 */
        /* <DEDUP_REMOVED lines=41> */
[----:B------:R-:W-:Y:S01]  /*5200*/  FMNMX.FTZ R15, R72, R31, !PT ;  /* 0x0000001f480f7209 */ /* 0x000fe20007810000 */
[----:B------:R-:W-:Y:S02]  /*5210*/  FMUL.FTZ R31, R62, UR22 ;  /* 0x000000163e1f7c20 */ /* 0x000fe40008410000 */
[----:B------:R-:W1:Y:S01]  /*5220*/  MUFU.TANH R81, R81 ;  /* 0x0000005100517308 */ /* 0x000e620000002400 */
[----:B--2---:R-:W-:Y:S02]  /*5230*/  FSEL R76, R77, -INF , P2 ;  /* 0xff8000004d4c7808 */ /* 0x004fe40001000000 */
        /* <DEDUP_REMOVED lines=8> */
[----:B------:R-:W-:Y:S01]  /*52c0*/  ISETP.GT.AND P2, PT, R33, 0x79, PT ;  /* 0x000000792100780c */ /* 0x000fe20003f44270 */
[----:B------:R-:W-:Y:S01]  /*52d0*/  FMUL.FTZ R33, R63, UR22 ;  /* 0x000000163f217c20 */ /* 0x000fe20008410000 */
[----:B------:R-:W-:Y:S02]  /*52e0*/  FMNMX.FTZ R15, R80, R15, !PT ;  /* 0x0000000f500f7209 */ /* 0x000fe40007810000 */
[----:B------:R-:W-:Y:S01]  /*52f0*/  IADD3 R63, R66, -UR21, R121 ;  /* 0x80000015423f7c10 */ /* 0x000fe2000fffe079 */
[----:B------:R-:W1:Y:S01]  /*5300*/  MUFU.TANH R5, R5 ;  /* 0x0000000500057308 */ /* 0x000e620000002400 */
[----:B--2---:R-:W-:Y:S02]  /*5310*/  FSEL R84, R84, -INF , P1 ;  /* 0xff80000054547808 */ /* 0x004fe40000800000 */
[----:B------:R-:W-:-:S02]  /*5320*/  ISETP.GT.AND P3, PT, R63, 0x1, PT ;  /* 0x000000013f00780c */ /* 0x000fc40003f64270 */
[----:B------:R-:W-:-:S03]  /*5330*/  FMNMX.FTZ R15, R84, R15, !PT ;  /* 0x0000000f540f7209 */ /* 0x000fc60007810000 */
[----:B------:R-:W2:Y:S01]  /*5340*/  MUFU.TANH R6, R6 ;  /* 0x0000000600067308 */ /* 0x000ea20000002400 */
[----:B0-----:R-:W-:Y:S02]  /*5350*/  FSEL R122, R85, -INF , P2 ;  /* 0xff800000557a7808 */ /* 0x001fe40001000000 */
[----:B------:R-:W-:Y:S02]  /*5360*/  ISETP.GT.AND P2, PT, R63, RZ, PT ;  /* 0x000000ff3f00720c */ /* 0x000fe40003f44270 */
[----:B------:R-:W-:-:S03]  /*5370*/  FMNMX.FTZ R15, R122, R15, !PT ;  /* 0x0000000f7a0f7209 */ /* 0x000fc60007810000 */
[----:B------:R-:W0:Y:S01]  /*5380*/  MUFU.TANH R7, R7 ;  /* 0x0000000700077308 */ /* 0x000e220000002400 */
[----:B-1----:R-:W-:Y:S01]  /*5390*/  FSEL R5, R5, -INF , P2 ;  /* 0xff80000005057808 */ /* 0x002fe20001000000 */
[----:B------:R-:W1:Y:S01]  /*53a0*/  SHFL.BFLY PT, R24, R15, 0x2, 0x1f ;  /* 0x0c401f000f187f89 */ /* 0x000e6200000e0000 */
[----:B------:R-:W-:Y:S02]  /*53b0*/  ISETP.GT.AND P2, PT, R63, 0x8, PT ;  /* 0x000000083f00780c */ /* 0x000fe40003f44270 */
[----:B------:R-:W-:-:S03]  /*53c0*/  FMNMX.FTZ R65, R5, R4, !PT ;  /* 0x0000000405417209 */ /* 0x000fc60007810000 */
[----:B------:R-:W3:Y:S01]  /*53d0*/  MUFU.TANH R8, R8 ;  /* 0x0000000800087308 */ /* 0x000ee20000002400 */
        /* <DEDUP_REMOVED lines=8> */
[----:B---3--:R-:W-:Y:S02]  /*5460*/  FSEL R8, R8, -INF , P3 ;  /* 0xff80000008087808 */ /* 0x008fe40001800000 */
[----:B-1----:R-:W-:Y:S02]  /*5470*/  FMNMX.FTZ R24, R15, R24, !PT ;  /* 0x000000180f187209 */ /* 0x002fe40007810000 */
[----:B------:R-:W1:Y:S01]  /*5480*/  LDC R15, c[0x0][0x988] ;  /* 0x00026200ff0f7b82 */ /* 0x000e620000000800 */
[----:B------:R-:W-:Y:S02]  /*5490*/  ISETP.GT.AND P3, PT, R63, 0x11, PT ;  /* 0x000000113f00780c */ /* 0x000fe40003f64270 */
[----:B------:R-:W3:Y:S01]  /*54a0*/  MUFU.TANH R11, R11 ;  /* 0x0000000b000b7308 */ /* 0x000ee20000002400 */
[----:B------:R-:W4:Y:S01]  /*54b0*/  SHFL.BFLY PT, R55, R24, 0x1, 0x1f ;  /* 0x0c201f0018377f89 */ /* 0x000f2200000e0000 */
[----:B--2---:R-:W-:-:S02]  /*54c0*/  FSEL R74, R9, -INF , P2 ;  /* 0xff800000094a7808 */ /* 0x004fc40001000000 */
[----:B------:R-:W-:Y:S02]  /*54d0*/  FMNMX.FTZ R65, R8, R65, !PT ;  /* 0x0000004108417209 */ /* 0x000fe40007810000 */
[C---:B------:R-:W-:Y:S02]  /*54e0*/  ISETP.GT.AND P2, PT, R63.reuse, 0x18, PT ;  /* 0x000000183f00780c */ /* 0x040fe40003f44270 */
[----:B------:R-:W2:Y:S01]  /*54f0*/  MUFU.TANH R12, R12 ;  /* 0x0000000c000c7308 */ /* 0x000ea20000002400 */
[----:B0-----:R-:W-:Y:S02]  /*5500*/  FSEL R10, R10, -INF , P3 ;  /* 0xff8000000a0a7808 */ /* 0x001fe40001800000 */
[----:B------:R-:W-:Y:S02]  /*5510*/  FMNMX.FTZ R65, R74, R65, !PT ;  /* 0x000000414a417209 */ /* 0x000fe40007810000 */
[----:B------:R-:W-:Y:S02]  /*5520*/  ISETP.GT.AND P3, PT, R63, 0x19, PT ;  /* 0x000000193f00780c */ /* 0x000fe40003f64270 */
[----:B------:R-:W-:Y:S01]  /*5530*/  FMNMX.FTZ R65, R10, R65, !PT ;  /* 0x000000410a417209 */ /* 0x000fe20007810000 */
[----:B------:R-:W0:Y:S01]  /*5540*/  MUFU.TANH R13, R13 ;  /* 0x0000000d000d7308 */ /* 0x000e220000002400 */
[----:B---3--:R-:W-:-:S02]  /*5550*/  FSEL R78, R11, -INF , P2 ;  /* 0xff8000000b4e7808 */ /* 0x008fc40001000000 */
[----:B------:R-:W-:Y:S02]  /*5560*/  ISETP.GT.AND P2, PT, R63, 0x20, PT ;  /* 0x000000203f00780c */ /* 0x000fe40003f44270 */
[----:B------:R-:W-:-:S03]  /*5570*/  FMNMX.FTZ R65, R78, R65, !PT ;  /* 0x000000414e417209 */ /* 0x000fc60007810000 */
[----:B------:R-:W3:Y:S01]  /*5580*/  MUFU.TANH R14, R14 ;  /* 0x0000000e000e7308 */ /* 0x000ee20000002400 */
[----:B--2---:R-:W-:Y:S02]  /*5590*/  FSEL R12, R12, -INF , P3 ;  /* 0xff8000000c0c7808 */ /* 0x004fe40001800000 */
[----:B----4-:R-:W-:Y:S02]  /*55a0*/  FMNMX.FTZ R24, R24, R55, !PT ;  /* 0x0000003718187209 */ /* 0x010fe40007810000 */
[----:B------:R-:W-:Y:S02]  /*55b0*/  ISETP.GT.AND P3, PT, R63, 0x21, PT ;  /* 0x000000213f00780c */ /* 0x000fe40003f64270 */
[----:B------:R-:W-:Y:S01]  /*55c0*/  FMNMX.FTZ R65, R12, R65, !PT ;  /* 0x000000410c417209 */ /* 0x000fe20007810000 */
[----:B------:R-:W2:Y:S01]  /*55d0*/  MUFU.TANH R20, R20 ;  /* 0x0000001400147308 */ /* 0x000ea20000002400 */
[----:B0-----:R-:W-:Y:S01]  /*55e0*/  FSEL R82, R13, -INF , P2 ;  /* 0xff8000000d527808 */ /* 0x001fe20001000000 */
[----:B-1----:R-:W-:Y:S01]  /*55f0*/  FMUL.FTZ R55, R24, R15 ;  /* 0x0000000f18377220 */ /* 0x002fe20000410000 */
[----:B------:R-:W-:-:S02]  /*5600*/  ISETP.GT.AND P2, PT, R63, 0x28, PT ;  /* 0x000000283f00780c */ /* 0x000fc40003f44270 */
[----:B------:R-:W-:Y:S02]  /*5610*/  FMNMX.FTZ R65, R82, R65, !PT ;  /* 0x0000004152417209 */ /* 0x000fe40007810000 */
[----:B------:R-:W-:Y:S01]  /*5620*/  FSETP.NEU.FTZ.AND P1, PT, R24, -INF , PT ;  /* 0xff8000001800780b */ /* 0x000fe20003f3d000 */
[----:B------:R-:W0:Y:S01]  /*5630*/  MUFU.TANH R21, R21 ;  /* 0x0000001500157308 */ /* 0x000e220000002400 */
[----:B---3--:R-:W-:Y:S02]  /*5640*/  FSEL R14, R14, -INF , P3 ;  /* 0xff8000000e0e7808 */ /* 0x008fe40001800000 */
[----:B------:R-:W-:Y:S02]  /*5650*/  ISETP.GT.AND P3, PT, R63, 0x29, PT ;  /* 0x000000293f00780c */ /* 0x000fe40003f64270 */
[----:B------:R-:W-:Y:S02]  /*5660*/  FMNMX.FTZ R65, R14, R65, !PT ;  /* 0x000000410e417209 */ /* 0x000fe40007810000 */
[----:B------:R-:W-:Y:S01]  /*5670*/  FSEL R55, R55, RZ, P1 ;  /* 0x000000ff37377208 */ /* 0x000fe20000800000 */
[----:B------:R-:W1:Y:S01]  /*5680*/  MUFU.TANH R25, R25 ;  /* 0x0000001900197308 */ /* 0x000e620000002400 */
[----:B--2---:R-:W-:-:S02]  /*5690*/  FSEL R20, R20, -INF , P2 ;  /* 0xff80000014147808 */ /* 0x004fc40001000000 */
[----:B------:R-:W-:Y:S01]  /*56a0*/  ISETP.GT.AND P2, PT, R63, 0x30, PT ;  /* 0x000000303f00780c */ /* 0x000fe20003f44270 */
[--C-:B------:R-:W-:Y:S01]  /*56b0*/  FFMA.FTZ R11, R124, R15, -R55.reuse ;  /* 0x0000000f7c0b7223 */ /* 0x100fe20000010837 */
[----:B------:R-:W-:Y:S01]  /*56c0*/  FMNMX.FTZ R65, R20, R65, !PT ;  /* 0x0000004114417209 */ /* 0x000fe20007810000 */
[-CC-:B------:R-:W-:Y:S01]  /*56d0*/  FFMA.FTZ R140, R120, R15.reuse, -R55.reuse ;  /* 0x0000000f788c7223 */ /* 0x180fe20000010837 */
[-CC-:B------:R-:W-:Y:S01]  /*56e0*/  FFMA.FTZ R13, R52, R15.reuse, -R55.reuse ;  /* 0x0000000f340d7223 */ /* 0x180fe20000010837 */
[----:B------:R-:W2:Y:S01]  /*56f0*/  MUFU.TANH R26, R26 ;  /* 0x0000001a001a7308 */ /* 0x000ea20000002400 */
[----:B0-----:R-:W-:Y:S01]  /*5700*/  FSEL R86, R21, -INF , P3 ;  /* 0xff80000015567808 */ /* 0x001fe20001800000 */
[-CC-:B------:R-:W-:Y:S01]  /*5710*/  FFMA.FTZ R142, R50, R15.reuse, -R55.reuse ;  /* 0x0000000f328e7223 */ /* 0x180fe20000010837 */
[----:B------:R-:W-:Y:S01]  /*5720*/  ISETP.GT.AND P3, PT, R63, 0x31, PT ;  /* 0x000000313f00780c */ /* 0x000fe20003f64270 */
[--C-:B------:R-:W-:Y:S01]  /*5730*/  FFMA.FTZ R21, R34, R15, -R55.reuse ;  /* 0x0000000f22157223 */ /* 0x100fe20000010837 */
[----:B------:R-:W-:Y:S01]  /*5740*/  FMNMX.FTZ R65, R86, R65, !PT ;  /* 0x0000004156417209 */ /* 0x000fe20007810000 */
[-CC-:B------:R-:W-:Y:S01]  /*5750*/  FFMA.FTZ R146, R126, R15.reuse, -R55.reuse ;  /* 0x0000000f7e927223 */ /* 0x180fe20000010837 */
[-CC-:B------:R-:W-:Y:S01]  /*5760*/  FFMA.FTZ R7, R132, R15.reuse, -R55.reuse ;  /* 0x0000000f84077223 */ /* 0x180fe20000010837 */
[----:B------:R-:W0:Y:S01]  /*5770*/  MUFU.TANH R27, R27 ;  /* 0x0000001b001b7308 */ /* 0x000e220000002400 */
[----:B-1----:R-:W-:Y:S01]  /*5780*/  FSEL R124, R25, -INF , P2 ;  /* 0xff800000197c7808 */ /* 0x002fe20001000000 */
[-CC-:B------:R-:W-:Y:S01]  /*5790*/  FFMA.FTZ R132, R42, R15.reuse, -R55.reuse ;  /* 0x0000000f2a847223 */ /* 0x180fe20000010837 */
[C---:B------:R-:W-:Y:S01]  /*57a0*/  ISETP.GT.AND P2, PT, R63.reuse, 0x38, PT ;  /* 0x000000383f00780c */ /* 0x040fe20003f44270 */
[--C-:B------:R-:W-:Y:S01]  /*57b0*/  FFMA.FTZ R148, R136, R15, -R55.reuse ;  /* 0x0000000f88947223 */ /* 0x100fe20000010837 */
[----:B------:R-:W-:Y:S01]  /*57c0*/  FMNMX.FTZ R65, R124, R65, !PT ;  /* 0x000000417c417209 */ /* 0x000fe20007810000 */
[-CC-:B------:R-:W-:Y:S01]  /*57d0*/  FFMA.FTZ R136, R36, R15.reuse, -R55.reuse ;  /* 0x0000000f24887223 */ /* 0x180fe20000010837 */
[-CC-:B------:R-:W-:Y:S01]  /*57e0*/  FFMA.FTZ R57, R134, R15.reuse, -R55.reuse ;  /* 0x0000000f86397223 */ /* 0x180fe20000010837 */
[----:B------:R-:W1:Y:S01]  /*57f0*/  MUFU.TANH R28, R28 ;  /* 0x0000001c001c7308 */ /* 0x000e620000002400 */
[----:B--2---:R-:W-:Y:S01]  /*5800*/  FSEL R26, R26, -INF , P3 ;  /* 0xff8000001a1a7808 */ /* 0x004fe20001800000 */
[-CC-:B------:R-:W-:Y:S01]  /*5810*/  FFMA.FTZ R134, R48, R15.reuse, -R55.reuse ;  /* 0x0000000f30867223 */ /* 0x180fe20000010837 */
[----:B------:R-:W-:Y:S01]  /*5820*/  ISETP.GT.AND P3, PT, R63, 0x39, PT ;  /* 0x000000393f00780c */ /* 0x000fe20003f64270 */
[--C-:B------:R-:W-:Y:S01]  /*5830*/  FFMA.FTZ R9, R128, R15, -R55.reuse ;  /* 0x0000000f80097223 */ /* 0x100fe20000010837 */
[----:B------:R-:W-:Y:S01]  /*5840*/  FMNMX.FTZ R65, R26, R65, !PT ;  /* 0x000000411a417209 */ /* 0x000fe20007810000 */
[-CC-:B------:R-:W-:Y:S01]  /*5850*/  FFMA.FTZ R128, R54, R15.reuse, -R55.reuse ;  /* 0x0000000f36807223 */ /* 0x180fe20000010837 */
[----:B------:R-:W-:Y:S01]  /*5860*/  FSEL R48, R24, RZ, P1 ;  /* 0x000000ff18307208 */ /* 0x000fe20000800000 */
[----:B------:R-:W2:Y:S01]  /*5870*/  MUFU.TANH R29, R29 ;  /* 0x0000001d001d7308 */ /* 0x000ea20000002400 */
[----:B0-----:R-:W-:Y:S01]  /*5880*/  FSEL R120, R27, -INF , P2 ;  /* 0xff8000001b787808 */ /* 0x001fe20001000000 */
[----:B------:R-:W-:Y:S01]  /*5890*/  FFMA.FTZ R27, R40, R15, -R55 ;  /* 0x0000000f281b7223 */ /* 0x000fe20000010837 */
[C---:B------:R-:W-:Y:S01]  /*58a0*/  ISETP.GT.AND P2, PT, R63.reuse, 0x40, PT ;  /* 0x000000403f00780c */ /* 0x040fe20003f44270 */
[----:B------:R-:W-:Y:S01]  /*58b0*/  FADD.FTZ R48, -R48, R3 ;  /* 0x0000000330307221 */ /* 0x000fe20000010100 */
[----:B------:R-:W-:Y:S01]  /*58c0*/  FMNMX.FTZ R65, R120, R65, !PT ;  /* 0x0000004178417209 */ /* 0x000fe20007810000 */
[-CC-:B------:R-:W-:Y:S01]  /*58d0*/  FFMA.FTZ R150, R138, R15.reuse, -R55.reuse ;  /* 0x0000000f8a967223 */ /* 0x180fe20000010837 */
[-CC-:B------:R-:W-:Y:S01]  /*58e0*/  FFMA.FTZ R144, R130, R15.reuse, -R55.reuse ;  /* 0x0000000f82907223 */ /* 0x180fe20000010837 */
[----:B------:R-:W0:Y:S01]  /*58f0*/  MUFU.TANH R30, R30 ;  /* 0x0000001e001e7308 */ /* 0x000e220000002400 */
[----:B-1----:R-:W-:Y:S01]  /*5900*/  FSEL R28, R28, -INF , P3 ;  /* 0xff8000001c1c7808 */ /* 0x002fe20001800000 */
[-C--:B------:R-:W-:Y:S01]  /*5910*/  FMUL.FTZ R48, R48, R15.reuse ;  /* 0x0000000f30307220 */ /* 0x080fe20000410000 */
[----:B------:R-:W-:Y:S01]  /*5920*/  ISETP.GT.AND P3, PT, R63, 0x41, PT ;  /* 0x000000413f00780c */ /* 0x000fe20003f64270 */
        /* <DEDUP_REMOVED lines=8> */
[----:B------:R-:W-:Y:S01]  /*59b0*/  FFMA.FTZ R122, R122, R15, -R55 ;  /* 0x0000000f7a7a7223 */ /* 0x000fe20000010837 */
[----:B------:R-:W-:-:S03]  /*59c0*/  FMNMX.FTZ R65, R52, R65, !PT ;  /* 0x0000004134417209 */ /* 0x000fc60007810000 */
[----:B------:R-:W2:Y:S01]  /*59d0*/  MUFU.TANH R33, R33 ;  /* 0x0000002100217308 */ /* 0x000ea20000002400 */
[----:B0-----:R-:W-:Y:S02]  /*59e0*/  FSEL R30, R30, -INF , P3 ;  /* 0xff8000001e1e7808 */ /* 0x001fe40001800000 */
[----:B------:R-:W-:Y:S02]  /*59f0*/  ISETP.GT.AND P3, PT, R63, 0x49, PT ;  /* 0x000000493f00780c */ /* 0x000fe40003f64270 */
[----:B------:R-:W-:-:S03]  /*5a00*/  FMNMX.FTZ R65, R30, R65, !PT ;  /* 0x000000411e417209 */ /* 0x000fc60007810000 */
[----:B------:R-:W0:Y:S01]  /*5a10*/  MUFU.TANH R35, R35 ;  /* 0x0000002300237308 */ /* 0x000e220000002400 */
[----:B-1----:R-:W-:Y:S01]  /*5a20*/  FSEL R50, R31, -INF , P2 ;  /* 0xff8000001f327808 */ /* 0x002fe20001000000 */
[----:B------:R-:W-:Y:S01]  /*5a30*/  FFMA.FTZ R31, R62, R15, -R55 ;  /* 0x0000000f3e1f7223 */ /* 0x000fe20000010837 */
[----:B------:R-:W-:Y:S02]  /*5a40*/  ISETP.GT.AND P2, PT, R63, 0x50, PT ;  /* 0x000000503f00780c */ /* 0x000fe40003f44270 */
[----:B------:R-:W-:-:S03]  /*5a50*/  FMNMX.FTZ R65, R50, R65, !PT ;  /* 0x0000004132417209 */ /* 0x000fc60007810000 */
[----:B------:R-:W1:Y:S01]  /*5a60*/  MUFU.TANH R37, R37 ;  /* 0x0000002500257308 */ /* 0x000e620000002400 */
[----:B--2---:R-:W-:Y:S01]  /*5a70*/  FSEL R34, R33, -INF , P3 ;  /* 0xff80000021227808 */ /* 0x004fe20001800000 */
[----:B------:R-:W-:Y:S01]  /*5a80*/  FFMA.FTZ R33, R64, R15, -R55 ;  /* 0x0000000f40217223 */ /* 0x000fe20000010837 */
[----:B------:R-:W-:Y:S02]  /*5a90*/  ISETP.GT.AND P3, PT, R63, 0x51, PT ;  /* 0x000000513f00780c */ /* 0x000fe40003f64270 */
[----:B------:R-:W-:-:S03]  /*5aa0*/  FMNMX.FTZ R25, R34, R65, !PT ;  /* 0x0000004122197209 */ /* 0x000fc60007810000 */
[----:B------:R-:W2:Y:S01]  /*5ab0*/  MUFU.TANH R39, R39 ;  /* 0x0000002700277308 */ /* 0x000ea20000002400 */
[----:B0-----:R-:W-:Y:S01]  /*5ac0*/  FSEL R126, R35, -INF , P2 ;  /* 0xff800000237e7808 */ /* 0x001fe20001000000 */
[--C-:B------:R-:W-:Y:S01]  /*5ad0*/  FFMA.FTZ R35, R76, R15, -R55.reuse ;  /* 0x0000000f4c237223 */ /* 0x100fe20000010837 */
[----:B------:R-:W-:Y:S02]  /*5ae0*/  ISETP.GT.AND P2, PT, R63, 0x58, PT ;  /* 0x000000583f00780c */ /* 0x000fe40003f44270 */
[----:B------:R-:W-:Y:S01]  /*5af0*/  FMNMX.FTZ R6, R126, R25, !PT ;  /* 0x000000197e067209 */ /* 0x000fe20007810000 */
[-CC-:B------:R-:W-:Y:S01]  /*5b00*/  FFMA.FTZ R25, R32, R15.reuse, -R55.reuse ;  /* 0x0000000f20197223 */ /* 0x180fe20000010837 */
[-CC-:B------:R-:W-:Y:S01]  /*5b10*/  FFMA.FTZ R32, R72, R15.reuse, -R55.reuse ;  /* 0x0000000f48207223 */ /* 0x180fe20000010837 */
[----:B------:R-:W0:Y:S01]  /*5b20*/  MUFU.TANH R41, R41 ;  /* 0x0000002900297308 */ /* 0x000e220000002400 */
[----:B-1----:R-:W-:Y:S01]  /*5b30*/  FSEL R65, R37, -INF , P3 ;  /* 0xff80000025417808 */ /* 0x002fe20001800000 */
[----:B------:R-:W-:Y:S01]  /*5b40*/  FFMA.FTZ R37, R60, R15, -R55 ;  /* 0x0000000f3c257223 */ /* 0x000fe20000010837 */
[----:B------:R-:W-:-:S02]  /*5b50*/  ISETP.GT.AND P3, PT, R63, 0x59, PT ;  /* 0x000000593f00780c */ /* 0x000fc40003f64270 */
        /* <DEDUP_REMOVED lines=39> */
[----:B------:R-:W-:Y:S01]  /*5dd0*/  MUFU.EX2 R148, R148 ;  /* 0x0000009400947308 */ /* 0x000fe20000000800 */
[----:B--2---:R-:W-:-:S04]  /*5de0*/  FSEL R44, R61, -INF , P3 ;  /* 0xff8000003d2c7808 */ /* 0x004fc80001800000 */
[----:B------:R-:W-:-:S03]  /*5df0*/  FMNMX.FTZ R29, R44, R29, !PT ;  /* 0x0000001d2c1d7209 */ /* 0x000fc60007810000 */
[----:B------:R-:W-:Y:S02]  /*5e00*/  MUFU.EX2 R150, R150 ;  /* 0x0000009600967308 */ /* 0x000fe40000000800 */
[----:B------:R-:W0:Y:S06]  /*5e10*/  SHFL.BFLY PT, R6, R29, 0x2, 0x1f ;  /* 0x0c401f001d067f89 */ /* 0x000e2c00000e0000 */
        /* <DEDUP_REMOVED lines=8> */
[----:B0-----:R-:W-:-:S07]  /*5ea0*/  FMNMX.FTZ R6, R36, R29, !PT ;  /* 0x0000001d24067209 */ /* 0x001fce0007810000 */
[----:B------:R-:W-:Y:S01]  /*5eb0*/  MUFU.EX2 R13, R13 ;  /* 0x0000000d000d7308 */ /* 0x000fe20000000800 */
[-C--:B------:R-:W-:Y:S01]  /*5ec0*/  FFMA.FTZ R29, R84, R15.reuse, -R55 ;  /* 0x0000000f541d7223 */ /* 0x080fe20000010837 */
[C---:B------:R-:W-:Y:S01]  /*5ed0*/  FSETP.NEU.FTZ.AND P2, PT, R6.reuse, -INF , PT ;  /* 0xff8000000600780b */ /* 0x040fe20003f5d000 */
[----:B------:R-:W-:-:S03]  /*5ee0*/  FMUL.FTZ R49, R6, R15 ;  /* 0x0000000f06317220 */ /* 0x000fc60000410000 */
[----:B------:R-:W-:Y:S02]  /*5ef0*/  FSEL R3, R6, RZ, P2 ;  /* 0x000000ff06037208 */ /* 0x000fe40001000000 */
[----:B------:R-:W-:Y:S01]  /*5f00*/  MUFU.EX2 R142, R142 ;  /* 0x0000008e008e7308 */ /* 0x000fe20000000800 */
[----:B------:R-:W-:Y:S02]  /*5f10*/  FSEL R49, R49, RZ, P2 ;  /* 0x000000ff31317208 */ /* 0x000fe40001000000 */
[----:B------:R-:W-:-:S03]  /*5f20*/  FADD.FTZ R54, -R3, R4 ;  /* 0x0000000403367221 */ /* 0x000fc60000010100 */
[-CC-:B------:R-:W-:Y:S01]  /*5f30*/  FFMA.FTZ R46, R5, R15.reuse, -R49.reuse ;  /* 0x0000000f052e7223 */ /* 0x180fe20000010831 */
[-CC-:B------:R-:W-:Y:S01]  /*5f40*/  FFMA.FTZ R149, R66, R15.reuse, -R49.reuse ;  /* 0x0000000f42957223 */ /* 0x180fe20000010831 */
[-C--:B------:R-:W-:Y:S01]  /*5f50*/  FMUL.FTZ R3, R54, R15.reuse ;  /* 0x0000000f36037220 */ /* 0x080fe20000410000 */
        /* <DEDUP_REMOVED lines=16> */
[----:B------:R-:W1:Y:S01]  /*6060*/  MUFU.EX2 R3, R3 ;  /* 0x0000000300037308 */ /* 0x000e620000000800 */
[----:B0-----:R-:W-:Y:S01]  /*6070*/  FFMA.FTZ R5, R4, R2, R57 ;  /* 0x0000000204057223 */ /* 0x001fe20000010039 */
        /* <DEDUP_REMOVED lines=15> */
[----:B-1----:R-:W-:Y:S01]  /*6170*/  FFMA.FTZ R0, R3, R0, R46 ;  /* 0x0000000003007223 */ /* 0x002fe2000001002e */
[----:B------:R-:W-:Y:S01]  /*6180*/  FADD.FTZ R2, R144, R53 ;  /* 0x0000003590027221 */ /* 0x000fe20000010000 */
[-CC-:B------:R-:W-:Y:S01]  /*6190*/  FFMA.FTZ R127, R47, R15.reuse, -R49.reuse ;  /* 0x0000000f2f7f7223 */ /* 0x180fe20000010831 */
[-CC-:B------:R-:W-:Y:S01]  /*61a0*/  FFMA.FTZ R40, R40, R15.reuse, -R49.reuse ;  /* 0x0000000f28287223 */ /* 0x180fe20000010831 */
[-CC-:B------:R-:W-:Y:S01]  /*61b0*/  FFMA.FTZ R121, R51, R15.reuse, -R49.reuse ;  /* 0x0000000f33797223 */ /* 0x180fe20000010831 */
[----:B------:R-:W-:Y:S01]  /*61c0*/  FADD.FTZ R53, R9, R2 ;  /* 0x0000000209357221 */ /* 0x000fe20000010000 */
[-C--:B------:R-:W-:Y:S01]  /*61d0*/  FFMA.FTZ R42, R42, R15.reuse, -R49 ;  /* 0x0000000f2a2a7223 */ /* 0x080fe20000010831 */
[----:B------:R-:W1:Y:S01]  /*61e0*/  MUFU.EX2 R8, R8 ;  /* 0x0000000800087308 */ /* 0x000e620000000800 */
[----:B0-----:R-:W-:Y:S01]  /*61f0*/  FADD.FTZ R0, R149, R0 ;  /* 0x0000000095007221 */ /* 0x001fe20000010000 */
[----:B------:R-:W-:Y:S01]  /*6200*/  FADD.FTZ R2, R146, R53 ;  /* 0x0000003592027221 */ /* 0x000fe20000010000 */
[-CC-:B------:R-:W-:Y:S01]  /*6210*/  FFMA.FTZ R123, R59, R15.reuse, -R49.reuse ;  /* 0x0000000f3b7b7223 */ /* 0x180fe20000010831 */
[----:B------:R-:W-:-:S02]  /*6220*/  FFMA.FTZ R44, R44, R15, -R49 ;  /* 0x0000000f2c2c7223 */ /* 0x000fc40000010831 */
[----:B------:R-:W-:Y:S02]  /*6230*/  FADD.FTZ R53, R11, R2 ;  /* 0x000000020b357221 */ /* 0x000fe40000010000 */
[----:B------:R-:W0:Y:S01]  /*6240*/  MUFU.EX2 R145, R145 ;  /* 0x0000009100917308 */ /* 0x000e220000000800 */
[----:B--2---:R-:W-:Y:S01]  /*6250*/  FADD.FTZ R5, R151, R0 ;  /* 0x0000000097057221 */ /* 0x004fe20000010000 */
[----:B------:R-:W-:-:S04]  /*6260*/  FADD.FTZ R2, R140, R53 ;  /* 0x000000358c027221 */ /* 0x000fc80000010000 */
[----:B------:R-:W-:Y:S02]  /*6270*/  FADD.FTZ R53, R13, R2 ;  /* 0x000000020d357221 */ /* 0x000fe40000010000 */
[----:B------:R-:W2:Y:S01]  /*6280*/  MUFU.EX2 R10, R10 ;  /* 0x0000000a000a7308 */ /* 0x000ea20000000800 */
[----:B-1----:R-:W-:Y:S01]  /*6290*/  FADD.FTZ R0, R8, R5 ;  /* 0x0000000508007221 */ /* 0x002fe20000010000 */
[----:B------:R-:W-:-:S06]  /*62a0*/  FADD.FTZ R2, R142, R53 ;  /* 0x000000358e027221 */ /* 0x000fcc0000010000 */
        /* <DEDUP_REMOVED lines=94> */
[----:B-1----:R-:W-:-:S03]  /*6890*/  FADD.FTZ R2, R122, R5 ;  /* 0x000000057a027221 */ /* 0x002fc60000010000 */
[----:B0-----:R-:W-:Y:S01]  /*68a0*/  FADD.FTZ R0, R44, R0 ;  /* 0x000000002c007221 */ /* 0x001fe20000010000 */
[----:B------:R-:W-:Y:S06]  /*68b0*/  @!P0 BRA `(.L_x_2134) ;  /* 0x0000000000048947 */ /* 0x000fec0003800000 */
[----:B------:R-:W-:Y:S01]  /*68c0*/  BPT.TRAP 0x1 ;  /* 0x000000040000795c */ /* 0x000fe20000300000 */
.L_x_2134:
[----:B------:R-:W-:Y:S01]  /*68d0*/  UISETP.GT.AND UP0, UPT, UR25, UR23, UPT ;  /* 0x000000171900728c */ /* 0x000fe2000bf04270 */
[-C--:B------:R-:W-:Y:S01]  /*68e0*/  FMUL.FTZ R88, R88, R4.reuse ;  /* 0x0000000458587220 */ /* 0x080fe20000410000 */
[----:B------:R-:W-:Y:S01]  /*68f0*/  ULEA UR6, UR24, UR45, 0x3 ;  /* 0x0000002d18067291 */ /* 0x000fe2000f8e183f */
[-C--:B------:R-:W-:Y:S01]  /*6900*/  FMUL.FTZ R89, R89, R4.reuse ;  /* 0x0000000459597220 */ /* 0x080fe20000410000 */
[----:B------:R-:W-:Y:S01]  /*6910*/  UIADD3 UR7, UR25, -0x1, URZ ;  /* 0xffffffff19077890 */ /* 0x000fe2000fffe03f */
[-C--:B------:R-:W-:Y:S01]  /*6920*/  FMUL.FTZ R92, R92, R4.reuse ;  /* 0x000000045c5c7220 */ /* 0x080fe20000410000 */
[----:B------:R-:W-:Y:S01]  /*6930*/  UIADD3 UR6, UR6, 0x16860, URZ ;  /* 0x0001686006067890 */ /* 0x000fe2000fffe03f */
[----:B------:R-:W-:Y:S01]  /*6940*/  PLOP3.LUT P1, PT, PT, PT, UP0, 0x80, 0x0 ;  /* 0x000000000000781c */ /* 0x000fe20003f2f008 */
[----:B------:R-:W-:Y:S01]  /*6950*/  UMOV UR26, UR37 ;  /* 0x00000025001a7c82 */ /* 0x000fe20008000000 */
[----:B------:R-:W-:Y:S01]  /*6960*/  UMOV UR24, UR38 ;  /* 0x0000002600187c82 */ /* 0x000fe20008000000 */
[----:B------:R-:W-:Y:S01]  /*6970*/  UPRMT UR6, UR43, 0x654, UR6 ;  /* 0x000006542b067896 */ /* 0x000fe20008000006 */
[-C--:B------:R-:W-:Y:S01]  /*6980*/  FMUL.FTZ R93, R93, R4.reuse ;  /* 0x000000045d5d7220 */ /* 0x080fe20000410000 */
[----:B------:R-:W-:Y:S01]  /*6990*/  UMOV UR25, UR7 ;  /* 0x0000000700197c82 */ /* 0x000fe20008000000 */
        /* <DEDUP_REMOVED lines=64> */
[----:B------:R-:W-:-:S05]  /*6da0*/  UMOV UR25, UR7 ;  /* 0x0000000700197c82 */ /* 0x000fca0008000000 */
.L_x_2124:
[----:B------:R-:W-:-:S13]  /*6db0*/  ISETP.LE.AND P1, PT, RZ, UR25, PT ;  /* 0x00000019ff007c0c */ /* 0x000fda000bf23270 */
[----:B------:R-:W-:Y:S05]  /*6dc0*/  @!P1 BRA `(.L_x_2136) ;  /* 0x00000024004c9947 */ /* 0x000fea0003800000 */
[----:B------:R-:W-:Y:S01]  /*6dd0*/  MOV R4, R6 ;  /* 0x0000000600047202 */ /* 0x000fe20000000f00 */
[----:B------:R-:W-:Y:S01]  /*6de0*/  IMAD.MOV.U32 R3, RZ, RZ, R24 ;  /* 0x000000ffff037224 */ /* 0x000fe200078e0018 */
[----:B------:R-:W-:Y:S01]  /*6df0*/  UMOV UR22, UR37 ;  /* 0x0000002500167c82 */ /* 0x000fe20008000000 */
[----:B------:R-:W-:Y:S01]  /*6e00*/  UMOV UR21, UR38 ;  /* 0x0000002600157c82 */ /* 0x000fe20008000000 */
[----:B------:R-:W-:-:S05]  /*6e10*/  ULDC UR23, c[0x0][0x9d8] ;  /* 0x0002760000177ab9 */ /* 0x000fca0000000800 */
.L_x_2147:
[----:B------:R-:W-:Y:S01]  /*6e20*/  ISETP.NE.AND P2, PT, RZ, UR44, PT ;  /* 0x0000002cff007c0c */ /* 0x000fe2000bf45270 */
[----:B------:R-:W-:-:S04]  /*6e30*/  UISETP.NE.AND UP0, UPT, UR21, 0x1, UPT ;  /* 0x000000011500788c */ /* 0x000fc8000bf05270 */
[----:B------:R-:W-:-:S04]  /*6e40*/  USEL UR37, URZ, 0x1, UP0 ;  /* 0x000000013f257887 */ /* 0x000fc80008000000 */
[----:B------:R-:W-:-:S04]  /*6e50*/  ULOP3.LUT UR37, UR22, UR37, URZ, 0x3c, !UPT ;  /* 0x0000002516257292 */ /* 0x000fc8000f8e3c3f */
[----:B------:R-:W-:Y:S08]  /*6e60*/  @P2 BRA `(.L_x_2137) ;  /* 0x0000000000382947 */ /* 0x000ff00003800000 */
[----:B------:R-:W-:Y:S05]  /*6e70*/  @!P0 BRA `(.L_x_2138) ;  /* 0x0000000000048947 */ /* 0x000fea0003800000 */
[----:B------:R-:W-:Y:S01]  /*6e80*/  BPT.TRAP 0x1 ;  /* 0x000000040000795c */ /* 0x000fe20000300000 */
.L_x_2138:
        /* <DEDUP_REMOVED lines=9> */
.L_x_2139:
[----:B-1----:R-:W-:Y:S05]  /*6f20*/  @P1 BRA `(.L_x_2137) ;  /* 0x0000000000081947 */ /* 0x002fea0003800000 */
[----:B------:R-:W1:Y:S02]  /*6f30*/  SYNCS.PHASECHK.TRANS64.TRYWAIT P1, [UR6+0x16830], R5 ;  /* 0x01683005ff0075a7 */ /* 0x000e640008020146 */
[----:B-1----:R-:W-:Y:S05]  /*6f40*/  @!P1 BRA `(.L_x_2140) ;  /* 0x0000008800089947 */ /* 0x002fea0003800000 */
.L_x_2137:
        /* <DEDUP_REMOVED lines=28> */
.L_x_2142:
[----:B------:R-:W-:Y:S01]  /*7110*/  ULEA UR6, UR21, UR45, 0x3 ;  /* 0x0000002d15067291 */ /* 0x000fe2000f8e183f */
[----:B------:R-:W-:-:S05]  /*7120*/  IMAD.U32 R5, RZ, RZ, UR22 ;  /* 0x00000016ff057e24 */ /* 0x000fca000f8e00ff */
[----:B------:R-:W-:-:S04]  /*7130*/  SHF.L.U32 R5, R5, 0x1f, RZ ;  /* 0x0000001f05057819 */ /* 0x000fc800000006ff */
[----:B------:R0:W1:Y:S01]  /*7140*/  SYNCS.PHASECHK.TRANS64.TRYWAIT P1, [UR6+0x16850], R5 ;  /* 0x01685005ff0075a7 */ /* 0x0000620008020146 */
[----:B------:R-:W-:Y:S05]  /*7150*/  @!P0 BRA `(.L_x_2143) ;  /* 0x0000000000048947 */ /* 0x000fea0003800000 */
[----:B------:R-:W-:Y:S01]  /*7160*/  BPT.TRAP 0x1 ;  /* 0x000000040000795c */ /* 0x000fe20000300000 */
.L_x_2143:
[----:B-1----:R-:W-:Y:S05]  /*7170*/  @P1 BRA `(.L_x_2141) ;  /* 0x0000000000081947 */ /* 0x002fea0003800000 */
[----:B------:R-:W1:Y:S02]  /*7180*/  SYNCS.PHASECHK.TRANS64.TRYWAIT P1, [UR6+0x16850], R5 ;  /* 0x01685005ff0075a7 */ /* 0x000e640008020146 */
[----:B-1----:R-:W-:Y:S05]  /*7190*/  @!P1 BRA `(.L_x_2144) ;  /* 0x00000084008c9947 */ /* 0x002fea0003800000 */
.L_x_2141:
        /* <DEDUP_REMOVED lines=51> */
.L_x_2145:
        /* <DEDUP_REMOVED lines=199> */
[----:B-1----:R-:W-:Y:S02]  /*8140*/  FMNMX.FTZ R29, R7, R6, !PT ;  /* 0x00000006071d7209 */ /* 0x002fe40007810000 */
[----:B--2---:R-:W-:-:S03]  /*8150*/  FMNMX.FTZ R31, R27, R24, !PT ;  /* 0x000000181b1f7209 */ /* 0x004fc60007810000 */
        /* <DEDUP_REMOVED lines=11> */
[-C--:B------:R-:W-:Y:S01]  /*8210*/  FMUL.FTZ R3, R4, R15.reuse ;  /* 0x0000000f04037220 */ /* 0x080fe20000410000 */
[-CC-:B------:R-:W-:Y:S01]  /*8220*/  FFMA.FTZ R53, R10, R15.reuse, -R67.reuse ;  /* 0x0000000f0a357223 */ /* 0x180fe20000010843 */
        /* <DEDUP_REMOVED lines=24> */
[-C--:B------:R-:W-:Y:S01]  /*83b0*/  FFMA.FTZ R34, R128, R15.reuse, -R25 ;  /* 0x0000000f80227223 */ /* 0x080fe20000010819 */
[-C--:B------:R-:W-:Y:S01]  /*83c0*/  FFMA.FTZ R20, R130, R15.reuse, -R67 ;  /* 0x0000000f82147223 */ /* 0x080fe20000010843 */
[-C--:B------:R-:W-:Y:S01]  /*83d0*/  FFMA.FTZ R143, R44, R15.reuse, -R25 ;  /* 0x0000000f2c8f7223 */ /* 0x080fe20000010819 */
[-C--:B------:R-:W-:Y:S01]  /*83e0*/  FFMA.FTZ R47, R132, R15.reuse, -R67 ;  /* 0x0000000f842f7223 */ /* 0x080fe20000010843 */
[-C--:B------:R-:W-:Y:S01]  /*83f0*/  FFMA.FTZ R38, R46, R15.reuse, -R25 ;  /* 0x0000000f2e267223 */ /* 0x080fe20000010819 */
        /* <DEDUP_REMOVED lines=164> */
.L_x_2146:
[----:B------:R-:W-:Y:S01]  /*8e40*/  ULEA UR6, UR21, UR45, 0x3 ;  /* 0x0000002d15067291 */ /* 0x000fe2000f8e183f */
[----:B------:R-:W-:Y:S01]  /*8e50*/  ISETP.LT.AND P1, PT, RZ, UR25, PT ;  /* 0x00000019ff007c0c */ /* 0x000fe2000bf21270 */
[----:B------:R-:W-:Y:S01]  /*8e60*/  UIADD3 UR7, UR25, -0x1, URZ ;  /* 0xffffffff19077890 */ /* 0x000fe2000fffe03f */
[----:B------:R-:W-:Y:S01]  /*8e70*/  F2FP.F16.F32.PACK_AB R120, R9, R4 ;  /* 0x000000040978723e */ /* 0x000fe200000000ff */
[----:B------:R-:W-:Y:S01]  /*8e80*/  UIADD3 UR6, UR6, 0x16860, URZ ;  /* 0x0001686006067890 */ /* 0x000fe2000fffe03f */
[-C--:B------:R-:W-:Y:S01]  /*8e90*/  FMUL.FTZ R90, R90, R3.reuse ;  /* 0x000000035a5a7220 */ /* 0x080fe20000410000 */
        /* <DEDUP_REMOVED lines=68> */
[----:B------:R-:W-:Y:S01]  /*92e0*/  MOV R4, R6 ;  /* 0x0000000600047202 */ /* 0x000fe20000000f00 */
[----:B------:R-:W-:Y:S06]  /*92f0*/  @P1 BRA `(.L_x_2147) ;  /* 0xffffffd800c81947 */ /* 0x000fec000383ffff */
.L_x_2136:
[----:B------:R-:W-:Y:S06]  /*9300*/  BAR.ARV 0x8, 0x200 ;  /* 0x0208000000007b1d */ /* 0x000fec0000002000 */
[----:B------:R-:W-:Y:S05]  /*9310*/  @!P0 BRA `(.L_x_2148) ;  /* 0x0000000000048947 */ /* 0x000fea0003800000 */
[----:B------:R-:W-:Y:S01]  /*9320*/  BPT.TRAP 0x1 ;  /* 0x000000040000795c */ /* 0x000fe20000300000 */
.L_x_2148:
[----:B------:R-:W-:Y:S01]  /*9330*/  ULEA UR5, UR38, UR45, 0x3 ;  /* 0x0000002d26057291 */ /* 0x000fe2000f8e183f */
[----:B------:R-:W-:-:S05]  /*9340*/  IMAD.U32 R3, RZ, RZ, UR37 ;  /* 0x00000025ff037e24 */ /* 0x000fca000f8e00ff */
[----:B------:R-:W-:-:S04]  /*9350*/  SHF.L.U32 R3, R3, 0x1f, RZ ;  /* 0x0000001f03037819 */ /* 0x000fc800000006ff */
[----:B------:R0:W1:Y:S01]  /*9360*/  SYNCS.PHASECHK.TRANS64.TRYWAIT P1, [UR5+0x16850], R3 ;  /* 0x01685003ff0075a7 */ /* 0x0000620008020145 */
[----:B------:R-:W-:Y:S05]  /*9370*/  @!P0 BRA `(.L_x_2149) ;  /* 0x0000000000048947 */ /* 0x000fea0003800000 */
[----:B------:R-:W-:Y:S01]  /*9380*/  BPT.TRAP 0x1 ;  /* 0x000000040000795c */ /* 0x000fe20000300000 */
.L_x_2149:
[----:B-1----:R-:W-:Y:S05]  /*9390*/  @P1 BRA `(.L_x_2150) ;  /* 0x0000000000081947 */ /* 0x002fea0003800000 */
[----:B------:R-:W1:Y:S02]  /*93a0*/  SYNCS.PHASECHK.TRANS64.TRYWAIT P1, [UR5+0x16850], R3 ;  /* 0x01685003ff0075a7 */ /* 0x000e640008020145 */
[----:B-1----:R-:W-:Y:S05]  /*93b0*/  @!P1 BRA `(.L_x_2151) ;  /* 0x00000064001c9947 */ /* 0x002fea0003800000 */
.L_x_2150:
        /* <DEDUP_REMOVED lines=17> */
[----:B------:R-:W-:-:S03]  /*94d0*/  MOV R0, 0xff800000 ;  /* 0xff80000000007802 */ /* 0x000fc60000000f00 */
        /* <DEDUP_REMOVED lines=53> */
.L_x_2152:
        /* <DEDUP_REMOVED lines=42> */
.L_x_2116:
        /* <DEDUP_REMOVED lines=9> */
[----:B------:R-:W0:Y:S01]  /*9b60*/  LDC R32, c[0x0][0xbe8] ;  /* 0x0002fa00ff207b82 */ /* 0x000e220000000800 */
[----:B------:R-:W1:Y:S01]  /*9b70*/  S2R R5, SR_SWINHI ;  /* 0x0000000000057919 */ /* 0x000e620000002f00 */
[----:B------:R-:W-:Y:S01]  /*9b80*/  USHF.R.S32.HI UR12, URZ, 0x1f, UR42 ;  /* 0x0000001f3f0c7899 */ /* 0x000fe2000801142a */
[----:B------:R-:W-:Y:S01]  /*9b90*/  VIADD R37, R17, UR40 ;  /* 0x0000002811257c36 */ /* 0x000fe20008000000 */
[----:B------:R-:W-:Y:S01]  /*9ba0*/  ULDC.64 UR8, c[0x0][0xb90] ;  /* 0x0002e40000087ab9 */ /* 0x000fe20000000a00 */
[----:B------:R-:W-:Y:S01]  /*9bb0*/  USHF.R.S32.HI UR13, URZ, 0x1f, UR41 ;  /* 0x0000001f3f0d7899 */ /* 0x000fe20008011429 */
[----:B------:R-:W-:Y:S01]  /*9bc0*/  F2FP.F16.F32.PACK_AB R112, R113, R112 ;  /* 0x000000707170723e */ /* 0x000fe200000000ff */
[----:B------:R-:W-:Y:S01]  /*9bd0*/  UIMAD UR5, UR12, UR8, URZ ;  /* 0x000000080c0572a4 */ /* 0x000fe2000f8e023f */
[----:B------:R-:W-:Y:S01]  /*9be0*/  MOV R28, R37 ;  /* 0x00000025001c7202 */ /* 0x000fe20000000f00 */
        /* <DEDUP_REMOVED lines=13> */
[----:B------:R-:W-:Y:S01]  /*9cc0*/  F2FP.F16.F32.PACK_AB R115, R119, R118 ;  /* 0x000000767773723e */ /* 0x000fe200000000ff */
[----:B------:R-:W-:Y:S01]  /*9cd0*/  ULDC UR5, c[0x0][0xa88] ;  /* 0x0002a20000057ab9 */ /* 0x000fe20000000800 */
[----:B------:R-:W-:Y:S01]  /*9ce0*/  BAR.SYNC.DEFER_BLOCKING 0x1, 0x180 ;  /* 0x0046000000007b1d */ /* 0x000fe20000010000 */
[----:B0-----:R-:W-:Y:S01]  /*9cf0*/  ISETP.NE.AND P1, PT, R32, 0x1, PT ;  /* 0x000000012000780c */ /* 0x001fe20003f25270 */
[----:B------:R-:W-:-:S04]  /*9d00*/  IMAD.U32 R34, RZ, RZ, UR8 ;  /* 0x00000008ff227e24 */ /* 0x000fc8000f8e00ff */
[----:B------:R-:W-:Y:S01]  /*9d10*/  ULDC.64 UR8, c[0x0][0xae8] ;  /* 0x0002ba0000087ab9 */ /* 0x000fe20000000a00 */
[----:B------:R-:W-:Y:S01]  /*9d20*/  ULDC.64 UR10, c[0x0][0xaf0] ;  /* 0x0002bc00000a7ab9 */ /* 0x000fe20000000a00 */
[----:B------:R-:W-:Y:S02]  /*9d30*/  MOV R2, R26 ;  /* 0x0000001a00027202 */ /* 0x000fe40000000f00 */
[----:B-1----:R-:W-:Y:S01]  /*9d40*/  MOV R3, R5 ;  /* 0x0000000500037202 */ /* 0x002fe20000000f00 */
[----:B------:R-:W-:-:S03]  /*9d50*/  IMAD R5, R22, 0x40, R19 ;  /* 0x0000004016057824 */ /* 0x000fc600078e0213 */
[----:B------:R-:W0:Y:S01]  /*9d60*/  @P1 LDC R20, c[0x0][0xbec] ;  /* 0x0002fb00ff141b82 */ /* 0x000e220000000800 */
[----:B------:R-:W-:-:S04]  /*9d70*/  IMAD.WIDE R10, R155, 0x2, R2 ;  /* 0x000000029b0a7825 */ /* 0x000fc800078e0202 */
[----:B------:R-:W-:Y:S01]  /*9d80*/  IMAD.WIDE R2, R5, 0x2, R2 ;  /* 0x0000000205027825 */ /* 0x000fe200078e0202 */
[C---:B------:R-:W-:Y:S02]  /*9d90*/  LOP3.LUT R4, R10.reuse, 0x380, RZ, 0xc0, !PT ;  /* 0x000003800a047812 */ /* 0x040fe400078ec0ff */
[----:B------:R-:W1:Y:S01]  /*9da0*/  @P1 LDC R35, c[0x0][0xbf0] ;  /* 0x0002fc00ff231b82 */ /* 0x000e620000000800 */
[----:B------:R-:W-:Y:S02]  /*9db0*/  IADD3 R33, P0, R10, 0x60, RZ ;  /* 0x000000600a217810 */ /* 0x000fe40007f1e0ff */
[----:B------:R-:W-:Y:S02]  /*9dc0*/  SHF.R.U64 R5, R4, 0x3, RZ ;  /* 0x0000000304057819 */ /* 0x000fe400000012ff */
[----:B------:R-:W-:Y:S01]  /*9dd0*/  LOP3.LUT R4, R33, 0x380, RZ, 0xc0, !PT ;  /* 0x0000038021047812 */ /* 0x000fe200078ec0ff */
[----:B------:R-:W-:Y:S01]  /*9de0*/  IMAD.X R9, RZ, RZ, R11, P0 ;  /* 0x000000ffff097224 */ /* 0x000fe200000e060b */
[----:B------:R-:W-:-:S02]  /*9df0*/  IADD3 R31, P2, R10, 0x40, RZ ;  /* 0x000000400a1f7810 */ /* 0x000fc40007f5e0ff */
[----:B------:R-:W-:Y:S02]  /*9e00*/  SHF.R.U64 R4, R4, 0x3, RZ ;  /* 0x0000000304047819 */ /* 0x000fe400000012ff */
[----:B------:R-:W-:Y:S01]  /*9e10*/  IADD3 R29, P3, R10, 0x20, RZ ;  /* 0x000000200a1d7810 */ /* 0x000fe20007f7e0ff */
[----:B------:R-:W-:Y:S01]  /*9e20*/  IMAD.X R7, RZ, RZ, R11, P2 ;  /* 0x000000ffff077224 */ /* 0x000fe200010e060b */
[----:B------:R-:W-:Y:S02]  /*9e30*/  LOP3.LUT R6, R31, 0x380, RZ, 0xc0, !PT ;  /* 0x000003801f067812 */ /* 0x000fe400078ec0ff */
[----:B------:R-:W-:Y:S01]  /*9e40*/  LOP3.LUT R8, R4, R33, RZ, 0x3c, !PT ;  /* 0x0000002104087212 */ /* 0x000fe200078e3cff */
[----:B0-----:R-:W-:Y:S01]  /*9e50*/  @P1 IMAD.HI.U32 R20, R37, R20, RZ ;  /* 0x0000001425141227 */ /* 0x001fe200078e00ff */
[----:B------:R-:W-:Y:S02]  /*9e60*/  SHF.R.U64 R6, R6, 0x3, RZ ;  /* 0x0000000306067819 */ /* 0x000fe400000012ff */
[----:B------:R-:W-:-:S02]  /*9e70*/  LOP3.LUT R4, R29, 0x380, RZ, 0xc0, !PT ;  /* 0x000003801d047812 */ /* 0x000fc400078ec0ff */
[----:B------:R-:W-:Y:S02]  /*9e80*/  LOP3.LUT R6, R6, R31, RZ, 0x3c, !PT ;  /* 0x0000001f06067212 */ /* 0x000fe400078e3cff */
[----:B------:R-:W-:Y:S02]  /*9e90*/  SHF.R.U64 R4, R4, 0x3, RZ ;  /* 0x0000000304047819 */ /* 0x000fe400000012ff */
[----:B------:R-:W-:Y:S02]  /*9ea0*/  IADD3 R31, P2, R2, 0x3000, RZ ;  /* 0x00003000021f7810 */ /* 0x000fe40007f5e0ff */
[----:B------:R-:W-:Y:S02]  /*9eb0*/  LOP3.LUT R4, R4, R29, RZ, 0x3c, !PT ;  /* 0x0000001d04047212 */ /* 0x000fe400078e3cff */
[----:B------:R-:W-:Y:S01]  /*9ec0*/  LOP3.LUT R29, R31, 0x380, RZ, 0xc0, !PT ;  /* 0x000003801f1d7812 */ /* 0x000fe200078ec0ff */
[----:B------:R-:W-:Y:S01]  /*9ed0*/  IMAD.X R21, RZ, RZ, R3, P2 ;  /* 0x000000ffff157224 */ /* 0x000fe200010e0603 */
[----:B-1----:R-:W-:-:S02]  /*9ee0*/  @P1 SHF.R.U32.HI R28, RZ, R35, R20 ;  /* 0x00000023ff1c1219 */ /* 0x002fc40000011614 */
[----:B------:R-:W-:Y:S02]  /*9ef0*/  SHF.R.U64 R20, R29, 0x3, RZ ;  /* 0x000000031d147819 */ /* 0x000fe400000012ff */
[----:B------:R-:W-:Y:S01]  /*9f00*/  LOP3.LUT R10, R5, R10, RZ, 0x3c, !PT ;  /* 0x0000000a050a7212 */ /* 0x000fe200078e3cff */
[--C-:B------:R-:W-:Y:S01]  /*9f10*/  IMAD.MOV R29, RZ, RZ, -R28.reuse ;  /* 0x000000ffff1d7224 */ /* 0x100fe200078e0a1c */
[----:B------:R-:W-:Y:S01]  /*9f20*/  LOP3.LUT R20, R20, R31, RZ, 0x3c, !PT ;  /* 0x0000001f14147212 */ /* 0x000fe200078e3cff */
[----:B------:R-:W-:Y:S01]  /*9f30*/  IMAD.X R5, RZ, RZ, R11, P3 ;  /* 0x000000ffff057224 */ /* 0x000fe200018e060b */
[----:B------:R-:W-:Y:S01]  /*9f40*/  MOV R31, R10 ;  /* 0x0000000a001f7202 */ /* 0x000fe20000000f00 */
[----:B------:R-:W-:Y:S01]  /*9f50*/  IMAD R29, R32, R29, R37 ;  /* 0x0000001d201d7224 */ /* 0x000fe200078e0225 */
[----:B------:R-:W-:Y:S02]  /*9f60*/  SHF.R.S32.HI R11, RZ, 0x1f, R28 ;  /* 0x0000001fff0b7819 */ /* 0x000fe4000001141c */
[----:B------:R-:W-:-:S02]  /*9f70*/  IADD3 R10, P0, R28, UR6, RZ ;  /* 0x000000061c0a7c10 */ /* 0x000fc4000ff1e0ff */
[----:B------:R-:W-:Y:S02]  /*9f80*/  IADD3 R33, P3, R2, 0x1800, RZ ;  /* 0x0000180002217810 */ /* 0x000fe40007f7e0ff */
[----:B------:R-:W-:Y:S02]  /*9f90*/  SHF.R.S32.HI R30, RZ, 0x1f, R29 ;  /* 0x0000001fff1e7819 */ /* 0x000fe4000001141d */
[----:B------:R-:W-:Y:S01]  /*9fa0*/  IADD3.X R11, R11, UR7, R34, P0, !PT ;  /* 0x000000070b0b7c10 */ /* 0x000fe200087fe422 */
[----:B------:R-:W-:Y:S01]  /*9fb0*/  ULDC.64 UR6, c[0x0][0xb88] ;  /* 0x0002e20000067ab9 */ /* 0x000fe20000000a00 */
[----:B------:R-:W-:Y:S02]  /*9fc0*/  LOP3.LUT R24, R33, 0x380, RZ, 0xc0, !PT ;  /* 0x0000038021187812 */ /* 0x000fe400078ec0ff */
[----:B------:R-:W-:Y:S01]  /*9fd0*/  MOV R28, R8 ;  /* 0x00000008001c7202 */ /* 0x000fe20000000f00 */
[----:B------:R-:W-:Y:S01]  /*9fe0*/  IMAD R8, R30, UR6, RZ ;  /* 0x000000061e087c24 */ /* 0x000fe2000f8e02ff */
[----:B------:R-:W-:Y:S01]  /*9ff0*/  MOV R30, R6 ;  /* 0x00000006001e7202 */ /* 0x000fe20000000f00 */
[----:B------:R-:W-:Y:S01]  /*a000*/  IMAD.WIDE.U32 R6, R29, UR6, R10 ;  /* 0x000000061d067c25 */ /* 0x000fe2000f8e000a */
[----:B------:R-:W-:-:S02]  /*a010*/  SHF.R.U64 R24, R24, 0x3, RZ ;  /* 0x0000000318187819 */ /* 0x000fc400000012ff */
[----:B------:R-:W-:Y:S01]  /*a020*/  LOP3.LUT P0, RZ, R152, 0x3, RZ, 0xc0, !PT ;  /* 0x0000000398ff7812 */ /* 0x000fe2000780c0ff */
[----:B------:R-:W-:Y:S01]  /*a030*/  IMAD R29, R29, UR7, R8 ;  /* 0x000000071d1d7c24 */ /* 0x000fe2000f8e0208 */
[----:B------:R-:W-:Y:S01]  /*a040*/  LOP3.LUT R24, R24, R33, RZ, 0x3c, !PT ;  /* 0x0000002118187212 */ /* 0x000fe200078e3cff */
[----:B------:R-:W-:Y:S01]  /*a050*/  VIADD R10, R154, UR40 ;  /* 0x000000289a0a7c36 */ /* 0x000fe20008000000 */
[----:B------:R-:W-:Y:S01]  /*a060*/  ULDC.64 UR6, c[0x0][0xb50] ;  /* 0x0002d40000067ab9 */ /* 0x000fe20000000a00 */
[----:B------:R-:W-:Y:S01]  /*a070*/  IMAD R33, R32, UR5, RZ ;  /* 0x0000000520217c24 */ /* 0x000fe2000f8e02ff */
[----:B------:R-:W-:Y:S01]  /*a080*/  LEA R34, P5, R6, UR6, 0x2 ;  /* 0x0000000606227c11 */ /* 0x000fe2000f8a10ff */
[----:B------:R-:W-:Y:S01]  /*a090*/  IMAD.IADD R7, R7, 0x1, R29 ;  /* 0x0000000107077824 */ /* 0x000fe200078e021d */
[----:B------:R-:W-:Y:S01]  /*a0a0*/  MOV R29, R4 ;  /* 0x00000004001d7202 */ /* 0x000fe20000000f00 */
        /* <DEDUP_REMOVED lines=11> */
[----:B------:R1:W2:Y:S01]  /*a160*/  SHFL.IDX PT, R39, R35, 0x1, 0x1c1f ;  /* 0x003c1f0023277f89 */ /* 0x0002a200000e0000 */
[----:B------:R-:W-:-:S02]  /*a170*/  F2FP.F16.F32.PACK_AB R8, R97, R96 ;  /* 0x000000606108723e */ /* 0x000fc400000000ff */
[----:B------:R-:W-:Y:S01]  /*a180*/  F2FP.F16.F32.PACK_AB R9, R99, R98 ;  /* 0x000000626309723e */ /* 0x000fe200000000ff */
[----:B------:R3:W-:Y:S01]  /*a190*/  STSM.16.M88.4 [R31], R4 ;  /* 0x000000041f007844 */ /* 0x0007e20000000200 */
[----:B------:R-:W-:Y:S02]  /*a1a0*/  F2FP.F16.F32.PACK_AB R10, R101, R100 ;  /* 0x00000064650a723e */ /* 0x000fe400000000ff */
[----:B------:R-:W-:Y:S02]  /*a1b0*/  F2FP.F16.F32.PACK_AB R11, R103, R102 ;  /* 0x00000066670b723e */ /* 0x000fe400000000ff */
[----:B-1----:R-:W-:Y:S02]  /*a1c0*/  LOP3.LUT R35, R2, 0x380, RZ, 0xc0, !PT ;  /* 0x0000038002237812 */ /* 0x002fe400078ec0ff */
[----:B------:R-:W-:Y:S01]  /*a1d0*/  IADD3.X R25, RZ, R3, RZ, P3, !PT ;  /* 0x00000003ff197210 */ /* 0x000fe20001ffe4ff */
        /* <DEDUP_REMOVED lines=8> */
[----:B--2---:R2:W-:Y:S04]  /*a260*/  @!P0 ST.E desc[UR50][R38.64], R0 ;  /* 0x0000000026008985 */ /* 0x0045e8000c101932 */
[----:B---3--:R-:W3:Y:S04]  /*a270*/  LD.E.128 R4, desc[UR50][R34.64] ;  /* 0x0000003222047980 */ /* 0x008ee8000c101d00 */
[----:B-1----:R-:W4:Y:S01]  /*a280*/  LD.E.128 R8, desc[UR50][R24.64] ;  /* 0x0000003218087980 */ /* 0x002f22000c101d00 */
[----:B0-----:R-:W0:Y:S03]  /*a290*/  @P1 LDC R27, c[0x0][0xbf0] ;  /* 0x0002fc00ff1b1b82 */ /* 0x001e260000000800 */
[----:B------:R1:W4:Y:S01]  /*a2a0*/  LD.E.128 R28, desc[UR50][R20.64] ;  /* 0x00000032141c7980 */ /* 0x000322000c101d00 */
[----:B------:R-:W-:Y:S01]  /*a2b0*/  IADD3 R15, P0, R2, 0x4800, RZ ;  /* 0x00004800020f7810 */ /* 0x000fe20007f1e0ff */
[----:B--2---:R-:W-:Y:S01]  /*a2c0*/  IMAD R0, R18, 0x30, R22 ;  /* 0x0000003012007824 */ /* 0x004fe200078e0216 */
[----:B------:R-:W-:-:S02]  /*a2d0*/  UIMAD UR5, UR12, UR8, URZ ;  /* 0x000000080c0572a4 */ /* 0x000fc4000f8e023f */
[----:B------:R-:W-:Y:S01]  /*a2e0*/  UIMAD.WIDE.U32 UR6, UR42, UR8, URZ ;  /* 0x000000082a0672a5 */ /* 0x000fe2000f8e003f */
[----:B------:R-:W-:Y:S01]  /*a2f0*/  IMAD.X R13, RZ, RZ, R3, P0 ;  /* 0x000000ffff0d7224 */ /* 0x000fe200000e0603 */
[----:B------:R-:W-:Y:S01]  /*a300*/  LOP3.LUT R2, R15, 0x380, RZ, 0xc0, !PT ;  /* 0x000003800f027812 */ /* 0x000fe200078ec0ff */
[----:B------:R-:W2:Y:S01]  /*a310*/  @P1 LDC R3, c[0x0][0xbec] ;  /* 0x0002fb00ff031b82 */ /* 0x000ea20000000800 */
[----:B-1----:R-:W-:Y:S01]  /*a320*/  VIADD R20, R0, UR40 ;  /* 0x0000002800147c36 */ /* 0x002fe20008000000 */
        /* <DEDUP_REMOVED lines=9> */
[----:B--2---:R-:W-:Y:S01]  /*a3c0*/  @P1 IMAD.HI.U32 R0, R20, R3, RZ ;  /* 0x0000000314001227 */ /* 0x004fe200078e00ff */
[----:B------:R-:W-:-:S02]  /*a3d0*/  IADD3 R34, R22, UR40, RZ ;  /* 0x0000002816227c10 */ /* 0x000fc4000fffe0ff */
[----:B------:R-:W5:Y:S01]  /*a3e0*/  LD.E.128 R12, desc[UR50][R12.64] ;  /* 0x000000320c0c7980 */ /* 0x000f62000c101d00 */
[----:B------:R-:W-:Y:S02]  /*a3f0*/  UIADD3 UR5, UR7, UR5, URZ ;  /* 0x0000000507057290 */ /* 0x000fe4000fffe03f */
[----:B------:R-:W-:Y:S01]  /*a400*/  IMAD.U32 R3, RZ, RZ, UR7 ;  /* 0x00000007ff037e24 */ /* 0x000fe2000f8e00ff */
[----:B0-----:R-:W-:Y:S01]  /*a410*/  @P1 SHF.R.U32.HI R21, RZ, R27, R0 ;  /* 0x0000001bff151219 */ /* 0x001fe20000011600 */
[----:B------:R-:W-:Y:S01]  /*a420*/  IMAD.U32 R2, RZ, RZ, UR6 ;  /* 0x00000006ff027e24 */ /* 0x000fe2000f8e00ff */
[----:B------:R-:W-:Y:S01]  /*a430*/  ULDC.64 UR6, c[0x0][0xad8] ;  /* 0x0002b60000067ab9 */ /* 0x000fe20000000a00 */
[----:B------:R-:W-:Y:S01]  /*a440*/  @!PT LDS RZ, [RZ] ;  /* 0x00000000fffff984 */ /* 0x000fe20000000800 */
[----:B------:R-:W-:Y:S01]  /*a450*/  @!PT LDS RZ, [RZ] ;  /* 0x00000000fffff984 */ /* 0x000fe20000000800 */
[----:B------:R-:W-:Y:S01]  /*a460*/  @!PT LDS RZ, [RZ] ;  /* 0x00000000fffff984 */ /* 0x000fe20000000800 */
[----:B------:R-:W-:Y:S01]  /*a470*/  @!PT LDS RZ, [RZ] ;  /* 0x00000000fffff984 */ /* 0x000fe20000000800 */
[----:B------:R0:W-:Y:S06]  /*a480*/  MEMBAR.ALL.CTA ;  /* 0x0000000000007992 */ /* 0x0001ec0000008000 */
[----:B0-----:R-:W0:Y:S01]  /*a490*/  FENCE.VIEW.ASYNC.S ;  /* 0x00000000000073c6 */ /* 0x001e220000000000 */
[----:B------:R-:W-:Y:S01]  /*a4a0*/  SHF.R.S32.HI R0, RZ, 0x1f, R21 ;  /* 0x0000001fff007819 */ /* 0x000fe20000011415 */
[----:B------:R-:W-:Y:S01]  /*a4b0*/  IMAD.U32 R3, RZ, RZ, UR5 ;  /* 0x00000005ff037e24 */ /* 0x000fe2000f8e00ff */
[----:B------:R-:W-:Y:S01]  /*a4c0*/  IADD3 R25, -R21, RZ, RZ ;  /* 0x000000ff15197210 */ /* 0x000fe20007ffe1ff */
[----:B------:R-:W-:Y:S01]  /*a4d0*/  ULDC UR5, c[0x0][0xac8] ;  /* 0x0002b20000057ab9 */ /* 0x000fe20000000800 */
[----:B------:R-:W-:-:S02]  /*a4e0*/  VIADD R26, R26, 0x16820 ;  /* 0x000168201a1a7836 */ /* 0x000fc40000000000 */
[----:B------:R-:W-:Y:S02]  /*a4f0*/  IMAD R0, R0, UR8, RZ ;  /* 0x0000000800007c24 */ /* 0x000fe4000f8e02ff */
[----:B------:R-:W-:Y:S01]  /*a500*/  IMAD R25, R32, R25, R20 ;  /* 0x0000001920197224 */ /* 0x000fe200078e0214 */
[----:B------:R-:W-:Y:S01]  /*a510*/  PRMT R26, RZ, 0x654, R26 ;  /* 0x00000654ff1a7816 */ /* 0x000fe2000000001a */
[C---:B------:R-:W-:Y:S02]  /*a520*/  IMAD R27, R21.reuse, UR9, R0 ;  /* 0x00000009151b7c24 */ /* 0x040fe4000f8e0200 */
[----:B------:R-:W-:Y:S01]  /*a530*/  IMAD.WIDE.U32 R2, R21, UR8, R2 ;  /* 0x0000000815027c25 */ /* 0x000fe2000f8e0002 */
[----:B------:R-:W-:-:S03]  /*a540*/  SHF.R.S32.HI R0, RZ, 0x1f, R25 ;  /* 0x0000001fff007819 */ /* 0x000fc60000011419 */
[----:B------:R-:W-:Y:S02]  /*a550*/  IMAD.IADD R3, R3, 0x1, R27 ;  /* 0x0000000103037824 */ /* 0x000fe400078e021b */
[----:B------:R-:W-:Y:S02]  /*a560*/  IMAD R0, R0, UR6, RZ ;  /* 0x0000000600007c24 */ /* 0x000fe4000f8e02ff */
[C---:B------:R-:W-:Y:S01]  /*a570*/  IMAD.WIDE.U32 R2, R25.reuse, UR6, R2 ;  /* 0x0000000619027c25 */ /* 0x040fe2000f8e0002 */
[----:B0-----:R0:W-:Y:S03]  /*a580*/  SYNCS.ARRIVE.TRANS64.RED.A1T0 RZ, [R26+URZ], RZ ;  /* 0x000000ff1aff79a7 */ /* 0x0011e6000810043f */
        /* <DEDUP_REMOVED lines=11> */
[----:B------:R-:W2:Y:S01]  /*a640*/  SHFL.IDX PT, R36, R27, 0x2, 0x181f ;  /* 0x00581f001b247f89 */ /* 0x000ea200000e0000 */
[-C--:B------:R-:W-:Y:S01]  /*a650*/  ISETP.GE.OR P2, PT, R0, R33.reuse, P0 ;  /* 0x000000210000720c */ /* 0x080fe20000746670 */
[----:B------:R-:W-:Y:S01]  /*a660*/  VIADD R0, R34, 0x90 ;  /* 0x0000009022007836 */ /* 0x000fe20000000000 */
[-C--:B------:R-:W-:Y:S01]  /*a670*/  ISETP.GE.OR P3, PT, R2, R33.reuse, P0 ;  /* 0x000000210200720c */ /* 0x080fe20000766670 */
[----:B------:R-:W2:Y:S03]  /*a680*/  SHFL.IDX PT, R3, R32, RZ, 0x181f ;  /* 0x00181fff20037589 */ /* 0x000ea600000e0000 */
[----:B------:R-:W-:Y:S01]  /*a690*/  ISETP.GE.OR P0, PT, R0, R33, P0 ;  /* 0x000000210000720c */ /* 0x000fe20000706670 */
[----:B------:R-:W2:Y:S04]  /*a6a0*/  SHFL.IDX PT, R21, R32, 0x1, 0x181f ;  /* 0x00381f0020157f89 */ /* 0x000ea800000e0000 */
[----:B------:R-:W2:Y:S01]  /*a6b0*/  SHFL.IDX PT, R25, R32, 0x2, 0x181f ;  /* 0x00581f0020197f89 */ /* 0x000ea200000e0000 */
[----:B-1----:R-:W-:-:S03]  /*a6c0*/  @!P1 LEA R2, P4, R19, R20, 0x1 ;  /* 0x0000001413029211 */ /* 0x002fc600078808ff */
[----:B0-----:R0:W1:Y:S01]  /*a6d0*/  SHFL.IDX PT, R26, R27, 0x3, 0x181f ;  /* 0x00781f001b1a7f89 */ /* 0x00106200000e0000 */
[----:B--2---:R-:W-:-:S03]  /*a6e0*/  @!P2 LEA R20, P5, R19, R24, 0x1 ;  /* 0x000000181314a211 */ /* 0x004fc600078a08ff */
[----:B------:R-:W2:Y:S01]  /*a6f0*/  SHFL.IDX PT, R32, R32, 0x3, 0x181f ;  /* 0x00781f0020207f89 */ /* 0x000ea200000e0000 */
[C---:B------:R-:W-:Y:S02]  /*a700*/  @!P3 LEA R24, P6, R19.reuse, R36, 0x1 ;  /* 0x000000241318b211 */ /* 0x040fe400078c08ff */
        /* <DEDUP_REMOVED lines=11> */
.L_x_2154:
[----:B------:R-:W0:Y:S01]  /*a7c0*/  LDC R8, c[0x0][0xbe8] ;  /* 0x0002fa00ff087b82 */ /* 0x000e220000000800 */
[----:B------:R-:W-:Y:S01]  /*a7d0*/  ISETP.GE.AND P0, PT, R157, 0xc0, PT ;  /* 0x000000c09d00780c */ /* 0x000fe20003f06270 */
[----:B------:R-:W-:Y:S01]  /*a7e0*/  USHF.R.S32.HI UR8, URZ, 0x1f, UR42 ;  /* 0x0000001f3f087899 */ /* 0x000fe2000801142a */
[----:B------:R-:W-:Y:S01]  /*a7f0*/  BSSY B1, `(.L_x_2156) ;  /* 0x000002f000017945 */ /* 0x000fe20003800000 */
[----:B------:R-:W-:Y:S01]  /*a800*/  USHF.R.S32.HI UR9, URZ, 0x1f, UR41 ;  /* 0x0000001f3f097899 */ /* 0x000fe20008011429 */
[----:B------:R-:W-:Y:S01]  /*a810*/  IMAD R6, R18, 0x30, R22 ;  /* 0x0000003012067824 */ /* 0x000fe200078e0216 */
[----:B0-----:R-:W-:-:S13]  /*a820*/  ISETP.NE.AND P1, PT, R8, 0x1, PT ;  /* 0x000000010800780c */ /* 0x001fda0003f25270 */
[----:B------:R-:W0:Y:S08]  /*a830*/  @P1 LDC R9, c[0x0][0xbec] ;  /* 0x0002fb00ff091b82 */ /* 0x000e300000000800 */
[----:B------:R-:W1:Y:S01]  /*a840*/  @P1 LDC R11, c[0x0][0xbf0] ;  /* 0x0002fc00ff0b1b82 */ /* 0x000e620000000800 */
        /* <DEDUP_REMOVED lines=11> */
[----:B------:R-:W-:Y:S01]  /*a900*/  MOV R2, R4 ;  /* 0x0000000400027202 */ /* 0x000fe20000000f00 */
        /* <DEDUP_REMOVED lines=29> */
.L_x_2157:
[----:B------:R-:W-:Y:S05]  /*aae0*/  BSYNC B1 ;  /* 0x0000000000017941 */ /* 0x000fea0003800000 */
.L_x_2156:
[----:B------:R-:W-:Y:S01]  /*aaf0*/  ULDC.64 UR10, c[0x0][0xae8] ;  /* 0x0002ba00000a7ab9 */ /* 0x000fe20000000a00 */
[----:B------:R-:W-:Y:S01]  /*ab00*/  VIADD R6, R6, UR40 ;  /* 0x0000002806067c36 */ /* 0x000fe20008000000 */
[----:B------:R-:W-:Y:S02]  /*ab10*/  UIMAD UR5, UR8, UR10, URZ ;  /* 0x0000000a080572a4 */ /* 0x000fe4000f8e023f */
[----:B------:R-:W-:Y:S01]  /*ab20*/  UIMAD.WIDE.U32 UR6, UR42, UR10, URZ ;  /* 0x0000000a2a0672a5 */ /* 0x000fe2000f8e003f */
[----:B0-----:R-:W-:Y:S01]  /*ab30*/  @P1 IMAD.HI.U32 R0, R6, R9, RZ ;  /* 0x0000000906001227 */ /* 0x001fe200078e00ff */
[----:B------:R-:W-:Y:S01]  /*ab40*/  UIMAD UR5, UR42, UR11, UR5 ;  /* 0x0000000b2a0572a4 */ /* 0x000fe2000f8e0205 */
[----:B--2---:R-:W-:Y:S02]  /*ab50*/  MOV R5, R6 ;  /* 0x0000000600057202 */ /* 0x004fe40000000f00 */
[----:B------:R-:W-:Y:S01]  /*ab60*/  ULDC.64 UR10, c[0x0][0xaf0] ;  /* 0x0002bc00000a7ab9 */ /* 0x000fe20000000a00 */
[----:B------:R-:W-:Y:S01]  /*ab70*/  UIADD3 UR7, UR7, UR5, URZ ;  /* 0x0000000507077290 */ /* 0x000fe2000fffe03f */
[----:B-1----:R-:W-:Y:S01]  /*ab80*/  @P1 SHF.R.U32.HI R5, RZ, R11, R0 ;  /* 0x0000000bff051219 */ /* 0x002fe20000011600 */
[----:B------:R-:W-:Y:S01]  /*ab90*/  UIMAD UR5, UR9, UR10, URZ ;  /* 0x0000000a090572a4 */ /* 0x000fe2000f8e023f */
[----:B------:R-:W-:Y:S01]  /*aba0*/  IADD3 R11, R22, UR40, RZ ;  /* 0x00000028160b7c10 */ /* 0x000fe2000fffe0ff */
[----:B------:R-:W-:Y:S01]  /*abb0*/  UIMAD.WIDE.U32 UR6, UR41, UR10, UR6 ;  /* 0x0000000a290672a5 */ /* 0x000fe2000f8e0006 */
[--C-:B------:R-:W-:Y:S01]  /*abc0*/  SHF.R.S32.HI R0, RZ, 0x1f, R5.reuse ;  /* 0x0000001fff007819 */ /* 0x100fe20000011405 */
[----:B------:R-:W-:Y:S01]  /*abd0*/  UIMAD UR5, UR41, UR11, UR5 ;  /* 0x0000000b290572a4 */ /* 0x000fe2000f8e0205 */
[----:B------:R-:W-:Y:S01]  /*abe0*/  IMAD.MOV R7, RZ, RZ, -R5 ;  /* 0x000000ffff077224 */ /* 0x000fe200078e0a05 */
[----:B------:R-:W-:-:S02]  /*abf0*/  ULDC.64 UR8, c[0x0][0xae0] ;  /* 0x0002b80000087ab9 */ /* 0x000fc40000000a00 */
[----:B------:R-:W-:Y:S01]  /*ac00*/  UIADD3 UR5, UR7, UR5, URZ ;  /* 0x0000000507057290 */ /* 0x000fe2000fffe03f */
[----:B------:R-:W-:Y:S02]  /*ac10*/  IMAD R7, R8, R7, R6 ;  /* 0x0000000708077224 */ /* 0x000fe400078e0206 */
[----:B------:R-:W-:Y:S02]  /*ac20*/  IMAD R0, R0, UR8, RZ ;  /* 0x0000000800007c24 */ /* 0x000fe4000f8e02ff */
[----:B------:R-:W-:Y:S02]  /*ac30*/  IMAD.U32 R3, RZ, RZ, UR7 ;  /* 0x00000007ff037e24 */ /* 0x000fe4000f8e00ff */
        /* <DEDUP_REMOVED lines=13> */
[C---:B------:R-:W-:Y:S01]  /*ad10*/  LEA R12, P0, R2.reuse, UR6, 0x1 ;  /* 0x00000006020c7c11 */ /* 0x040fe2000f8008ff */
[----:B------:R-:W-:Y:S01]  /*ad20*/  ULDC UR6, c[0x0][0xa88] ;  /* 0x0002a20000067ab9 */ /* 0x000fe20000000800 */
[----:B------:R-:W-:Y:S02]  /*ad30*/  VIADD R3, R11, 0x30 ;  /* 0x000000300b037836 */ /* 0x000fe40000000000 */
[----:B------:R-:W-:Y:S01]  /*ad40*/  LEA.HI.X R13, R2, UR7, R5, 0x1, P0 ;  /* 0x00000007020d7c11 */ /* 0x000fe200080f0c05 */
[----:B------:R-:W0:Y:S01]  /*ad50*/  SHFL.IDX PT, R4, R12, 0x1, 0x181f ;  /* 0x00381f000c047f89 */ /* 0x000e2200000e0000 */
[----:B------:R-:W-:Y:S01]  /*ad60*/  IMAD R14, R8, UR6, RZ ;  /* 0x00000006080e7c24 */ /* 0x000fe2000f8e02ff */
[----:B------:R-:W-:Y:S01]  /*ad70*/  ISETP.GE.AND P0, PT, R19, UR5, PT ;  /* 0x0000000513007c0c */ /* 0x000fe2000bf06270 */
[C---:B------:R-:W-:Y:S01]  /*ad80*/  VIADD R8, R11.reuse, 0x60 ;  /* 0x000000600b087836 */ /* 0x040fe20000000000 */
[----:B------:R-:W1:Y:S02]  /*ad90*/  SHFL.IDX PT, R2, R12, RZ, 0x181f ;  /* 0x00181fff0c027589 */ /* 0x000e6400000e0000 */
        /* <DEDUP_REMOVED lines=23> */
.L_x_2155:
[----:B------:R-:W-:Y:S05]  /*af10*/  BSYNC B0 ;  /* 0x0000000000007941 */ /* 0x000fea0003800000 */
.L_x_2153:
[----:B------:R-:W-:Y:S02]  /*af20*/  ULDC UR5, c[0x0][0xc38] ;  /* 0x00030e0000057ab9 */ /* 0x000fe40000000800 */
[----:B------:R-:W-:-:S06]  /*af30*/  UISETP.GE.AND UP0, UPT, UR4, UR5, UPT ;  /* 0x000000050400728c */ /* 0x000fcc000bf06270 */
[----:B------:R-:W-:-:S13]  /*af40*/  PLOP3.LUT P0, PT, PT, PT, UP0, 0x80, 0x0 ;  /* 0x000000000000781c */ /* 0x000fda0003f0f008 */
[----:B------:R-:W-:Y:S05]  /*af50*/  @!P0 BRA `(.L_x_2158) ;  /* 0xffffff5c00548947 */ /* 0x000fea000383ffff */
[----:B------:R-:W-:Y:S05]  /*af60*/  EXIT ;  /* 0x000000000000794d */ /* 0x000fea0003800000 */
.L_x_2112:
[----:B------:R-:W-:-:S08]  /*af70*/  NOP ;  /* 0x0000000000007918 */ /* 0x000fd00000000000 */
[----:B------:R-:W0:-:S00]  /*af80*/  USETMAXREG.DEALLOC.CTAPOOL 0x20 ;  /* 0x00000020000079c8 */ /* 0x000e0000080e0500 */
[----:B0-----:R-:W-:-:S06]  /*af90*/  LOP3.LUT R0, R0, 0x3, RZ, 0xc0, !PT ;  /* 0x0000000300007812 */ /* 0x001fcc00078ec0ff */
[----:B-1----:R-:W0:Y:S01]  /*afa0*/  S2UR UR5, SR_CTAID.X ;  /* 0x00000000000579c3 */ /* 0x002e220000002500 */
[----:B------:R-:W-:Y:S01]  /*afb0*/  LOP3.LUT R26, R26, 0xffffffdf, RZ, 0xc0, !PT ;  /* 0xffffffdf1a1a7812 */ /* 0x000fe200078ec0ff */
[----:B------:R-:W-:Y:S01]  /*afc0*/  STL [R1+0x10], RZ ;  /* 0x000010ff01007387 */ /* 0x000fe20000100800 */
[----:B------:R-:W-:Y:S01]  /*afd0*/  IMAD.MOV.U32 R25, RZ, RZ, 0x1 ;  /* 0x00000001ff197424 */ /* 0x000fe200078e00ff */
[----:B------:R-:W-:Y:S02]  /*afe0*/  MOV R22, RZ ;  /* 0x000000ff00167202 */ /* 0x000fe40000000f00 */
[----:B------:R1:W2:Y:S02]  /*aff0*/  SHFL.IDX PT, R2, R0, RZ, 0x1f ;  /* 0x00001fff00027589 */ /* 0x0002a400000e0000 */
[----:B-1----:R-:W0:Y:S01]  /*b000*/  LDC R0, c[0x0][0xc38] ;  /* 0x00030e00ff007b82 */ /* 0x002e220000000800 */
[----:B--2---:R-:W-:-:S13]  /*b010*/  ISETP.NE.AND P0, PT, R2, RZ, PT ;  /* 0x000000ff0200720c */ /* 0x004fda0003f05270 */
[----:B------:R-:W-:Y:S01]  /*b020*/  @P0 LOP3.LUT R26, R26, 0x20, RZ, 0xfc, !PT ;  /* 0x000000201a1a0812 */ /* 0x000fe200078efcff */
[----:B------:R-:W-:Y:S06]  /*b030*/  @P0 BAR.ARV 0x4, 0x200 ;  /* 0x0108000000000b1d */ /* 0x000fec0000002000 */
[----:B0-----:R-:W-:-:S13]  /*b040*/  ISETP.LE.AND P0, PT, R0, UR5, PT ;  /* 0x0000000500007c0c */ /* 0x001fda000bf03270 */
[----:B------:R-:W-:Y:S05]  /*b050*/  @P0 BRA `(.L_x_2159) ;  /* 0x0000004000800947 */ /* 0x000fea0003800000 */
[----:B------:R-:W0:Y:S01]  /*b060*/  S2R R7, SR_TID.X ;  /* 0x0000000000077919 */ /* 0x000e220000002100 */
[----:B------:R-:W1:Y:S01]  /*b070*/  S2UR UR7, SR_CgaCtaId ;  /* 0x00000000000779c3 */ /* 0x000e620000008800 */
[----:B------:R-:W-:Y:S01]  /*b080*/  ULDC.64 UR36, c[0x0][0x2f0] ;  /* 0x0000bc0000247ab9 */ /* 0x000fe20000000a00 */
[----:B------:R-:W-:Y:S01]  /*b090*/  UMOV UR6, 0x400 ;  /* 0x0000040000067882 */ /* 0x000fe20000000000 */
[----:B------:R-:W-:Y:S01]  /*b0a0*/  ULDC.64 UR8, c[0x0][0x418] ;  /* 0x0001060000087ab9 */ /* 0x000fe20000000a00 */
[----:B------:R-:W-:Y:S01]  /*b0b0*/  LOP3.LUT R26, R26, 0xfffffffe, RZ, 0xc0, !PT ;  /* 0xfffffffe1a1a7812 */ /* 0x000fe200078ec0ff */
[----:B------:R-:W-:Y:S01]  /*b0c0*/  UISETP.NE.U32.AND UP0, UPT, UR8, URZ, UPT ;  /* 0x0000003f0800728c */ /* 0x000fe2000bf05070 */
[----:B------:R-:W-:Y:S01]  /*b0d0*/  IMAD.MOV.U32 R25, RZ, RZ, 0x1 ;  /* 0x00000001ff197424 */ /* 0x000fe200078e00ff */
[----:B------:R-:W-:Y:S01]  /*b0e0*/  ULDC UR4, c[0x0][0x424] ;  /* 0x0001090000047ab9 */ /* 0x000fe20000000800 */
[----:B------:R-:W-:Y:S01]  /*b0f0*/  ULDC UR8, c[0x0][0x2b8] ;  /* 0x0000ae0000087ab9 */ /* 0x000fe20000000800 */
[----:B------:R-:W-:Y:S01]  /*b100*/  UISETP.NE.AND.EX UP0, UPT, UR9, URZ, UPT, UP0 ;  /* 0x0000003f0900728c */ /* 0x000fe2000bf05300 */
[----:B------:R-:W-:Y:S01]  /*b110*/  MOV R22, RZ ;  /* 0x000000ff00167202 */ /* 0x000fe20000000f00 */
[----:B------:R-:W-:Y:S01]  /*b120*/  ULDC UR38, c[0x0][0x288] ;  /* 0x0000a20000267ab9 */ /* 0x000fe20000000800 */
[----:B------:R-:W-:-:S02]  /*b130*/  ULOP3.LUT UR45, UR39, 0x2, URZ, 0xfc, !UPT ;  /* 0x00000002272d7892 */ /* 0x000fc4000f8efc3f */
[----:B------:R-:W-:Y:S01]  /*b140*/  USEL UR4, UR4, 0x1, UP0 ;  /* 0x0000000104047887 */ /* 0x000fe20008000000 */
[----:B------:R-:W-:-:S03]  /*b150*/  ULDC UR46, c[0x0][0xc] ;  /* 0x00000300002e7ab9 */ /* 0x000fc60000000800 */
[----:B------:R-:W-:-:S04]  /*b160*/  UIMAD UR36, UR4, UR36, URZ ;  /* 0x00000024042472a4 */ /* 0x000fc8000f8e023f */
[----:B------:R-:W-:Y:S02]  /*b170*/  UIADD3 UR4, UR36, 0x7f, URZ ;  /* 0x0000007f24047890 */ /* 0x000fe4000fffe03f */
[----:B-1----:R-:W-:-:S06]  /*b180*/  ULEA UR6, UR7, UR6, 0x18 ;  /* 0x0000000607067291 */ /* 0x002fcc000f8ec03f */
[----:B------:R-:W-:Y:S01]  /*b190*/  IMAD.U32 R16, RZ, RZ, UR6 ;  /* 0x00000006ff107e24 */ /* 0x000fe2000f8e00ff */
[C---:B0-----:R-:W-:Y:S01]  /*b1a0*/  LOP3.LUT R6, R7.reuse, 0x7f, RZ, 0xc0, !PT ;  /* 0x0000007f07067812 */ /* 0x041fe200078ec0ff */
[----:B------:R-:W-:-:S05]  /*b1b0*/  IMAD.SHL.U32 R0, R7, 0x8, RZ ;  /* 0x0000000807007824 */ /* 0x000fca00078e00ff */
[C---:B------:R-:W-:Y:S02]  /*b1c0*/  LOP3.LUT R2, R0.reuse, 0x1f8, RZ, 0xc0, !PT ;  /* 0x000001f800027812 */ /* 0x040fe400078ec0ff */
[----:B------:R-:W-:Y:S02]  /*b1d0*/  LOP3.LUT R5, R0, 0x38, RZ, 0xc0, !PT ;  /* 0x0000003800057812 */ /* 0x000fe400078ec0ff */
[----:B------:R-:W-:Y:S01]  /*b1e0*/  LOP3.LUT R3, R2, 0x38, R7, 0x78, !PT ;  /* 0x0000003802037812 */ /* 0x000fe200078e7807 */
[----:B------:R-:W-:Y:S01]  /*b1f0*/  IMAD.U32 R2, RZ, RZ, UR5 ;  /* 0x00000005ff027e24 */ /* 0x000fe2000f8e00ff */
[----:B------:R-:W-:Y:S01]  /*b200*/  ISETP.GE.AND P1, PT, R5, UR37, PT ;  /* 0x0000002505007c0c */ /* 0x000fe2000bf26270 */
[----:B------:R-:W-:Y:S01]  /*b210*/  USHF.R.S32.HI UR5, URZ, 0x1f, UR4 ;  /* 0x0000001f3f057899 */ /* 0x000fe20008011404 */
[----:B------:R-:W-:Y:S01]  /*b220*/  LOP3.LUT R4, R3, 0x200, R0, 0xf8, !PT ;  /* 0x0000020003047812 */ /* 0x000fe200078ef800 */
[----:B------:R-:W-:Y:S01]  /*b230*/  IMAD.SHL.U32 R0, R7, 0x10, RZ ;  /* 0x0000001007007824 */ /* 0x000fe200078e00ff */
[----:B------:R0:W-:Y:S01]  /*b240*/  STL [R1+0xc], R2 ;  /* 0x00000c0201007387 */ /* 0x0001e20000100800 */
[----:B------:R-:W-:Y:S01]  /*b250*/  ISETP.GE.AND P0, PT, R5, UR37, PT ;  /* 0x0000002505007c0c */ /* 0x000fe2000bf06270 */
[----:B------:R-:W-:-:S02]  /*b260*/  ULEA.HI UR5, UR5, UR4, URZ, 0x7 ;  /* 0x0000000405057291 */ /* 0x000fc4000f8f383f */
[----:B------:R-:W-:Y:S01]  /*b270*/  LOP3.LUT R0, R0, 0x70, RZ, 0xc0, !PT ;  /* 0x0000007000007812 */ /* 0x000fe200078ec0ff */
[----:B------:R1:W-:Y:S01]  /*b280*/  STL [R1+0x10], RZ ;  /* 0x000010ff01007387 */ /* 0x0003e20000100800 */
[----:B------:R-:W-:Y:S01]  /*b290*/  ULDC UR37, c[0x0][0x448] ;  /* 0x0001120000257ab9 */ /* 0x000fe20000000800 */
[----:B------:R-:W-:Y:S02]  /*b2a0*/  USHF.R.S32.HI UR40, URZ, 0x7, UR5 ;  /* 0x000000073f287899 */ /* 0x000fe40008011405 */
[----:B------:R-:W-:Y:S01]  /*b2b0*/  @P1 LOP3.LUT R26, R26, 0x1, RZ, 0xfc, !PT ;  /* 0x000000011a1a1812 */ /* 0x000fe200078efcff */
[----:B------:R-:W-:Y:S01]  /*b2c0*/  UIMAD UR37, UR37, UR38, URZ ;  /* 0x00000026252572a4 */ /* 0x000fe2000f8e023f */
[----:B0-----:R-:W-:Y:S01]  /*b2d0*/  SHF.R.U32.HI R2, RZ, 0x3, R6 ;  /* 0x00000003ff027819 */ /* 0x001fe20000011606 */
[----:B------:R-:W-:Y:S01]  /*b2e0*/  UIADD3 UR38, UR36, 0x80, -UR38 ;  /* 0x0000008024267890 */ /* 0x000fe2000fffe826 */
        /* <DEDUP_REMOVED lines=8> */
.L_x_2208:
        /* <DEDUP_REMOVED lines=23> */
.L_x_2160:
[----:B------:R-:W-:Y:S01]  /*b4e0*/  ULDC UR8, c[0x0][0xc54] ;  /* 0x0003150000087ab9 */ /* 0x000fe20000000800 */
[----:B------:R-:W-:Y:S01]  /*b4f0*/  UMOV UR6, UR7 ;  /* 0x0000000700067c82 */ /* 0x000fe20008000000 */
[----:B------:R-:W-:-:S11]  /*b500*/  UISETP.NE.AND UP0, UPT, UR8, 0x1, UPT ;  /* 0x000000010800788c */ /* 0x000fd6000bf05270 */
[----:B------:R-:W-:Y:S02]  /*b510*/  @UP0 ULDC.64 UR10, c[0x0][0xc58] ;  /* 0x00031600000a0ab9 */ /* 0x000fe40000000a00 */
[----:B------:R-:W-:-:S04]  /*b520*/  UIMAD.WIDE.U32 UR4, UR7, UR10, URZ ;  /* 0x0000000a070472a5 */ /* 0x000fc8000f8e003f */
[----:B------:R-:W-:-:S04]  /*b530*/  @UP0 USHF.R.U32.HI UR6, URZ, UR11, UR5 ;  /* 0x0000000b3f060299 */ /* 0x000fc80008011605 */
[----:B------:R-:W-:-:S12]  /*b540*/  UIMAD UR4, UR6, UR8, URZ ;  /* 0x00000008060472a4 */ /* 0x000fd8000f8e023f */
.L_x_2161:
        /* <DEDUP_REMOVED lines=23> */
[----:B------:R-:W-:Y:S01]  /*b6c0*/  UISETP.NE.AND UP2, UPT, UR5, 0x1, UPT ;  /* 0x000000010500788c */ /* 0x000fe2000bf45270 */
[----:B------:R-:W-:Y:S01]  /*b6d0*/  BSSY B7, `(.L_x_2162) ;  /* 0x000039c000077945 */ /* 0x000fe20003800000 */
[----:B------:R-:W-:Y:S02]  /*b6e0*/  UIADD3 UR43, UR43, UR4, URZ ;  /* 0x000000042b2b7290 */ /* 0x000fe4000fffe03f */
[----:B------:R-:W-:Y:S02]  /*b6f0*/  UP2UR UR47, UPR, URZ, 0x4 ;  /* 0x000000043f2f7883 */ /* 0x000fe40008000000 */
[----:B------:R-:W-:-:S04]  /*b700*/  UIMAD UR6, UR43, 0xc0, URZ ;  /* 0x000000c02b0678a4 */ /* 0x000fc8000f8e023f */
[----:B------:R-:W-:Y:S01]  /*b710*/  UIADD3 UR6, UR6, 0xbf, URZ ;  /* 0x000000bf06067890 */ /* 0x000fe2000fffe03f */
[----:B------:R-:W-:Y:S01]  /*b720*/  @UP2 ULDC UR4, c[0x0][0x44c] ;  /* 0x0001130000042ab9 */ /* 0x000fe20000000800 */
[----:B------:R-:W-:Y:S02]  /*b730*/  @UP2 ULDC UR7, c[0x0][0x450] ;  /* 0x0001140000072ab9 */ /* 0x000fe40000000800 */
[----:B------:R-:W-:-:S04]  /*b740*/  UIMAD.WIDE.U32 UR4, UR6, UR4, URZ ;  /* 0x00000004060472a5 */ /* 0x000fc8000f8e003f */
[----:B------:R-:W-:-:S04]  /*b750*/  @UP2 USHF.R.U32.HI UR6, URZ, UR7, UR5 ;  /* 0x000000073f062299 */ /* 0x000fc80008011605 */
[----:B------:R-:W-:-:S04]  /*b760*/  UIADD3 UR6, UR38, UR6, URZ ;  /* 0x0000000626067290 */ /* 0x000fc8000fffe03f */
[----:B------:R-:W-:-:S04]  /*b770*/  USHF.R.S32.HI UR4, URZ, 0x1f, UR6 ;  /* 0x0000001f3f047899 */ /* 0x000fc80008011406 */
[----:B------:R-:W-:-:S04]  /*b780*/  ULEA.HI UR4, UR4, UR6, URZ, 0x7 ;  /* 0x0000000604047291 */ /* 0x000fc8000f8f383f */
[----:B------:R-:W-:-:S04]  /*b790*/  USHF.R.S32.HI UR4, URZ, 0x7, UR4 ;  /* 0x000000073f047899 */ /* 0x000fc80008011404 */
[----:B------:R-:W-:-:S04]  /*b7a0*/  UISETP.LT.AND UP0, UPT, UR40, UR4, UPT ;  /* 0x000000042800728c */ /* 0x000fc8000bf01270 */
[----:B------:R-:W-:-:S06]  /*b7b0*/  USEL UR44, UR40, UR4, UP0 ;  /* 0x00000004282c7287 */ /* 0x000fcc0008000000 */
[----:B------:R-:W-:Y:S01]  /*b7c0*/  ISETP.LT.AND P0, PT, RZ, UR44, PT ;  /* 0x0000002cff007c0c */ /* 0x000fe2000bf01270 */
[----:B--2---:R0:W-:-:S12]  /*b7d0*/  STL [R1+0x4], R18 ;  /* 0x0000041201007387 */ /* 0x0041d80000100800 */
        /* <DEDUP_REMOVED lines=19> */
.L_x_2163:
        /* <DEDUP_REMOVED lines=8> */
[----:B------:R-:W-:Y:S01]  /*b990*/  MOV R4, UR6 ;  /* 0x0000000600047c02 */ /* 0x000fe20008000f00 */
[----:B------:R-:W-:Y:S01]  /*b9a0*/  IMAD.U32 R5, RZ, RZ, UR7 ;  /* 0x00000007ff057e24 */ /* 0x000fe2000f8e00ff */
        /* <DEDUP_REMOVED lines=10> */
.L_x_2166:
[----:B------:R-:W-:Y:S05]  /*ba50*/  BSYNC B6 ;  /* 0x0000000000067941 */ /* 0x000fea0003800000 */
.L_x_2165:
        /* <DEDUP_REMOVED lines=9> */
[----:B------:R-:W-:Y:S01]  /*baf0*/  IMAD.U32 R4, RZ, RZ, UR6 ;  /* 0x00000006ff047e24 */ /* 0x000fe2000f8e00ff */
[----:B------:R-:W-:Y:S01]  /*bb00*/  MOV R6, UR8 ;  /* 0x0000000800067c02 */ /* 0x000fe20008000f00 */
[----:B------:R-:W-:Y:S01]  /*bb10*/  IMAD.U32 R5, RZ, RZ, UR7 ;  /* 0x00000007ff057e24 */ /* 0x000fe2000f8e00ff */
[----:B------:R-:W-:Y:S01]  /*bb20*/  MOV R13, RZ ;  /* 0x000000ff000d7202 */ /* 0x000fe20000000f00 */
[----:B------:R-:W-:Y:S02]  /*bb30*/  IMAD.U32 R7, RZ, RZ, UR9 ;  /* 0x00000009ff077e24 */ /* 0x000fe4000f8e00ff */
[----:B------:R-:W-:-:S02]  /*bb40*/  IMAD.U32 R10, RZ, RZ, UR4 ;  /* 0x00000004ff0a7e24 */ /* 0x000fc4000f8e00ff */
[----:B------:R-:W-:Y:S02]  /*bb50*/  IMAD.U32 R11, RZ, RZ, UR5 ;  /* 0x00000005ff0b7e24 */ /* 0x000fe4000f8e00ff */
[----:B------:R-:W-:Y:S02]  /*bb60*/  IMAD.MOV.U32 R8, RZ, RZ, 0x70 ;  /* 0x00000070ff087424 */ /* 0x000fe400078e00ff */
[----:B-1----:R-:W-:-:S07]  /*bb70*/  IMAD.MOV.U32 R12, RZ, RZ, 0x1 ;  /* 0x00000001ff0c7424 */ /* 0x002fce00078e00ff */
[----:B------:R-:W-:-:S07]  /*bb80*/  LEPC R20, `(.L_x_2169) ;  /* 0x000000001014794e */ /* 0x000fce0000000000 */
[----:B0-2---:R-:W-:Y:S05]  /*bb90*/  CALL.ABS.NOINC R2 ;  /* 0x0000000002007343 */ /* 0x005fea0003c00000 */
.L_x_2169:
        /* <DEDUP_REMOVED lines=15> */
.L_x_2168:
[----:B------:R-:W-:Y:S05]  /*bc90*/  BSYNC B6 ;  /* 0x0000000000067941 */ /* 0x000fea0003800000 */
.L_x_2167:
        /* <DEDUP_REMOVED lines=9> */
[----:B------:R-:W-:Y:S01]  /*bd30*/  MOV R3, UR5 ;  /* 0x0000000500037c02 */ /* 0x000fe20008000f00 */
[----:B------:R-:W-:-:S04]  /*bd40*/  ULDC UR4, c[0x0][0xc48] ;  /* 0x0003120000047ab9 */ /* 0x000fc80000000800 */
[----:B------:R2:W5:Y:S01]  /*bd50*/  @P0 LDG.E R29, desc[UR50][R2.64] ;  /* 0x00000032021d0981 */ /* 0x000562000c1e1900 */
[----:B------:R-:W-:Y:S01]  /*bd60*/  UMOV UR5, 0xffffffff ;  /* 0xffffffff00057882 */ /* 0x000fe20000000000 */
[----:B------:R-:W-:Y:S02]  /*bd70*/  IMAD.U32 R19, RZ, RZ, UR4 ;  /* 0x00000004ff137e24 */ /* 0x000fe4000f8e00ff */
[----:B------:R-:W-:Y:S05]  /*bd80*/  BRA.DIV UR5, `(.L_x_2170) ;  /* 0x0000003a05c07947 */ /* 0x000fea000b800000 */
.L_x_2224:
        /* <DEDUP_REMOVED lines=19> */
[----:B----4-:R-:W-:Y:S01]  /*bec0*/  @P1 IMAD.HI.U32 R2, R0, R3, RZ ;  /* 0x0000000300021227 */ /* 0x010fe200078e00ff */
[----:B------:R-:W-:-:S04]  /*bed0*/  MOV R7, R0 ;  /* 0x0000000000077202 */ /* 0x000fc80000000f00 */
[----:B0-----:R-:W-:Y:S01]  /*bee0*/  @P1 SHF.R.U32.HI R7, RZ, R9, R2 ;  /* 0x00000009ff071219 */ /* 0x001fe20000011602 */
[----:B------:R-:W-:Y:S02]  /*bef0*/  IMAD R2, RZ, RZ, -UR42 ;  /* 0x8000002aff027e24 */ /* 0x000fe4000f8e02ff */
[----:B------:R-:W3:Y:S01]  /*bf00*/  @!P0 LDC.64 R4, c[0x0][0x428] ;  /* 0x00010a00ff048b82 */ /* 0x000ee20000000a00 */
[--C-:B------:R-:W-:Y:S01]  /*bf10*/  @!P0 SHF.R.S32.HI R3, RZ, 0x1f, R7.reuse ;  /* 0x0000001fff038819 */ /* 0x100fe20000011407 */
[----:B------:R-:W-:Y:S02]  /*bf20*/  IMAD R19, R19, R2, UR41 ;  /* 0x0000002913137e24 */ /* 0x000fe4000f8e0202 */
[----:B------:R-:W-:Y:S02]  /*bf30*/  @!P0 IMAD.MOV.U32 R2, RZ, RZ, R7 ;  /* 0x000000ffff028224 */ /* 0x000fe400078e0007 */
[-C--:B---3--:R-:W-:Y:S02]  /*bf40*/  @!P0 IMAD R6, R6, R4.reuse, RZ ;  /* 0x0000000406068224 */ /* 0x088fe400078e02ff */
[----:B------:R-:W-:-:S04]  /*bf50*/  @!P0 IMAD.WIDE.U32 R2, R29, R4, R2 ;  /* 0x000000041d028225 */ /* 0x000fc800078e0002 */
[----:B------:R-:W-:Y:S02]  /*bf60*/  @!P0 IMAD R6, R29, R5, R6 ;  /* 0x000000051d068224 */ /* 0x000fe400078e0206 */
[----:B------:R-:W0:Y:S01]  /*bf70*/  @!P0 LDC.64 R4, c[0x0][0x418] ;  /* 0x00010600ff048b82 */ /* 0x000e220000000a00 */
[----:B------:R-:W-:Y:S02]  /*bf80*/  IMAD.U32 R9, RZ, RZ, UR45 ;  /* 0x0000002dff097e24 */ /* 0x000fe4000f8e00ff */
[----:B------:R-:W-:-:S03]  /*bf90*/  @!P0 IMAD.IADD R6, R3, 0x1, R6 ;  /* 0x0000000103068824 */ /* 0x000fc600078e0206 */
[----:B------:R-:W-:Y:S02]  /*bfa0*/  ISETP.NE.AND P2, PT, R9, 0x3, PT ;  /* 0x000000030900780c */ /* 0x000fe40003f45270 */
[----:B------:R-:W-:Y:S01]  /*bfb0*/  IADD3 R3, -R7, RZ, RZ ;  /* 0x000000ff07037210 */ /* 0x000fe20007ffe1ff */
[----:B------:R-:W-:Y:S01]  /*bfc0*/  IMAD.U32 R23, RZ, RZ, UR4 ;  /* 0x00000004ff177e24 */ /* 0x000fe2000f8e00ff */
[----:B------:R-:W-:Y:S02]  /*bfd0*/  LOP3.LUT R26, R26, 0xfffffffb, RZ, 0xc0, !PT ;  /* 0xfffffffb1a1a7812 */ /* 0x000fe400078ec0ff */
[----:B------:R-:W-:Y:S02]  /*bfe0*/  SHF.R.S32.HI R28, RZ, 0x1f, R19 ;  /* 0x0000001fff1c7819 */ /* 0x000fe40000011413 */
[----:B0-----:R-:W-:-:S04]  /*bff0*/  @!P0 LEA R4, P1, R2, R4, 0x2 ;  /* 0x0000000402048211 */ /* 0x001fc800078210ff */
[----:B------:R-:W-:Y:S01]  /*c000*/  @!P0 LEA.HI.X R5, R2, R5, R6, 0x2, P1 ;  /* 0x0000000502058211 */ /* 0x000fe200008f1406 */
[----:B------:R-:W-:Y:S01]  /*c010*/  IMAD.MOV.U32 R6, RZ, RZ, RZ ;  /* 0x000000ffff067224 */ /* 0x000fe200078e00ff */
[----:B------:R-:W-:-:S05]  /*c020*/  @P2 LOP3.LUT R26, R26, 0x4, RZ, 0xfc, !PT ;  /* 0x000000041a1a2812 */ /* 0x000fca00078efcff */
[----:B------:R0:W5:Y:S02]  /*c030*/  @!P0 LDG.E R6, desc[UR50][R4.64] ;  /* 0x0000003204068981 */ /* 0x000164000c1e1900 */
[----:B0-----:R-:W-:Y:S01]  /*c040*/  IMAD R5, R10, R3, R0 ;  /* 0x000000030a057224 */ /* 0x001fe200078e0200 */
[----:B------:R-:W-:Y:S06]  /*c050*/  @!P2 BRA `(.L_x_2171) ;  /* 0x000000000004a947 */ /* 0x000fec0003800000 */
[----:B------:R-:W-:Y:S01]  /*c060*/  BPT.TRAP 0x1 ;  /* 0x000000040000795c */ /* 0x000fe20000300000 */
.L_x_2171:
        /* <DEDUP_REMOVED lines=25> */
.L_x_2225:
[----:B------:R-:W-:Y:S05]  /*c200*/  BSYNC B0 ;  /* 0x0000000000007941 */ /* 0x000fea0003800000 */
.L_x_2172:
        /* <DEDUP_REMOVED lines=16> */
[----:B-1----:R-:W-:Y:S01]  /*c310*/  LOP3.LUT R9, R9, 0x7f, RZ, 0xc0, !PT ;  /* 0x0000007f09097812 */ /* 0x002fe200078ec0ff */
[----:B------:R-:W-:Y:S02]  /*c320*/  ULDC.64 UR4, c[0x0][0x2e8] ;  /* 0x0000ba0000047ab9 */ /* 0x000fe40000000a00 */
[----:B------:R-:W-:Y:S01]  /*c330*/  IMAD.IADD R5, R3, 0x1, R4 ;  /* 0x0000000103057824 */ /* 0x000fe200078e0204 */
[----:B------:R-:W-:Y:S02]  /*c340*/  SHF.R.U32.HI R10, RZ, 0x3, R9 ;  /* 0x00000003ff0a7819 */ /* 0x000fe40000011609 */
[----:B------:R-:W0:Y:S01]  /*c350*/  S2R R9, SR_TID.X ;  /* 0x0000000000097919 */ /* 0x000e220000002100 */
[----:B------:R-:W-:Y:S01]  /*c360*/  LEA R4, P0, R2, UR4, 0x1 ;  /* 0x0000000402047c11 */ /* 0x000fe2000f8008ff */
[----:B------:R-:W-:Y:S01]  /*c370*/  UMOV UR4, 0xffffffff ;  /* 0xffffffff00047882 */ /* 0x000fe20000000000 */
[----:B------:R-:W-:-:S02]  /*c380*/  IADD3 R7, -R10, UR36, -R8 ;  /* 0x000000240a077c10 */ /* 0x000fc4000fffe908 */
[----:B------:R-:W-:Y:S02]  /*c390*/  LEA.HI.X R5, R2, UR5, R5, 0x1, P0 ;  /* 0x0000000502057c11 */ /* 0x000fe400080f0c05 */
[----:B------:R-:W-:Y:S01]  /*c3a0*/  ISETP.GE.AND P0, PT, R7, 0x1, PT ;  /* 0x000000010700780c */ /* 0x000fe20003f06270 */
[C---:B0-----:R-:W-:Y:S02]  /*c3b0*/  IMAD.SHL.U32 R10, R9.reuse, 0x8, RZ ;  /* 0x00000008090a7824 */ /* 0x041fe400078e00ff */
[----:B------:R-:W-:-:S03]  /*c3c0*/  IMAD.SHL.U32 R11, R9, 0x8, RZ ;  /* 0x00000008090b7824 */ /* 0x000fc600078e00ff */
[----:B------:R-:W-:-:S04]  /*c3d0*/  LOP3.LUT R10, R10, 0x1f8, RZ, 0xc0, !PT ;  /* 0x000001f80a0a7812 */ /* 0x000fc800078ec0ff */
[----:B------:R-:W-:Y:S02]  /*c3e0*/  LOP3.LUT R10, R10, 0x38, R9, 0x78, !PT ;  /* 0x000000380a0a7812 */ /* 0x000fe400078e7809 */
[----:B------:R-:W-:Y:S02]  /*c3f0*/  SHF.L.U32 R9, R9, 0x3, RZ ;  /* 0x0000000309097819 */ /* 0x000fe400000006ff */
        /* <DEDUP_REMOVED lines=75> */
.L_x_2243:
        /* <DEDUP_REMOVED lines=10> */
.L_x_2175:
        /* <DEDUP_REMOVED lines=11> */
.L_x_2176:
[----:B------:R0:W-:Y:S02]  /*ca00*/  SYNCS.ARRIVE.TRANS64.A1T0 RZ, [R0+URZ+0x16830], RZ ;  /* 0x016830ff00ff79a7 */ /* 0x0001e4000810003f */
[----:B------:R-:W-:Y:S05]  /*ca10*/  WARPSYNC.ALL ;  /* 0x0000000000007948 */ /* 0x000fea0003800000 */
[----:B------:R-:W-:Y:S01]  /*ca20*/  BSSY B6, `(.L_x_2177) ;  /* 0x0000015000067945 */ /* 0x000fe20003800000 */
[----:B0-----:R-:W-:Y:S01]  /*ca30*/  IADD3 R0, R16, 0x8400, RZ ;  /* 0x0000840010007810 */ /* 0x001fe20007ffe0ff */
[----:B------:R-:W-:Y:S03]  /*ca40*/  BAR.SYNC.DEFER_BLOCKING 0x8, 0x200 ;  /* 0x0208000000007b1d */ /* 0x000fe60000010000 */
        /* <DEDUP_REMOVED lines=18> */
.L_x_2178:
[----:B------:R-:W-:Y:S05]  /*cb70*/  BSYNC B6 ;  /* 0x0000000000067941 */ /* 0x000fea0003800000 */
.L_x_2177:
[----:B------:R0:W5:Y:S01]  /*cb80*/  LDL R9, [R1+0x8] ;  /* 0x0000080001097983 */ /* 0x0001620000100800 */
[----:B------:R-:W-:Y:S01]  /*cb90*/  UISETP.NE.AND UP0, UPT, UR47, URZ, UPT ;  /* 0x0000003f2f00728c */ /* 0x000fe2000bf05270 */
[----:B------:R-:W-:Y:S01]  /*cba0*/  R2UR UR7, R28 ;  /* 0x000000001c0772ca */ /* 0x000fe200000e0000 */
[----:B------:R-:W-:Y:S01]  /*cbb0*/  IMAD.U32 R6, RZ, RZ, UR43 ;  /* 0x0000002bff067e24 */ /* 0x000fe2000f8e00ff */
[----:B------:R-:W1:Y:S01]  /*cbc0*/  S2R R20, SR_TID.X ;  /* 0x0000000000147919 */ /* 0x000e620000002100 */
[C---:B------:R-:W-:Y:S01]  /*cbd0*/  R2UR UR10, R19.reuse ;  /* 0x00000000130a72ca */ /* 0x040fe200000e0000 */
[----:B------:R-:W-:Y:S01]  /*cbe0*/  ULDC.64 UR8, c[0x0][0x2d8] ;  /* 0x0000b60000087ab9 */ /* 0x000fe20000000a00 */
[----:B------:R-:W-:Y:S01]  /*cbf0*/  PLOP3.LUT P0, PT, PT, PT, UP0, 0x80, 0x0 ;  /* 0x000000000000781c */ /* 0x000fe20003f0f008 */
[----:B------:R-:W2:Y:S01]  /*cc00*/  S2R R2, SR_TID.X ;  /* 0x0000000000027919 */ /* 0x000ea20000002100 */
[----:B------:R-:W-:Y:S01]  /*cc10*/  R2UR UR4, R19 ;  /* 0x00000000130472ca */ /* 0x000fe200000e0000 */
        /* <DEDUP_REMOVED lines=11> */
[----:B------:R-:W-:-:S04]  /*ccd0*/  IMAD R6, R6, 0xc0, R2 ;  /* 0x000000c006067824 */ /* 0x000fc800078e0202 */
[----:B------:R-:W-:Y:S01]  /*cce0*/  @P0 IMAD.HI.U32 R0, R6, UR5, RZ ;  /* 0x0000000506000c27 */ /* 0x000fe2000f8e00ff */
[----:B------:R-:W-:Y:S01]  /*ccf0*/  PLOP3.LUT P0, PT, PT, PT, UP0, 0x80, 0x0 ;  /* 0x000000000000781c */ /* 0x000fe20003f0f008 */
[----:B------:R-:W-:Y:S02]  /*cd00*/  UIMAD UR7, UR10, UR9, UR7 ;  /* 0x000000090a0772a4 */ /* 0x000fe4000f8e0207 */
[----:B------:R-:W-:Y:S01]  /*cd10*/  UIMAD.WIDE.U32 UR4, UR4, UR8, URZ ;  /* 0x00000008040472a5 */ /* 0x000fe2000f8e003f */
[----:B------:R-:W-:Y:S01]  /*cd20*/  MOV R2, R6 ;  /* 0x0000000600027202 */ /* 0x000fe20000000f00 */
        /* <DEDUP_REMOVED lines=30> */
[----:B------:R-:W-:Y:S01]  /*cf10*/  @UP0 ULDC UR13, c[0x0][0x450] ;  /* 0x00011400000d0ab9 */ /* 0x000fe20000000800 */
[----:B------:R-:W-:Y:S01]  /*cf20*/  MOV R2, R6 ;  /* 0x0000000600027202 */ /* 0x000fe20000000f00 */
[----:B------:R-:W1:Y:S10]  /*cf30*/  S2R R21, SR_TID.X ;  /* 0x0000000000157919 */ /* 0x000e740000002100 */
        /* <DEDUP_REMOVED lines=22> */
[----:B------:R-:W-:-:S03]  /*d0a0*/  IMAD.U32 R6, RZ, RZ, UR43 ;  /* 0x0000002bff067e24 */ /* 0x000fc6000f8e00ff */
[----:B------:R-:W1:Y:S01]  /*d0b0*/  SHFL.IDX PT, R2, R4, RZ, 0x181f ;  /* 0x00181fff04027589 */ /* 0x000e6200000e0000 */
[----:B------:R-:W-:-:S03]  /*d0c0*/  IMAD R6, R6, 0xc0, R8 ;  /* 0x000000c006067824 */ /* 0x000fc600078e0208 */
[----:B------:R-:W-:Y:S01]  /*d0d0*/  SHFL.IDX PT, R14, R5, RZ, 0x181f ;  /* 0x00181fff050e7589 */ /* 0x000fe200000e0000 */
[C---:B------:R-:W-:Y:S01]  /*d0e0*/  VIADD R8, R6.reuse, 0x80 ;  /* 0x0000008006087836 */ /* 0x040fe20000000000 */
[----:B------:R-:W-:-:S13]  /*d0f0*/  ISETP.GE.AND P1, PT, R6, UR37, PT ;  /* 0x0000002506007c0c */ /* 0x000fda000bf26270 */
[----:B0-----:R-:W-:-:S04]  /*d100*/  @!P1 LEA R3, P0, R10, R3, 0x1 ;  /* 0x000000030a039211 */ /* 0x001fc800078008ff */
[----:B-1----:R-:W-:-:S04]  /*d110*/  @!P1 IADD3.X R2, RZ, R2, RZ, P0, !PT ;  /* 0x00000002ff029210 */ /* 0x002fc800007fe4ff */
        /* <DEDUP_REMOVED lines=60> */
[----:B0-----:R-:W-:-:S04]  /*d4e0*/  @!P1 LEA R3, P0, R10, R3, 0x1 ;  /* 0x000000030a039211 */ /* 0x001fc800078008ff */
[----:B-1----:R-:W-:-:S04]  /*d4f0*/  @!P1 IADD3.X R2, RZ, R2, RZ, P0, !PT ;  /* 0x00000002ff029210 */ /* 0x002fc800007fe4ff */
        /* <DEDUP_REMOVED lines=19> */
[----:B0-----:R-:W-:-:S04]  /*d630*/  @!P1 LEA R2, P0, R10, R2, 0x1 ;  /* 0x000000020a029211 */ /* 0x001fc800078008ff */
[----:B------:R-:W-:Y:S02]  /*d640*/  @!P1 IADD3.X R3, RZ, R0, RZ, P0, !PT ;  /* 0x00000000ff039210 */ /* 0x000fe400007fe4ff */
        /* <DEDUP_REMOVED lines=9> */
.L_x_2268:
        /* <DEDUP_REMOVED lines=10> */
.L_x_2180:
        /* <DEDUP_REMOVED lines=16> */
[----:B------:R-:W1:Y:S03]  /*d880*/  SYNCS.PHASECHK.TRANS64.TRYWAIT P0, [R16+URZ+0x16820], R3 ;  /* 0x01682003100075a7 */ /* 0x000e66000800017f */
[----:B01----:R-:W-:Y:S05]  /*d890*/  @!P0 BRA `(.L_x_2182) ;  /* 0x0000003800b48947 */ /* 0x003fea0003800000 */
.L_x_2269:
[----:B------:R-:W-:Y:S05]  /*d8a0*/  BSYNC B0 ;  /* 0x0000000000007941 */ /* 0x000fea0003800000 */
.L_x_2181:
[----:B------:R-:W-:-:S06]  /*d8b0*/  UISETP.GE.AND UP0, UPT, UR44, 0x2, UPT ;  /* 0x000000022c00788c */ /* 0x000fcc000bf06270 */
[----:B------:R-:W-:-:S13]  /*d8c0*/  PLOP3.LUT P0, PT, PT, PT, UP0, 0x80, 0x0 ;  /* 0x000000000000781c */ /* 0x000fda0003f0f008 */
[----:B------:R-:W-:Y:S05]  /*d8d0*/  @!P0 BRA `(.L_x_2183) ;  /* 0x0000001000108947 */ /* 0x000fea0003800000 */
[----:B------:R-:W-:Y:S01]  /*d8e0*/  UIADD3 UR4, UR44, -0x2, URZ ;  /* 0xfffffffe2c047890 */ /* 0x000fe2000fffe03f */
[----:B------:R-:W-:Y:S01]  /*d8f0*/  BSSY B0, `(.L_x_2183) ;  /* 0x0000102000007945 */ /* 0x000fe20003800000 */
[----:B------:R-:W-:Y:S02]  /*d900*/  IMAD.MOV.U32 R20, RZ, RZ, R25 ;  /* 0x000000ffff147224 */ /* 0x000fe400078e0019 */
[----:B------:R-:W-:Y:S02]  /*d910*/  IMAD.MOV.U32 R6, RZ, RZ, R22 ;  /* 0x000000ffff067224 */ /* 0x000fe400078e0016 */
[----:B------:R-:W-:Y:S02]  /*d920*/  IMAD.MOV.U32 R27, RZ, RZ, R23 ;  /* 0x000000ffff1b7224 */ /* 0x000fe400078e0017 */
[----:B------:R-:W-:-:S07]  /*d930*/  IMAD.U32 R7, RZ, RZ, UR4 ;  /* 0x00000004ff077e24 */ /* 0x000fce000f8e00ff */
.L_x_2196:
        /* <DEDUP_REMOVED lines=10> */
[----:B------:R-:W-:Y:S02]  /*d9e0*/  LOP3.LUT R5, R5, 0x70, RZ, 0xc0, !PT ;  /* 0x0000007005057812 */ /* 0x000fe400078ec0ff */
[----:B------:R-:W-:Y:S01]  /*d9f0*/  LEA R3, R7, R3, 0x7 ;  /* 0x0000000307037211 */ /* 0x000fe200078e38ff */
        /* <DEDUP_REMOVED lines=23> */
[----:B------:R-:W-:Y:S02]  /*db70*/  SEL R22, R22, RZ, P0 ;  /* 0x000000ff16167207 */ /* 0x000fe40000000000 */
[----:B------:R-:W-:Y:S02]  /*db80*/  MOV R23, R7 ;  /* 0x0000000700177202 */ /* 0x000fe40000000f00 */
[----:B------:R-:W-:Y:S02]  /*db90*/  LOP3.LUT R25, R20, R25, RZ, 0x3c, !PT ;  /* 0x0000001914197212 */ /* 0x000fe400078e3cff */
[----:B--2---:R-:W-:Y:S01]  /*dba0*/  SHF.R.S32.HI R24, RZ, 0x1f, R4 ;  /* 0x0000001fff187819 */ /* 0x004fe20000011404 */
[----:B------:R-:W-:Y:S06]  /*dbb0*/  @!P1 BRA `(.L_x_2184) ;  /* 0x0000000000049947 */ /* 0x000fec0003800000 */
[----:B------:R-:W-:Y:S01]  /*dbc0*/  BPT.TRAP 0x1 ;  /* 0x000000040000795c */ /* 0x000fe20000300000 */
.L_x_2184:
[----:B------:R-:W-:Y:S01]  /*dbd0*/  IMAD R5, R22, 0x8, R16 ;  /* 0x0000000816057824 */ /* 0x000fe200078e0210 */
[----:B------:R-:W-:Y:S01]  /*dbe0*/  SHF.L.U32 R2, R25, 0x1f, RZ ;  /* 0x0000001f19027819 */ /* 0x000fe200000006ff */
[----:B------:R-:W-:Y:S03]  /*dbf0*/  BSSY B1, `(.L_x_2185) ;  /* 0x0000003000017945 */ /* 0x000fe60003800000 */
[----:B------:R-:W0:Y:S02]  /*dc00*/  SYNCS.PHASECHK.TRANS64.TRYWAIT P0, [R5+URZ+0x16840], R2 ;  /* 0x01684002050075a7 */ /* 0x000e24000800017f */
[----:B0-----:R-:W-:Y:S05]  /*dc10*/  @!P0 BRA `(.L_x_2186) ;  /* 0x0000003400e88947 */ /* 0x001fea0003800000 */
.L_x_2270:
[----:B------:R-:W-:Y:S05]  /*dc20*/  BSYNC B1 ;  /* 0x0000000000017941 */ /* 0x000fea0003800000 */
.L_x_2185:
        /* <DEDUP_REMOVED lines=14> */
[----:B------:R-:W-:Y:S01]  /*dd10*/  IMAD R7, R28, UR4, RZ ;  /* 0x000000041c077c24 */ /* 0x000fe2000f8e02ff */
[----:B-1----:R-:W-:Y:S01]  /*dd20*/  SHF.L.U32 R9, R12, 0x3, RZ ;  /* 0x000000030c097819 */ /* 0x002fe200000006ff */
[----:B------:R-:W-:-:S03]  /*dd30*/  IMAD.WIDE.U32 R2, R19, UR4, R2 ;  /* 0x0000000413027c25 */ /* 0x000fc6000f8e0002 */
[----:B------:R-:W-:Y:S01]  /*dd40*/  LOP3.LUT R9, R9, 0x1f8, RZ, 0xc0, !PT ;  /* 0x000001f809097812 */ /* 0x000fe200078ec0ff */
[----:B------:R-:W-:Y:S01]  /*dd50*/  IMAD R7, R19, UR5, R7 ;  /* 0x0000000513077c24 */ /* 0x000fe2000f8e0207 */
[----:B------:R-:W-:Y:S01]  /*dd60*/  ULDC.64 UR4, c[0x0][0x2e8] ;  /* 0x0000ba0000047ab9 */ /* 0x000fe20000000a00 */
        /* <DEDUP_REMOVED lines=52> */
.L_x_2288:
[----:B-1----:R-:W-:-:S04]  /*e0b0*/  IADD3 R2, P0, R2, R7, RZ ;  /* 0x0000000702027210 */ /* 0x002fc80007f1e0ff */
[----:B------:R-:W-:Y:S02]  /*e0c0*/  IADD3.X R3, RZ, R10, RZ, P0, !PT ;  /* 0x0000000aff037210 */ /* 0x000fe400007fe4ff */
[----:B------:R-:W-:-:S03]  /*e0d0*/  PLOP3.LUT P0, PT, PT, PT, PT, 0x80, 0x0 ;  /* 0x000000000000781c */ /* 0x000fc60003f0f070 */
[----:B------:R-:W-:Y:S01]  /*e0e0*/  @!PT LDS RZ, [RZ] ;  /* 0x00000000fffff984 */ /* 0x000fe20000000800 */
[----:B------:R-:W-:Y:S01]  /*e0f0*/  @!PT LDS RZ, [RZ] ;  /* 0x00000000fffff984 */ /* 0x000fe20000000800 */
[----:B------:R-:W-:Y:S01]  /*e100*/  @!PT LDS RZ, [RZ] ;  /* 0x00000000fffff984 */ /* 0x000fe20000000800 */
[----:B------:R1:W-:Y:S01]  /*e110*/  LDGSTS.E.BYPASS.LTC128B.128 [R9+0x11c00], desc[UR50][R2.64], !P1 ;  /* 0x11c0000002097fae */ /* 0x0003e2000c901d72 */
[----:B------:R-:W-:-:S09]  /*e120*/  NOP ;  /* 0x0000000000007918 */ /* 0x000fd20000000000 */
.L_x_2188:
        /* <DEDUP_REMOVED lines=11> */
.L_x_2189:
[----:B------:R1:W-:Y:S01]  /*e1e0*/  SYNCS.ARRIVE.TRANS64.A1T0 RZ, [R5+URZ+0x16830], RZ ;  /* 0x016830ff05ff79a7 */ /* 0x0003e2000810003f */
[----:B------:R-:W-:Y:S05]  /*e1f0*/  @!P2 BRA `(.L_x_2190) ;  /* 0x000000000004a947 */ /* 0x000fea0003800000 */
[----:B------:R-:W-:Y:S01]  /*e200*/  BPT.TRAP 0x1 ;  /* 0x000000040000795c */ /* 0x000fe20000300000 */
.L_x_2190:
[----:B------:R-:W-:Y:S01]  /*e210*/  SHF.L.U32 R2, R20, 0x1f, RZ ;  /* 0x0000001f14027819 */ /* 0x000fe200000006ff */
[----:B-1----:R-:W-:Y:S01]  /*e220*/  IMAD R5, R6, 0x8, R16 ;  /* 0x0000000806057824 */ /* 0x002fe200078e0210 */
[----:B------:R-:W-:Y:S03]  /*e230*/  BSSY B1, `(.L_x_2191) ;  /* 0x0000003000017945 */ /* 0x000fe60003800000 */
[----:B------:R-:W1:Y:S02]  /*e240*/  SYNCS.PHASECHK.TRANS64.TRYWAIT P0, [R5+URZ+0x16860], R2 ;  /* 0x01686002050075a7 */ /* 0x000e64000800017f */
[----:B-1----:R-:W-:Y:S05]  /*e250*/  @!P0 BRA `(.L_x_2192) ;  /* 0x0000003800a88947 */ /* 0x002fea0003800000 */
.L_x_2289:
[----:B------:R-:W-:Y:S05]  /*e260*/  BSYNC B1 ;  /* 0x0000000000017941 */ /* 0x000fea0003800000 */
.L_x_2191:
        /* <DEDUP_REMOVED lines=11> */
[----:B------:R-:W-:Y:S02]  /*e320*/  SHF.R.U32.HI R3, RZ, 0x3, R3 ;  /* 0x00000003ff037819 */ /* 0x000fe40000011603 */
[----:B------:R-:W-:-:S03]  /*e330*/  LEA R6, R6, R8, 0xd ;  /* 0x0000000806067211 */ /* 0x000fc600078e68ff */
        /* <DEDUP_REMOVED lines=24> */
[----:B0-----:R-:W-:-:S04]  /*e4c0*/  IADD3 R2, P0, R2, R7, RZ ;  /* 0x0000000702027210 */ /* 0x001fc80007f1e0ff */
[----:B-1----:R-:W-:Y:S02]  /*e4d0*/  IADD3.X R3, RZ, R3, RZ, P0, !PT ;  /* 0x00000003ff037210 */ /* 0x002fe400007fe4ff */
        /* <DEDUP_REMOVED lines=22> */
.L_x_2307:
        /* <DEDUP_REMOVED lines=11> */
[----:B------:R-:W-:-:S03]  /*e6f0*/  ULDC.64 UR4, c[0x0][0x338] ;  /* 0x0000ce0000047ab9 */ /* 0x000fc60000000a00 */
[----:B------:R-:W-:Y:S02]  /*e700*/  IMAD.IADD R3, R3, 0x1, R21 ;  /* 0x0000000103037824 */ /* 0x000fe400078e0215 */
[----:B------:R-:W-:Y:S02]  /*e710*/  IMAD R7, R24, UR4, RZ ;  /* 0x0000000418077c24 */ /* 0x000fe4000f8e02ff */
[----:B------:R-:W-:-:S04]  /*e720*/  IMAD.WIDE.U32 R2, R4, UR4, R2 ;  /* 0x0000000404027c25 */ /* 0x000fc8000f8e0002 */
[----:B------:R-:W-:Y:S01]  /*e730*/  IMAD R7, R4, UR5, R7 ;  /* 0x0000000504077c24 */ /* 0x000fe2000f8e0207 */
[----:B------:R-:W-:Y:S01]  /*e740*/  ULDC.64 UR4, c[0x0][0x330] ;  /* 0x0000cc0000047ab9 */ /* 0x000fe20000000a00 */
[----:B------:R-:W-:Y:S01]  /*e750*/  NOP ;  /* 0x0000000000007918 */ /* 0x000fe20000000000 */
[----:B------:R-:W-:Y:S02]  /*e760*/  IMAD R0, R28, UR4, RZ ;  /* 0x000000041c007c24 */ /* 0x000fe4000f8e02ff */
[----:B------:R-:W-:Y:S02]  /*e770*/  IADD3 R3, R3, R7, RZ ;  /* 0x0000000703037210 */ /* 0x000fe40007ffe0ff */
[C---:B------:R-:W-:Y:S02]  /*e780*/  IMAD R7, R19.reuse, UR5, R0 ;  /* 0x0000000513077c24 */ /* 0x040fe4000f8e0200 */
[----:B------:R-:W-:Y:S01]  /*e790*/  IMAD.WIDE.U32 R2, R19, UR4, R2 ;  /* 0x0000000413027c25 */ /* 0x000fe2000f8e0002 */
[----:B------:R-:W-:-:S03]  /*e7a0*/  ULDC.64 UR4, c[0x0][0x318] ;  /* 0x0000c60000047ab9 */ /* 0x000fc60000000a00 */
[----:B------:R-:W-:Y:S01]  /*e7b0*/  IMAD.IADD R3, R7, 0x1, R3 ;  /* 0x0000000107037824 */ /* 0x000fe200078e0203 */
[----:B0-----:R-:W-:-:S04]  /*e7c0*/  LEA R17, P0, R2, UR4, 0x1 ;  /* 0x0000000402117c11 */ /* 0x001fc8000f8008ff */
[----:B------:R-:W-:Y:S02]  /*e7d0*/  LEA.HI.X R18, R2, UR5, R3, 0x1, P0 ;  /* 0x0000000502127c11 */ /* 0x000fe400080f0c03 */
[----:B------:R-:W-:-:S13]  /*e7e0*/  PLOP3.LUT P0, PT, PT, PT, PT, 0x80, 0x0 ;  /* 0x000000000000781c */ /* 0x000fda0003f0f070 */
.L_x_2194:
        /* <DEDUP_REMOVED lines=11> */
.L_x_2195:
        /* <DEDUP_REMOVED lines=8> */
.L_x_2183:
        /* <DEDUP_REMOVED lines=18> */
.L_x_2198:
[----:B------:R-:W-:Y:S05]  /*ea40*/  BSYNC B0 ;  /* 0x0000000000007941 */ /* 0x000fea0003800000 */
.L_x_2197:
[----:B-1----:R-:W-:-:S05]  /*ea50*/  IMAD.U32 R0, RZ, RZ, UR45 ;  /* 0x0000002dff007e24 */ /* 0x002fca000f8e00ff */
[----:B------:R-:W-:-:S13]  /*ea60*/  ISETP.NE.AND P0, PT, R0, 0x3, PT ;  /* 0x000000030000780c */ /* 0x000fda0003f05270 */
[----:B------:R-:W-:Y:S05]  /*ea70*/  @!P0 BRA `(.L_x_2199) ;  /* 0x0000000000048947 */ /* 0x000fea0003800000 */
[----:B------:R-:W-:Y:S01]  /*ea80*/  BPT.TRAP 0x1 ;  /* 0x000000040000795c */ /* 0x000fe20000300000 */
.L_x_2199:
[----:B------:R-:W-:Y:S01]  /*ea90*/  IMAD R4, R22, 0x8, R16 ;  /* 0x0000000816047824 */ /* 0x000fe200078e0210 */
[----:B0-----:R-:W-:Y:S01]  /*eaa0*/  SHF.L.U32 R3, R25, 0x1f, RZ ;  /* 0x0000001f19037819 */ /* 0x001fe200000006ff */
[----:B------:R-:W-:Y:S03]  /*eab0*/  BSSY B0, `(.L_x_2200) ;  /* 0x0000003000007945 */ /* 0x000fe60003800000 */
[----:B------:R-:W0:Y:S02]  /*eac0*/  SYNCS.PHASECHK.TRANS64.TRYWAIT P0, [R4+URZ+0x16860], R3 ;  /* 0x01686003040075a7 */ /* 0x000e24000800017f */
[----:B0-----:R-:W-:Y:S05]  /*ead0*/  @!P0 BRA `(.L_x_2201) ;  /* 0x0000003800e48947 */ /* 0x001fea0003800000 */
.L_x_2308:
[----:B------:R-:W-:Y:S05]  /*eae0*/  BSYNC B0 ;  /* 0x0000000000007941 */ /* 0x000fea0003800000 */
.L_x_2200:
        /* <DEDUP_REMOVED lines=10> */
[----:B------:R-:W-:Y:S02]  /*eb90*/  LOP3.LUT R2, R2, 0x38, R8, 0x78, !PT ;  /* 0x0000003802027812 */ /* 0x000fe400078e7808 */
[----:B------:R-:W-:Y:S02]  /*eba0*/  IADD3 R5, -R7, R5, RZ ;  /* 0x0000000507057210 */ /* 0x000fe40007ffe1ff */
        /* <DEDUP_REMOVED lines=19> */
[----:B------:R-:W0:Y:S02]  /*ece0*/  SHFL.IDX PT, R14, R17, 0x3, 0x181f ;  /* 0x00781f00110e7f89 */ /* 0x000e2400000e0000 */
[----:B------:R-:W-:Y:S02]  /*ecf0*/  IADD3.X R3, RZ, R7, RZ, P0, !PT ;  /* 0x00000007ff037210 */ /* 0x000fe400007fe4ff */
        /* <DEDUP_REMOVED lines=31> */
.L_x_2326:
[----:B0-----:R-:W-:-:S04]  /*eef0*/  IADD3 R2, P0, R14, R6, RZ ;  /* 0x000000060e027210 */ /* 0x001fc80007f1e0ff */
[----:B------:R-:W-:Y:S02]  /*ef00*/  IADD3.X R3, RZ, R7, RZ, P0, !PT ;  /* 0x00000007ff037210 */ /* 0x000fe400007fe4ff */
[----:B------:R-:W-:-:S13]  /*ef10*/  ISETP.LT.OR P0, PT, R5, 0x71, P2 ;  /* 0x000000710500780c */ /* 0x000fda0001701670 */
[----:B------:R-:W-:Y:S01]  /*ef20*/  @!PT LDS RZ, [RZ] ;  /* 0x00000000fffff984 */ /* 0x000fe20000000800 */
[----:B------:R-:W-:Y:S01]  /*ef30*/  @!PT LDS RZ, [RZ] ;  /* 0x00000000fffff984 */ /* 0x000fe20000000800 */
[----:B------:R-:W-:Y:S01]  /*ef40*/  @!PT LDS RZ, [RZ] ;  /* 0x00000000fffff984 */ /* 0x000fe20000000800 */
[----:B------:R0:W-:Y:S01]  /*ef50*/  LDGSTS.E.BYPASS.LTC128B.128 [R0+0x3c00], desc[UR50][R2.64], !P0 ;  /* 0x03c0000002007fae */ /* 0x0001e2000c101d72 */
[----:B------:R-:W-:Y:S01]  /*ef60*/  PLOP3.LUT P0, PT, PT, PT, PT, 0x80, 0x0 ;  /* 0x000000000000781c */ /* 0x000fe20003f0f070 */
[----:B------:R-:W-:-:S12]  /*ef70*/  NOP ;  /* 0x0000000000007918 */ /* 0x000fd80000000000 */
.L_x_2203:
        /* <DEDUP_REMOVED lines=11> */
.L_x_2204:
[----:B------:R0:W-:Y:S01]  /*f030*/  SYNCS.ARRIVE.TRANS64.A1T0 RZ, [R4+URZ+0x16850], RZ ;  /* 0x016850ff04ff79a7 */ /* 0x0001e2000810003f */
[----:B------:R-:W-:-:S05]  /*f040*/  VIADD R22, R22, 0x1 ;  /* 0x0000000116167836 */ /* 0x000fca0000000000 */
[----:B------:R-:W-:-:S04]  /*f050*/  ISETP.NE.AND P0, PT, R22, 0x2, PT ;  /* 0x000000021600780c */ /* 0x000fc80003f05270 */
[----:B------:R-:W-:Y:S02]  /*f060*/  SEL R0, RZ, 0x1, P0 ;  /* 0x00000001ff007807 */ /* 0x000fe40000000000 */
[----:B------:R-:W-:Y:S02]  /*f070*/  SEL R22, R22, RZ, P0 ;  /* 0x000000ff16167207 */ /* 0x000fe40000000000 */
[----:B0-----:R-:W-:-:S07]  /*f080*/  LOP3.LUT R25, R25, R0, RZ, 0x3c, !PT ;  /* 0x0000000019197212 */ /* 0x001fce00078e3cff */
.L_x_2164:
[----:B------:R-:W-:Y:S05]  /*f090*/  BSYNC B7 ;  /* 0x0000000000077941 */ /* 0x000fea0003800000 */
.L_x_2162:
        /* <DEDUP_REMOVED lines=13> */
.L_x_2205:
[----:B------:R-:W-:-:S03]  /*f170*/  UMOV UR4, 0xffffffff ;  /* 0xffffffff00047882 */ /* 0x000fc60000000000 */
[----:B------:R-:W-:Y:S05]  /*f180*/  BRA.DIV UR4, `(.L_x_2207) ;  /* 0x0000003e04907947 */ /* 0x000fea000b800000 */
[----:B-----5:R2:W3:Y:S02]  /*f190*/  SHFL.IDX PT, R14, R2, RZ, 0x1f ;  /* 0x00001fff020e7589 */ /* 0x0204e400000e0000 */
.L_x_2329:
        /* <DEDUP_REMOVED lines=8> */
.L_x_2206:
[----:B-1----:R-:W4:Y:S01]  /*f220*/  LDL R0, [R1+0xc] ;  /* 0x00000c0001007983 */ /* 0x002f220000100800 */
[----:B------:R-:W-:Y:S02]  /*f230*/  ULDC UR4, c[0x0][0xc38] ;  /* 0x00030e0000047ab9 */ /* 0x000fe40000000800 */
[----:B----4-:R-:W-:-:S13]  /*f240*/  ISETP.GE.AND P0, PT, R0, UR4, PT ;  /* 0x0000000400007c0c */ /* 0x010fda000bf06270 */
[----:B------:R-:W-:Y:S05]  /*f250*/  @!P0 BRA `(.L_x_2208) ;  /* 0xffffffc000448947 */ /* 0x000fea000383ffff */
.L_x_2159:
[----:B------:R-:W4:Y:S01]  /*f260*/  LDL.LU R0, [R1+0x10] ;  /* 0x0000100001007983 */ /* 0x000f220000300800 */
[----:B------:R-:W-:Y:S01]  /*f270*/  BSSY B0, `(.L_x_2209) ;  /* 0x000000b000007945 */ /* 0x000fe20003800000 */
[----:B------:R-:W1:Y:S01]  /*f280*/  S2R R5, SR_CgaCtaId ;  /* 0x0000000000057919 */ /* 0x000e620000008800 */
[----:B----4-:R-:W-:-:S05]  /*f290*/  VIADD R0, R0, 0x1 ;  /* 0x0000000100007836 */ /* 0x010fca0000000000 */
[----:B--23--:R-:W-:-:S04]  /*f2a0*/  LEA.HI R2, R0, R0, RZ, 0x1 ;  /* 0x0000000000027211 */ /* 0x00cfc800078f08ff */
[----:B------:R-:W-:Y:S02]  /*f2b0*/  LOP3.LUT R3, R2, 0xfffffffe, RZ, 0xc0, !PT ;  /* 0xfffffffe02037812 */ /* 0x000fe400078ec0ff */
[----:B------:R-:W-:-:S03]  /*f2c0*/  MOV R2, 0x400 ;  /* 0x0000040000027802 */ /* 0x000fc60000000f00 */
[----:B------:R-:W-:Y:S01]  /*f2d0*/  IMAD.IADD R0, R0, 0x1, -R3 ;  /* 0x0000000100007824 */ /* 0x000fe200078e0a03 */
[----:B-1----:R-:W-:-:S04]  /*f2e0*/  LEA R5, R5, R2, 0x18 ;  /* 0x0000000205057211 */ /* 0x002fc800078ec0ff */
[----:B------:R-:W-:-:S04]  /*f2f0*/  SHF.L.U32 R0, R0, 0x1f, RZ ;  /* 0x0000001f00007819 */ /* 0x000fc800000006ff */
[----:B------:R-:W1:Y:S02]  /*f300*/  SYNCS.PHASECHK.TRANS64.TRYWAIT P0, [R5+URZ+0x16820], R0 ;  /* 0x01682000050075a7 */ /* 0x000e64000800017f */
[----:B-1----:R-:W-:Y:S05]  /*f310*/  @!P0 BRA `(.L_x_2210) ;  /* 0x0000003c00548947 */ /* 0x002fea0003800000 */
.L_x_2330:
[----:B------:R-:W-:Y:S05]  /*f320*/  BSYNC B0 ;  /* 0x0000000000007941 */ /* 0x000fea0003800000 */
.L_x_2209:
[----:B------:R-:W-:-:S03]  /*f330*/  UMOV UR4, 0xffffffff ;  /* 0xffffffff00047882 */ /* 0x000fc60000000000 */
[----:B------:R-:W-:Y:S05]  /*f340*/  BRA.DIV UR4, `(.L_x_2211) ;  /* 0x0000003e045c7947 */ /* 0x000fea000b800000 */
[----:B-1----:R-:W1:Y:S02]  /*f350*/  S2R R0, SR_TID.X ;  /* 0x0000000000007919 */ /* 0x002e640000002100 */
[----:B-1----:R-:W-:-:S04]  /*f360*/  SHF.R.U32.HI R0, RZ, 0x5, R0 ;  /* 0x00000005ff007819 */ /* 0x002fc80000011600 */
[----:B------:R-:W-:-:S05]  /*f370*/  LOP3.LUT R0, R0, 0x3, RZ, 0xc0, !PT ;  /* 0x0000000300007812 */ /* 0x000fca00078ec0ff */
[----:B------:R1:W2:Y:S02]  /*f380*/  SHFL.IDX PT, R14, R0, RZ, 0x1f ;  /* 0x00001fff000e7589 */ /* 0x0002a400000e0000 */
.L_x_2333:
[----:B--2---:R-:W-:Y:S01]  /*f390*/  ISETP.NE.AND P0, PT, R14, RZ, PT ;  /* 0x000000ff0e00720c */ /* 0x004fe20003f05270 */
[----:B------:R-:W-:-:S12]  /*f3a0*/  BSSY B0, `(.L_x_2212) ;  /* 0x0000024000007945 */ /* 0x000fd80003800000 */
[----:B------:R-:W-:Y:S05]  /*f3b0*/  @P0 BRA `(.L_x_2213) ;  /* 0x0000000000880947 */ /* 0x000fea0003800000 */
[----:B------:R-:W-:-:S03]  /*f3c0*/  UMOV UR4, 0xffffffff ;  /* 0xffffffff00047882 */ /* 0x000fc60000000000 */
[----:B------:R-:W-:Y:S05]  /*f3d0*/  BRA.DIV UR4, `(.L_x_2214) ;  /* 0x0000003e046c7947 */ /* 0x000fea000b800000 */
[----:B------:R-:W-:-:S13]  /*f3e0*/  ELECT P6, URZ, PT ;  /* 0x00000000003f782f */ /* 0x000fda00038c0000 */
.L_x_2336:
[----:B------:R-:W-:Y:S05]  /*f3f0*/  @!P6 BRA `(.L_x_2213) ;  /* 0x000000000078e947 */ /* 0x000fea0003800000 */
[----:B------:R-:W-:-:S06]  /*f400*/  ULOP3.LUT UR4, UR39, 0x2, URZ, 0xfc, !UPT ;  /* 0x0000000227047892 */ /* 0x000fcc000f8efc3f */
[----:B-1----:R-:W-:-:S04]  /*f410*/  MOV R0, UR4 ;  /* 0x0000000400007c02 */ /* 0x002fc80008000f00 */
[----:B------:R-:W-:-:S13]  /*f420*/  ISETP.NE.AND P0, PT, R0, 0x3, PT ;  /* 0x000000030000780c */ /* 0x000fda0003f05270 */
[----:B------:R-:W-:Y:S05]  /*f430*/  @!P0 BRA `(.L_x_2215) ;  /* 0x0000000000048947 */ /* 0x000fea0003800000 */
[----:B------:R-:W-:Y:S01]  /*f440*/  BPT.TRAP 0x1 ;  /* 0x000000040000795c */ /* 0x000fe20000300000 */
.L_x_2215:
[C---:B------:R-:W-:Y:S01]  /*f450*/  IMAD R3, R22.reuse, 0x8, R5 ;  /* 0x0000000816037824 */ /* 0x040fe200078e0205 */
[----:B------:R-:W-:Y:S01]  /*f460*/  SHF.L.U32 R2, R25, 0x1f, RZ ;  /* 0x0000001f19027819 */ /* 0x000fe200000006ff */
[----:B------:R-:W-:-:S03]  /*f470*/  VIADD R22, R22, 0x1 ;  /* 0x0000000116167836 */ /* 0x000fc60000000000 */
[----:B------:R-:W1:Y:S02]  /*f480*/  SYNCS.PHASECHK.TRANS64.TRYWAIT P1, [R3+URZ+0x16840], R2 ;  /* 0x01684002030075a7 */ /* 0x000e64000802017f */
[----:B------:R-:W-:-:S04]  /*f490*/  ISETP.NE.AND P2, PT, R22, 0x2, PT ;  /* 0x000000021600780c */ /* 0x000fc80003f45270 */
[----:B------:R-:W-:Y:S01]  /*f4a0*/  SEL R0, RZ, 0x1, P2 ;  /* 0x00000001ff007807 */ /* 0x000fe20001000000 */
[----:B-1----:R-:W-:Y:S08]  /*f4b0*/  @!P1 BRA `(.L_x_2216) ;  /* 0x0000003c00549947 */ /* 0x002ff00003800000 */
.L_x_2337:
[----:B------:R-:W-:Y:S02]  /*f4c0*/  SEL R22, R22, RZ, P2 ;  /* 0x000000ff16167207 */ /* 0x000fe40001000000 */
[----:B------:R-:W-:Y:S01]  /*f4d0*/  LOP3.LUT R0, R25, R0, RZ, 0x3c, !PT ;  /* 0x0000000019007212 */ /* 0x000fe200078e3cff */
[----:B------:R-:W-:Y:S06]  /*f4e0*/  @!P0 BRA `(.L_x_2217) ;  /* 0x0000000000048947 */ /* 0x000fec0003800000 */
[----:B------:R-:W-:Y:S01]  /*f4f0*/  BPT.TRAP 0x1 ;  /* 0x000000040000795c */ /* 0x000fe20000300000 */
.L_x_2217:
[----:B------:R-:W-:Y:S01]  /*f500*/  IMAD R5, R22, 0x8, R5 ;  /* 0x0000000816057824 */ /* 0x000fe200078e0205 */
[----:B------:R-:W-:-:S04]  /*f510*/  SHF.L.U32 R0, R0, 0x1f, RZ ;  /* 0x0000001f00007819 */ /* 0x000fc800000006ff */
[----:B------:R-:W2:Y:S02]  /*f520*/  SYNCS.PHASECHK.TRANS64.TRYWAIT P1, [R5+URZ+0x16840], R0 ;  /* 0x01684000050075a7 */ /* 0x000ea4000802017f */
[----:B--2---:R-:W-:Y:S05]  /*f530*/  @!P1 BRA `(.L_x_2218) ;  /* 0x0000003c00489947 */ /* 0x004fea0003800000 */
.L_x_2338:
[----:B------:R-:W-:Y:S05]  /*f540*/  @!P0 BRA `(.L_x_2219) ;  /* 0x0000000000048947 */ /* 0x000fea0003800000 */
[----:B------:R-:W-:Y:S01]  /*f550*/  BPT.TRAP 0x1 ;  /* 0x000000040000795c */ /* 0x000fe20000300000 */
.L_x_2219:
[----:B------:R-:W3:Y:S02]  /*f560*/  SYNCS.PHASECHK.TRANS64.TRYWAIT P1, [R3+URZ+0x16860], R2 ;  /* 0x01686002030075a7 */ /* 0x000ee4000802017f */
[----:B---3--:R-:W-:Y:S05]  /*f570*/  @!P1 BRA `(.L_x_2220) ;  /* 0x0000003c004c9947 */ /* 0x008fea0003800000 */
.L_x_2339:
[----:B------:R-:W-:Y:S05]  /*f580*/  @!P0 BRA `(.L_x_2221) ;  /* 0x0000000000048947 */ /* 0x000fea0003800000 */
[----:B------:R-:W-:Y:S01]  /*f590*/  BPT.TRAP 0x1 ;  /* 0x000000040000795c */ /* 0x000fe20000300000 */
.L_x_2221:
[----:B----4-:R4:W0:Y:S02]  /*f5a0*/  SYNCS.PHASECHK.TRANS64.TRYWAIT P0, [R5+URZ+0x16860], R0 ;  /* 0x01686000050075a7 */ /* 0x010824000800017f */
[----:B0-----:R-:W-:Y:S05]  /*f5b0*/  @!P0 NANOSLEEP.SYNCS 0x989680 ;  /* 0x009896800000895d */ /* 0x001fea0003900000 */
[----:B------:R-:W0:Y:S02]  /*f5c0*/  @!P0 SYNCS.PHASECHK.TRANS64 P0, [R5+URZ+0x16860], R0 ;  /* 0x01686000050085a7 */ /* 0x000e24000800007f */
[----:B0-----:R-:W-:Y:S05]  /*f5d0*/  @!P0 BRA `(.L_x_2221) ;  /* 0xfffffffc00f08947 */ /* 0x001fea000383ffff */
.L_x_2213:
[----:B------:R-:W-:Y:S05]  /*f5e0*/  BSYNC B0 ;  /* 0x0000000000007941 */ /* 0x000fea0003800000 */
.L_x_2212:
[----:B------:R-:W-:Y:S05]  /*f5f0*/  EXIT ;  /* 0x000000000000794d */ /* 0x000fea0003800000 */
.L_x_2118:
[----:B0-----:R-:W-:-:S04]  /*f600*/  IMAD.U32 R3, RZ, RZ, UR45 ;  /* 0x0000002dff037e24 */ /* 0x001fc8000f8e00ff */
[----:B------:R0:W1:Y:S03]  /*f610*/  SYNCS.PHASECHK.TRANS64.TRYWAIT P1, [R3+URZ+0x16800], R0 ;  /* 0x01680000030075a7 */ /* 0x000066000802017f */
[----:B-1----:R-:W-:Y:S05]  /*f620*/  @!P1 NANOSLEEP.SYNCS 0x989680 ;  /* 0x009896800000995d */ /* 0x002fea0003900000 */
[----:B------:R-:W1:Y:S02]  /*f630*/  @!P1 SYNCS.PHASECHK.TRANS64 P1, [R3+URZ+0x16800], R0 ;  /* 0x01680000030095a7 */ /* 0x000e64000802007f */
[----:B-1----:R-:W-:Y:S05]  /*f640*/  @!P1 BRA `(.L_x_2118) ;  /* 0xfffffffc00ec9947 */ /* 0x002fea000383ffff */
[----:B------:R-:W-:Y:S05]  /*f650*/  BRA `(.L_x_2222) ;  /* 0xffffff1c00b07947 */ /* 0x000fea000383ffff */
.L_x_2122:
[----:B-1----:R1:W2:Y:S02]  /*f660*/  SYNCS.PHASECHK.TRANS64.TRYWAIT P1, [R0+URZ+0x16830], R3 ;  /* 0x01683003000075a7 */ /* 0x0022a4000802017f */
[----:B--2---:R-:W-:Y:S05]  /*f670*/  @!P1 NANOSLEEP.SYNCS 0x989680 ;  /* 0x009896800000995d */ /* 0x004fea0003900000 */
[----:B------:R-:W2:Y:S02]  /*f680*/  @!P1 SYNCS.PHASECHK.TRANS64 P1, [R0+URZ+0x16830], R3 ;  /* 0x01683003000095a7 */ /* 0x000ea4000802007f */
[----:B--2---:R-:W-:Y:S05]  /*f690*/  @!P1 BRA `(.L_x_2122) ;  /* 0xfffffffc00f09947 */ /* 0x004fea000383ffff */
[----:B------:R-:W-:Y:S05]  /*f6a0*/  BRA `(.L_x_2121) ;  /* 0xffffff1c00cc7947 */ /* 0x000fea000383ffff */
.L_x_2128:
[----:B-1----:R-:W-:-:S04]  /*f6b0*/  IMAD.U32 R6, RZ, RZ, UR6 ;  /* 0x00000006ff067e24 */ /* 0x002fc8000f8e00ff */
[----:B------:R1:W2:Y:S03]  /*f6c0*/  SYNCS.PHASECHK.TRANS64.TRYWAIT P1, [R6+URZ+0x16830], R5 ;  /* 0x01683005060075a7 */ /* 0x0002a6000802017f */
[----:B--2---:R-:W-:Y:S05]  /*f6d0*/  @!P1 NANOSLEEP.SYNCS 0x989680 ;  /* 0x009896800000995d */ /* 0x004fea0003900000 */
[----:B------:R-:W2:Y:S02]  /*f6e0*/  @!P1 SYNCS.PHASECHK.TRANS64 P1, [R6+URZ+0x16830], R5 ;  /* 0x01683005060095a7 */ /* 0x000ea4000802007f */
[----:B--2---:R-:W-:Y:S05]  /*f6f0*/  @!P1 BRA `(.L_x_2128) ;  /* 0xfffffffc00ec9947 */ /* 0x004fea000383ffff */
[----:B------:R-:W-:Y:S05]  /*f700*/  BRA `(.L_x_2125) ;  /* 0xffffff4800547947 */ /* 0x000fea000383ffff */
.L_x_2132:
[----:B-1----:R-:W-:-:S04]  /*f710*/  MOV R6, UR6 ;  /* 0x0000000600067c02 */ /* 0x002fc80008000f00 */
[----:B------:R1:W2:Y:S03]  /*f720*/  SYNCS.PHASECHK.TRANS64.TRYWAIT P1, [R6+URZ+0x16850], R5 ;  /* 0x01685005060075a7 */ /* 0x0002a6000802017f */
[----:B--2---:R-:W-:Y:S05]  /*f730*/  @!P1 NANOSLEEP.SYNCS 0x989680 ;  /* 0x009896800000995d */ /* 0x004fea0003900000 */
[----:B------:R-:W2:Y:S02]  /*f740*/  @!P1 SYNCS.PHASECHK.TRANS64 P1, [R6+URZ+0x16850], R5 ;  /* 0x01685005060095a7 */ /* 0x000ea4000802007f */
[----:B--2---:R-:W-:Y:S05]  /*f750*/  @!P1 BRA `(.L_x_2132) ;  /* 0xfffffffc00ec9947 */ /* 0x004fea000383ffff */
[----:B------:R-:W-:Y:S05]  /*f760*/  BRA `(.L_x_2129) ;  /* 0xffffff4800d07947 */ /* 0x000fea000383ffff */
.L_x_2140:
[----:B-1----:R-:W-:-:S04]  /*f770*/  IMAD.U32 R6, RZ, RZ, UR6 ;  /* 0x00000006ff067e24 */ /* 0x002fc8000f8e00ff */
[----:B------:R1:W2:Y:S03]  /*f780*/  SYNCS.PHASECHK.TRANS64.TRYWAIT P1, [R6+URZ+0x16830], R5 ;  /* 0x01683005060075a7 */ /* 0x0002a6000802017f */
[----:B--2---:R-:W-:Y:S05]  /*f790*/  @!P1 NANOSLEEP.SYNCS 0x989680 ;  /* 0x009896800000995d */ /* 0x004fea0003900000 */
[----:B------:R-:W2:Y:S02]  /*f7a0*/  @!P1 SYNCS.PHASECHK.TRANS64 P1, [R6+URZ+0x16830], R5 ;  /* 0x01683005060095a7 */ /* 0x000ea4000802007f */
[----:B--2---:R-:W-:Y:S05]  /*f7b0*/  @!P1 BRA `(.L_x_2140) ;  /* 0xfffffffc00ec9947 */ /* 0x004fea000383ffff */
[----:B------:R-:W-:Y:S05]  /*f7c0*/  BRA `(.L_x_2137) ;  /* 0xffffff7400e07947 */ /* 0x000fea000383ffff */
.L_x_2144:
[----:B-1----:R-:W-:-:S04]  /*f7d0*/  IMAD.U32 R6, RZ, RZ, UR6 ;  /* 0x00000006ff067e24 */ /* 0x002fc8000f8e00ff */
[----:B------:R1:W2:Y:S03]  /*f7e0*/  SYNCS.PHASECHK.TRANS64.TRYWAIT P1, [R6+URZ+0x16850], R5 ;  /* 0x01685005060075a7 */ /* 0x0002a6000802017f */
[----:B--2---:R-:W-:Y:S05]  /*f7f0*/  @!P1 NANOSLEEP.SYNCS 0x989680 ;  /* 0x009896800000995d */ /* 0x004fea0003900000 */
[----:B------:R-:W2:Y:S02]  /*f800*/  @!P1 SYNCS.PHASECHK.TRANS64 P1, [R6+URZ+0x16850], R5 ;  /* 0x01685005060095a7 */ /* 0x000ea4000802007f */
[----:B--2---:R-:W-:Y:S05]  /*f810*/  @!P1 BRA `(.L_x_2144) ;  /* 0xfffffffc00ec9947 */ /* 0x004fea000383ffff */
[----:B------:R-:W-:Y:S05]  /*f820*/  BRA `(.L_x_2141) ;  /* 0xffffff78005c7947 */ /* 0x000fea000383ffff */
.L_x_2151:
[----:B-1----:R-:W-:-:S04]  /*f830*/  IMAD.U32 R4, RZ, RZ, UR5 ;  /* 0x00000005ff047e24 */ /* 0x002fc8000f8e00ff */
[----:B------:R1:W2:Y:S03]  /*f840*/  SYNCS.PHASECHK.TRANS64.TRYWAIT P1, [R4+URZ+0x16850], R3 ;  /* 0x01685003040075a7 */ /* 0x0002a6000802017f */
[----:B--2---:R-:W-:Y:S05]  /*f850*/  @!P1 NANOSLEEP.SYNCS 0x989680 ;  /* 0x009896800000995d */ /* 0x004fea0003900000 */
[----:B------:R-:W2:Y:S02]  /*f860*/  @!P1 SYNCS.PHASECHK.TRANS64 P1, [R4+URZ+0x16850], R3 ;  /* 0x01685003040095a7 */ /* 0x000ea4000802007f */
[----:B--2---:R-:W-:Y:S05]  /*f870*/  @!P1 BRA `(.L_x_2151) ;  /* 0xfffffffc00ec9947 */ /* 0x004fea000383ffff */
[----:B------:R-:W-:Y:S05]  /*f880*/  BRA `(.L_x_2150) ;  /* 0xffffff9800cc7947 */ /* 0x000fea000383ffff */
.L_x_2170:
[----:B------:R-:W3:Y:S01]  /*f890*/  S2R R17, SR_TID.X ;  /* 0x0000000000117919 */ /* 0x000ee20000002100 */
[----:B------:R-:W-:Y:S01]  /*f8a0*/  IMAD.MOV.U32 R12, RZ, RZ, RZ ;  /* 0x000000ffff0c7224 */ /* 0x000fe200078e00ff */
[----:B------:R-:W-:Y:S01]  /*f8b0*/  MOV R11, 0x1f ;  /* 0x0000001f000b7802 */ /* 0x000fe20000000f00 */
[----:B------:R-:W-:Y:S01]  /*f8c0*/  IMAD.MOV.U32 R15, RZ, RZ, -0x1 ;  /* 0xffffffffff0f7424 */ /* 0x000fe200078e00ff */
[----:B---3--:R-:W-:-:S04]  /*f8d0*/  SHF.R.U32.HI R17, RZ, 0x5, R17 ;  /* 0x00000005ff117819 */ /* 0x008fc80000011611 */
[----:B------:R-:W-:-:S05]  /*f8e0*/  LOP3.LUT R17, R17, 0x3, RZ, 0xc0, !PT ;  /* 0x0000000311117812 */ /* 0x000fca00078ec0ff */
[----:B------:R-:W-:-:S07]  /*f8f0*/  IMAD.MOV.U32 R13, RZ, RZ, R17 ;  /* 0x000000ffff0d7224 */ /* 0x000fce00078e0011 */
[----:B012--5:R-:W-:Y:S05]  /*f900*/  WARPSYNC.COLLECTIVE R15, `(.L_x_2223) ;  /* 0x000000000f087348 */ /* 0x027fea0003c00000 */
[----:B------:R3:W4:Y:S02]  /*f910*/  SHFL.IDX P6, R14, R13, R12, R11 ;  /* 0x0000000c0d0e7389 */ /* 0x00072400000c000b */
[----:B012345:R-:W-:Y:S01]  /*f920*/  ENDCOLLECTIVE ;  /* 0x000000000000791b */ /* 0x03ffe20003800000 */
.L_x_2223:
[----:B------:R-:W-:Y:S05]  /*f930*/  BRA `(.L_x_2224) ;  /* 0xffffffc400147947 */ /* 0x000fea000383ffff */
.L_x_2173:
[----:B0-----:R0:W1:Y:S02]  /*f940*/  SYNCS.PHASECHK.TRANS64.TRYWAIT P0, [R0+URZ+0x16840], R2 ;  /* 0x01684002000075a7 */ /* 0x001064000800017f */
[----:B-1----:R-:W-:Y:S05]  /*f950*/  @!P0 NANOSLEEP.SYNCS 0x989680 ;  /* 0x009896800000895d */ /* 0x002fea0003900000 */
[----:B------:R-:W1:Y:S02]  /*f960*/  @!P0 SYNCS.PHASECHK.TRANS64 P0, [R0+URZ+0x16840], R2 ;  /* 0x01684002000085a7 */ /* 0x000e64000800007f */
[----:B-1----:R-:W-:Y:S05]  /*f970*/  @!P0 BRA `(.L_x_2173) ;  /* 0xfffffffc00f08947 */ /* 0x002fea000383ffff */
[----:B------:R-:W-:Y:S05]  /*f980*/  BRA `(.L_x_2225) ;  /* 0xffffffc8001c7947 */ /* 0x000fea000383ffff */
.L_x_2174:
        /* <DEDUP_REMOVED lines=8> */
.L_x_2227:
[----:B------:R-:W-:Y:S05]  /*fa10*/  BSYNC B0 ;  /* 0x0000000000007941 */ /* 0x000fea0003800000 */
.L_x_2226:
[----:B------:R-:W-:Y:S01]  /*fa20*/  IMAD.MOV.U32 R13, RZ, RZ, R4 ;  /* 0x000000ffff0d7224 */ /* 0x000fe200078e0004 */
[----:B------:R-:W-:Y:S01]  /*fa30*/  MOV R2, R14 ;  /* 0x0000000e00027202 */ /* 0x000fe20000000f00 */
[----:B------:R-:W-:Y:S02]  /*fa40*/  IMAD.MOV.U32 R12, RZ, RZ, RZ ;  /* 0x000000ffff0c7224 */ /* 0x000fe400078e00ff */
[----:B------:R-:W-:Y:S02]  /*fa50*/  IMAD.MOV.U32 R11, RZ, RZ, 0x181f ;  /* 0x0000181fff0b7424 */ /* 0x000fe400078e00ff */
[----:B------:R-:W-:Y:S02]  /*fa60*/  IMAD.MOV.U32 R15, RZ, RZ, -0x1 ;  /* 0xffffffffff0f7424 */ /* 0x000fe400078e00ff */
[----:B------:R-:W-:-:S07]  /*fa70*/  @P0 IMAD R8, R6, 0x2, R16 ;  /* 0x0000000206080824 */ /* 0x000fce00078e0210 */
[----:B------:R-:W-:Y:S05]  /*fa80*/  WARPSYNC.COLLECTIVE R15, `(.L_x_2228) ;  /* 0x000000000f087348 */ /* 0x000fea0003c00000 */
[----:B------:R0:W1:Y:S02]  /*fa90*/  SHFL.IDX P6, R14, R13, R12, R11 ;  /* 0x0000000c0d0e7389 */ /* 0x00006400000c000b */
[----:B01----:R-:W-:Y:S01]  /*faa0*/  ENDCOLLECTIVE ;  /* 0x000000000000791b */ /* 0x003fe20003800000 */
.L_x_2228:
[----:B------:R-:W-:Y:S02]  /*fab0*/  IMAD.MOV.U32 R13, RZ, RZ, R5 ;  /* 0x000000ffff0d7224 */ /* 0x000fe400078e0005 */
[----:B------:R-:W-:Y:S02]  /*fac0*/  IMAD.MOV.U32 R12, RZ, RZ, 0x1 ;  /* 0x00000001ff0c7424 */ /* 0x000fe400078e00ff */
[----:B------:R-:W-:-:S07]  /*fad0*/  IMAD.MOV.U32 R3, RZ, RZ, R14 ;  /* 0x000000ffff037224 */ /* 0x000fce00078e000e */
[----:B------:R-:W-:Y:S05]  /*fae0*/  WARPSYNC.COLLECTIVE R15, `(.L_x_2229) ;  /* 0x000000000f087348 */ /* 0x000fea0003c00000 */
[----:B------:R0:W1:Y:S02]  /*faf0*/  SHFL.IDX P6, R14, R13, R12, R11 ;  /* 0x0000000c0d0e7389 */ /* 0x00006400000c000b */
[----:B01----:R-:W-:Y:S01]  /*fb00*/  ENDCOLLECTIVE ;  /* 0x000000000000791b */ /* 0x003fe20003800000 */
.L_x_2229:
[----:B------:R-:W-:-:S04]  /*fb10*/  @P0 LEA R3, P1, R9, R3, 0x1 ;  /* 0x0000000309030211 */ /* 0x000fc800078208ff */
[----:B------:R-:W-:Y:S02]  /*fb20*/  @P0 IADD3.X R2, RZ, R2, RZ, P1, !PT ;  /* 0x00000002ff020210 */ /* 0x000fe40000ffe4ff */
[----:B------:R-:W-:Y:S02]  /*fb30*/  ISETP.GE.AND P1, PT, R7, 0x11, PT ;  /* 0x000000110700780c */ /* 0x000fe40003f26270 */
        /* <DEDUP_REMOVED lines=12> */
.L_x_2230:
[----:B------:R-:W-:Y:S02]  /*fc00*/  @P1 IMAD R8, R6, 0x2, R16 ;  /* 0x0000000206081824 */ /* 0x000fe400078e0210 */
[----:B------:R-:W-:Y:S02]  /*fc10*/  IMAD.MOV.U32 R13, RZ, RZ, R5 ;  /* 0x000000ffff0d7224 */ /* 0x000fe400078e0005 */
[----:B------:R-:W-:Y:S01]  /*fc20*/  IMAD.MOV.U32 R12, RZ, RZ, 0x2 ;  /* 0x00000002ff0c7424 */ /* 0x000fe200078e00ff */
[----:B------:R-:W-:-:S07]  /*fc30*/  MOV R3, R14 ;  /* 0x0000000e00037202 */ /* 0x000fce0000000f00 */
[----:B------:R-:W-:Y:S05]  /*fc40*/  WARPSYNC.COLLECTIVE R15, `(.L_x_2231) ;  /* 0x000000000f087348 */ /* 0x000fea0003c00000 */
[----:B------:R0:W1:Y:S02]  /*fc50*/  SHFL.IDX P6, R14, R13, R12, R11 ;  /* 0x0000000c0d0e7389 */ /* 0x00006400000c000b */
[----:B01----:R-:W-:Y:S01]  /*fc60*/  ENDCOLLECTIVE ;  /* 0x000000000000791b */ /* 0x003fe20003800000 */
.L_x_2231:
        /* <DEDUP_REMOVED lines=15> */
.L_x_2232:
[----:B------:R-:W-:Y:S02]  /*fd60*/  @P1 IMAD R8, R6, 0x2, R16 ;  /* 0x0000000206081824 */ /* 0x000fe400078e0210 */
[----:B------:R-:W-:Y:S02]  /*fd70*/  IMAD.MOV.U32 R13, RZ, RZ, R5 ;  /* 0x000000ffff0d7224 */ /* 0x000fe400078e0005 */
[----:B------:R-:W-:Y:S02]  /*fd80*/  IMAD.MOV.U32 R12, RZ, RZ, 0x3 ;  /* 0x00000003ff0c7424 */ /* 0x000fe400078e00ff */
[----:B------:R-:W-:-:S07]  /*fd90*/  IMAD.MOV.U32 R3, RZ, RZ, R14 ;  /* 0x000000ffff037224 */ /* 0x000fce00078e000e */
[----:B------:R-:W-:Y:S05]  /*fda0*/  WARPSYNC.COLLECTIVE R15, `(.L_x_2233) ;  /* 0x000000000f087348 */ /* 0x000fea0003c00000 */
[----:B------:R0:W1:Y:S02]  /*fdb0*/  SHFL.IDX P6, R14, R13, R12, R11 ;  /* 0x0000000c0d0e7389 */ /* 0x00006400000c000b */
[----:B01----:R-:W-:Y:S01]  /*fdc0*/  ENDCOLLECTIVE ;  /* 0x000000000000791b */ /* 0x003fe20003800000 */
.L_x_2233:
        /* <DEDUP_REMOVED lines=15> */
.L_x_2234:
[----:B------:R-:W-:Y:S02]  /*fec0*/  @P1 IMAD R8, R6, 0x2, R16 ;  /* 0x0000000206081824 */ /* 0x000fe400078e0210 */
[----:B------:R-:W-:Y:S01]  /*fed0*/  IMAD.MOV.U32 R13, RZ, RZ, R5 ;  /* 0x000000ffff0d7224 */ /* 0x000fe200078e0005 */
[----:B------:R-:W-:Y:S01]  /*fee0*/  MOV R12, 0x4 ;  /* 0x00000004000c7802 */ /* 0x000fe20000000f00 */
[----:B------:R-:W-:-:S07]  /*fef0*/  IMAD.MOV.U32 R3, RZ, RZ, R14 ;  /* 0x000000ffff037224 */ /* 0x000fce00078e000e */
[----:B------:R-:W-:Y:S05]  /*ff00*/  WARPSYNC.COLLECTIVE R15, `(.L_x_2235) ;  /* 0x000000000f087348 */ /* 0x000fea0003c00000 */
[----:B------:R0:W1:Y:S02]  /*ff10*/  SHFL.IDX P6, R14, R13, R12, R11 ;  /* 0x0000000c0d0e7389 */ /* 0x00006400000c000b */
[----:B01----:R-:W-:Y:S01]  /*ff20*/  ENDCOLLECTIVE ;  /* 0x000000000000791b */ /* 0x003fe20003800000 */
.L_x_2235:
        /* <DEDUP_REMOVED lines=15> */
.L_x_2236:
[----:B------:R-:W-:Y:S01]  /*10020*/  @P1 IMAD R8, R6, 0x2, R16 ;  /* 0x0000000206081824 */ /* 0x000fe200078e0210 */
[----:B------:R-:W-:Y:S01]  /*10030*/  MOV R13, R5 ;  /* 0x00000005000d7202 */ /* 0x000fe20000000f00 */
[----:B------:R-:W-:Y:S02]  /*10040*/  IMAD.MOV.U32 R12, RZ, RZ, 0x5 ;  /* 0x00000005ff0c7424 */ /* 0x000fe400078e00ff */
[----:B------:R-:W-:-:S07]  /*10050*/  IMAD.MOV.U32 R3, RZ, RZ, R14 ;  /* 0x000000ffff037224 */ /* 0x000fce00078e000e */
[----:B------:R-:W-:Y:S05]  /*10060*/  WARPSYNC.COLLECTIVE R15, `(.L_x_2237) ;  /* 0x000000000f087348 */ /* 0x000fea0003c00000 */
[----:B------:R0:W1:Y:S02]  /*10070*/  SHFL.IDX P6, R14, R13, R12, R11 ;  /* 0x0000000c0d0e7389 */ /* 0x00006400000c000b */
[----:B01----:R-:W-:Y:S01]  /*10080*/  ENDCOLLECTIVE ;  /* 0x000000000000791b */ /* 0x003fe20003800000 */
.L_x_2237:
        /* <DEDUP_REMOVED lines=15> */
.L_x_2238:
[----:B------:R-:W-:Y:S01]  /*10180*/  @P1 LEA R8, R6, R16, 0x1 ;  /* 0x0000001006081211 */ /* 0x000fe200078e08ff */
[----:B------:R-:W-:Y:S02]  /*10190*/  IMAD.MOV.U32 R13, RZ, RZ, R5 ;  /* 0x000000ffff0d7224 */ /* 0x000fe400078e0005 */
[----:B------:R-:W-:Y:S02]  /*101a0*/  IMAD.MOV.U32 R12, RZ, RZ, 0x6 ;  /* 0x00000006ff0c7424 */ /* 0x000fe400078e00ff */
[----:B------:R-:W-:-:S07]  /*101b0*/  IMAD.MOV.U32 R3, RZ, RZ, R14 ;  /* 0x000000ffff037224 */ /* 0x000fce00078e000e */
[----:B------:R-:W-:Y:S05]  /*101c0*/  WARPSYNC.COLLECTIVE R15, `(.L_x_2239) ;  /* 0x000000000f087348 */ /* 0x000fea0003c00000 */
[----:B------:R0:W1:Y:S02]  /*101d0*/  SHFL.IDX P6, R14, R13, R12, R11 ;  /* 0x0000000c0d0e7389 */ /* 0x00006400000c000b */
[----:B01----:R-:W-:Y:S01]  /*101e0*/  ENDCOLLECTIVE ;  /* 0x000000000000791b */ /* 0x003fe20003800000 */
.L_x_2239:
        /* <DEDUP_REMOVED lines=15> */
.L_x_2240:
[----:B------:R-:W-:Y:S02]  /*102e0*/  @P1 IMAD R8, R6, 0x2, R16 ;  /* 0x0000000206081824 */ /* 0x000fe400078e0210 */
[----:B------:R-:W-:Y:S02]  /*102f0*/  IMAD.MOV.U32 R13, RZ, RZ, R5 ;  /* 0x000000ffff0d7224 */ /* 0x000fe400078e0005 */
[----:B------:R-:W-:Y:S02]  /*10300*/  IMAD.MOV.U32 R12, RZ, RZ, 0x7 ;  /* 0x00000007ff0c7424 */ /* 0x000fe400078e00ff */
[----:B------:R-:W-:-:S07]  /*10310*/  IMAD.MOV.U32 R3, RZ, RZ, R14 ;  /* 0x000000ffff037224 */ /* 0x000fce00078e000e */
[----:B------:R-:W-:Y:S05]  /*10320*/  WARPSYNC.COLLECTIVE R15, `(.L_x_2241) ;  /* 0x000000000f087348 */ /* 0x000fea0003c00000 */
[----:B------:R0:W1:Y:S02]  /*10330*/  SHFL.IDX P6, R14, R13, R12, R11 ;  /* 0x0000000c0d0e7389 */ /* 0x00006400000c000b */
[----:B01----:R-:W-:Y:S01]  /*10340*/  ENDCOLLECTIVE ;  /* 0x000000000000791b */ /* 0x003fe20003800000 */
.L_x_2241:
[----:B------:R-:W-:-:S04]  /*10350*/  @P1 LEA R3, P0, R9, R3, 0x1 ;  /* 0x0000000309031211 */ /* 0x000fc800078008ff */
[----:B------:R-:W-:-:S04]  /*10360*/  @P1 IADD3.X R2, RZ, R2, RZ, P0, !PT ;  /* 0x00000002ff021210 */ /* 0x000fc800007fe4ff */
        /* <DEDUP_REMOVED lines=12> */
.L_x_2242:
[----:B------:R-:W-:Y:S05]  /*10430*/  BRA `(.L_x_2243) ;  /* 0xffffffc4001c7947 */ /* 0x000fea000383ffff */
.L_x_2179:
[----:B------:R-:W-:Y:S01]  /*10440*/  MOV R13, R4 ;  /* 0x00000004000d7202 */ /* 0x000fe20000000f00 */
[----:B------:R-:W-:Y:S02]  /*10450*/  IMAD.MOV.U32 R12, RZ, RZ, RZ ;  /* 0x000000ffff0c7224 */ /* 0x000fe400078e00ff */
[----:B------:R-:W-:Y:S02]  /*10460*/  IMAD.MOV.U32 R11, RZ, RZ, 0x181f ;  /* 0x0000181fff0b7424 */ /* 0x000fe400078e00ff */
[----:B------:R-:W-:Y:S02]  /*10470*/  IMAD.MOV.U32 R15, RZ, RZ, -0x1 ;  /* 0xffffffffff0f7424 */ /* 0x000fe400078e00ff */
[----:B------:R-:W-:-:S07]  /*10480*/  IMAD.U32 R6, RZ, RZ, UR43 ;  /* 0x0000002bff067e24 */ /* 0x000fce000f8e00ff */
[----:B-----5:R-:W-:Y:S05]  /*10490*/  WARPSYNC.COLLECTIVE R15, `(.L_x_2244) ;  /* 0x000000000f087348 */ /* 0x020fea0003c00000 */
[----:B------:R0:W1:Y:S02]  /*104a0*/  SHFL.IDX P6, R14, R13, R12, R11 ;  /* 0x0000000c0d0e7389 */ /* 0x00006400000c000b */
[----:B01---5:R-:W-:Y:S01]  /*104b0*/  ENDCOLLECTIVE ;  /* 0x000000000000791b */ /* 0x023fe20003800000 */
.L_x_2244:
[----:B------:R-:W-:-:S05]  /*104c0*/  IMAD R6, R6, 0xc0, R8 ;  /* 0x000000c006067824 */ /* 0x000fca00078e0208 */
[----:B------:R-:W-:Y:S01]  /*104d0*/  ISETP.GE.AND P1, PT, R6, UR37, PT ;  /* 0x0000002506007c0c */ /* 0x000fe2000bf26270 */
[----:B------:R-:W-:Y:S02]  /*104e0*/  IMAD.MOV.U32 R13, RZ, RZ, R0 ;  /* 0x000000ffff0d7224 */ /* 0x000fe400078e0000 */
[----:B------:R-:W-:-:S10]  /*104f0*/  IMAD.MOV.U32 R2, RZ, RZ, R14 ;  /* 0x000000ffff027224 */ /* 0x000fd400078e000e */
[----:B------:R-:W-:Y:S05]  /*10500*/  WARPSYNC.COLLECTIVE R15, `(.L_x_2245) ;  /* 0x000000000f087348 */ /* 0x000fea0003c00000 */
[----:B------:R0:W1:Y:S02]  /*10510*/  SHFL.IDX P6, R14, R13, R12, R11 ;  /* 0x0000000c0d0e7389 */ /* 0x00006400000c000b */
[----:B01----:R-:W-:Y:S01]  /*10520*/  ENDCOLLECTIVE ;  /* 0x000000000000791b */ /* 0x003fe20003800000 */
.L_x_2245:
[----:B------:R-:W-:Y:S02]  /*10530*/  IMAD.MOV.U32 R13, RZ, RZ, R4 ;  /* 0x000000ffff0d7224 */ /* 0x000fe400078e0004 */
[----:B------:R-:W-:Y:S01]  /*10540*/  IMAD.MOV.U32 R12, RZ, RZ, 0x1 ;  /* 0x00000001ff0c7424 */ /* 0x000fe200078e00ff */
[----:B------:R-:W-:-:S07]  /*10550*/  MOV R3, R14 ;  /* 0x0000000e00037202 */ /* 0x000fce0000000f00 */
[----:B------:R-:W-:Y:S05]  /*10560*/  WARPSYNC.COLLECTIVE R15, `(.L_x_2246) ;  /* 0x000000000f087348 */ /* 0x000fea0003c00000 */
[----:B------:R0:W1:Y:S02]  /*10570*/  SHFL.IDX P6, R14, R13, R12, R11 ;  /* 0x0000000c0d0e7389 */ /* 0x00006400000c000b */
[----:B01----:R-:W-:Y:S01]  /*10580*/  ENDCOLLECTIVE ;  /* 0x000000000000791b */ /* 0x003fe20003800000 */
.L_x_2246:
        /* <DEDUP_REMOVED lines=11> */
[----:B------:R-:W-:Y:S02]  /*10640*/  ISETP.GE.AND P1, PT, R2, UR37, PT ;  /* 0x0000002502007c0c */ /* 0x000fe4000bf26270 */
[----:B------:R-:W-:-:S11]  /*10650*/  MOV R2, R14 ;  /* 0x0000000e00027202 */ /* 0x000fd60000000f00 */
[----:B------:R-:W-:Y:S05]  /*10660*/  WARPSYNC.COLLECTIVE R15, `(.L_x_2247) ;  /* 0x000000000f087348 */ /* 0x000fea0003c00000 */
[----:B------:R0:W1:Y:S02]  /*10670*/  SHFL.IDX P6, R14, R13, R12, R11 ;  /* 0x0000000c0d0e7389 */ /* 0x00006400000c000b */
[----:B01----:R-:W-:Y:S01]  /*10680*/  ENDCOLLECTIVE ;  /* 0x000000000000791b */ /* 0x003fe20003800000 */
.L_x_2247:
[----:B------:R-:W-:Y:S01]  /*10690*/  IMAD.MOV.U32 R13, RZ, RZ, R4 ;  /* 0x000000ffff0d7224 */ /* 0x000fe200078e0004 */
[----:B------:R-:W-:Y:S01]  /*106a0*/  MOV R12, 0x2 ;  /* 0x00000002000c7802 */ /* 0x000fe20000000f00 */
[----:B------:R-:W-:-:S07]  /*106b0*/  IMAD.MOV.U32 R3, RZ, RZ, R14 ;  /* 0x000000ffff037224 */ /* 0x000fce00078e000e */
[----:B------:R-:W-:Y:S05]  /*106c0*/  WARPSYNC.COLLECTIVE R15, `(.L_x_2248) ;  /* 0x000000000f087348 */ /* 0x000fea0003c00000 */
[----:B------:R0:W1:Y:S02]  /*106d0*/  SHFL.IDX P6, R14, R13, R12, R11 ;  /* 0x0000000c0d0e7389 */ /* 0x00006400000c000b */
[----:B01----:R-:W-:Y:S01]  /*106e0*/  ENDCOLLECTIVE ;  /* 0x000000000000791b */ /* 0x003fe20003800000 */
.L_x_2248:
        /* <DEDUP_REMOVED lines=16> */
.L_x_2249:
[----:B------:R-:W-:Y:S01]  /*107f0*/  MOV R13, R4 ;  /* 0x00000004000d7202 */ /* 0x000fe20000000f00 */
[----:B------:R-:W-:Y:S02]  /*10800*/  IMAD.MOV.U32 R12, RZ, RZ, 0x3 ;  /* 0x00000003ff0c7424 */ /* 0x000fe400078e00ff */
[----:B------:R-:W-:-:S07]  /*10810*/  IMAD.MOV.U32 R3, RZ, RZ, R14 ;  /* 0x000000ffff037224 */ /* 0x000fce00078e000e */
[----:B------:R-:W-:Y:S05]  /*10820*/  WARPSYNC.COLLECTIVE R15, `(.L_x_2250) ;  /* 0x000000000f087348 */ /* 0x000fea0003c00000 */
[----:B------:R0:W1:Y:S02]  /*10830*/  SHFL.IDX P6, R14, R13, R12, R11 ;  /* 0x0000000c0d0e7389 */ /* 0x00006400000c000b */
[----:B01----:R-:W-:Y:S01]  /*10840*/  ENDCOLLECTIVE ;  /* 0x000000000000791b */ /* 0x003fe20003800000 */
.L_x_2250:
        /* <DEDUP_REMOVED lines=16> */
.L_x_2251:
[----:B------:R-:W-:Y:S02]  /*10950*/  IMAD.MOV.U32 R13, RZ, RZ, R4 ;  /* 0x000000ffff0d7224 */ /* 0x000fe400078e0004 */
[----:B------:R-:W-:Y:S02]  /*10960*/  IMAD.MOV.U32 R12, RZ, RZ, 0x4 ;  /* 0x00000004ff0c7424 */ /* 0x000fe400078e00ff */
[----:B------:R-:W-:-:S07]  /*10970*/  IMAD.MOV.U32 R3, RZ, RZ, R14 ;  /* 0x000000ffff037224 */ /* 0x000fce00078e000e */
[----:B------:R-:W-:Y:S05]  /*10980*/  WARPSYNC.COLLECTIVE R15, `(.L_x_2252) ;  /* 0x000000000f087348 */ /* 0x000fea0003c00000 */
[----:B------:R0:W1:Y:S02]  /*10990*/  SHFL.IDX P6, R14, R13, R12, R11 ;  /* 0x0000000c0d0e7389 */ /* 0x00006400000c000b */
[----:B01----:R-:W-:Y:S01]  /*109a0*/  ENDCOLLECTIVE ;  /* 0x000000000000791b */ /* 0x003fe20003800000 */
.L_x_2252:
        /* <DEDUP_REMOVED lines=11> */
[----:B------:R-:W-:Y:S01]  /*10a60*/  ISETP.GE.AND P1, PT, R2, UR37, PT ;  /* 0x0000002502007c0c */ /* 0x000fe2000bf26270 */
[----:B------:R-:W-:-:S12]  /*10a70*/  IMAD.MOV.U32 R2, RZ, RZ, R14 ;  /* 0x000000ffff027224 */ /* 0x000fd800078e000e */
[----:B------:R-:W-:Y:S05]  /*10a80*/  WARPSYNC.COLLECTIVE R15, `(.L_x_2253) ;  /* 0x000000000f087348 */ /* 0x000fea0003c00000 */
[----:B------:R0:W1:Y:S02]  /*10a90*/  SHFL.IDX P6, R14, R13, R12, R11 ;  /* 0x0000000c0d0e7389 */ /* 0x00006400000c000b */
[----:B01----:R-:W-:Y:S01]  /*10aa0*/  ENDCOLLECTIVE ;  /* 0x000000000000791b */ /* 0x003fe20003800000 */
.L_x_2253:
[----:B------:R-:W-:Y:S02]  /*10ab0*/  IMAD.MOV.U32 R13, RZ, RZ, R4 ;  /* 0x000000ffff0d7224 */ /* 0x000fe400078e0004 */
[----:B------:R-:W-:Y:S02]  /*10ac0*/  IMAD.MOV.U32 R12, RZ, RZ, 0x5 ;  /* 0x00000005ff0c7424 */ /* 0x000fe400078e00ff */
[----:B------:R-:W-:-:S07]  /*10ad0*/  IMAD.MOV.U32 R3, RZ, RZ, R14 ;  /* 0x000000ffff037224 */ /* 0x000fce00078e000e */
[----:B------:R-:W-:Y:S05]  /*10ae0*/  WARPSYNC.COLLECTIVE R15, `(.L_x_2254) ;  /* 0x000000000f087348 */ /* 0x000fea0003c00000 */
[----:B------:R0:W1:Y:S02]  /*10af0*/  SHFL.IDX P6, R14, R13, R12, R11 ;  /* 0x0000000c0d0e7389 */ /* 0x00006400000c000b */
[----:B01----:R-:W-:Y:S01]  /*10b00*/  ENDCOLLECTIVE ;  /* 0x000000000000791b */ /* 0x003fe20003800000 */
.L_x_2254:
        /* <DEDUP_REMOVED lines=16> */
.L_x_2255:
[----:B------:R-:W-:Y:S02]  /*10c10*/  IMAD.MOV.U32 R13, RZ, RZ, R4 ;  /* 0x000000ffff0d7224 */ /* 0x000fe400078e0004 */
[----:B------:R-:W-:Y:S01]  /*10c20*/  IMAD.MOV.U32 R12, RZ, RZ, 0x6 ;  /* 0x00000006ff0c7424 */ /* 0x000fe200078e00ff */
[----:B------:R-:W-:-:S07]  /*10c30*/  MOV R3, R14 ;  /* 0x0000000e00037202 */ /* 0x000fce0000000f00 */
[----:B------:R-:W-:Y:S05]  /*10c40*/  WARPSYNC.COLLECTIVE R15, `(.L_x_2256) ;  /* 0x000000000f087348 */ /* 0x000fea0003c00000 */
[----:B------:R0:W1:Y:S02]  /*10c50*/  SHFL.IDX P6, R14, R13, R12, R11 ;  /* 0x0000000c0d0e7389 */ /* 0x00006400000c000b */
[----:B01----:R-:W-:Y:S01]  /*10c60*/  ENDCOLLECTIVE ;  /* 0x000000000000791b */ /* 0x003fe20003800000 */
.L_x_2256:
        /* <DEDUP_REMOVED lines=16> */
.L_x_2257:
[----:B------:R-:W-:Y:S02]  /*10d70*/  IMAD.MOV.U32 R13, RZ, RZ, R4 ;  /* 0x000000ffff0d7224 */ /* 0x000fe400078e0004 */
[----:B------:R-:W-:Y:S02]  /*10d80*/  IMAD.MOV.U32 R12, RZ, RZ, 0x7 ;  /* 0x00000007ff0c7424 */ /* 0x000fe400078e00ff */
[----:B------:R-:W-:-:S07]  /*10d90*/  IMAD.MOV.U32 R3, RZ, RZ, R14 ;  /* 0x000000ffff037224 */ /* 0x000fce00078e000e */
[----:B------:R-:W-:Y:S05]  /*10da0*/  WARPSYNC.COLLECTIVE R15, `(.L_x_2258) ;  /* 0x000000000f087348 */ /* 0x000fea0003c00000 */
[----:B------:R0:W1:Y:S02]  /*10db0*/  SHFL.IDX P6, R14, R13, R12, R11 ;  /* 0x0000000c0d0e7389 */ /* 0x00006400000c000b */
[----:B01----:R-:W-:Y:S01]  /*10dc0*/  ENDCOLLECTIVE ;  /* 0x000000000000791b */ /* 0x003fe20003800000 */
.L_x_2258:
[----:B------:R-:W-:-:S05]  /*10dd0*/  @!P1 LEA R3, P0, R10, R3, 0x1 ;  /* 0x000000030a039211 */ /* 0x000fca00078008ff */
[----:B------:R-:W-:-:S05]  /*10de0*/  @!P1 IMAD.X R2, RZ, RZ, R2, P0 ;  /* 0x000000ffff029224 */ /* 0x000fca00000e0602 */
[----:B------:R-:W-:Y:S02]  /*10df0*/  @!P1 LOP3.LUT R3, R3, R2, RZ, 0x3c, !PT ;  /* 0x0000000203039212 */ /* 0x000fe400078e3cff */
[----:B------:R-:W-:Y:S02]  /*10e00*/  MOV R13, R0 ;  /* 0x00000000000d7202 */ /* 0x000fe40000000f00 */
[----:B------:R-:W-:-:S04]  /*10e10*/  @!P1 LOP3.LUT R2, R3, R2, RZ, 0x3c, !PT ;  /* 0x0000000203029212 */ /* 0x000fc800078e3cff */
[----:B------:R-:W-:Y:S01]  /*10e20*/  @!P1 LOP3.LUT R3, R3, R2, RZ, 0x3c, !PT ;  /* 0x0000000203039212 */ /* 0x000fe200078e3cff */
[----:B------:R-:W-:-:S07]  /*10e30*/  IMAD.MOV.U32 R4, RZ, RZ, R14 ;  /* 0x000000ffff047224 */ /* 0x000fce00078e000e */
[----:B------:R-:W-:Y:S05]  /*10e40*/  WARPSYNC.COLLECTIVE R15, `(.L_x_2259) ;  /* 0x000000000f087348 */ /* 0x000fea0003c00000 */
[----:B------:R0:W1:Y:S02]  /*10e50*/  SHFL.IDX P6, R14, R13, R12, R11 ;  /* 0x0000000c0d0e7389 */ /* 0x00006400000c000b */
[----:B01----:R-:W-:Y:S01]  /*10e60*/  ENDCOLLECTIVE ;  /* 0x000000000000791b */ /* 0x003fe20003800000 */
.L_x_2259:
[----:B------:R-:W-:Y:S01]  /*10e70*/  @!PT LDS RZ, [RZ] ;  /* 0x00000000fffff984 */ /* 0x000fe20000000800 */
[----:B------:R-:W-:Y:S01]  /*10e80*/  @!PT LDS RZ, [RZ] ;  /* 0x00000000fffff984 */ /* 0x000fe20000000800 */
[----:B------:R-:W-:Y:S01]  /*10e90*/  @!PT LDS RZ, [RZ] ;  /* 0x00000000fffff984 */ /* 0x000fe20000000800 */
[----:B------:R0:W-:Y:S01]  /*10ea0*/  @!P1 LDGSTS.E.BYPASS.LTC128B.128 [R9+0xb400], desc[UR50][R2.64], !P5 ;  /* 0x0b40000002099fae */ /* 0x0001e2000e901d72 */
[----:B------:R-:W-:Y:S01]  /*10eb0*/  IMAD.MOV.U32 R13, RZ, RZ, R7 ;  /* 0x000000ffff0d7224 */ /* 0x000fe200078e0007 */
[----:B------:R-:W-:Y:S01]  /*10ec0*/  MOV R12, RZ ;  /* 0x000000ff000c7202 */ /* 0x000fe20000000f00 */
[----:B0-----:R-:W-:-:S05]  /*10ed0*/  VIADD R2, R6, 0x70 ;  /* 0x0000007006027836 */ /* 0x001fca0000000000 */
[----:B------:R-:W-:Y:S01]  /*10ee0*/  ISETP.GE.AND P1, PT, R2, UR37, PT ;  /* 0x0000002502007c0c */ /* 0x000fe2000bf26270 */
[----:B------:R-:W-:-:S12]  /*10ef0*/  IMAD.MOV.U32 R0, RZ, RZ, R14 ;  /* 0x000000ffff007224 */ /* 0x000fd800078e000e */
[----:B------:R-:W-:Y:S05]  /*10f00*/  WARPSYNC.COLLECTIVE R15, `(.L_x_2260) ;  /* 0x000000000f087348 */ /* 0x000fea0003c00000 */
[----:B------:R0:W1:Y:S02]  /*10f10*/  SHFL.IDX P6, R14, R13, R12, R11 ;  /* 0x0000000c0d0e7389 */ /* 0x00006400000c000b */
[----:B01----:R-:W-:Y:S01]  /*10f20*/  ENDCOLLECTIVE ;  /* 0x000000000000791b */ /* 0x003fe20003800000 */
.L_x_2260:
        /* <DEDUP_REMOVED lines=13> */
.L_x_2261:
[----:B------:R-:W-:Y:S01]  /*11000*/  IMAD.MOV.U32 R13, RZ, RZ, R7 ;  /* 0x000000ffff0d7224 */ /* 0x000fe200078e0007 */
[----:B------:R-:W-:Y:S02]  /*11010*/  MOV R12, 0x1 ;  /* 0x00000001000c7802 */ /* 0x000fe40000000f00 */
[----:B------:R-:W-:-:S13]  /*11020*/  @!P1 LEA R2, P0, R10, R14, 0x1 ;  /* 0x0000000e0a029211 */ /* 0x000fda00078008ff */
[----:B------:R-:W-:Y:S05]  /*11030*/  WARPSYNC.COLLECTIVE R15, `(.L_x_2262) ;  /* 0x000000000f087348 */ /* 0x000fea0003c00000 */
[----:B------:R0:W1:Y:S02]  /*11040*/  SHFL.IDX P6, R14, R13, R12, R11 ;  /* 0x0000000c0d0e7389 */ /* 0x00006400000c000b */
[----:B01----:R-:W-:Y:S01]  /*11050*/  ENDCOLLECTIVE ;  /* 0x000000000000791b */ /* 0x003fe20003800000 */
.L_x_2262:
        /* <DEDUP_REMOVED lines=12> */
.L_x_2263:
[----:B------:R-:W-:Y:S01]  /*11120*/  IMAD.MOV.U32 R13, RZ, RZ, R7 ;  /* 0x000000ffff0d7224 */ /* 0x000fe200078e0007 */
[----:B------:R-:W-:Y:S01]  /*11130*/  MOV R12, 0x2 ;  /* 0x00000002000c7802 */ /* 0x000fe20000000f00 */
[----:B------:R-:W-:-:S07]  /*11140*/  IMAD.MOV.U32 R2, RZ, RZ, R14 ;  /* 0x000000ffff027224 */ /* 0x000fce00078e000e */
[----:B------:R-:W-:Y:S05]  /*11150*/  WARPSYNC.COLLECTIVE R15, `(.L_x_2264) ;  /* 0x000000000f087348 */ /* 0x000fea0003c00000 */
[----:B------:R0:W1:Y:S02]  /*11160*/  SHFL.IDX P6, R14, R13, R12, R11 ;  /* 0x0000000c0d0e7389 */ /* 0x00006400000c000b */
[----:B01----:R-:W-:Y:S01]  /*11170*/  ENDCOLLECTIVE ;  /* 0x000000000000791b */ /* 0x003fe20003800000 */
.L_x_2264:
        /* <DEDUP_REMOVED lines=11> */
.L_x_2265:
[----:B------:R-:W-:-:S05]  /*11230*/  VIADD R3, R6, 0xa0 ;  /* 0x000000a006037836 */ /* 0x000fca0000000000 */
[----:B------:R-:W-:Y:S02]  /*11240*/  ISETP.GE.AND P1, PT, R3, UR37, PT ;  /* 0x0000002503007c0c */ /* 0x000fe4000bf26270 */
[----:B------:R-:W-:Y:S01]  /*11250*/  MOV R13, R7 ;  /* 0x00000007000d7202 */ /* 0x000fe20000000f00 */
[----:B------:R-:W-:Y:S02]  /*11260*/  IMAD.MOV.U32 R12, RZ, RZ, 0x3 ;  /* 0x00000003ff0c7424 */ /* 0x000fe400078e00ff */
[----:B------:R-:W-:-:S08]  /*11270*/  IMAD.MOV.U32 R2, RZ, RZ, R14 ;  /* 0x000000ffff027224 */ /* 0x000fd000078e000e */
[----:B------:R-:W-:Y:S05]  /*11280*/  WARPSYNC.COLLECTIVE R15, `(.L_x_2266) ;  /* 0x000000000f087348 */ /* 0x000fea0003c00000 */
[----:B------:R0:W1:Y:S02]  /*11290*/  SHFL.IDX P6, R14, R13, R12, R11 ;  /* 0x0000000c0d0e7389 */ /* 0x00006400000c000b */
[----:B01----:R-:W-:Y:S01]  /*112a0*/  ENDCOLLECTIVE ;  /* 0x000000000000791b */ /* 0x003fe20003800000 */
.L_x_2266:
        /* <DEDUP_REMOVED lines=11> */
.L_x_2267:
[----:B------:R-:W-:Y:S05]  /*11360*/  BRA `(.L_x_2268) ;  /* 0xffffffc000dc7947 */ /* 0x000fea000383ffff */
.L_x_2182:
[----:B0-----:R0:W1:Y:S02]  /*11370*/  SYNCS.PHASECHK.TRANS64.TRYWAIT P0, [R16+URZ+0x16820], R3 ;  /* 0x01682003100075a7 */ /* 0x001064000800017f */
[----:B-1----:R-:W-:Y:S05]  /*11380*/  @!P0 NANOSLEEP.SYNCS 0x989680 ;  /* 0x009896800000895d */ /* 0x002fea0003900000 */
[----:B------:R-:W1:Y:S02]  /*11390*/  @!P0 SYNCS.PHASECHK.TRANS64 P0, [R16+URZ+0x16820], R3 ;  /* 0x01682003100085a7 */ /* 0x000e64000800007f */
[----:B-1----:R-:W-:Y:S05]  /*113a0*/  @!P0 BRA `(.L_x_2182) ;  /* 0xfffffffc00f08947 */ /* 0x002fea000383ffff */
[----:B------:R-:W-:Y:S05]  /*113b0*/  BRA `(.L_x_2269) ;  /* 0xffffffc400387947 */ /* 0x000fea000383ffff */
.L_x_2186:
[----:B0-----:R0:W1:Y:S02]  /*113c0*/  SYNCS.PHASECHK.TRANS64.TRYWAIT P0, [R5+URZ+0x16840], R2 ;  /* 0x01684002050075a7 */ /* 0x001064000800017f */
[----:B-1----:R-:W-:Y:S05]  /*113d0*/  @!P0 NANOSLEEP.SYNCS 0x989680 ;  /* 0x009896800000895d */ /* 0x002fea0003900000 */
[----:B------:R-:W1:Y:S02]  /*113e0*/  @!P0 SYNCS.PHASECHK.TRANS64 P0, [R5+URZ+0x16840], R2 ;  /* 0x01684002050085a7 */ /* 0x000e64000800007f */
[----:B-1----:R-:W-:Y:S05]  /*113f0*/  @!P0 BRA `(.L_x_2186) ;  /* 0xfffffffc00f08947 */ /* 0x002fea000383ffff */
[----:B------:R-:W-:Y:S05]  /*11400*/  BRA `(.L_x_2270) ;  /* 0xffffffc800047947 */ /* 0x000fea000383ffff */
.L_x_2187:
        /* <DEDUP_REMOVED lines=8> */
.L_x_2272:
[----:B------:R-:W-:Y:S05]  /*11490*/  BSYNC B1 ;  /* 0x0000000000017941 */ /* 0x000fea0003800000 */
.L_x_2271:
        /* <DEDUP_REMOVED lines=10> */
.L_x_2273:
[----:B------:R-:W-:Y:S01]  /*11540*/  MOV R13, R10 ;  /* 0x0000000a000d7202 */ /* 0x000fe20000000f00 */
[----:B------:R-:W-:Y:S01]  /*11550*/  IMAD.MOV.U32 R12, RZ, RZ, 0x1 ;  /* 0x00000001ff0c7424 */ /* 0x000fe200078e00ff */
[----:B------:R-:W-:Y:S01]  /*11560*/  SHF.L.U32 R7, R7, 0x3, RZ ;  /* 0x0000000307077819 */ /* 0x000fe200000006ff */
[----:B------:R-:W-:-:S03]  /*11570*/  IMAD.MOV.U32 R2, RZ, RZ, R14 ;  /* 0x000000ffff027224 */ /* 0x000fc600078e000e */
[----:B------:R-:W-:-:S07]  /*11580*/  LOP3.LUT R7, R7, 0x38, RZ, 0xc0, !PT ;  /* 0x0000003807077812 */ /* 0x000fce00078ec0ff */
[----:B------:R-:W-:Y:S05]  /*11590*/  WARPSYNC.COLLECTIVE R15, `(.L_x_2274) ;  /* 0x000000000f087348 */ /* 0x000fea0003c00000 */
[----:B------:R0:W1:Y:S02]  /*115a0*/  SHFL.IDX P6, R14, R13, R12, R11 ;  /* 0x0000000c0d0e7389 */ /* 0x00006400000c000b */
[----:B01----:R-:W-:Y:S01]  /*115b0*/  ENDCOLLECTIVE ;  /* 0x000000000000791b */ /* 0x003fe20003800000 */
.L_x_2274:
        /* <DEDUP_REMOVED lines=12> */
.L_x_2275:
[----:B------:R-:W-:Y:S01]  /*11680*/  MOV R13, R10 ;  /* 0x0000000a000d7202 */ /* 0x000fe20000000f00 */
[----:B------:R-:W-:Y:S02]  /*11690*/  IMAD.MOV.U32 R12, RZ, RZ, 0x2 ;  /* 0x00000002ff0c7424 */ /* 0x000fe400078e00ff */
[----:B------:R-:W-:-:S07]  /*116a0*/  IMAD.MOV.U32 R2, RZ, RZ, R14 ;  /* 0x000000ffff027224 */ /* 0x000fce00078e000e */
[----:B------:R-:W-:Y:S05]  /*116b0*/  WARPSYNC.COLLECTIVE R15, `(.L_x_2276) ;  /* 0x000000000f087348 */ /* 0x000fea0003c00000 */
[----:B------:R0:W1:Y:S02]  /*116c0*/  SHFL.IDX P6, R14, R13, R12, R11 ;  /* 0x0000000c0d0e7389 */ /* 0x00006400000c000b */
[----:B01----:R-:W-:Y:S01]  /*116d0*/  ENDCOLLECTIVE ;  /* 0x000000000000791b */ /* 0x003fe20003800000 */
.L_x_2276:
        /* <DEDUP_REMOVED lines=11> */
.L_x_2277:
[----:B------:R-:W-:Y:S01]  /*11790*/  MOV R13, R10 ;  /* 0x0000000a000d7202 */ /* 0x000fe20000000f00 */
[----:B------:R-:W-:Y:S02]  /*117a0*/  IMAD.MOV.U32 R12, RZ, RZ, 0x3 ;  /* 0x00000003ff0c7424 */ /* 0x000fe400078e00ff */
[----:B------:R-:W-:-:S07]  /*117b0*/  IMAD.MOV.U32 R2, RZ, RZ, R14 ;  /* 0x000000ffff027224 */ /* 0x000fce00078e000e */
[----:B------:R-:W-:Y:S05]  /*117c0*/  WARPSYNC.COLLECTIVE R15, `(.L_x_2278) ;  /* 0x000000000f087348 */ /* 0x000fea0003c00000 */
[----:B------:R0:W1:Y:S02]  /*117d0*/  SHFL.IDX P6, R14, R13, R12, R11 ;  /* 0x0000000c0d0e7389 */ /* 0x00006400000c000b */
[----:B01----:R-:W-:Y:S01]  /*117e0*/  ENDCOLLECTIVE ;  /* 0x000000000000791b */ /* 0x003fe20003800000 */
.L_x_2278:
        /* <DEDUP_REMOVED lines=11> */
.L_x_2279:
[----:B------:R-:W-:Y:S01]  /*118a0*/  MOV R13, R10 ;  /* 0x0000000a000d7202 */ /* 0x000fe20000000f00 */
[----:B------:R-:W-:Y:S02]  /*118b0*/  IMAD.MOV.U32 R12, RZ, RZ, 0x4 ;  /* 0x00000004ff0c7424 */ /* 0x000fe400078e00ff */
[----:B------:R-:W-:-:S07]  /*118c0*/  IMAD.MOV.U32 R2, RZ, RZ, R14 ;  /* 0x000000ffff027224 */ /* 0x000fce00078e000e */
[----:B------:R-:W-:Y:S05]  /*118d0*/  WARPSYNC.COLLECTIVE R15, `(.L_x_2280) ;  /* 0x000000000f087348 */ /* 0x000fea0003c00000 */
[----:B------:R0:W1:Y:S02]  /*118e0*/  SHFL.IDX P6, R14, R13, R12, R11 ;  /* 0x0000000c0d0e7389 */ /* 0x00006400000c000b */
[----:B01----:R-:W-:Y:S01]  /*118f0*/  ENDCOLLECTIVE ;  /* 0x000000000000791b */ /* 0x003fe20003800000 */
.L_x_2280:
        /* <DEDUP_REMOVED lines=11> */
.L_x_2281:
[----:B------:R-:W-:Y:S01]  /*119b0*/  MOV R13, R10 ;  /* 0x0000000a000d7202 */ /* 0x000fe20000000f00 */
[----:B------:R-:W-:Y:S02]  /*119c0*/  IMAD.MOV.U32 R12, RZ, RZ, 0x5 ;  /* 0x00000005ff0c7424 */ /* 0x000fe400078e00ff */
[----:B------:R-:W-:-:S07]  /*119d0*/  IMAD.MOV.U32 R2, RZ, RZ, R14 ;  /* 0x000000ffff027224 */ /* 0x000fce00078e000e */
[----:B------:R-:W-:Y:S05]  /*119e0*/  WARPSYNC.COLLECTIVE R15, `(.L_x_2282) ;  /* 0x000000000f087348 */ /* 0x000fea0003c00000 */
[----:B------:R0:W1:Y:S02]  /*119f0*/  SHFL.IDX P6, R14, R13, R12, R11 ;  /* 0x0000000c0d0e7389 */ /* 0x00006400000c000b */
[----:B01----:R-:W-:Y:S01]  /*11a00*/  ENDCOLLECTIVE ;  /* 0x000000000000791b */ /* 0x003fe20003800000 */
.L_x_2282:
        /* <DEDUP_REMOVED lines=11> */
.L_x_2283:
[----:B------:R-:W-:Y:S01]  /*11ac0*/  MOV R13, R10 ;  /* 0x0000000a000d7202 */ /* 0x000fe20000000f00 */
[----:B------:R-:W-:Y:S02]  /*11ad0*/  IMAD.MOV.U32 R12, RZ, RZ, 0x6 ;  /* 0x00000006ff0c7424 */ /* 0x000fe400078e00ff */
[----:B------:R-:W-:-:S07]  /*11ae0*/  IMAD.MOV.U32 R2, RZ, RZ, R14 ;  /* 0x000000ffff027224 */ /* 0x000fce00078e000e */
[----:B------:R-:W-:Y:S05]  /*11af0*/  WARPSYNC.COLLECTIVE R15, `(.L_x_2284) ;  /* 0x000000000f087348 */ /* 0x000fea0003c00000 */
[----:B------:R0:W1:Y:S02]  /*11b00*/  SHFL.IDX P6, R14, R13, R12, R11 ;  /* 0x0000000c0d0e7389 */ /* 0x00006400000c000b */
[----:B01----:R-:W-:Y:S01]  /*11b10*/  ENDCOLLECTIVE ;  /* 0x000000000000791b */ /* 0x003fe20003800000 */
.L_x_2284:
        /* <DEDUP_REMOVED lines=11> */
.L_x_2285:
[----:B------:R-:W-:Y:S01]  /*11bd0*/  MOV R13, R10 ;  /* 0x0000000a000d7202 */ /* 0x000fe20000000f00 */
[----:B------:R-:W-:Y:S02]  /*11be0*/  IMAD.MOV.U32 R12, RZ, RZ, 0x7 ;  /* 0x00000007ff0c7424 */ /* 0x000fe400078e00ff */
[----:B------:R-:W-:-:S07]  /*11bf0*/  IMAD.MOV.U32 R2, RZ, RZ, R14 ;  /* 0x000000ffff027224 */ /* 0x000fce00078e000e */
[----:B------:R-:W-:Y:S05]  /*11c00*/  WARPSYNC.COLLECTIVE R15, `(.L_x_2286) ;  /* 0x000000000f087348 */ /* 0x000fea0003c00000 */
[----:B------:R0:W1:Y:S02]  /*11c10*/  SHFL.IDX P6, R14, R13, R12, R11 ;  /* 0x0000000c0d0e7389 */ /* 0x00006400000c000b */
[----:B01----:R-:W-:Y:S01]  /*11c20*/  ENDCOLLECTIVE ;  /* 0x000000000000791b */ /* 0x003fe20003800000 */
.L_x_2286:
        /* <DEDUP_REMOVED lines=11> */
.L_x_2287:
[----:B------:R-:W-:Y:S01]  /*11ce0*/  IMAD.MOV.U32 R2, RZ, RZ, R14 ;  /* 0x000000ffff027224 */ /* 0x000fe200078e000e */
[----:B------:R-:W-:Y:S06]  /*11cf0*/  BRA `(.L_x_2288) ;  /* 0xffffffc000ec7947 */ /* 0x000fec000383ffff */
.L_x_2192:
[----:B-1----:R1:W2:Y:S02]  /*11d00*/  SYNCS.PHASECHK.TRANS64.TRYWAIT P0, [R5+URZ+0x16860], R2 ;  /* 0x01686002050075a7 */ /* 0x0022a4000800017f */
[----:B--2---:R-:W-:Y:S05]  /*11d10*/  @!P0 NANOSLEEP.SYNCS 0x989680 ;  /* 0x009896800000895d */ /* 0x004fea0003900000 */
[----:B------:R-:W2:Y:S02]  /*11d20*/  @!P0 SYNCS.PHASECHK.TRANS64 P0, [R5+URZ+0x16860], R2 ;  /* 0x01686002050085a7 */ /* 0x000ea4000800007f */
[----:B--2---:R-:W-:Y:S05]  /*11d30*/  @!P0 BRA `(.L_x_2192) ;  /* 0xfffffffc00f08947 */ /* 0x004fea000383ffff */
[----:B------:R-:W-:Y:S05]  /*11d40*/  BRA `(.L_x_2289) ;  /* 0xffffffc400447947 */ /* 0x000fea000383ffff */
.L_x_2193:
        /* <DEDUP_REMOVED lines=8> */
.L_x_2291:
[----:B------:R-:W-:Y:S05]  /*11dd0*/  BSYNC B1 ;  /* 0x0000000000017941 */ /* 0x000fea0003800000 */
.L_x_2290:
[----:B------:R-:W-:Y:S01]  /*11de0*/  IMAD.MOV.U32 R13, RZ, RZ, R17 ;  /* 0x000000ffff0d7224 */ /* 0x000fe200078e0011 */
[----:B------:R-:W-:Y:S01]  /*11df0*/  MOV R11, 0x181f ;  /* 0x0000181f000b7802 */ /* 0x000fe20000000f00 */
[----:B------:R-:W-:Y:S02]  /*11e00*/  IMAD.MOV.U32 R12, RZ, RZ, RZ ;  /* 0x000000ffff0c7224 */ /* 0x000fe400078e00ff */
[----:B------:R-:W-:Y:S02]  /*11e10*/  IMAD.MOV.U32 R15, RZ, RZ, -0x1 ;  /* 0xffffffffff0f7424 */ /* 0x000fe400078e00ff */
[----:B------:R-:W-:Y:S02]  /*11e20*/  IMAD.MOV.U32 R3, RZ, RZ, R14 ;  /* 0x000000ffff037224 */ /* 0x000fe400078e000e */
[----:B------:R-:W-:-:S07]  /*11e30*/  IMAD R6, R6, 0x2, R16 ;  /* 0x0000000206067824 */ /* 0x000fce00078e0210 */
[----:B------:R-:W-:Y:S05]  /*11e40*/  WARPSYNC.COLLECTIVE R15, `(.L_x_2292) ;  /* 0x000000000f087348 */ /* 0x000fea0003c00000 */
[----:B------:R0:W1:Y:S02]  /*11e50*/  SHFL.IDX P6, R14, R13, R12, R11 ;  /* 0x0000000c0d0e7389 */ /* 0x00006400000c000b */
[----:B01----:R-:W-:Y:S01]  /*11e60*/  ENDCOLLECTIVE ;  /* 0x000000000000791b */ /* 0x003fe20003800000 */
.L_x_2292:
[----:B------:R-:W-:Y:S01]  /*11e70*/  IMAD.MOV.U32 R13, RZ, RZ, R18 ;  /* 0x000000ffff0d7224 */ /* 0x000fe200078e0012 */
[----:B------:R-:W-:Y:S01]  /*11e80*/  MOV R12, 0x1 ;  /* 0x00000001000c7802 */ /* 0x000fe20000000f00 */
[----:B------:R-:W-:-:S07]  /*11e90*/  IMAD.MOV.U32 R2, RZ, RZ, R14 ;  /* 0x000000ffff027224 */ /* 0x000fce00078e000e */
[----:B------:R-:W-:Y:S05]  /*11ea0*/  WARPSYNC.COLLECTIVE R15, `(.L_x_2293) ;  /* 0x000000000f087348 */ /* 0x000fea0003c00000 */
[----:B------:R0:W1:Y:S02]  /*11eb0*/  SHFL.IDX P6, R14, R13, R12, R11 ;  /* 0x0000000c0d0e7389 */ /* 0x00006400000c000b */
[----:B01----:R-:W-:Y:S01]  /*11ec0*/  ENDCOLLECTIVE ;  /* 0x000000000000791b */ /* 0x003fe20003800000 */
.L_x_2293:
        /* <DEDUP_REMOVED lines=12> */
.L_x_2294:
[----:B------:R-:W-:Y:S01]  /*11f90*/  IMAD.MOV.U32 R13, RZ, RZ, R18 ;  /* 0x000000ffff0d7224 */ /* 0x000fe200078e0012 */
[----:B------:R-:W-:Y:S01]  /*11fa0*/  MOV R12, 0x2 ;  /* 0x00000002000c7802 */ /* 0x000fe20000000f00 */
[----:B------:R-:W-:-:S07]  /*11fb0*/  IMAD.MOV.U32 R2, RZ, RZ, R14 ;  /* 0x000000ffff027224 */ /* 0x000fce00078e000e */
[----:B------:R-:W-:Y:S05]  /*11fc0*/  WARPSYNC.COLLECTIVE R15, `(.L_x_2295) ;  /* 0x000000000f087348 */ /* 0x000fea0003c00000 */
[----:B------:R0:W1:Y:S02]  /*11fd0*/  SHFL.IDX P6, R14, R13, R12, R11 ;  /* 0x0000000c0d0e7389 */ /* 0x00006400000c000b */
[----:B01----:R-:W-:Y:S01]  /*11fe0*/  ENDCOLLECTIVE ;  /* 0x000000000000791b */ /* 0x003fe20003800000 */
.L_x_2295:
        /* <DEDUP_REMOVED lines=12> */
.L_x_2296:
[----:B------:R-:W-:Y:S01]  /*120b0*/  IMAD.MOV.U32 R13, RZ, RZ, R18 ;  /* 0x000000ffff0d7224 */ /* 0x000fe200078e0012 */
[----:B------:R-:W-:Y:S01]  /*120c0*/  MOV R12, 0x3 ;  /* 0x00000003000c7802 */ /* 0x000fe20000000f00 */
[----:B------:R-:W-:-:S07]  /*120d0*/  IMAD.MOV.U32 R2, RZ, RZ, R14 ;  /* 0x000000ffff027224 */ /* 0x000fce00078e000e */
[----:B------:R-:W-:Y:S05]  /*120e0*/  WARPSYNC.COLLECTIVE R15, `(.L_x_2297) ;  /* 0x000000000f087348 */ /* 0x000fea0003c00000 */
[----:B------:R0:W1:Y:S02]  /*120f0*/  SHFL.IDX P6, R14, R13, R12, R11 ;  /* 0x0000000c0d0e7389 */ /* 0x00006400000c000b */
[----:B01----:R-:W-:Y:S01]  /*12100*/  ENDCOLLECTIVE ;  /* 0x000000000000791b */ /* 0x003fe20003800000 */
.L_x_2297:
        /* <DEDUP_REMOVED lines=12> */
.L_x_2298:
[----:B------:R-:W-:Y:S01]  /*121d0*/  IMAD.MOV.U32 R13, RZ, RZ, R18 ;  /* 0x000000ffff0d7224 */ /* 0x000fe200078e0012 */
[----:B------:R-:W-:Y:S01]  /*121e0*/  MOV R12, 0x4 ;  /* 0x00000004000c7802 */ /* 0x000fe20000000f00 */
[----:B------:R-:W-:-:S07]  /*121f0*/  IMAD.MOV.U32 R2, RZ, RZ, R14 ;  /* 0x000000ffff027224 */ /* 0x000fce00078e000e */
[----:B------:R-:W-:Y:S05]  /*12200*/  WARPSYNC.COLLECTIVE R15, `(.L_x_2299) ;  /* 0x000000000f087348 */ /* 0x000fea0003c00000 */
[----:B------:R0:W1:Y:S02]  /*12210*/  SHFL.IDX P6, R14, R13, R12, R11 ;  /* 0x0000000c0d0e7389 */ /* 0x00006400000c000b */
[----:B01----:R-:W-:Y:S01]  /*12220*/  ENDCOLLECTIVE ;  /* 0x000000000000791b */ /* 0x003fe20003800000 */
.L_x_2299:
        /* <DEDUP_REMOVED lines=12> */
.L_x_2300:
[----:B------:R-:W-:Y:S01]  /*122f0*/  IMAD.MOV.U32 R13, RZ, RZ, R18 ;  /* 0x000000ffff0d7224 */ /* 0x000fe200078e0012 */
[----:B------:R-:W-:Y:S01]  /*12300*/  MOV R12, 0x5 ;  /* 0x00000005000c7802 */ /* 0x000fe20000000f00 */
[----:B------:R-:W-:-:S07]  /*12310*/  IMAD.MOV.U32 R2, RZ, RZ, R14 ;  /* 0x000000ffff027224 */ /* 0x000fce00078e000e */
[----:B------:R-:W-:Y:S05]  /*12320*/  WARPSYNC.COLLECTIVE R15, `(.L_x_2301) ;  /* 0x000000000f087348 */ /* 0x000fea0003c00000 */
[----:B------:R0:W1:Y:S02]  /*12330*/  SHFL.IDX P6, R14, R13, R12, R11 ;  /* 0x0000000c0d0e7389 */ /* 0x00006400000c000b */
[----:B01----:R-:W-:Y:S01]  /*12340*/  ENDCOLLECTIVE ;  /* 0x000000000000791b */ /* 0x003fe20003800000 */
.L_x_2301:
        /* <DEDUP_REMOVED lines=12> */
.L_x_2302:
[----:B------:R-:W-:Y:S01]  /*12410*/  IMAD.MOV.U32 R13, RZ, RZ, R18 ;  /* 0x000000ffff0d7224 */ /* 0x000fe200078e0012 */
[----:B------:R-:W-:Y:S01]  /*12420*/  MOV R12, 0x6 ;  /* 0x00000006000c7802 */ /* 0x000fe20000000f00 */
[----:B------:R-:W-:-:S07]  /*12430*/  IMAD.MOV.U32 R2, RZ, RZ, R14 ;  /* 0x000000ffff027224 */ /* 0x000fce00078e000e */
[----:B------:R-:W-:Y:S05]  /*12440*/  WARPSYNC.COLLECTIVE R15, `(.L_x_2303) ;  /* 0x000000000f087348 */ /* 0x000fea0003c00000 */
[----:B------:R0:W1:Y:S02]  /*12450*/  SHFL.IDX P6, R14, R13, R12, R11 ;  /* 0x0000000c0d0e7389 */ /* 0x00006400000c000b */
[----:B01----:R-:W-:Y:S01]  /*12460*/  ENDCOLLECTIVE ;  /* 0x000000000000791b */ /* 0x003fe20003800000 */
.L_x_2303:
        /* <DEDUP_REMOVED lines=12> */
.L_x_2304:
[----:B------:R-:W-:Y:S01]  /*12530*/  IMAD.MOV.U32 R13, RZ, RZ, R18 ;  /* 0x000000ffff0d7224 */ /* 0x000fe200078e0012 */
[----:B------:R-:W-:Y:S01]  /*12540*/  MOV R12, 0x7 ;  /* 0x00000007000c7802 */ /* 0x000fe20000000f00 */
[----:B------:R-:W-:-:S07]  /*12550*/  IMAD.MOV.U32 R2, RZ, RZ, R14 ;  /* 0x000000ffff027224 */ /* 0x000fce00078e000e */
[----:B------:R-:W-:Y:S05]  /*12560*/  WARPSYNC.COLLECTIVE R15, `(.L_x_2305) ;  /* 0x000000000f087348 */ /* 0x000fea0003c00000 */
[----:B------:R0:W1:Y:S02]  /*12570*/  SHFL.IDX P6, R14, R13, R12, R11 ;  /* 0x0000000c0d0e7389 */ /* 0x00006400000c000b */
[----:B01----:R-:W-:Y:S01]  /*12580*/  ENDCOLLECTIVE ;  /* 0x000000000000791b */ /* 0x003fe20003800000 */
.L_x_2305:
        /* <DEDUP_REMOVED lines=12> */
.L_x_2306:
[----:B------:R-:W-:Y:S01]  /*12650*/  IMAD.MOV.U32 R2, RZ, RZ, R14 ;  /* 0x000000ffff027224 */ /* 0x000fe200078e000e */
[----:B------:R-:W-:Y:S06]  /*12660*/  BRA `(.L_x_2307) ;  /* 0xffffffbc00f47947 */ /* 0x000fec000383ffff */
.L_x_2201:
[----:B0-----:R0:W1:Y:S02]  /*12670*/  SYNCS.PHASECHK.TRANS64.TRYWAIT P0, [R4+URZ+0x16860], R3 ;  /* 0x01686003040075a7 */ /* 0x001064000800017f */
[----:B-1----:R-:W-:Y:S05]  /*12680*/  @!P0 NANOSLEEP.SYNCS 0x989680 ;  /* 0x009896800000895d */ /* 0x002fea0003900000 */
[----:B------:R-:W1:Y:S02]  /*12690*/  @!P0 SYNCS.PHASECHK.TRANS64 P0, [R4+URZ+0x16860], R3 ;  /* 0x01686003040085a7 */ /* 0x000e64000800007f */
[----:B-1----:R-:W-:Y:S05]  /*126a0*/  @!P0 BRA `(.L_x_2201) ;  /* 0xfffffffc00f08947 */ /* 0x002fea000383ffff */
[----:B------:R-:W-:Y:S05]  /*126b0*/  BRA `(.L_x_2308) ;  /* 0xffffffc400087947 */ /* 0x000fea000383ffff */
.L_x_2202:
        /* <DEDUP_REMOVED lines=8> */
.L_x_2310:
[----:B------:R-:W-:Y:S05]  /*12740*/  BSYNC B0 ;  /* 0x0000000000007941 */ /* 0x000fea0003800000 */
.L_x_2309:
        /* <DEDUP_REMOVED lines=10> */
.L_x_2311:
[----:B------:R-:W-:Y:S01]  /*127f0*/  IMAD.MOV.U32 R13, RZ, RZ, R18 ;  /* 0x000000ffff0d7224 */ /* 0x000fe200078e0012 */
[----:B------:R-:W-:Y:S02]  /*12800*/  MOV R12, 0x1 ;  /* 0x00000001000c7802 */ /* 0x000fe40000000f00 */
[----:B------:R-:W-:-:S04]  /*12810*/  SHF.L.U32 R2, R2, 0x3, RZ ;  /* 0x0000000302027819 */ /* 0x000fc800000006ff */
[----:B------:R-:W-:-:S05]  /*12820*/  LOP3.LUT R2, R2, 0x38, RZ, 0xc0, !PT ;  /* 0x0000003802027812 */ /* 0x000fca00078ec0ff */
[----:B------:R-:W-:-:S05]  /*12830*/  IMAD.SHL.U32 R6, R2, 0x2, RZ ;  /* 0x0000000202067824 */ /* 0x000fca00078e00ff */
[----:B------:R-:W-:-:S13]  /*12840*/  IADD3 R2, P0, R14, R6, RZ ;  /* 0x000000060e027210 */ /* 0x000fda0007f1e0ff */
[----:B------:R-:W-:Y:S05]  /*12850*/  WARPSYNC.COLLECTIVE R15, `(.L_x_2312) ;  /* 0x000000000f087348 */ /* 0x000fea0003c00000 */
[----:B------:R0:W1:Y:S02]  /*12860*/  SHFL.IDX P6, R14, R13, R12, R11 ;  /* 0x0000000c0d0e7389 */ /* 0x00006400000c000b */
[----:B01----:R-:W-:Y:S01]  /*12870*/  ENDCOLLECTIVE ;  /* 0x000000000000791b */ /* 0x003fe20003800000 */
.L_x_2312:
        /* <DEDUP_REMOVED lines=11> */
.L_x_2313:
[----:B------:R-:W-:Y:S02]  /*12930*/  IMAD.MOV.U32 R13, RZ, RZ, R18 ;  /* 0x000000ffff0d7224 */ /* 0x000fe400078e0012 */
[----:B------:R-:W-:Y:S01]  /*12940*/  IMAD.MOV.U32 R12, RZ, RZ, 0x2 ;  /* 0x00000002ff0c7424 */ /* 0x000fe200078e00ff */
[----:B------:R-:W-:-:S13]  /*12950*/  IADD3 R2, P0, R14, R6, RZ ;  /* 0x000000060e027210 */ /* 0x000fda0007f1e0ff */
[----:B------:R-:W-:Y:S05]  /*12960*/  WARPSYNC.COLLECTIVE R15, `(.L_x_2314) ;  /* 0x000000000f087348 */ /* 0x000fea0003c00000 */
[----:B------:R0:W1:Y:S02]  /*12970*/  SHFL.IDX P6, R14, R13, R12, R11 ;  /* 0x0000000c0d0e7389 */ /* 0x00006400000c000b */
[----:B01----:R-:W-:Y:S01]  /*12980*/  ENDCOLLECTIVE ;  /* 0x000000000000791b */ /* 0x003fe20003800000 */
.L_x_2314:
[----:B------:R-:W-:Y:S01]  /*12990*/  IMAD.X R3, RZ, RZ, R7, P0 ;  /* 0x000000ffff037224 */ /* 0x000fe200000e0607 */
[----:B------:R-:W-:Y:S01]  /*129a0*/  ISETP.LT.OR P0, PT, R5, 0x11, P2 ;  /* 0x000000110500780c */ /* 0x000fe20001701670 */
[----:B------:R-:W-:-:S12]  /*129b0*/  IMAD.MOV.U32 R13, RZ, RZ, R17 ;  /* 0x000000ffff0d7224 */ /* 0x000fd800078e0011 */
[----:B------:R-:W-:Y:S01]  /*129c0*/  @!PT LDS RZ, [RZ] ;  /* 0x00000000fffff984 */ /* 0x000fe20000000800 */
[----:B------:R-:W-:Y:S01]  /*129d0*/  @!PT LDS RZ, [RZ] ;  /* 0x00000000fffff984 */ /* 0x000fe20000000800 */
[----:B------:R-:W-:Y:S01]  /*129e0*/  @!PT LDS RZ, [RZ] ;  /* 0x00000000fffff984 */ /* 0x000fe20000000800 */
[----:B------:R0:W-:Y:S01]  /*129f0*/  LDGSTS.E.BYPASS.LTC128B.128 [R0+0xc00], desc[UR50][R2.64], !P0 ;  /* 0x00c0000002007fae */ /* 0x0001e2000c101d72 */
[----:B------:R-:W-:-:S07]  /*12a00*/  MOV R8, R14 ;  /* 0x0000000e00087202 */ /* 0x000fce0000000f00 */
[----:B0-----:R-:W-:Y:S05]  /*12a10*/  WARPSYNC.COLLECTIVE R15, `(.L_x_2315) ;  /* 0x000000000f087348 */ /* 0x001fea0003c00000 */
[----:B------:R1:W2:Y:S02]  /*12a20*/  SHFL.IDX P6, R14, R13, R12, R11 ;  /* 0x0000000c0d0e7389 */ /* 0x0002a400000c000b */
[----:B012---:R-:W-:Y:S01]  /*12a30*/  ENDCOLLECTIVE ;  /* 0x000000000000791b */ /* 0x007fe20003800000 */
.L_x_2315:
[----:B------:R-:W-:Y:S01]  /*12a40*/  IMAD.MOV.U32 R13, RZ, RZ, R18 ;  /* 0x000000ffff0d7224 */ /* 0x000fe200078e0012 */
[----:B------:R-:W-:Y:S01]  /*12a50*/  MOV R12, 0x3 ;  /* 0x00000003000c7802 */ /* 0x000fe20000000f00 */
[----:B------:R-:W-:-:S07]  /*12a60*/  IMAD.MOV.U32 R9, RZ, RZ, R14 ;  /* 0x000000ffff097224 */ /* 0x000fce00078e000e */
[----:B------:R-:W-:Y:S05]  /*12a70*/  WARPSYNC.COLLECTIVE R15, `(.L_x_2316) ;  /* 0x000000000f087348 */ /* 0x000fea0003c00000 */
[----:B------:R0:W1:Y:S02]  /*12a80*/  SHFL.IDX P6, R14, R13, R12, R11 ;  /* 0x0000000c0d0e7389 */ /* 0x00006400000c000b */
[----:B01----:R-:W-:Y:S01]  /*12a90*/  ENDCOLLECTIVE ;  /* 0x000000000000791b */ /* 0x003fe20003800000 */
.L_x_2316:
        /* <DEDUP_REMOVED lines=12> */
.L_x_2317:
[----:B------:R-:W-:Y:S01]  /*12b60*/  IMAD.MOV.U32 R13, RZ, RZ, R18 ;  /* 0x000000ffff0d7224 */ /* 0x000fe200078e0012 */
[----:B------:R-:W-:Y:S02]  /*12b70*/  MOV R12, 0x4 ;  /* 0x00000004000c7802 */ /* 0x000fe40000000f00 */
[----:B------:R-:W-:-:S13]  /*12b80*/  IADD3 R2, P0, R14, R6, RZ ;  /* 0x000000060e027210 */ /* 0x000fda0007f1e0ff */
[----:B------:R-:W-:Y:S05]  /*12b90*/  WARPSYNC.COLLECTIVE R15, `(.L_x_2318) ;  /* 0x000000000f087348 */ /* 0x000fea0003c00000 */
[----:B------:R0:W1:Y:S02]  /*12ba0*/  SHFL.IDX P6, R14, R13, R12, R11 ;  /* 0x0000000c0d0e7389 */ /* 0x00006400000c000b */
[----:B01----:R-:W-:Y:S01]  /*12bb0*/  ENDCOLLECTIVE ;  /* 0x000000000000791b */ /* 0x003fe20003800000 */
.L_x_2318:
        /* <DEDUP_REMOVED lines=11> */
.L_x_2319:
[----:B------:R-:W-:Y:S01]  /*12c70*/  MOV R13, R18 ;  /* 0x00000012000d7202 */ /* 0x000fe20000000f00 */
[----:B------:R-:W-:Y:S02]  /*12c80*/  IMAD.MOV.U32 R12, RZ, RZ, 0x5 ;  /* 0x00000005ff0c7424 */ /* 0x000fe400078e00ff */
[----:B------:R-:W-:-:S07]  /*12c90*/  IMAD.MOV.U32 R9, RZ, RZ, R14 ;  /* 0x000000ffff097224 */ /* 0x000fce00078e000e */
[----:B------:R-:W-:Y:S05]  /*12ca0*/  WARPSYNC.COLLECTIVE R15, `(.L_x_2320) ;  /* 0x000000000f087348 */ /* 0x000fea0003c00000 */
[----:B------:R0:W1:Y:S02]  /*12cb0*/  SHFL.IDX P6, R14, R13, R12, R11 ;  /* 0x0000000c0d0e7389 */ /* 0x00006400000c000b */
[----:B01----:R-:W-:Y:S01]  /*12cc0*/  ENDCOLLECTIVE ;  /* 0x000000000000791b */ /* 0x003fe20003800000 */
.L_x_2320:
        /* <DEDUP_REMOVED lines=12> */
.L_x_2321:
[----:B------:R-:W-:Y:S01]  /*12d90*/  MOV R13, R18 ;  /* 0x00000012000d7202 */ /* 0x000fe20000000f00 */
[----:B------:R-:W-:Y:S01]  /*12da0*/  IMAD.MOV.U32 R12, RZ, RZ, 0x6 ;  /* 0x00000006ff0c7424 */ /* 0x000fe200078e00ff */
[----:B------:R-:W-:-:S13]  /*12db0*/  IADD3 R2, P0, R14, R6, RZ ;  /* 0x000000060e027210 */ /* 0x000fda0007f1e0ff */
[----:B------:R-:W-:Y:S05]  /*12dc0*/  WARPSYNC.COLLECTIVE R15, `(.L_x_2322) ;  /* 0x000000000f087348 */ /* 0x000fea0003c00000 */
[----:B------:R0:W1:Y:S02]  /*12dd0*/  SHFL.IDX P6, R14, R13, R12, R11 ;  /* 0x0000000c0d0e7389 */ /* 0x00006400000c000b */
[----:B01----:R-:W-:Y:S01]  /*12de0*/  ENDCOLLECTIVE ;  /* 0x000000000000791b */ /* 0x003fe20003800000 */
.L_x_2322:
        /* <DEDUP_REMOVED lines=11> */
.L_x_2323:
[----:B------:R-:W-:Y:S02]  /*12ea0*/  IMAD.MOV.U32 R13, RZ, RZ, R18 ;  /* 0x000000ffff0d7224 */ /* 0x000fe400078e0012 */
[----:B------:R-:W-:Y:S02]  /*12eb0*/  IMAD.MOV.U32 R12, RZ, RZ, 0x7 ;  /* 0x00000007ff0c7424 */ /* 0x000fe400078e00ff */
[----:B------:R-:W-:-:S07]  /*12ec0*/  IMAD.MOV.U32 R9, RZ, RZ, R14 ;  /* 0x000000ffff097224 */ /* 0x000fce00078e000e */
[----:B------:R-:W-:Y:S05]  /*12ed0*/  WARPSYNC.COLLECTIVE R15, `(.L_x_2324) ;  /* 0x000000000f087348 */ /* 0x000fea0003c00000 */
[----:B------:R0:W1:Y:S02]  /*12ee0*/  SHFL.IDX P6, R14, R13, R12, R11 ;  /* 0x0000000c0d0e7389 */ /* 0x00006400000c000b */
[----:B01----:R-:W-:Y:S01]  /*12ef0*/  ENDCOLLECTIVE ;  /* 0x000000000000791b */ /* 0x003fe20003800000 */
.L_x_2324:
[----:B------:R-:W-:-:S04]  /*12f00*/  IADD3 R2, P0, R9, R6, RZ ;  /* 0x0000000609027210 */ /* 0x000fc80007f1e0ff */
[----:B------:R-:W-:Y:S02]  /*12f10*/  IADD3.X R3, RZ, R8, RZ, P0, !PT ;  /* 0x00000008ff037210 */ /* 0x000fe400007fe4ff */
        /* <DEDUP_REMOVED lines=10> */
.L_x_2325:
[----:B------:R-:W-:Y:S05]  /*12fc0*/  BRA `(.L_x_2326) ;  /* 0xffffffbc00c87947 */ /* 0x000fea000383ffff */
.L_x_2207:
[----:B------:R-:W-:Y:S01]  /*12fd0*/  BSSY B0, `(.L_x_2327) ;  /* 0x0000008000007945 */ /* 0x000fe20003800000 */
[----:B-----5:R-:W-:Y:S01]  /*12fe0*/  MOV R13, R2 ;  /* 0x00000002000d7202 */ /* 0x020fe20000000f00 */
[----:B------:R-:W-:Y:S02]  /*12ff0*/  IMAD.MOV.U32 R12, RZ, RZ, RZ ;  /* 0x000000ffff0c7224 */ /* 0x000fe400078e00ff */
[----:B------:R-:W-:Y:S02]  /*13000*/  IMAD.MOV.U32 R11, RZ, RZ, 0x1f ;  /* 0x0000001fff0b7424 */ /* 0x000fe400078e00ff */
[----:B------:R-:W-:-:S07]  /*13010*/  IMAD.MOV.U32 R15, RZ, RZ, -0x1 ;  /* 0xffffffffff0f7424 */ /* 0x000fce00078e00ff */
[----:B01----:R-:W-:Y:S05]  /*13020*/  WARPSYNC.COLLECTIVE R15, `(.L_x_2328) ;  /* 0x000000000f087348 */ /* 0x003fea0003c00000 */
[----:B------:R2:W3:Y:S02]  /*13030*/  SHFL.IDX P6, R14, R13, R12, R11 ;  /* 0x0000000c0d0e7389 */ /* 0x0004e400000c000b */
[----:B0123--:R-:W-:Y:S01]  /*13040*/  ENDCOLLECTIVE ;  /* 0x000000000000791b */ /* 0x00ffe20003800000 */
.L_x_2328:
[----:B------:R-:W-:Y:S05]  /*13050*/  BSYNC B0 ;  /* 0x0000000000007941 */ /* 0x000fea0003800000 */
.L_x_2327:
[----:B------:R-:W-:Y:S05]  /*13060*/  BRA `(.L_x_2329) ;  /* 0xffffffc0004c7947 */ /* 0x000fea000383ffff */
.L_x_2210:
[----:B-1----:R1:W2:Y:S02]  /*13070*/  SYNCS.PHASECHK.TRANS64.TRYWAIT P0, [R5+URZ+0x16820], R0 ;  /* 0x01682000050075a7 */ /* 0x0022a4000800017f */
[----:B--2---:R-:W-:Y:S05]  /*13080*/  @!P0 NANOSLEEP.SYNCS 0x989680 ;  /* 0x009896800000895d */ /* 0x004fea0003900000 */
[----:B------:R-:W2:Y:S02]  /*13090*/  @!P0 SYNCS.PHASECHK.TRANS64 P0, [R5+URZ+0x16820], R0 ;  /* 0x01682000050085a7 */ /* 0x000ea4000800007f */
[----:B--2---:R-:W-:Y:S05]  /*130a0*/  @!P0 BRA `(.L_x_2210) ;  /* 0xfffffffc00f08947 */ /* 0x004fea000383ffff */
[----:B------:R-:W-:Y:S05]  /*130b0*/  BRA `(.L_x_2330) ;  /* 0xffffffc000987947 */ /* 0x000fea000383ffff */
.L_x_2211:
[----:B------:R-:W2:Y:S01]  /*130c0*/  S2R R2, SR_TID.X ;  /* 0x0000000000027919 */ /* 0x000ea20000002100 */
[----:B------:R-:W-:Y:S01]  /*130d0*/  BSSY B0, `(.L_x_2331) ;  /* 0x000000a000007945 */ /* 0x000fe20003800000 */
[----:B------:R-:W-:Y:S01]  /*130e0*/  MOV R12, RZ ;  /* 0x000000ff000c7202 */ /* 0x000fe20000000f00 */
[----:B------:R-:W-:Y:S02]  /*130f0*/  IMAD.MOV.U32 R11, RZ, RZ, 0x1f ;  /* 0x0000001fff0b7424 */ /* 0x000fe400078e00ff */
[----:B------:R-:W-:Y:S01]  /*13100*/  IMAD.MOV.U32 R15, RZ, RZ, -0x1 ;  /* 0xffffffffff0f7424 */ /* 0x000fe200078e00ff */
[----:B--2---:R-:W-:-:S04]  /*13110*/  SHF.R.U32.HI R2, RZ, 0x5, R2 ;  /* 0x00000005ff027819 */ /* 0x004fc80000011602 */
[----:B------:R-:W-:-:S05]  /*13120*/  LOP3.LUT R2, R2, 0x3, RZ, 0xc0, !PT ;  /* 0x0000000302027812 */ /* 0x000fca00078ec0ff */
[----:B------:R-:W-:-:S07]  /*13130*/  IMAD.MOV.U32 R13, RZ, RZ, R2 ;  /* 0x000000ffff0d7224 */ /* 0x000fce00078e0002 */
[----:B01----:R-:W-:Y:S05]  /*13140*/  WARPSYNC.COLLECTIVE R15, `(.L_x_2332) ;  /* 0x000000000f087348 */ /* 0x003fea0003c00000 */
[----:B------:R2:W3:Y:S02]  /*13150*/  SHFL.IDX P6, R14, R13, R12, R11 ;  /* 0x0000000c0d0e7389 */ /* 0x0004e400000c000b */
[----:B0123--:R-:W-:Y:S01]  /*13160*/  ENDCOLLECTIVE ;  /* 0x000000000000791b */ /* 0x00ffe20003800000 */
.L_x_2332:
[----:B------:R-:W-:Y:S05]  /*13170*/  BSYNC B0 ;  /* 0x0000000000007941 */ /* 0x000fea0003800000 */
.L_x_2331:
[----:B------:R-:W-:Y:S05]  /*13180*/  BRA `(.L_x_2333) ;  /* 0xffffffc000807947 */ /* 0x000fea000383ffff */
.L_x_2214:
[----:B------:R-:W-:Y:S01]  /*13190*/  BSSY B1, `(.L_x_2334) ;  /* 0x0000006000017945 */ /* 0x000fe20003800000 */
[----:B------:R-:W-:-:S07]  /*131a0*/  IMAD.MOV.U32 R15, RZ, RZ, -0x1 ;  /* 0xffffffffff0f7424 */ /* 0x000fce00078e00ff */
[----:B01----:R-:W-:Y:S05]  /*131b0*/  WARPSYNC.COLLECTIVE R15, `(.L_x_2335) ;  /* 0x000000000f0c7348 */ /* 0x003fea0003c00000 */
[----:B------:R-:W-:Y:S02]  /*131c0*/  ELECT P6, UR62, PT ;  /* 0x00000000003e782f */ /* 0x000fe400038c0000 */
[----:B------:R-:W-:Y:S01]  /*131d0*/  MOV R14, UR62 ;  /* 0x0000003e000e7c02 */ /* 0x000fe20008000f00 */
[----:B01----:R-:W-:Y:S10]  /*131e0*/  ENDCOLLECTIVE ;  /* 0x000000000000791b */ /* 0x003ff40003800000 */
.L_x_2335:
[----:B------:R-:W-:Y:S05]  /*131f0*/  BSYNC B1 ;  /* 0x0000000000017941 */ /* 0x000fea0003800000 */
.L_x_2334:
[----:B------:R-:W-:Y:S05]  /*13200*/  BRA `(.L_x_2336) ;  /* 0xffffffc000787947 */ /* 0x000fea000383ffff */
.L_x_2216:
[----:B-1----:R1:W2:Y:S02]  /*13210*/  SYNCS.PHASECHK.TRANS64.TRYWAIT P1, [R3+URZ+0x16840], R2 ;  /* 0x01684002030075a7 */ /* 0x0022a4000802017f */
[----:B--2---:R-:W-:Y:S05]  /*13220*/  @!P1 NANOSLEEP.SYNCS 0x989680 ;  /* 0x009896800000995d */ /* 0x004fea0003900000 */
[----:B------:R-:W2:Y:S02]  /*13230*/  @!P1 SYNCS.PHASECHK.TRANS64 P1, [R3+URZ+0x16840], R2 ;  /* 0x01684002030095a7 */ /* 0x000ea4000802007f */
[----:B--2---:R-:W-:Y:S05]  /*13240*/  @!P1 BRA `(.L_x_2216) ;  /* 0xfffffffc00f09947 */ /* 0x004fea000383ffff */
[----:B------:R-:W-:Y:S05]  /*13250*/  BRA `(.L_x_2337) ;  /* 0xffffffc000987947 */ /* 0x000fea000383ffff */
.L_x_2218:
[----:B--2---:R2:W3:Y:S02]  /*13260*/  SYNCS.PHASECHK.TRANS64.TRYWAIT P1, [R5+URZ+0x16840], R0 ;  /* 0x01684000050075a7 */ /* 0x0044e4000802017f */
[----:B---3--:R-:W-:Y:S05]  /*13270*/  @!P1 NANOSLEEP.SYNCS 0x989680 ;  /* 0x009896800000995d */ /* 0x008fea0003900000 */
[----:B------:R-:W3:Y:S02]  /*13280*/  @!P1 SYNCS.PHASECHK.TRANS64 P1, [R5+URZ+0x16840], R0 ;  /* 0x01684000050095a7 */ /* 0x000ee4000802007f */
[----:B---3--:R-:W-:Y:S05]  /*13290*/  @!P1 BRA `(.L_x_2218) ;  /* 0xfffffffc00f09947 */ /* 0x008fea000383ffff */
[----:B------:R-:W-:Y:S05]  /*132a0*/  BRA `(.L_x_2338) ;  /* 0xffffffc000a47947 */ /* 0x000fea000383ffff */
.L_x_2220:
[----:B---3--:R3:W4:Y:S02]  /*132b0*/  SYNCS.PHASECHK.TRANS64.TRYWAIT P1, [R3+URZ+0x16860], R2 ;  /* 0x01686002030075a7 */ /* 0x008724000802017f */
[----:B----4-:R-:W-:Y:S05]  /*132c0*/  @!P1 NANOSLEEP.SYNCS 0x989680 ;  /* 0x009896800000995d */ /* 0x010fea0003900000 */
[----:B------:R-:W4:Y:S02]  /*132d0*/  @!P1 SYNCS.PHASECHK.TRANS64 P1, [R3+URZ+0x16860], R2 ;  /* 0x01686002030095a7 */ /* 0x000f24000802007f */
[----:B----4-:R-:W-:Y:S05]  /*132e0*/  @!P1 BRA `(.L_x_2220) ;  /* 0xfffffffc00f09947 */ /* 0x010fea000383ffff */
[----:B------:R-:W-:Y:S05]  /*132f0*/  BRA `(.L_x_2339) ;  /* 0xffffffc000a07947 */ /* 0x000fea000383ffff */
.L_x_2340:
        /* <DEDUP_REMOVED lines=16> */
.L_x_3111:


//--------------------- .text._ZN7cutlass13device_kernelIN5flash11enable_sm90INS1_16FlashAttnFwdSm90INS1_25CollectiveMainloopFwdSm90ILi2EN4cute5tupleIJNS5_1CILi1EEES8_S8_EEENS6_IJNS7_ILi192EEENS7_ILi128EEENS7_ILi64EEEEEELi64ENS_6half_tEfNS_4arch4Sm90ELb1ELb0ELb1ELb1ELb1ELb0ELb0ELb1ELb1ELb1ELb0ELb0EEENS1_21CollectiveEpilogueFwdINS6_IJSA_SC_SB_EEES9_SE_SG_Li384ELb1ELb1ELb0ELb0EEENS1_36VarlenDynamicPersistentTileSchedulerILi192ELi128ELi384ELi128ELb0ELb1ELb1ELb1ELb1ELb1EEEEEEEEEvNT_6ParamsE --------------------------
	.section	.text._ZN7cutlass13device_kernelIN5flash11enable_sm90INS1_16FlashAttnFwdSm90INS1_25CollectiveMainloopFwdSm90ILi2EN4cute5tupleIJNS5_1CILi1EEES8_S8_EEENS6_IJNS7_ILi192EEENS7_ILi128EEENS7_ILi64EEEEEELi64ENS_6half_tEfNS_4arch4Sm90ELb1ELb0ELb1ELb1ELb1ELb0ELb0ELb1ELb1ELb1ELb0ELb0EEENS1_21CollectiveEpilogueFwdINS6_IJSA_SC_SB_EEES9_SE_SG_Li384ELb1ELb1ELb0ELb0EEENS1_36VarlenDynamicPersistentTileSchedulerILi192ELi128ELi384ELi128ELb0ELb1ELb1ELb1ELb1ELb1EEEEEEEEEvNT_6ParamsE,"ax",@progbits
	.align	128
.text._ZN7cutlass13device_kernelIN5flash11enable_sm90INS1_16FlashAttnFwdSm90INS1_25CollectiveMainloopFwdSm90ILi2EN4cute5tupleIJNS5_1CILi1EEES8_S8_EEENS6_IJNS7_ILi192EEENS7_ILi128EEENS7_ILi64EEEEEELi64ENS_6half_tEfNS_4arch4Sm90ELb1ELb0ELb1ELb1ELb1ELb0ELb0ELb1ELb1ELb1ELb0ELb0EEENS1_21CollectiveEpilogueFwdINS6_IJSA_SC_SB_EEES9_SE_SG_Li384ELb1ELb1ELb0ELb0EEENS1_36VarlenDynamicPersistentTileSchedulerILi192ELi128ELi384ELi128ELb0ELb1ELb1ELb1ELb1ELb1EEEEEEEEEvNT_6ParamsE:
        .type           _ZN7cutlass13device_kernelIN5flash11enable_sm90INS1_16FlashAttnFwdSm90INS1_25CollectiveMainloopFwdSm90ILi2EN4cute5tupleIJNS5_1CILi1EEES8_S8_EEENS6_IJNS7_ILi192EEENS7_ILi128EEENS7_ILi64EEEEEELi64ENS_6half_tEfNS_4arch4Sm90ELb1ELb0ELb1ELb1ELb1ELb0ELb0ELb1ELb1ELb1ELb0ELb0EEENS1_21CollectiveEpilogueFwdINS6_IJSA_SC_SB_EEES9_SE_SG_Li384ELb1ELb1ELb0ELb0EEENS1_36VarlenDynamicPersistentTileSchedulerILi192ELi128ELi384ELi128ELb0ELb1ELb1ELb1ELb1ELb1EEEEEEEEEvNT_6ParamsE,@function
        .size           _ZN7cutlass13device_kernelIN5flash11enable_sm90INS1_16FlashAttnFwdSm90INS1_25CollectiveMainloopFwdSm90ILi2EN4cute5tupleIJNS5_1CILi1EEES8_S8_EEENS6_IJNS7_ILi192EEENS7_ILi128EEENS7_ILi64EEEEEELi64ENS_6half_tEfNS_4arch4Sm90ELb1ELb0ELb1ELb1ELb1ELb0ELb0ELb1ELb1ELb1ELb0ELb0EEENS1_21CollectiveEpilogueFwdINS6_IJSA_SC_SB_EEES9_SE_SG_Li384ELb1ELb1ELb0ELb0EEENS1_36VarlenDynamicPersistentTileSchedulerILi192ELi128ELi384ELi128ELb0ELb1ELb1ELb1ELb1ELb1EEEEEEEEEvNT_6ParamsE,(.L_x_3112 - _ZN7cutlass13device_kernelIN5flash11enable_sm90INS1_16FlashAttnFwdSm90INS1_25CollectiveMainloopFwdSm90ILi2EN4cute5tupleIJNS5_1CILi1EEES8_S8_EEENS6_IJNS7_ILi192EEENS7_ILi128EEENS7_ILi64EEEEEELi64ENS_6half_tEfNS_4arch4Sm90ELb1ELb0ELb1ELb1ELb1ELb0ELb0ELb1ELb1ELb1ELb0ELb0EEENS1_21CollectiveEpilogueFwdINS6_IJSA_SC_SB_EEES9_SE_SG_Li384ELb1ELb1ELb0ELb0EEENS1_36VarlenDynamicPersistentTileSchedulerILi192ELi128ELi384ELi128ELb0ELb1ELb1ELb1ELb1ELb1EEEEEEEEEvNT_6ParamsE)
        .other          _ZN7cutlass13device_kernelIN5flash11enable_sm90INS1_16FlashAttnFwdSm90INS1_25CollectiveMainloopFwdSm90ILi2EN4cute5tupleIJNS5_1CILi1EEES8_S8_EEENS6_IJNS7_ILi192EEENS7_ILi128EEENS7_ILi64EEEEEELi64ENS_6half_tEfNS_4arch4Sm90ELb1ELb0ELb1ELb1ELb1ELb0ELb0ELb1ELb1ELb1ELb0ELb0EEENS1_21CollectiveEpilogueFwdINS6_IJSA_SC_SB_EEES9_SE_SG_Li384ELb1ELb1ELb0ELb0EEENS1_36VarlenDynamicPersistentTileSchedulerILi192ELi128ELi384ELi128ELb0ELb1ELb1ELb1ELb1ELb1EEEEEEEEEvNT_6ParamsE,@"STO_CUDA_ENTRY STV_DEFAULT"
_ZN7cutlass13device_kernelIN5flash11enable_sm90INS1_16FlashAttnFwdSm90INS1_25CollectiveMainloopFwdSm90ILi2EN4cute5tupleIJNS5_1CILi1EEES8_S8_EEENS6_IJNS7_ILi192EEENS7_ILi128EEENS7_ILi64EEEEEELi64ENS_6half_tEfNS_4arch4Sm90ELb1ELb0ELb1ELb1ELb1ELb0ELb0ELb1ELb1ELb1ELb0ELb0EEENS1_21CollectiveEpilogueFwdINS6_IJSA_SC_SB_EEES9_SE_SG_Li384ELb1ELb1ELb0ELb0EEENS1_36VarlenDynamicPersistentTileSchedulerILi192ELi128ELi384ELi128ELb0ELb1ELb1ELb1ELb1ELb1EEEEEEEEEvNT_6ParamsE:
        /* <DEDUP_REMOVED lines=45> */
.L_x_2341:
        /* <DEDUP_REMOVED lines=22> */
.L_x_2342:
        /* <DEDUP_REMOVED lines=18> */
.L_x_2343:
        /* <DEDUP_REMOVED lines=22> */
.L_x_2344:
        /* <DEDUP_REMOVED lines=23> */
.L_x_2345:
        /* <DEDUP_REMOVED lines=8> */
.L_x_2347:
        /* <DEDUP_REMOVED lines=25> */
[----:B------:R-:W-:Y:S02]  /*0a30*/  UMOV UR37, URZ ;  /* 0x0000003f00257c82 */ /* 0x000fe40008000000 */
[CC--:B------:R-:W-:Y:S02]  /*0a40*/  LEA.HI R153, R0.reuse, R157.reuse, RZ, 0x7 ;  /* 0x0000009d00997211 */ /* 0x0c0fe400078f38ff */
[----:B------:R-:W-:-:S02]  /*0a50*/  LEA.HI R3, R0, R157, RZ, 0x5 ;  /* 0x0000009d00037211 */ /* 0x000fc400078f28ff */
[----:B------:R-:W-:Y:S02]  /*0a60*/  LOP3.LUT R152, R153, 0xffffff80, RZ, 0xc0, !PT ;  /* 0xffffff8099987812 */ /* 0x000fe400078ec0ff */
[CC--:B------:R-:W-:Y:S01]  /*0a70*/  LEA.HI R2, R0.reuse, R157.reuse, RZ, 0x4 ;  /* 0x0000009d00027211 */ /* 0x0c0fe200078f20ff */
[----:B------:R-:W-:Y:S01]  /*0a80*/  IMAD.SHL.U32 R5, R3, 0x20, RZ ;  /* 0x0000002003057824 */ /* 0x000fe200078e00ff */
[----:B------:R-:W-:Y:S01]  /*0a90*/  LEA.HI R10, R0, R157, RZ, 0x2 ;  /* 0x0000009d000a7211 */ /* 0x000fe200078f10ff */
[----:B------:R-:W-:Y:S01]  /*0aa0*/  IMAD.IADD R152, R157, 0x1, -R152 ;  /* 0x000000019d987824 */ /* 0x000fe200078e0a98 */
[----:B------:R-:W-:Y:S02]  /*0ab0*/  SHF.R.S32.HI R3, RZ, 0x4, R2 ;  /* 0x00000004ff037819 */ /* 0x000fe40000011402 */
[----:B------:R-:W-:Y:S02]  /*0ac0*/  LOP3.LUT R4, R2, 0x3fffff0, RZ, 0xc0, !PT ;  /* 0x03fffff002047812 */ /* 0x000fe400078ec0ff */
[----:B------:R-:W-:-:S02]  /*0ad0*/  SHF.R.S32.HI R7, RZ, 0x1f, R152 ;  /* 0x0000001fff077819 */ /* 0x000fc40000011498 */
[----:B------:R-:W-:Y:S01]  /*0ae0*/  LEA.HI R2, R2, R3, RZ, 0x1 ;  /* 0x0000000302027211 */ /* 0x000fe200078f08ff */
[----:B------:R-:W-:Y:S01]  /*0af0*/  IMAD.IADD R4, R157, 0x1, -R4 ;  /* 0x000000019d047824 */ /* 0x000fe200078e0a04 */
[----:B------:R-:W-:Y:S02]  /*0b00*/  LEA.HI R6, R7, R152, RZ, 0x2 ;  /* 0x0000009807067211 */ /* 0x000fe400078f10ff */
[----:B------:R-:W-:Y:S02]  /*0b10*/  LOP3.LUT R2, R2, 0x1ffffffe, RZ, 0xc0, !PT ;  /* 0x1ffffffe02027812 */ /* 0x000fe400078ec0ff */
[--C-:B------:R-:W-:Y:S02]  /*0b20*/  SHF.R.S32.HI R8, RZ, 0x2, R6.reuse ;  /* 0x00000002ff087819 */ /* 0x100fe40000011406 */
[----:B------:R-:W-:Y:S01]  /*0b30*/  SHF.R.S32.HI R9, RZ, 0x1f, R6 ;  /* 0x0000001fff097819 */ /* 0x000fe20000011406 */
[----:B------:R-:W-:Y:S01]  /*0b40*/  IMAD.IADD R2, R3, 0x1, -R2 ;  /* 0x0000000103027824 */ /* 0x000fe200078e0a02 */
[----:B------:R-:W-:-:S02]  /*0b50*/  SHF.R.S32.HI R153, RZ, 0x7, R153 ;  /* 0x00000007ff997819 */ /* 0x000fc40000011499 */
[----:B------:R-:W-:Y:S02]  /*0b60*/  LOP3.LUT R10, R10, 0xfffffffc, RZ, 0xc0, !PT ;  /* 0xfffffffc0a0a7812 */ /* 0x000fe400078ec0ff */
[----:B------:R-:W-:Y:S01]  /*0b70*/  LEA.HI R9, R9, R8, RZ, 0x3 ;  /* 0x0000000809097211 */ /* 0x000fe200078f18ff */
[----:B------:R-:W-:Y:S01]  /*0b80*/  IMAD.HI R3, R153, 0x55555556, RZ ;  /* 0x5555555699037827 */ /* 0x000fe200078e02ff */
[----:B------:R-:W-:Y:S02]  /*0b90*/  LOP3.LUT R5, R5, 0xfffffc00, RZ, 0xc0, !PT ;  /* 0xfffffc0005057812 */ /* 0x000fe400078ec0ff */
[----:B------:R-:W-:Y:S01]  /*0ba0*/  LEA.HI R0, R0, R157, RZ, 0x3 ;  /* 0x0000009d00007211 */ /* 0x000fe200078f18ff */
[----:B------:R-:W-:Y:S01]  /*0bb0*/  IMAD.IADD R10, R157, 0x1, -R10 ;  /* 0x000000019d0a7824 */ /* 0x000fe200078e0a0a */
[----:B------:R-:W-:Y:S02]  /*0bc0*/  LOP3.LUT R9, R9, 0xfffffff8, RZ, 0xc0, !PT ;  /* 0xfffffff809097812 */ /* 0x000fe400078ec0ff */
[----:B------:R-:W-:-:S02]  /*0bd0*/  LEA.HI R7, R7, R152, RZ, 0x5 ;  /* 0x0000009807077211 */ /* 0x000fc400078f28ff */
[----:B------:R-:W-:Y:S01]  /*0be0*/  LEA R5, R4, R5, 0x6 ;  /* 0x0000000504057211 */ /* 0x000fe200078e30ff */
[----:B------:R-:W-:Y:S01]  /*0bf0*/  IMAD.IADD R8, R8, 0x1, -R9 ;  /* 0x0000000108087824 */ /* 0x000fe200078e0a09 */
[----:B------:R-:W-:Y:S02]  /*0c00*/  LEA.HI R4, R3, R3, RZ, 0x1 ;  /* 0x0000000303047211 */ /* 0x000fe400078f08ff */
[----:B------:R-:W-:Y:S01]  /*0c10*/  LOP3.LUT R18, R0, 0xfffffff8, RZ, 0xc0, !PT ;  /* 0xfffffff800127812 */ /* 0x000fe200078ec0ff */
[----:B------:R-:W-:Y:S01]  /*0c20*/  IMAD R155, R2, 0x8, R5 ;  /* 0x00000008029b7824 */ /* 0x000fe200078e0205 */
[----:B------:R-:W-:Y:S01]  /*0c30*/  LEA.HI R3, R10, R10, RZ, 0x1 ;  /* 0x0000000a0a037211 */ /* 0x000fe200078f08ff */
[----:B------:R-:W-:Y:S01]  /*0c40*/  IMAD R4, R4, -0x3, R153 ;  /* 0xfffffffd04047824 */ /* 0x000fe200078e0299 */
[----:B------:R-:W-:Y:S01]  /*0c50*/  SHF.R.S32.HI R7, RZ, 0x5, R7 ;  /* 0x00000005ff077819 */ /* 0x000fe20000011407 */
[----:B------:R-:W-:Y:S01]  /*0c60*/  IMAD.IADD R18, R157, 0x1, -R18 ;  /* 0x000000019d127824 */ /* 0x000fe200078e0a12 */
[----:B------:R-:W-:-:S02]  /*0c70*/  LOP3.LUT R3, R3, 0x1ffffffe, RZ, 0xc0, !PT ;  /* 0x1ffffffe03037812 */ /* 0x000fc400078ec0ff */
[----:B------:R-:W-:Y:S01]  /*0c80*/  LOP3.LUT R5, R6, 0x7ffffffc, RZ, 0xc0, !PT ;  /* 0x7ffffffc06057812 */ /* 0x000fe200078ec0ff */
[----:B------:R-:W-:Y:S01]  /*0c90*/  IMAD R7, R7, 0x10, R8 ;  /* 0x0000001007077824 */ /* 0x000fe200078e0208 */
[----:B------:R-:W-:Y:S01]  /*0ca0*/  IADD3 R3, R10, -R3, RZ ;  /* 0x800000030a037210 */ /* 0x000fe20007ffe0ff */
[----:B------:R-:W-:Y:S01]  /*0cb0*/  IMAD.SHL.U32 R19, R18, 0x8, RZ ;  /* 0x0000000812137824 */ /* 0x000fe200078e00ff */
[----:B------:R-:W-:Y:S01]  /*0cc0*/  SHF.R.S32.HI R22, RZ, 0x3, R0 ;  /* 0x00000003ff167819 */ /* 0x000fe20000011400 */
[----:B------:R-:W-:Y:S02]  /*0cd0*/  IMAD R154, R4, 0x40, R7 ;  /* 0x00000040049a7824 */ /* 0x000fe400078e0207 */
[----:B------:R-:W-:Y:S01]  /*0ce0*/  IMAD.IADD R16, R152, 0x1, -R5 ;  /* 0x0000000198107824 */ /* 0x000fe200078e0a05 */
[----:B------:R-:W-:Y:S01]  /*0cf0*/  SHF.R.S32.HI R156, RZ, 0x1f, R19 ;  /* 0x0000001fff9c7819 */ /* 0x000fe20000011413 */
[----:B------:R-:W-:-:S07]  /*0d00*/  IMAD R17, R3, 0x8, R154 ;  /* 0x0000000803117824 */ /* 0x000fce00078e029a */
.L_x_2395:
[----:B012---:R-:W0:Y:S01]  /*0d10*/  LDC.64 R2, c[0x0][0xc88] ;  /* 0x00032200ff027b82 */ /* 0x007e220000000a00 */
[----:B------:R-:W-:Y:S01]  /*0d20*/  ULDC.64 UR8, c[0x0][0xa28] ;  /* 0x00028a0000087ab9 */ /* 0x000fe20000000a00 */
[----:B------:R-:W-:Y:S01]  /*0d30*/  ULDC.64 UR10, c[0x0][0xa18] ;  /* 0x00028600000a7ab9 */ /* 0x000fe20000000a00 */
[----:B------:R-:W-:Y:S01]  /*0d40*/  ULDC UR4, c[0x0][0x424] ;  /* 0x0001090000047ab9 */ /* 0x000fe20000000800 */
        /* <DEDUP_REMOVED lines=11> */
[----:B------:R-:W-:-:S04]  /*0e00*/  @UP0 ULEA UR8, UP2, UR39, UR8, 0x2 ;  /* 0x0000000827080291 */ /* 0x000fc8000f84103f */
[----:B------:R-:W-:Y:S02]  /*0e10*/  @UP0 ULEA.HI.X UR9, UR39, UR9, UR40, 0x2, UP2 ;  /* 0x0000000927090291 */ /* 0x000fe400090f1428 */
[----:B------:R-:W-:Y:S01]  /*0e20*/  @UP1 ULEA UR10, UP0, UR39, UR10, 0x2 ;  /* 0x0000000a270a1291 */ /* 0x000fe2000f80103f */
[----:B------:R-:W-:-:S03]  /*0e30*/  MOV R2, UR8 ;  /* 0x0000000800027c02 */ /* 0x000fc60008000f00 */
[----:B------:R-:W-:Y:S01]  /*0e40*/  @UP1 ULEA.HI.X UR11, UR39, UR11, UR40, 0x2, UP0 ;  /* 0x0000000b270b1291 */ /* 0x000fe200080f1428 */
[----:B------:R-:W-:Y:S01]  /*0e50*/  IMAD.U32 R3, RZ, RZ, UR9 ;  /* 0x00000009ff037e24 */ /* 0x000fe2000f8e00ff */
[----:B------:R-:W-:Y:S01]  /*0e60*/  ULDC.64 UR8, c[0x0][0x418] ;  /* 0x0001060000087ab9 */ /* 0x000fe20000000a00 */
[----:B------:R-:W-:-:S03]  /*0e70*/  IMAD.U32 R4, RZ, RZ, UR10 ;  /* 0x0000000aff047e24 */ /* 0x000fc6000f8e00ff */
[----:B------:R-:W-:Y:S01]  /*0e80*/  IMAD.U32 R5, RZ, RZ, UR11 ;  /* 0x0000000bff057e24 */ /* 0x000fe2000f8e00ff */
[----:B------:R-:W2:Y:S04]  /*0e90*/  @P0 LDG.E R2, desc[UR52][R2.64] ;  /* 0x0000003402020981 */ /* 0x000ea8000c1e1900 */
[----:B------:R-:W3:Y:S01]  /*0ea0*/  @P2 LDG.E R4, desc[UR52][R4.64] ;  /* 0x0000003404042981 */ /* 0x000ee2000c1e1900 */
[----:B------:R-:W-:Y:S01]  /*0eb0*/  UISETP.NE.U32.AND UP0, UPT, UR8, URZ, UPT ;  /* 0x0000003f0800728c */ /* 0x000fe2000bf05070 */
[----:B------:R-:W-:Y:S01]  /*0ec0*/  UMOV UR48, URZ ;  /* 0x0000003f00307c82 */ /* 0x000fe20008000000 */
[----:B------:R-:W-:Y:S02]  /*0ed0*/  UMOV UR41, UR6 ;  /* 0x0000000600297c82 */ /* 0x000fe40008000000 */
[----:B------:R-:W-:-:S03]  /*0ee0*/  UISETP.NE.AND.EX UP0, UPT, UR9, URZ, UPT, UP0 ;  /* 0x0000003f0900728c */ /* 0x000fc6000bf05300 */
[----:B------:R-:W-:Y:S01]  /*0ef0*/  ULDC.64 UR8, c[0x0][0xa20] ;  /* 0x0002880000087ab9 */ /* 0x000fe20000000a00 */
[----:B------:R-:W-:Y:S01]  /*0f00*/  USEL UR4, UR4, 0x1, UP0 ;  /* 0x0000000104047887 */ /* 0x000fe20008000000 */
[----:B------:R-:W-:-:S03]  /*0f10*/  ISETP.NE.U32.AND P1, PT, RZ, UR8, PT ;  /* 0x00000008ff007c0c */ /* 0x000fc6000bf25070 */
        /* <DEDUP_REMOVED lines=19> */
.L_x_2348:
[----:B------:R-:W-:Y:S05]  /*1050*/  @!P1 BRA `(.L_x_2349) ;  /* 0x00000000001c9947 */ /* 0x000fea0003800000 */
[----:B------:R-:W-:-:S04]  /*1060*/  ULEA UR4, UP0, UR39, UR8, 0x2 ;  /* 0x0000000827047291 */ /* 0x000fc8000f80103f */
[----:B------:R-:W-:Y:S02]  /*1070*/  ULEA.HI.X UR6, UR39, UR9, UR40, 0x2, UP0 ;  /* 0x0000000927067291 */ /* 0x000fe400080f1428 */
[----:B------:R-:W-:-:S04]  /*1080*/  MOV R2, UR4 ;  /* 0x0000000400027c02 */ /* 0x000fc80008000f00 */
[----:B------:R-:W-:-:S05]  /*1090*/  IMAD.U32 R3, RZ, RZ, UR6 ;  /* 0x00000006ff037e24 */ /* 0x000fca000f8e00ff */
[----:B------:R-:W2:Y:S02]  /*10a0*/  LDG.E R2, desc[UR52][R2.64] ;  /* 0x0000003402027981 */ /* 0x000ea4000c1e1900 */
[----:B--2---:R-:W-:Y:S01]  /*10b0*/  R2UR UR4, R2 ;  /* 0x00000000020472ca */ /* 0x004fe200000e0000 */
[----:B------:R-:W-:-:S14]  /*10c0*/  BRA `(.L_x_2350) ;  /* 0x0000000000347947 */ /* 0x000fdc0003800000 */
.L_x_2349:
        /* <DEDUP_REMOVED lines=13> */
.L_x_2350:
[----:B------:R-:W-:Y:S01]  /*11a0*/  ULDC UR6, c[0x0][0x448] ;  /* 0x0001120000067ab9 */ /* 0x000fe20000000800 */
[----:B------:R-:W-:Y:S01]  /*11b0*/  UIMAD UR42, UR5, 0xc0, URZ ;  /* 0x000000c0052a78a4 */ /* 0x000fe2000f8e023f */
[----:B------:R-:W-:Y:S01]  /*11c0*/  PLOP3.LUT P0, PT, PT, PT, PT, 0x80, 0x0 ;  /* 0x000000000000781c */ /* 0x000fe20003f0f070 */
[----:B------:R-:W-:Y:S01]  /*11d0*/  UISETP.NE.AND UP0, UPT, UR6, 0x1, UPT ;  /* 0x000000010600788c */ /* 0x000fe2000bf05270 */
[----:B------:R-:W-:Y:S01]  /*11e0*/  IMAD.MOV.U32 R0, RZ, RZ, RZ ;  /* 0x000000ffff007224 */ /* 0x000fe200078e00ff */
[----:B------:R-:W-:Y:S01]  /*11f0*/  UIADD3 UR6, UR42, 0xbf, URZ ;  /* 0x000000bf2a067890 */ /* 0x000fe2000fffe03f */
[----:B------:R-:W-:Y:S01]  /*1200*/  IMAD.MOV.U32 R21, RZ, RZ, RZ ;  /* 0x000000ffff157224 */ /* 0x000fe200078e00ff */
[----:B------:R-:W-:Y:S01]  /*1210*/  UIADD3 UR48, -UR48, UR4, URZ ;  /* 0x0000000430307290 */ /* 0x000fe2000fffe13f */
[----:B------:R-:W-:Y:S01]  /*1220*/  CS2R R118, SRZ ;  /* 0x0000000000767805 */ /* 0x000fe2000001ff00 */
[----:B------:R-:W-:Y:S01]  /*1230*/  UP2UR UR50, UPR, URZ, 0x1 ;  /* 0x000000013f327883 */ /* 0x000fe20008000000 */
[----:B------:R-:W-:Y:S01]  /*1240*/  CS2R R116, SRZ ;  /* 0x0000000000747805 */ /* 0x000fe2000001ff00 */
[----:B------:R-:W-:Y:S01]  /*1250*/  UIADD3 UR7, UR48, 0x80, -UR49 ;  /* 0x0000008030077890 */ /* 0x000fe2000fffe831 */
[----:B------:R-:W-:-:S02]  /*1260*/  CS2R R114, SRZ ;  /* 0x0000000000727805 */ /* 0x000fc4000001ff00 */
[----:B------:R-:W-:Y:S01]  /*1270*/  CS2R R112, SRZ ;  /* 0x0000000000707805 */ /* 0x000fe2000001ff00 */
[----:B------:R-:W-:Y:S01]  /*1280*/  @UP0 ULDC UR4, c[0x0][0x44c] ;  /* 0x0001130000040ab9 */ /* 0x000fe20000000800 */
[----:B------:R-:W-:Y:S01]  /*1290*/  @UP0 ULDC UR8, c[0x0][0x450] ;  /* 0x0001140000080ab9 */ /* 0x000fe20000000800 */
[----:B------:R-:W-:Y:S01]  /*12a0*/  UIMAD.WIDE.U32 UR4, UR6, UR4, URZ ;  /* 0x00000004060472a5 */ /* 0x000fe2000f8e003f */
[----:B------:R-:W-:Y:S01]  /*12b0*/  CS2R R14, SRZ ;  /* 0x00000000000e7805 */ /* 0x000fe2000001ff00 */
[----:B------:R-:W-:Y:S01]  /*12c0*/  UIADD3 UR4, UR48, 0x7f, URZ ;  /* 0x0000007f30047890 */ /* 0x000fe2000fffe03f */
[----:B------:R-:W-:Y:S01]  /*12d0*/  MOV R110, RZ ;  /* 0x000000ff006e7202 */ /* 0x000fe20000000f00 */
[----:B------:R-:W-:Y:S01]  /*12e0*/  @UP0 USHF.R.U32.HI UR6, URZ, UR8, UR5 ;  /* 0x000000083f060299 */ /* 0x000fe20008011605 */
[----:B------:R-:W-:Y:S01]  /*12f0*/  IMAD.MOV.U32 R25, RZ, RZ, RZ ;  /* 0x000000ffff197224 */ /* 0x000fe200078e00ff */
[----:B------:R-:W-:Y:S01]  /*1300*/  USHF.R.S32.HI UR5, URZ, 0x1f, UR4 ;  /* 0x0000001f3f057899 */ /* 0x000fe20008011404 */
[----:B------:R-:W-:Y:S01]  /*1310*/  CS2R R12, SRZ ;  /* 0x00000000000c7805 */ /* 0x000fe2000001ff00 */
[----:B------:R-:W-:Y:S01]  /*1320*/  UIADD3 UR6, UR7, UR6, URZ ;  /* 0x0000000607067290 */ /* 0x000fe2000fffe03f */
[----:B------:R-:W-:Y:S01]  /*1330*/  IMAD.MOV.U32 R106, RZ, RZ, RZ ;  /* 0x000000ffff6a7224 */ /* 0x000fe200078e00ff */
[----:B------:R-:W-:Y:S01]  /*1340*/  ULEA.HI UR5, UR5, UR4, URZ, 0x7 ;  /* 0x0000000405057291 */ /* 0x000fe2000f8f383f */
[----:B------:R-:W-:Y:S01]  /*1350*/  IMAD.MOV.U32 R27, RZ, RZ, RZ ;  /* 0x000000ffff1b7224 */ /* 0x000fe200078e00ff */
[----:B------:R-:W-:Y:S01]  /*1360*/  USHF.R.S32.HI UR7, URZ, 0x1f, UR6 ;  /* 0x0000001f3f077899 */ /* 0x000fe20008011406 */
[----:B------:R-:W-:Y:S01]  /*1370*/  CS2R R102, SRZ ;  /* 0x0000000000667805 */ /* 0x000fe2000001ff00 */
[----:B------:R-:W-:Y:S01]  /*1380*/  USHF.R.S32.HI UR5, URZ, 0x7, UR5 ;  /* 0x000000073f057899 */ /* 0x000fe20008011405 */
[----:B------:R-:W-:Y:S01]  /*1390*/  CS2R R100, SRZ ;  /* 0x0000000000647805 */ /* 0x000fe2000001ff00 */
[----:B------:R-:W-:Y:S01]  /*13a0*/  ULEA.HI UR7, UR7, UR6, URZ, 0x7 ;  /* 0x0000000607077291 */ /* 0x000fe2000f8f383f */
[----:B------:R-:W-:-:S02]  /*13b0*/  CS2R R98, SRZ ;  /* 0x0000000000627805 */ /* 0x000fc4000001ff00 */
[----:B------:R-:W-:Y:S02]  /*13c0*/  CS2R R96, SRZ ;  /* 0x0000000000607805 */ /* 0x000fe4000001ff00 */
[----:B------:R-:W-:Y:S01]  /*13d0*/  CS2R R94, SRZ ;  /* 0x00000000005e7805 */ /* 0x000fe2000001ff00 */
[----:B------:R-:W-:Y:S01]  /*13e0*/  USHF.R.S32.HI UR7, URZ, 0x7, UR7 ;  /* 0x000000073f077899 */ /* 0x000fe20008011407 */
[----:B------:R-:W-:Y:S02]  /*13f0*/  CS2R R92, SRZ ;  /* 0x00000000005c7805 */ /* 0x000fe4000001ff00 */
[----:B------:R-:W-:Y:S02]  /*1400*/  CS2R R90, SRZ ;  /* 0x00000000005a7805 */ /* 0x000fe4000001ff00 */
[----:B------:R-:W-:Y:S01]  /*1410*/  CS2R R88, SRZ ;  /* 0x0000000000587805 */ /* 0x000fe2000001ff00 */
[----:B------:R-:W-:-:S04]  /*1420*/  UISETP.LT.AND UP0, UPT, UR5, UR7, UPT ;  /* 0x000000070500728c */ /* 0x000fc8000bf01270 */
[----:B------:R-:W-:-:S04]  /*1430*/  USEL UR51, UR5, UR7, UP0 ;  /* 0x0000000705337287 */ /* 0x000fc80008000000 */
[----:B------:R-:W-:-:S06]  /*1440*/  UISETP.GE.AND UP0, UPT, UR51, 0x1, UPT ;  /* 0x000000013300788c */ /* 0x000fcc000bf06270 */
[----:B------:R-:W-:-:S13]  /*1450*/  PLOP3.LUT P1, PT, PT, PT, UP0, 0x80, 0x0 ;  /* 0x000000000000781c */ /* 0x000fda0003f2f008 */
        /* <DEDUP_REMOVED lines=32> */
.L_x_2352:
        /* <DEDUP_REMOVED lines=9> */
.L_x_2480:
[----:B------:R-:W-:Y:S05]  /*16f0*/  @!P0 BRA `(.L_x_2354) ;  /* 0x0000000000048947 */ /* 0x000fea0003800000 */
[----:B------:R-:W-:Y:S01]  /*1700*/  BPT.TRAP 0x1 ;  /* 0x000000040000795c */ /* 0x000fe20000300000 */
.L_x_2354:
[----:B0-----:R-:W-:Y:S02]  /*1710*/  IMAD.U32 R0, RZ, RZ, UR37 ;  /* 0x00000025ff007e24 */ /* 0x001fe4000f8e00ff */
[----:B------:R-:W-:-:S03]  /*1720*/  IMAD.U32 R3, RZ, RZ, UR36 ;  /* 0x00000024ff037e24 */ /* 0x000fc6000f8e00ff */
[----:B------:R-:W-:Y:S02]  /*1730*/  LEA R0, R0, UR45, 0x3 ;  /* 0x0000002d00007c11 */ /* 0x000fe4000f8e18ff */
[----:B------:R-:W-:-:S04]  /*1740*/  SHF.L.U32 R3, R3, 0x1f, RZ ;  /* 0x0000001f03037819 */ /* 0x000fc800000006ff */
[----:B------:R0:W1:Y:S01]  /*1750*/  SYNCS.PHASECHK.TRANS64.TRYWAIT P1, [R0+URZ+0x16830], R3 ;  /* 0x01683003000075a7 */ /* 0x000062000802017f */
[----:B------:R-:W-:Y:S05]  /*1760*/  @!P0 BRA `(.L_x_2355) ;  /* 0x0000000000048947 */ /* 0x000fea0003800000 */
[----:B------:R-:W-:Y:S01]  /*1770*/  BPT.TRAP 0x1 ;  /* 0x000000040000795c */ /* 0x000fe20000300000 */
.L_x_2355:
[----:B-1----:R-:W-:Y:S05]  /*1780*/  @P1 BRA `(.L_x_2356) ;  /* 0x0000000000081947 */ /* 0x002fea0003800000 */
[----:B------:R-:W1:Y:S02]  /*1790*/  SYNCS.PHASECHK.TRANS64.TRYWAIT P1, [R0+URZ+0x16830], R3 ;  /* 0x01683003000075a7 */ /* 0x000e64000802017f */
[----:B-1----:R-:W-:Y:S05]  /*17a0*/  @!P1 BRA `(.L_x_2357) ;  /* 0x000000f800a89947 */ /* 0x002fea0003800000 */
.L_x_2356:
        /* <DEDUP_REMOVED lines=35> */
.L_x_2358:
[----:B------:R-:W-:Y:S01]  /*19e0*/  UISETP.NE.AND UP0, UPT, UR50, URZ, UPT ;  /* 0x0000003f3200728c */ /* 0x000fe2000bf05270 */
[----:B------:R-:W-:Y:S01]  /*19f0*/  VIADD R14, R17, UR42 ;  /* 0x0000002a110e7c36 */ /* 0x000fe20008000000 */
[----:B------:R-:W-:Y:S01]  /*1a00*/  ULDC UR10, c[0x0][0x9d8] ;  /* 0x00027600000a7ab9 */ /* 0x000fe20000000800 */
[----:B------:R-:W-:Y:S02]  /*1a10*/  IMAD.U32 R4, RZ, RZ, UR49 ;  /* 0x00000031ff047e24 */ /* 0x000fe4000f8e00ff */
[----:B------:R-:W-:Y:S01]  /*1a20*/  FMUL.FTZ R26, R26, UR10 ;  /* 0x0000000a1a1a7c20 */ /* 0x000fe20008410000 */
[----:B------:R-:W-:Y:S01]  /*1a30*/  FMUL.FTZ R27, R27, UR10 ;  /* 0x0000000a1b1b7c20 */ /* 0x000fe20008410000 */
[----:B------:R-:W-:Y:S01]  /*1a40*/  PLOP3.LUT P1, PT, PT, PT, UP0, 0x80, 0x0 ;  /* 0x000000000000781c */ /* 0x000fe20003f2f008 */
[----:B------:R-:W-:Y:S01]  /*1a50*/  FMUL.FTZ R30, R30, UR10 ;  /* 0x0000000a1e1e7c20 */ /* 0x000fe20008410000 */
[----:B------:R-:W-:Y:S01]  /*1a60*/  PLOP3.LUT P2, PT, PT, PT, UP0, 0x80, 0x0 ;  /* 0x000000000000781c */ /* 0x000fe20003f4f008 */
[----:B------:R-:W-:Y:S01]  /*1a70*/  MUFU.TANH R105, R27 ;  /* 0x0000001b00697308 */ /* 0x000fe20000002400 */
[----:B------:R-:W-:Y:S01]  /*1a80*/  FMUL.FTZ R31, R31, UR10 ;  /* 0x0000000a1f1f7c20 */ /* 0x000fe20008410000 */
[----:B------:R-:W-:Y:S01]  /*1a90*/  @UP0 ULDC UR6, c[0x0][0x44c] ;  /* 0x0001130000060ab9 */ /* 0x000fe20000000800 */
[----:B------:R-:W-:Y:S01]  /*1aa0*/  FMUL.FTZ R34, R34, UR10 ;  /* 0x0000000a22227c20 */ /* 0x000fe20008410000 */
[----:B------:R-:W-:Y:S01]  /*1ab0*/  FMUL.FTZ R35, R35, UR10 ;  /* 0x0000000a23237c20 */ /* 0x000fe20008410000 */
[----:B------:R-:W-:Y:S01]  /*1ac0*/  FMUL.FTZ R38, R38, UR10 ;  /* 0x0000000a26267c20 */ /* 0x000fe20008410000 */
[----:B------:R-:W-:Y:S01]  /*1ad0*/  FMUL.FTZ R39, R39, UR10 ;  /* 0x0000000a27277c20 */ /* 0x000fe20008410000 */
[----:B------:R-:W-:Y:S01]  /*1ae0*/  FMUL.FTZ R42, R42, UR10 ;  /* 0x0000000a2a2a7c20 */ /* 0x000fe20008410000 */
[----:B------:R-:W2:Y:S01]  /*1af0*/  MUFU.TANH R26, R26 ;  /* 0x0000001a001a7308 */ /* 0x000ea20000002400 */
        /* <DEDUP_REMOVED lines=8> */
[----:B------:R-:W3:Y:S01]  /*1b80*/  MUFU.TANH R101, R30 ;  /* 0x0000001e00657308 */ /* 0x000ee20000002400 */
[----:B------:R-:W-:Y:S01]  /*1b90*/  UIMAD UR6, UR51, UR6, 0x80 ;  /* 0x00000080330674a4 */ /* 0x000fe2000f8e0206 */
[----:B------:R-:W-:Y:S01]  /*1ba0*/  FMUL.FTZ R51, R51, UR10 ;  /* 0x0000000a33337c20 */ /* 0x000fe20008410000 */
[----:B------:R-:W4:Y:S01]  /*1bb0*/  SHFL.IDX PT, R2, R14, 0x1, 0x1c1f ;  /* 0x003c1f000e027f89 */ /* 0x000f2200000e0000 */
[----:B------:R-:W-:Y:S01]  /*1bc0*/  FMUL.FTZ R54, R54, UR10 ;  /* 0x0000000a36367c20 */ /* 0x000fe20008410000 */
[----:B------:R-:W-:Y:S01]  /*1bd0*/  UIADD3 UR7, UR6, 0x1, URZ ;  /* 0x0000000106077890 */ /* 0x000fe2000fffe03f */
[----:B------:R-:W-:Y:S01]  /*1be0*/  FMUL.FTZ R63, R63, UR10 ;  /* 0x0000000a3f3f7c20 */ /* 0x000fe20008410000 */
[----:B------:R-:W-:Y:S01]  /*1bf0*/  UIADD3 UR6, UR48, UR6, URZ ;  /* 0x0000000630067290 */ /* 0x000fe2000fffe03f */
[----:B------:R5:W3:Y:S01]  /*1c00*/  MUFU.TANH R99, R31 ;  /* 0x0000001f00637308 */ /* 0x000ae20000002400 */
[----:B------:R-:W-:Y:S01]  /*1c10*/  FMUL.FTZ R9, R25, UR10 ;  /* 0x0000000a19097c20 */ /* 0x000fe20008410000 */
[----:B------:R-:W-:Y:S01]  /*1c20*/  FMUL.FTZ R25, R36, UR10 ;  /* 0x0000000a24197c20 */ /* 0x000fe20008410000 */
[----:B------:R-:W-:Y:S01]  /*1c30*/  MOV R103, UR7 ;  /* 0x0000000700677c02 */ /* 0x000fe20008000f00 */
[----:B------:R-:W-:Y:S01]  /*1c40*/  FMUL.FTZ R36, R53, UR10 ;  /* 0x0000000a35247c20 */ /* 0x000fe20008410000 */
[----:B01----:R-:W-:-:S02]  /*1c50*/  IMAD.U32 R3, RZ, RZ, UR6 ;  /* 0x00000006ff037e24 */ /* 0x003fc4000f8e00ff */
[----:B------:R-:W-:Y:S01]  /*1c60*/  FMUL.FTZ R55, R55, UR10 ;  /* 0x0000000a37377c20 */ /* 0x000fe20008410000 */
[----:B------:R-:W-:Y:S01]  /*1c70*/  FMUL.FTZ R59, R59, UR10 ;  /* 0x0000000a3b3b7c20 */ /* 0x000fe20008410000 */
[C---:B------:R-:W-:Y:S01]  /*1c80*/  IMAD R103, R16.reuse, -0x2, R103 ;  /* 0xfffffffe10677824 */ /* 0x040fe200078e0267 */
[----:B------:R-:W0:Y:S01]  /*1c90*/  MUFU.TANH R97, R34 ;  /* 0x0000002200617308 */ /* 0x000e220000002400 */
[----:B------:R-:W-:Y:S02]  /*1ca0*/  IMAD R20, R16, -0x2, R3 ;  /* 0xfffffffe10147824 */ /* 0x000fe400078e0203 */
[----:B------:R-:W-:Y:S01]  /*1cb0*/  FMUL.FTZ R3, R67, UR10 ;  /* 0x0000000a43037c20 */ /* 0x000fe20008410000 */
[----:B-----5:R-:W-:Y:S01]  /*1cc0*/  FMUL.FTZ R31, R45, UR10 ;  /* 0x0000000a2d1f7c20 */ /* 0x020fe20008410000 */
[----:B------:R-:W-:Y:S01]  /*1cd0*/  IADD3 R103, -R4, UR48, R103 ;  /* 0x0000003004677c10 */ /* 0x000fe2000fffe167 */
[----:B------:R-:W-:Y:S01]  /*1ce0*/  FMUL.FTZ R58, R58, UR10 ;  /* 0x0000000a3a3a7c20 */ /* 0x000fe20008410000 */
[----:B------:R-:W-:Y:S01]  /*1cf0*/  FMUL.FTZ R11, R29, UR10 ;  /* 0x0000000a1d0b7c20 */ /* 0x000fe20008410000 */
[----:B------:R-:W-:Y:S01]  /*1d00*/  FMUL.FTZ R21, R32, UR10 ;  /* 0x0000000a20157c20 */ /* 0x000fe20008410000 */
[----:B------:R-:W1:Y:S01]  /*1d10*/  MUFU.TANH R35, R35 ;  /* 0x0000002300237308 */ /* 0x000e620000002400 */
[----:B------:R-:W-:Y:S01]  /*1d20*/  FMUL.FTZ R29, R40, UR10 ;  /* 0x0000000a281d7c20 */ /* 0x000fe20008410000 */
[----:B----4-:R-:W-:Y:S01]  /*1d30*/  VIADDMNMX R2, R2, R103, R20, PT ;  /* 0x0000006702027246 */ /* 0x010fe20003800114 */
[----:B------:R-:W-:Y:S01]  /*1d40*/  FMUL.FTZ R32, R49, UR10 ;  /* 0x0000000a31207c20 */ /* 0x000fe20008410000 */
[----:B------:R-:W-:Y:S01]  /*1d50*/  FMUL.FTZ R40, R57, UR10 ;  /* 0x0000000a39287c20 */ /* 0x000fe20008410000 */
[----:B------:R-:W-:Y:S01]  /*1d60*/  FMUL.FTZ R62, R62, UR10 ;  /* 0x0000000a3e3e7c20 */ /* 0x000fe20008410000 */
[----:B------:R-:W-:Y:S01]  /*1d70*/  ISETP.GT.AND P1, PT, R2, RZ, PT ;  /* 0x000000ff0200720c */ /* 0x000fe20003f24270 */
[----:B------:R-:W-:Y:S01]  /*1d80*/  FMUL.FTZ R66, R66, UR10 ;  /* 0x0000000a42427c20 */ /* 0x000fe20008410000 */
[C---:B------:R-:W-:Y:S01]  /*1d90*/  ISETP.GT.AND P2, PT, R2.reuse, 0x1, PT ;  /* 0x000000010200780c */ /* 0x040fe20003f44270 */
[----:B------:R-:W4:Y:S01]  /*1da0*/  MUFU.TANH R93, R38 ;  /* 0x00000026005d7308 */ /* 0x000f220000002400 */
[----:B------:R-:W-:Y:S01]  /*1db0*/  ISETP.GT.AND P3, PT, R2, 0x8, PT ;  /* 0x000000080200780c */ /* 0x000fe20003f64270 */
[----:B------:R-:W-:Y:S01]  /*1dc0*/  FMUL.FTZ R13, R28, UR10 ;  /* 0x0000000a1c0d7c20 */ /* 0x000fe20008410000 */
[----:B--2---:R-:W-:Y:S01]  /*1dd0*/  FSEL R107, R26, -INF , P1 ;  /* 0xff8000001a6b7808 */ /* 0x004fe20000800000 */
[----:B------:R-:W-:Y:S01]  /*1de0*/  FMUL.FTZ R28, R41, UR10 ;  /* 0x0000000a291c7c20 */ /* 0x000fe20008410000 */
[----:B------:R-:W-:Y:S01]  /*1df0*/  FSEL R105, R105, -INF , P2 ;  /* 0xff80000069697808 */ /* 0x000fe20001000000 */
[----:B------:R-:W-:Y:S01]  /*1e00*/  FMUL.FTZ R70, R70, UR10 ;  /* 0x0000000a46467c20 */ /* 0x000fe20008410000 */
[C---:B------:R-:W-:Y:S01]  /*1e10*/  ISETP.GT.AND P1, PT, R2.reuse, 0x9, PT ;  /* 0x000000090200780c */ /* 0x040fe20003f24270 */
[----:B------:R-:W2:Y:S01]  /*1e20*/  MUFU.TANH R39, R39 ;  /* 0x0000002700277308 */ /* 0x000ea20000002400 */
[----:B---3--:R-:W-:Y:S01]  /*1e30*/  FSEL R101, R101, -INF , P3 ;  /* 0xff80000065657808 */ /* 0x008fe20001800000 */
[----:B------:R-:W-:Y:S01]  /*1e40*/  FMUL.FTZ R27, R37, UR10 ;  /* 0x0000000a251b7c20 */ /* 0x000fe20008410000 */
[----:B------:R-:W-:Y:S01]  /*1e50*/  FMNMX.FTZ R4, R107, R105, !PT ;  /* 0x000000696b047209 */ /* 0x000fe20007810000 */
[----:B------:R-:W-:Y:S01]  /*1e60*/  FMUL.FTZ R71, R71, UR10 ;  /* 0x0000000a47477c20 */ /* 0x000fe20008410000 */
[----:B------:R-:W-:Y:S01]  /*1e70*/  ISETP.GT.AND P2, PT, R2, 0x10, PT ;  /* 0x000000100200780c */ /* 0x000fe20003f44270 */
[----:B------:R-:W-:Y:S01]  /*1e80*/  FMUL.FTZ R74, R74, UR10 ;  /* 0x0000000a4a4a7c20 */ /* 0x000fe20008410000 */
[----:B------:R-:W-:Y:S01]  /*1e90*/  FSEL R99, R99, -INF , P1 ;  /* 0xff80000063637808 */ /* 0x000fe20000800000 */
[----:B------:R-:W3:Y:S01]  /*1ea0*/  MUFU.TANH R89, R42 ;  /* 0x0000002a00597308 */ /* 0x000ee20000002400 */
[----:B------:R-:W-:Y:S01]  /*1eb0*/  FMNMX.FTZ R4, R101, R4, !PT ;  /* 0x0000000465047209 */ /* 0x000fe20007810000 */
[----:B------:R-:W-:Y:S01]  /*1ec0*/  FMUL.FTZ R7, R24, UR10 ;  /* 0x0000000a18077c20 */ /* 0x000fe20008410000 */
[C---:B------:R-:W-:Y:S01]  /*1ed0*/  ISETP.GT.AND P1, PT, R2.reuse, 0x11, PT ;  /* 0x000000110200780c */ /* 0x040fe20003f24270 */
[----:B------:R-:W-:Y:S01]  /*1ee0*/  FMUL.FTZ R75, R75, UR10 ;  /* 0x0000000a4b4b7c20 */ /* 0x000fe20008410000 */
[----:B0-----:R-:W-:Y:S01]  /*1ef0*/  FSEL R97, R97, -INF , P2 ;  /* 0xff80000061617808 */ /* 0x001fe20001000000 */
[----:B------:R-:W-:Y:S01]  /*1f00*/  FMUL.FTZ R24, R33, UR10 ;  /* 0x0000000a21187c20 */ /* 0x000fe20008410000 */
[----:B------:R-:W-:Y:S01]  /*1f10*/  FMNMX.FTZ R4, R99, R4, !PT ;  /* 0x0000000463047209 */ /* 0x000fe20007810000 */
[----:B------:R-:W0:Y:S01]  /*1f20*/  MUFU.TANH R43, R43 ;  /* 0x0000002b002b7308 */ /* 0x000e220000002400 */
[----:B------:R-:W-:Y:S01]  /*1f30*/  ISETP.GT.AND P2, PT, R2, 0x18, PT ;  /* 0x000000180200780c */ /* 0x000fe20003f44270 */
[----:B------:R-:W-:Y:S01]  /*1f40*/  FMUL.FTZ R78, R78, UR10 ;  /* 0x0000000a4e4e7c20 */ /* 0x000fe20008410000 */
[----:B-1----:R-:W-:Y:S01]  /*1f50*/  FSEL R95, R35, -INF , P1 ;  /* 0xff800000235f7808 */ /* 0x002fe20000800000 */
[----:B------:R-:W-:Y:S01]  /*1f60*/  FMUL.FTZ R79, R79, UR10 ;  /* 0x0000000a4f4f7c20 */ /* 0x000fe20008410000 */
[----:B------:R-:W-:Y:S01]  /*1f70*/  FMNMX.FTZ R4, R97, R4, !PT ;  /* 0x0000000461047209 */ /* 0x000fe20007810000 */
[----:B------:R-:W-:Y:S01]  /*1f80*/  FMUL.FTZ R82, R82, UR10 ;  /* 0x0000000a52527c20 */ /* 0x000fe20008410000 */
[----:B------:R-:W-:Y:S01]  /*1f90*/  ISETP.GT.AND P1, PT, R2, 0x19, PT ;  /* 0x000000190200780c */ /* 0x000fe20003f24270 */
[----:B------:R-:W1:Y:S01]  /*1fa0*/  MUFU.TANH R46, R46 ;  /* 0x0000002e002e7308 */ /* 0x000e620000002400 */
[----:B----4-:R-:W-:Y:S01]  /*1fb0*/  FSEL R93, R93, -INF , P2 ;  /* 0xff8000005d5d7808 */ /* 0x010fe20001000000 */
[----:B------:R-:W-:Y:S01]  /*1fc0*/  FMUL.FTZ R83, R83, UR10 ;  /* 0x0000000a53537c20 */ /* 0x000fe20008410000 */
[----:B------:R-:W-:Y:S01]  /*1fd0*/  FMNMX.FTZ R4, R95, R4, !PT ;  /* 0x000000045f047209 */ /* 0x000fe20007810000 */
[----:B------:R-:W-:Y:S01]  /*1fe0*/  FMUL.FTZ R86, R86, UR10 ;  /* 0x0000000a56567c20 */ /* 0x000fe20008410000 */
[----:B------:R-:W-:Y:S01]  /*1ff0*/  ISETP.GT.AND P2, PT, R2, 0x20, PT ;  /* 0x000000200200780c */ /* 0x000fe20003f44270 */
[----:B------:R-:W-:Y:S01]  /*2000*/  FMUL.FTZ R87, R87, UR10 ;  /* 0x0000000a57577c20 */ /* 0x000fe20008410000 */
[----:B--2---:R-:W-:Y:S01]  /*2010*/  FSEL R91, R39, -INF , P1 ;  /* 0xff800000275b7808 */ /* 0x004fe20000800000 */
[----:B------:R-:W-:Y:S01]  /*2020*/  MUFU.TANH R47, R47 ;  /* 0x0000002f002f7308 */ /* 0x000fe20000002400 */
[----:B------:R-:W-:Y:S01]  /*2030*/  FMNMX.FTZ R4, R93, R4, !PT ;  /* 0x000000045d047209 */ /* 0x000fe20007810000 */
[----:B------:R-:W-:Y:S01]  /*2040*/  FMUL.FTZ R30, R44, UR10 ;  /* 0x0000000a2c1e7c20 */ /* 0x000fe20008410000 */
[C---:B------:R-:W-:Y:S01]  /*2050*/  ISETP.GT.AND P1, PT, R2.reuse, 0x21, PT ;  /* 0x000000210200780c */ /* 0x040fe20003f24270 */
[----:B------:R-:W2:Y:S01]  /*2060*/  SHFL.IDX PT, R26, R14, RZ, 0x1c1f ;  /* 0x001c1fff0e1a7589 */ /* 0x000ea200000e0000 */
[----:B---3--:R-:W-:Y:S01]  /*2070*/  FSEL R89, R89, -INF , P2 ;  /* 0xff80000059597808 */ /* 0x008fe20001000000 */
[----:B------:R-:W-:Y:S01]  /*2080*/  ULDC UR6, c[0x0][0x988] ;  /* 0x0002620000067ab9 */ /* 0x000fe20000000800 */
        /* <DEDUP_REMOVED lines=9> */
[----:B------:R-:W-:Y:S01]  /*2120*/  MUFU.TANH R51, R51 ;  /* 0x0000003300337308 */ /* 0x000fe20000002400 */
[----:B------:R-:W-:Y:S01]  /*2130*/  FMNMX.FTZ R4, R67, R4, !PT ;  /* 0x0000000443047209 */ /* 0x000fe20007810000 */
[----:B------:R-:W-:Y:S01]  /*2140*/  @UP0 ULDC UR14, c[0x0][0x450] ;  /* 0x00011400000e0ab9 */ /* 0x000fe20000000800 */
[----:B------:R-:W-:Y:S01]  /*2150*/  R2UR UR11, R0 ;  /* 0x00000000000b72ca */ /* 0x000fe200000e0000 */
[----:B------:R-:W-:Y:S01]  /*2160*/  UIADD3 UR24, UR51, -0x2, URZ ;  /* 0xfffffffe33187890 */ /* 0x000fe2000fffe03f */
[----:B------:R-:W-:-:S02]  /*2170*/  CS2R R118, SRZ ;  /* 0x0000000000767805 */ /* 0x000fc4000001ff00 */
[----:B------:R-:W-:Y:S02]  /*2180*/  CS2R R116, SRZ ;  /* 0x0000000000747805 */ /* 0x000fe4000001ff00 */
[----:B------:R-:W-:Y:S01]  /*2190*/  CS2R R114, SRZ ;  /* 0x0000000000727805 */ /* 0x000fe2000001ff00 */
[----:B------:R-:W0:Y:S01]  /*21a0*/  MUFU.TANH R53, R54 ;  /* 0x0000003600357308 */ /* 0x000e220000002400 */
[----:B------:R-:W-:Y:S02]  /*21b0*/  CS2R R112, SRZ ;  /* 0x0000000000707805 */ /* 0x000fe4000001ff00 */
[----:B--2---:R-:W-:-:S05]  /*21c0*/  VIADDMNMX R103, R26, R103, R20, PT ;  /* 0x000000671a677246 */ /* 0x004fca0003800114 */
[----:B------:R1:W-:Y:S01]  /*21d0*/  MUFU.TANH R6, R63 ;  /* 0x0000003f00067308 */ /* 0x0003e20000002400 */
[----:B------:R-:W-:-:S07]  /*21e0*/  ISETP.GT.AND P3, PT, R103, 0x8, PT ;  /* 0x000000086700780c */ /* 0x000fce0003f64270 */
[----:B------:R-:W2:Y:S01]  /*21f0*/  MUFU.TANH R5, R55 ;  /* 0x0000003700057308 */ /* 0x000ea20000002400 */
[----:B-1----:R-:W-:Y:S02]  /*2200*/  FSEL R63, R46, -INF , P2 ;  /* 0xff8000002e3f7808 */ /* 0x002fe40001000000 */
[----:B------:R-:W-:Y:S02]  /*2210*/  ISETP.GT.AND P2, PT, R2, 0x30, PT ;  /* 0x000000300200780c */ /* 0x000fe40003f44270 */
[----:B------:R-:W-:Y:S02]  /*2220*/  FMNMX.FTZ R4, R63, R4, !PT ;  /* 0x000000043f047209 */ /* 0x000fe40007810000 */
[----:B---3--:R-:W-:Y:S01]  /*2230*/  FSEL R57, R50, -INF , P2 ;  /* 0xff80000032397808 */ /* 0x008fe20001000000 */
[----:B------:R1:W-:Y:S01]  /*2240*/  MUFU.TANH R45, R59 ;  /* 0x0000003b002d7308 */ /* 0x0003e20000002400 */
[----:B------:R-:W-:-:S04]  /*2250*/  ISETP.GT.AND P2, PT, R2, 0x38, PT ;  /* 0x000000380200780c */ /* 0x000fc80003f44270 */
[----:B0-----:R-:W-:Y:S02]  /*2260*/  FSEL R53, R53, -INF , P2 ;  /* 0xff80000035357808 */ /* 0x001fe40001000000 */
[C---:B------:R-:W-:Y:S01]  /*2270*/  ISETP.GT.AND P2, PT, R2.reuse, 0x40, PT ;  /* 0x000000400200780c */ /* 0x040fe20003f44270 */
[----:B------:R0:W3:Y:S01]  /*2280*/  MUFU.TANH R49, R58 ;  /* 0x0000003a00317308 */ /* 0x0000e20000002400 */
[----:B-1----:R-:W-:Y:S02]  /*2290*/  FSEL R59, R47, -INF , P1 ;  /* 0xff8000002f3b7808 */ /* 0x002fe40000800000 */
[C---:B------:R-:W-:Y:S02]  /*22a0*/  ISETP.GT.AND P1, PT, R2.reuse, 0x31, PT ;  /* 0x000000310200780c */ /* 0x040fe40003f24270 */
[----:B------:R-:W-:Y:S02]  /*22b0*/  FMNMX.FTZ R4, R59, R4, !PT ;  /* 0x000000043b047209 */ /* 0x000fe40007810000 */
[----:B------:R-:W-:Y:S01]  /*22c0*/  FSEL R55, R51, -INF , P1 ;  /* 0xff80000033377808 */ /* 0x000fe20000800000 */
[----:B------:R-:W1:Y:S01]  /*22d0*/  MUFU.TANH R62, R62 ;  /* 0x0000003e003e7308 */ /* 0x000e620000002400 */
[----:B------:R-:W-:Y:S01]  /*22e0*/  FMNMX.FTZ R4, R57, R4, !PT ;  /* 0x0000000439047209 */ /* 0x000fe20007810000 */
[----:B0-----:R-:W-:Y:S01]  /*22f0*/  FMUL.FTZ R58, R69, UR10 ;  /* 0x0000000a453a7c20 */ /* 0x001fe20008410000 */
[----:B------:R-:W-:Y:S01]  /*2300*/  ISETP.GT.AND P1, PT, R2, 0x39, PT ;  /* 0x000000390200780c */ /* 0x000fe20003f24270 */
[----:B------:R-:W-:Y:S01]  /*2310*/  FMUL.FTZ R69, R81, UR10 ;  /* 0x0000000a51457c20 */ /* 0x000fe20008410000 */
[----:B------:R-:W-:-:S02]  /*2320*/  FMNMX.FTZ R4, R55, R4, !PT ;  /* 0x0000000437047209 */ /* 0x000fc40007810000 */
[----:B--2---:R-:W-:Y:S01]  /*2330*/  FSEL R51, R5, -INF , P1 ;  /* 0xff80000005337808 */ /* 0x004fe20000800000 */
[----:B------:R-:W0:Y:S01]  /*2340*/  MUFU.TANH R41, R66 ;  /* 0x0000004200297308 */ /* 0x000e220000002400 */
        /* <DEDUP_REMOVED lines=10> */
[----:B-1----:R-:W-:Y:S01]  /*23f0*/  FSEL R47, R62, -INF , P2 ;  /* 0xff8000003e2f7808 */ /* 0x002fe20001000000 */
[----:B------:R-:W-:Y:S01]  /*2400*/  FMUL.FTZ R62, R72, UR10 ;  /* 0x0000000a483e7c20 */ /* 0x000fe20008410000 */
[----:B------:R-:W-:Y:S02]  /*2410*/  FMNMX.FTZ R4, R45, R4, !PT ;  /* 0x000000042d047209 */ /* 0x000fe40007810000 */
[----:B------:R-:W-:-:S02]  /*2420*/  ISETP.GT.AND P2, PT, R2, 0x50, PT ;  /* 0x000000500200780c */ /* 0x000fc40003f44270 */
[----:B------:R-:W-:Y:S01]  /*2430*/  FSEL R43, R6, -INF , P1 ;  /* 0xff800000062b7808 */ /* 0x000fe20000800000 */
[----:B------:R1:W4:Y:S01]  /*2440*/  MUFU.TANH R35, R71 ;  /* 0x0000004700237308 */ /* 0x0003220000002400 */
[----:B------:R-:W-:Y:S02]  /*2450*/  FMNMX.FTZ R4, R47, R4, !PT ;  /* 0x000000042f047209 */ /* 0x000fe40007810000 */
[C---:B------:R-:W-:Y:S02]  /*2460*/  ISETP.GT.AND P1, PT, R2.reuse, 0x51, PT ;  /* 0x000000510200780c */ /* 0x040fe40003f24270 */
[----:B0-----:R-:W-:Y:S02]  /*2470*/  FSEL R41, R41, -INF , P2 ;  /* 0xff80000029297808 */ /* 0x001fe40001000000 */
[----:B------:R-:W-:Y:S01]  /*2480*/  FMNMX.FTZ R4, R43, R4, !PT ;  /* 0x000000042b047209 */ /* 0x000fe20007810000 */
[----:B------:R0:W5:Y:S01]  /*2490*/  MUFU.TANH R33, R74 ;  /* 0x0000004a00217308 */ /* 0x0001620000002400 */
[----:B------:R-:W-:Y:S01]  /*24a0*/  ISETP.GT.AND P2, PT, R2, 0x58, PT ;  /* 0x000000580200780c */ /* 0x000fe20003f44270 */
[----:B-1----:R-:W-:Y:S01]  /*24b0*/  FMUL.FTZ R71, R85, UR10 ;  /* 0x0000000a55477c20 */ /* 0x002fe20008410000 */
[----:B--2---:R-:W-:-:S02]  /*24c0*/  FSEL R39, R3, -INF , P1 ;  /* 0xff80000003277808 */ /* 0x004fc40000800000 */
[----:B------:R-:W-:Y:S02]  /*24d0*/  FMNMX.FTZ R4, R41, R4, !PT ;  /* 0x0000000429047209 */ /* 0x000fe40007810000 */
[----:B------:R-:W-:Y:S01]  /*24e0*/  ISETP.GT.AND P1, PT, R2, 0x59, PT ;  /* 0x000000590200780c */ /* 0x000fe20003f24270 */
[----:B------:R-:W1:Y:S01]  /*24f0*/  MUFU.TANH R75, R75 ;  /* 0x0000004b004b7308 */ /* 0x000e620000002400 */
[----:B---3--:R-:W-:Y:S01]  /*2500*/  FSEL R37, R37, -INF , P2 ;  /* 0xff80000025257808 */ /* 0x008fe20001000000 */
[----:B0-----:R-:W-:Y:S01]  /*2510*/  FMUL.FTZ R74, R60, UR10 ;  /* 0x0000000a3c4a7c20 */ /* 0x001fe20008410000 */
[----:B------:R-:W-:Y:S02]  /*2520*/  FMNMX.FTZ R4, R39, R4, !PT ;  /* 0x0000000427047209 */ /* 0x000fe40007810000 */
[----:B------:R-:W-:Y:S02]  /*2530*/  ISETP.GT.AND P2, PT, R2, 0x60, PT ;  /* 0x000000600200780c */ /* 0x000fe40003f44270 */
[----:B----4-:R-:W-:Y:S01]  /*2540*/  FSEL R35, R35, -INF , P1 ;  /* 0xff80000023237808 */ /* 0x010fe20000800000 */
[----:B------:R0:W2:Y:S01]  /*2550*/  MUFU.TANH R5, R78 ;  /* 0x0000004e00057308 */ /* 0x0000a20000002400 */
[----:B------:R-:W-:-:S02]  /*2560*/  FMNMX.FTZ R4, R37, R4, !PT ;  /* 0x0000000425047209 */ /* 0x000fc40007810000 */
[C---:B------:R-:W-:Y:S02]  /*2570*/  ISETP.GT.AND P1, PT, R2.reuse, 0x61, PT ;  /* 0x000000610200780c */ /* 0x040fe40003f24270 */
[----:B-----5:R-:W-:Y:S02]  /*2580*/  FSEL R33, R33, -INF , P2 ;  /* 0xff80000021217808 */ /* 0x020fe40001000000 */
[----:B------:R-:W-:Y:S01]  /*2590*/  FMNMX.FTZ R4, R35, R4, !PT ;  /* 0x0000000423047209 */ /* 0x000fe20007810000 */
[----:B------:R3:W4:Y:S01]  /*25a0*/  MUFU.TANH R12, R79 ;  /* 0x0000004f000c7308 */ /* 0x0007220000002400 */
[----:B------:R-:W-:Y:S01]  /*25b0*/  ISETP.GT.AND P2, PT, R2, 0x68, PT ;  /* 0x000000680200780c */ /* 0x000fe20003f44270 */
[----:B0-----:R-:W-:Y:S01]  /*25c0*/  FMUL.FTZ R78, R65, UR10 ;  /* 0x0000000a414e7c20 */ /* 0x001fe20008410000 */
[----:B-1----:R-:W-:Y:S01]  /*25d0*/  FSEL R3, R75, -INF , P1 ;  /* 0xff8000004b037808 */ /* 0x002fe20000800000 */
[----:B------:R-:W-:Y:S01]  /*25e0*/  FMUL.FTZ R65, R76, UR10 ;  /* 0x0000000a4c417c20 */ /* 0x000fe20008410000 */
[----:B------:R-:W-:Y:S01]  /*25f0*/  FMNMX.FTZ R4, R33, R4, !PT ;  /* 0x0000000421047209 */ /* 0x000fe20007810000 */
[----:B------:R-:W-:Y:S01]  /*2600*/  FMUL.FTZ R75, R61, UR10 ;  /* 0x0000000a3d4b7c20 */ /* 0x000fe20008410000 */
[----:B------:R-:W-:Y:S01]  /*2610*/  ISETP.GT.AND P1, PT, R2, 0x69, PT ;  /* 0x000000690200780c */ /* 0x000fe20003f24270 */
[----:B------:R0:W1:Y:S01]  /*2620*/  MUFU.TANH R10, R82 ;  /* 0x00000052000a7308 */ /* 0x0000620000002400 */
[----:B--2---:R-:W-:Y:S01]  /*2630*/  FSEL R5, R5, -INF , P2 ;  /* 0xff80000005057808 */ /* 0x004fe20001000000 */
[----:B---3--:R-:W-:Y:S01]  /*2640*/  FMUL.FTZ R79, R68, UR10 ;  /* 0x0000000a444f7c20 */ /* 0x008fe20008410000 */
[----:B------:R-:W-:Y:S01]  /*2650*/  FMNMX.FTZ R4, R3, R4, !PT ;  /* 0x0000000403047209 */ /* 0x000fe20007810000 */
[----:B------:R-:W-:Y:S01]  /*2660*/  FMUL.FTZ R68, R80, UR10 ;  /* 0x0000000a50447c20 */ /* 0x000fe20008410000 */
[----:B------:R-:W-:Y:S01]  /*2670*/  ISETP.GT.AND P2, PT, R2, 0x70, PT ;  /* 0x000000700200780c */ /* 0x000fe20003f44270 */
[----:B------:R-:W-:Y:S01]  /*2680*/  FMUL.FTZ R61, R73, UR10 ;  /* 0x0000000a493d7c20 */ /* 0x000fe20008410000 */
[----:B------:R-:W-:Y:S01]  /*2690*/  FMNMX.FTZ R15, R5, R4, !PT ;  /* 0x00000004050f7209 */ /* 0x000fe20007810000 */
[----:B------:R-:W2:Y:S01]  /*26a0*/  MUFU.TANH R8, R83 ;  /* 0x0000005300087308 */ /* 0x000ea20000002400 */
[----:B----4-:R-:W-:Y:S01]  /*26b0*/  FSEL R12, R12, -INF , P1 ;  /* 0xff8000000c0c7808 */ /* 0x010fe20000800000 */
[----:B0-----:R-:W-:Y:S01]  /*26c0*/  FMUL.FTZ R82, R64, UR10 ;  /* 0x0000000a40527c20 */ /* 0x001fe20008410000 */
[----:B------:R-:W-:Y:S01]  /*26d0*/  ISETP.GT.AND P1, PT, R2, 0x71, PT ;  /* 0x000000710200780c */ /* 0x000fe20003f24270 */
[----:B------:R-:W-:Y:S01]  /*26e0*/  FMUL.FTZ R73, R84, UR10 ;  /* 0x0000000a54497c20 */ /* 0x000fe20008410000 */
[----:B------:R-:W-:Y:S01]  /*26f0*/  FMNMX.FTZ R15, R12, R15, !PT ;  /* 0x0000000f0c0f7209 */ /* 0x000fe20007810000 */
[----:B------:R-:W-:Y:S01]  /*2700*/  FMUL.FTZ R64, R77, UR10 ;  /* 0x0000000a4d407c20 */ /* 0x000fe20008410000 */
[----:B------:R-:W-:Y:S01]  /*2710*/  UMOV UR10, UR42 ;  /* 0x0000002a000a7c82 */ /* 0x000fe20008000000 */
[----:B------:R-:W0:Y:S01]  /*2720*/  MUFU.TANH R86, R86 ;  /* 0x0000005600567308 */ /* 0x000e220000002400 */
[----:B-1----:R-:W-:-:S02]  /*2730*/  FSEL R10, R10, -INF , P2 ;  /* 0xff8000000a0a7808 */ /* 0x002fc40001000000 */
[----:B------:R-:W-:Y:S02]  /*2740*/  ISETP.GT.AND P2, PT, R2, 0x78, PT ;  /* 0x000000780200780c */ /* 0x000fe40003f44270 */
[----:B------:R-:W-:-:S03]  /*2750*/  FMNMX.FTZ R15, R10, R15, !PT ;  /* 0x0000000f0a0f7209 */ /* 0x000fc60007810000 */
[----:B------:R-:W1:Y:S01]  /*2760*/  MUFU.TANH R87, R87 ;  /* 0x0000005700577308 */ /* 0x000e620000002400 */
[----:B--2---:R-:W-:Y:S02]  /*2770*/  FSEL R8, R8, -INF , P1 ;  /* 0xff80000008087808 */ /* 0x004fe40000800000 */
[----:B------:R-:W-:Y:S02]  /*2780*/  ISETP.GT.AND P1, PT, R2, 0x79, PT ;  /* 0x000000790200780c */ /* 0x000fe40003f24270 */
[----:B------:R-:W-:-:S03]  /*2790*/  FMNMX.FTZ R15, R8, R15, !PT ;  /* 0x0000000f080f7209 */ /* 0x000fc60007810000 */
[----:B------:R-:W-:Y:S01]  /*27a0*/  MUFU.TANH R7, R7 ;  /* 0x0000000700077308 */ /* 0x000fe20000002400 */
[----:B0-----:R-:W-:Y:S02]  /*27b0*/  FSEL R4, R86, -INF , P2 ;  /* 0xff80000056047808 */ /* 0x001fe40001000000 */
[----:B------:R-:W-:Y:S02]  /*27c0*/  ISETP.GT.AND P2, PT, R103, 0x1, PT ;  /* 0x000000016700780c */ /* 0x000fe40003f44270 */
[----:B------:R-:W-:-:S03]  /*27d0*/  FMNMX.FTZ R15, R4, R15, !PT ;  /* 0x0000000f040f7209 */ /* 0x000fc60007810000 */
[----:B------:R-:W0:Y:S01]  /*27e0*/  MUFU.TANH R9, R9 ;  /* 0x0000000900097308 */ /* 0x000e220000002400 */
[----:B-1----:R-:W-:-:S04]  /*27f0*/  FSEL R2, R87, -INF , P1 ;  /* 0xff80000057027808 */ /* 0x002fc80000800000 */
[----:B------:R-:W-:-:S03]  /*2800*/  FMNMX.FTZ R15, R2, R15, !PT ;  /* 0x0000000f020f7209 */ /* 0x000fc60007810000 */
[----:B------:R-:W1:Y:S02]  /*2810*/  MUFU.TANH R13, R13 ;  /* 0x0000000d000d7308 */ /* 0x000e640000002400 */
[----:B------:R-:W2:Y:S06]  /*2820*/  SHFL.BFLY PT, R6, R15, 0x2, 0x1f ;  /* 0x0c401f000f067f89 */ /* 0x000eac00000e0000 */
[----:B------:R-:W-:Y:S01]  /*2830*/  MUFU.TANH R11, R11 ;  /* 0x0000000b000b7308 */ /* 0x000fe20000002400 */
[----:B0-----:R-:W-:Y:S02]  /*2840*/  FSEL R9, R9, -INF , P2 ;  /* 0xff80000009097808 */ /* 0x001fe40001000000 */
[----:B------:R-:W-:-:S05]  /*2850*/  ISETP.GT.AND P2, PT, R103, 0x10, PT ;  /* 0x000000106700780c */ /* 0x000fca0003f44270 */
[----:B------:R-:W0:Y:S01]  /*2860*/  MUFU.TANH R21, R21 ;  /* 0x0000001500157308 */ /* 0x000e220000002400 */
[----:B-1----:R-:W-:-:S07]  /*2870*/  FSEL R46, R13, -INF , P3 ;  /* 0xff8000000d2e7808 */ /* 0x002fce0001800000 */
[----:B------:R-:W-:Y:S01]  /*2880*/  MUFU.TANH R24, R24 ;  /* 0x0000001800187308 */ /* 0x000fe20000002400 */
[----:B--2---:R-:W-:-:S05]  /*2890*/  FMNMX.FTZ R44, R15, R6, !PT ;  /* 0x000000060f2c7209 */ /* 0x004fca0007810000 */
[----:B------:R-:W1:Y:S02]  /*28a0*/  SHFL.BFLY PT, R15, R44, 0x1, 0x1f ;  /* 0x0c201f002c0f7f89 */ /* 0x000e6400000e0000 */
[----:B------:R-:W2:Y:S01]  /*28b0*/  MUFU.TANH R25, R25 ;  /* 0x0000001900197308 */ /* 0x000ea20000002400 */
[----:B0-----:R-:W-:Y:S02]  /*28c0*/  FSEL R50, R21, -INF , P2 ;  /* 0xff80000015327808 */ /* 0x001fe40001000000 */
[----:B------:R-:W-:-:S05]  /*28d0*/  ISETP.GT.AND P2, PT, R103, 0x18, PT ;  /* 0x000000186700780c */ /* 0x000fca0003f44270 */
[----:B------:R-:W-:Y:S08]  /*28e0*/  MUFU.TANH R27, R27 ;  /* 0x0000001b001b7308 */ /* 0x000ff00000002400 */
[----:B------:R-:W0:Y:S01]  /*28f0*/  MUFU.TANH R29, R29 ;  /* 0x0000001d001d7308 */ /* 0x000e220000002400 */
        /* <DEDUP_REMOVED lines=14> */
[----:B0-----:R-:W-:Y:S01]  /*29e0*/  FSEL R60, R29, -INF , P2 ;  /* 0xff8000001d3c7808 */ /* 0x001fe20001000000 */
[-CC-:B------:R-:W-:Y:S01]  /*29f0*/  FFMA.FTZ R100, R3, R15.reuse, -R14.reuse ;  /* 0x0000000f03647223 */ /* 0x180fe2000001080e */
[----:B------:R-:W-:Y:S01]  /*2a00*/  FSEL R44, R7, -INF , P1 ;  /* 0xff800000072c7808 */ /* 0x000fe20000800000 */
[--C-:B------:R-:W-:Y:S01]  /*2a10*/  FFMA.FTZ R149, R107, R15, -R14.reuse ;  /* 0x0000000f6b957223 */ /* 0x100fe2000001080e */
[----:B------:R-:W-:Y:S01]  /*2a20*/  ISETP.GT.AND P1, PT, R103, 0x9, PT ;  /* 0x000000096700780c */ /* 0x000fe20003f24270 */
[----:B------:R-:W0:Y:S01]  /*2a30*/  MUFU.TANH R31, R31 ;  /* 0x0000001f001f7308 */ /* 0x000e220000002400 */
[----:B------:R-:W-:Y:S01]  /*2a40*/  FMNMX.FTZ R7, R44, R9, !PT ;  /* 0x000000092c077209 */ /* 0x000fe20007810000 */
[-CC-:B------:R-:W-:Y:S01]  /*2a50*/  FFMA.FTZ R20, R105, R15.reuse, -R14.reuse ;  /* 0x0000000f69147223 */ /* 0x180fe2000001080e */
[----:B------:R-:W-:Y:S01]  /*2a60*/  FSEL R48, R11, -INF , P1 ;  /* 0xff8000000b307808 */ /* 0x000fe20000800000 */
[--C-:B------:R-:W-:Y:S01]  /*2a70*/  FFMA.FTZ R151, R101, R15, -R14.reuse ;  /* 0x0000000f65977223 */ /* 0x100fe2000001080e */
[----:B------:R-:W-:Y:S01]  /*2a80*/  FMNMX.FTZ R7, R46, R7, !PT ;  /* 0x000000072e077209 */ /* 0x000fe20007810000 */
[--C-:B------:R-:W-:Y:S01]  /*2a90*/  FFMA.FTZ R127, R5, R15, -R14.reuse ;  /* 0x0000000f057f7223 */ /* 0x100fe2000001080e */
[----:B------:R-:W-:Y:S01]  /*2aa0*/  ISETP.GT.AND P1, PT, R103, 0x11, PT ;  /* 0x000000116700780c */ /* 0x000fe20003f24270 */
[----:B------:R-:W3:Y:S01]  /*2ab0*/  MUFU.TANH R34, R34 ;  /* 0x0000002200227308 */ /* 0x000ee20000002400 */
[----:B------:R-:W-:Y:S01]  /*2ac0*/  FMNMX.FTZ R7, R48, R7, !PT ;  /* 0x0000000730077209 */ /* 0x000fe20007810000 */
[-CC-:B------:R-:W-:Y:S01]  /*2ad0*/  FFMA.FTZ R26, R99, R15.reuse, -R14.reuse ;  /* 0x0000000f631a7223 */ /* 0x180fe2000001080e */
[----:B------:R-:W-:Y:S01]  /*2ae0*/  FSEL R52, R24, -INF , P1 ;  /* 0xff80000018347808 */ /* 0x000fe20000800000 */
[--C-:B------:R-:W-:Y:S01]  /*2af0*/  FFMA.FTZ R145, R97, R15, -R14.reuse ;  /* 0x0000000f61917223 */ /* 0x100fe2000001080e */
[----:B------:R-:W-:Y:S01]  /*2b00*/  FMNMX.FTZ R7, R50, R7, !PT ;  /* 0x0000000732077209 */ /* 0x000fe20007810000 */
        /* <DEDUP_REMOVED lines=13> */
[----:B------:R-:W-:Y:S01]  /*2be0*/  ISETP.GT.AND P2, PT, R103, 0x28, PT ;  /* 0x000000286700780c */ /* 0x000fe20003f44270 */
[-CC-:B------:R-:W-:Y:S01]  /*2bf0*/  FFMA.FTZ R141, R89, R15.reuse, -R14.reuse ;  /* 0x0000000f598d7223 */ /* 0x180fe2000001080e */
[----:B-1----:R-:W-:Y:S01]  /*2c00*/  FSEL R66, R28, -INF , P1 ;  /* 0xff8000001c427808 */ /* 0x002fe20000800000 */
[--C-:B------:R-:W-:Y:S01]  /*2c10*/  FFMA.FTZ R28, R95, R15, -R14.reuse ;  /* 0x0000000f5f1c7223 */ /* 0x100fe2000001080e */
[----:B------:R-:W-:Y:S01]  /*2c20*/  FMNMX.FTZ R7, R60, R7, !PT ;  /* 0x000000073c077209 */ /* 0x000fe20007810000 */
[----:B------:R-:W1:Y:S01]  /*2c30*/  MUFU.TANH R36, R36 ;  /* 0x0000002400247308 */ /* 0x000e620000002400 */
[----:B------:R-:W-:Y:S01]  /*2c40*/  ISETP.GT.AND P1, PT, R103, 0x29, PT ;  /* 0x000000296700780c */ /* 0x000fe20003f24270 */
[-CC-:B------:R-:W-:Y:S01]  /*2c50*/  FFMA.FTZ R131, R37, R15.reuse, -R14.reuse ;  /* 0x0000000f25837223 */ /* 0x180fe2000001080e */
[----:B--2---:R-:W-:Y:S01]  /*2c60*/  FSEL R70, R30, -INF , P2 ;  /* 0xff8000001e467808 */ /* 0x004fe20001000000 */
[--C-:B------:R-:W-:Y:S01]  /*2c70*/  FFMA.FTZ R30, R91, R15, -R14.reuse ;  /* 0x0000000f5b1e7223 */ /* 0x100fe2000001080e */
[----:B------:R-:W-:Y:S01]  /*2c80*/  FMNMX.FTZ R7, R66, R7, !PT ;  /* 0x0000000742077209 */ /* 0x000fe20007810000 */
[-CC-:B------:R-:W-:Y:S01]  /*2c90*/  FFMA.FTZ R143, R63, R15.reuse, -R14.reuse ;  /* 0x0000000f3f8f7223 */ /* 0x180fe2000001080e */
[----:B------:R-:W-:Y:S01]  /*2ca0*/  ISETP.GT.AND P2, PT, R103, 0x30, PT ;  /* 0x000000306700780c */ /* 0x000fe20003f44270 */
[----:B------:R-:W2:Y:S01]  /*2cb0*/  MUFU.TANH R42, R42 ;  /* 0x0000002a002a7308 */ /* 0x000ea20000002400 */
[----:B0-----:R-:W-:Y:S01]  /*2cc0*/  FSEL R72, R31, -INF , P1 ;  /* 0xff8000001f487808 */ /* 0x001fe20000800000 */
[--C-:B------:R-:W-:Y:S01]  /*2cd0*/  FFMA.FTZ R137, R57, R15, -R14.reuse ;  /* 0x0000000f39897223 */ /* 0x100fe2000001080e */
[----:B------:R-:W-:Y:S01]  /*2ce0*/  FMNMX.FTZ R7, R70, R7, !PT ;  /* 0x0000000746077209 */ /* 0x000fe20007810000 */
[-CC-:B------:R-:W-:Y:S01]  /*2cf0*/  FFMA.FTZ R96, R39, R15.reuse, -R14.reuse ;  /* 0x0000000f27607223 */ /* 0x180fe2000001080e */
[----:B------:R-:W-:Y:S01]  /*2d00*/  ISETP.GT.AND P1, PT, R103, 0x31, PT ;  /* 0x000000316700780c */ /* 0x000fe20003f24270 */
[--C-:B------:R-:W-:Y:S01]  /*2d10*/  FFMA.FTZ R139, R53, R15, -R14.reuse ;  /* 0x0000000f358b7223 */ /* 0x100fe2000001080e */
[----:B---3--:R-:W-:Y:S01]  /*2d20*/  FSEL R34, R34, -INF , P2 ;  /* 0xff80000022227808 */ /* 0x008fe20001000000 */
[----:B------:R-:W0:Y:S01]  /*2d30*/  MUFU.TANH R40, R40 ;  /* 0x0000002800287308 */ /* 0x000e220000002400 */
[----:B------:R-:W-:Y:S01]  /*2d40*/  FMNMX.FTZ R7, R72, R7, !PT ;  /* 0x0000000748077209 */ /* 0x000fe20007810000 */
[-CC-:B------:R-:W-:Y:S01]  /*2d50*/  FFMA.FTZ R133, R49, R15.reuse, -R14.reuse ;  /* 0x0000000f31857223 */ /* 0x180fe2000001080e */
[----:B------:R-:W-:Y:S01]  /*2d60*/  ISETP.GT.AND P2, PT, R103, 0x38, PT ;  /* 0x000000386700780c */ /* 0x000fe20003f44270 */
[-CC-:B------:R-:W-:Y:S01]  /*2d70*/  FFMA.FTZ R92, R45, R15.reuse, -R14.reuse ;  /* 0x0000000f2d5c7223 */ /* 0x180fe2000001080e */
[----:B----4-:R-:W-:Y:S01]  /*2d80*/  FSEL R76, R32, -INF , P1 ;  /* 0xff800000204c7808 */ /* 0x010fe20000800000 */
[--C-:B------:R-:W-:Y:S01]  /*2d90*/  FFMA.FTZ R32, R67, R15, -R14.reuse ;  /* 0x0000000f43207223 */ /* 0x100fe2000001080e */
[----:B------:R-:W-:Y:S01]  /*2da0*/  FMNMX.FTZ R7, R34, R7, !PT ;  /* 0x0000000722077209 */ /* 0x000fe20007810000 */
[----:B------:R-:W3:Y:S01]  /*2db0*/  MUFU.TANH R74, R74 ;  /* 0x0000004a004a7308 */ /* 0x000ee20000002400 */
[----:B------:R-:W-:Y:S01]  /*2dc0*/  ISETP.GT.AND P1, PT, R103, 0x39, PT ;  /* 0x000000396700780c */ /* 0x000fe20003f24270 */
[-CC-:B------:R-:W-:Y:S01]  /*2dd0*/  FFMA.FTZ R135, R47, R15.reuse, -R14.reuse ;  /* 0x0000000f2f877223 */ /* 0x180fe2000001080e */
[----:B-----5:R-:W-:Y:S01]  /*2de0*/  FSEL R38, R38, -INF , P2 ;  /* 0xff80000026267808 */ /* 0x020fe20001000000 */
[--C-:B------:R-:W-:Y:S01]  /*2df0*/  FFMA.FTZ R129, R41, R15, -R14.reuse ;  /* 0x0000000f29817223 */ /* 0x100fe2000001080e */
[----:B------:R-:W-:Y:S01]  /*2e00*/  FMNMX.FTZ R7, R76, R7, !PT ;  /* 0x000000074c077209 */ /* 0x000fe20007810000 */
[----:B------:R-:W-:Y:S01]  /*2e10*/  UIADD3 UR7, UR10, UR48, -UR49 ;  /* 0x000000300a077290 */ /* 0x000fe2000fffe831 */
[C---:B------:R-:W-:Y:S01]  /*2e20*/  ISETP.GT.AND P2, PT, R103.reuse, 0x40, PT ;  /* 0x000000406700780c */ /* 0x040fe20003f44270 */
[----:B------:R-:W4:Y:S01]  /*2e30*/  MUFU.TANH R75, R75 ;  /* 0x0000004b004b7308 */ /* 0x000f220000002400 */
[----:B-1----:R-:W-:Y:S01]  /*2e40*/  FSEL R36, R36, -INF , P1 ;  /* 0xff80000024247808 */ /* 0x002fe20000800000 */
[----:B------:R-:W-:Y:S01]  /*2e50*/  USHF.R.S32.HI UR10, URZ, 0x1f, UR7 ;  /* 0x0000001f3f0a7899 */ /* 0x000fe20008011407 */
[----:B------:R-:W-:Y:S01]  /*2e60*/  FMNMX.FTZ R7, R38, R7, !PT ;  /* 0x0000000726077209 */ /* 0x000fe20007810000 */
[--C-:B------:R-:W-:Y:S01]  /*2e70*/  FFMA.FTZ R12, R12, R15, -R14.reuse ;  /* 0x0000000f0c0c7223 */ /* 0x100fe2000001080e */
[C---:B------:R-:W-:Y:S01]  /*2e80*/  ISETP.GT.AND P1, PT, R103.reuse, 0x41, PT ;  /* 0x000000416700780c */ /* 0x040fe20003f24270 */
[----:B------:R-:W-:Y:S01]  /*2e90*/  ULEA.HI UR10, UR10, UR7, URZ, 0x7 ;  /* 0x000000070a0a7291 */ /* 0x000fe2000f8f383f */
[----:B--2---:R-:W-:Y:S01]  /*2ea0*/  FSEL R42, R42, -INF , P2 ;  /* 0xff8000002a2a7808 */ /* 0x004fe20001000000 */
[----:B------:R-:W1:Y:S01]  /*2eb0*/  MUFU.TANH R82, R82 ;  /* 0x0000005200527308 */ /* 0x000e620000002400 */
[----:B------:R-:W-:Y:S01]  /*2ec0*/  FMNMX.FTZ R7, R36, R7, !PT ;  /* 0x0000000724077209 */ /* 0x000fe20007810000 */
[----:B------:R-:W-:Y:S01]  /*2ed0*/  USHF.R.S32.HI UR10, URZ, 0x7, UR10 ;  /* 0x000000073f0a7899 */ /* 0x000fe2000801140a */
[C---:B------:R-:W-:Y:S01]  /*2ee0*/  ISETP.GT.AND P2, PT, R103.reuse, 0x48, PT ;  /* 0x000000486700780c */ /* 0x040fe20003f44270 */
[--C-:B------:R-:W-:Y:S01]  /*2ef0*/  FFMA.FTZ R8, R8, R15, -R14.reuse ;  /* 0x0000000f08087223 */ /* 0x100fe2000001080e */
[----:B0-----:R-:W-:Y:S01]  /*2f00*/  FSEL R40, R40, -INF , P1 ;  /* 0xff80000028287808 */ /* 0x001fe20000800000 */
[----:B------:R-:W-:Y:S01]  /*2f10*/  UISETP.LT.AND UP0, UPT, URZ, UR10, UPT ;  /* 0x0000000a3f00728c */ /* 0x000fe2000bf01270 */
[----:B------:R-:W-:Y:S01]  /*2f20*/  FMNMX.FTZ R7, R42, R7, !PT ;  /* 0x000000072a077209 */ /* 0x000fe20007810000 */
[----:B------:R-:W0:Y:S01]  /*2f30*/  MUFU.TANH R78, R78 ;  /* 0x0000004e004e7308 */ /* 0x000e220000002400 */
[----:B------:R-:W-:Y:S01]  /*2f40*/  ISETP.GT.AND P1, PT, R103, 0x49, PT ;  /* 0x000000496700780c */ /* 0x000fe20003f24270 */
[----:B------:R-:W-:Y:S01]  /*2f50*/  USEL UR22, URZ, UR10, !UP0 ;  /* 0x0000000a3f167287 */ /* 0x000fe2000c000000 */
[----:B---3--:R-:W-:Y:S01]  /*2f60*/  FSEL R80, R74, -INF , P2 ;  /* 0xff8000004a507808 */ /* 0x008fe20001000000 */
[--C-:B------:R-:W-:Y:S01]  /*2f70*/  FFMA.FTZ R74, R59, R15, -R14.reuse ;  /* 0x0000000f3b4a7223 */ /* 0x100fe2000001080e */
[----:B------:R-:W-:Y:S01]  /*2f80*/  FMNMX.FTZ R7, R40, R7, !PT ;  /* 0x0000000728077209 */ /* 0x000fe20007810000 */
[----:B------:R-:W-:Y:S01]  /*2f90*/  FFMA.FTZ R2, R2, R15, -R14 ;  /* 0x0000000f02027223 */ /* 0x000fe2000001080e */
[----:B------:R-:W-:Y:S01]  /*2fa0*/  ISETP.GT.AND P2, PT, R103, 0x50, PT ;  /* 0x000000506700780c */ /* 0x000fe20003f44270 */
[----:B------:R-:W2:Y:S01]  /*2fb0*/  MUFU.TANH R79, R79 ;  /* 0x0000004f004f7308 */ /* 0x000ea20000002400 */
[----:B----4-:R-:W-:Y:S01]  /*2fc0*/  FSEL R84, R75, -INF , P1 ;  /* 0xff8000004b547808 */ /* 0x010fe20000800000 */
[----:B------:R-:W-:Y:S01]  /*2fd0*/  UISETP.GE.AND UP0, UPT, UR24, UR22, UPT ;  /* 0x000000161800728c */ /* 0x000fe2000bf06270 */
[----:B------:R-:W-:Y:S01]  /*2fe0*/  FMNMX.FTZ R7, R80, R7, !PT ;  /* 0x0000000750077209 */ /* 0x000fe20007810000 */
[----:B------:R-:W-:Y:S01]  /*2ff0*/  UPRMT UR6, UR43, 0x654, UR6 ;  /* 0x000006542b067896 */ /* 0x000fe20008000006 */
[----:B------:R-:W-:-:S02]  /*3000*/  ISETP.GT.AND P1, PT, R103, 0x51, PT ;  /* 0x000000516700780c */ /* 0x000fc40003f24270 */
[----:B-1----:R-:W-:Y:S01]  /*3010*/  FSEL R82, R82, -INF , P2 ;  /* 0xff80000052527808 */ /* 0x002fe20001000000 */
[----:B------:R-:W1:Y:S01]  /*3020*/  MUFU.TANH R58, R58 ;  /* 0x0000003a003a7308 */ /* 0x000e620000002400 */
[----:B------:R-:W-:Y:S02]  /*3030*/  FMNMX.FTZ R7, R84, R7, !PT ;  /* 0x0000000754077209 */ /* 0x000fe40007810000 */
[C---:B------:R-:W-:Y:S02]  /*3040*/  ISETP.GT.AND P2, PT, R103.reuse, 0x58, PT ;  /* 0x000000586700780c */ /* 0x040fe40003f44270 */
[----:B0-----:R-:W-:Y:S01]  /*3050*/  FSEL R78, R78, -INF , P1 ;  /* 0xff8000004e4e7808 */ /* 0x001fe20000800000 */
[----:B------:R-:W-:Y:S01]  /*3060*/  SYNCS.ARRIVE.TRANS64.RED.A1T0 RZ, [UR6], RZ ;  /* 0x000000ffffff79a7 */ /* 0x000fe20008100406 */
[----:B------:R-:W-:Y:S01]  /*3070*/  FMNMX.FTZ R7, R82, R7, !PT ;  /* 0x0000000752077209 */ /* 0x000fe20007810000 */
[----:B------:R-:W0:Y:S01]  /*3080*/  MUFU.TANH R62, R62 ;  /* 0x0000003e003e7308 */ /* 0x000e220000002400 */
[----:B------:R-:W-:-:S02]  /*3090*/  ISETP.GT.AND P1, PT, R103, 0x59, PT ;  /* 0x000000596700780c */ /* 0x000fc40003f24270 */
[----:B--2---:R-:W-:Y:S02]  /*30a0*/  FSEL R86, R79, -INF , P2 ;  /* 0xff8000004f567808 */ /* 0x004fe40001000000 */
[----:B------:R-:W-:Y:S02]  /*30b0*/  FMNMX.FTZ R7, R78, R7, !PT ;  /* 0x000000074e077209 */ /* 0x000fe40007810000 */
[C---:B------:R-:W-:Y:S01]  /*30c0*/  ISETP.GT.AND P2, PT, R103.reuse, 0x60, PT ;  /* 0x000000606700780c */ /* 0x040fe20003f44270 */
[----:B------:R-:W2:Y:S01]  /*30d0*/  MUFU.TANH R61, R61 ;  /* 0x0000003d003d7308 */ /* 0x000ea20000002400 */
[----:B-1----:R-:W-:Y:S02]  /*30e0*/  FSEL R58, R58, -INF , P1 ;  /* 0xff8000003a3a7808 */ /* 0x002fe40000800000 */
[----:B------:R-:W-:Y:S02]  /*30f0*/  FMNMX.FTZ R7, R86, R7, !PT ;  /* 0x0000000756077209 */ /* 0x000fe40007810000 */
[----:B------:R-:W-:-:S02]  /*3100*/  ISETP.GT.AND P1, PT, R103, 0x61, PT ;  /* 0x000000616700780c */ /* 0x000fc40003f24270 */
[----:B------:R-:W-:Y:S01]  /*3110*/  FMNMX.FTZ R7, R58, R7, !PT ;  /* 0x000000073a077209 */ /* 0x000fe20007810000 */
[----:B------:R-:W1:Y:S01]  /*3120*/  MUFU.TANH R65, R65 ;  /* 0x0000004100417308 */ /* 0x000e620000002400 */
[----:B0-----:R-:W-:Y:S01]  /*3130*/  FSEL R88, R62, -INF , P2 ;  /* 0xff8000003e587808 */ /* 0x001fe20001000000 */
[----:B------:R-:W-:Y:S01]  /*3140*/  FFMA.FTZ R62, R55, R15, -R14 ;  /* 0x0000000f373e7223 */ /* 0x000fe2000001080e */
[----:B------:R-:W-:Y:S02]  /*3150*/  ISETP.GT.AND P2, PT, R103, 0x68, PT ;  /* 0x000000686700780c */ /* 0x000fe40003f44270 */
[----:B------:R-:W-:-:S03]  /*3160*/  FMNMX.FTZ R7, R88, R7, !PT ;  /* 0x0000000758077209 */ /* 0x000fc60007810000 */
[----:B------:R-:W0:Y:S01]  /*3170*/  MUFU.TANH R64, R64 ;  /* 0x0000004000407308 */ /* 0x000e220000002400 */
[----:B--2---:R-:W-:Y:S02]  /*3180*/  FSEL R90, R61, -INF , P1 ;  /* 0xff8000003d5a7808 */ /* 0x004fe40000800000 */
[----:B------:R-:W-:Y:S02]  /*3190*/  ISETP.GT.AND P1, PT, R103, 0x69, PT ;  /* 0x000000696700780c */ /* 0x000fe40003f24270 */
[----:B------:R-:W-:-:S03]  /*31a0*/  FMNMX.FTZ R7, R90, R7, !PT ;  /* 0x000000075a077209 */ /* 0x000fc60007810000 */
[----:B------:R-:W2:Y:S01]  /*31b0*/  MUFU.TANH R68, R68 ;  /* 0x0000004400447308 */ /* 0x000ea20000002400 */
[----:B-1----:R-:W-:Y:S02]  /*31c0*/  FSEL R94, R65, -INF , P2 ;  /* 0xff800000415e7808 */ /* 0x002fe40001000000 */
[----:B------:R-:W-:Y:S02]  /*31d0*/  ISETP.GT.AND P2, PT, R103, 0x70, PT ;  /* 0x000000706700780c */ /* 0x000fe40003f44270 */
[----:B------:R-:W-:-:S03]  /*31e0*/  FMNMX.FTZ R7, R94, R7, !PT ;  /* 0x000000075e077209 */ /* 0x000fc60007810000 */
[----:B------:R-:W1:Y:S01]  /*31f0*/  MUFU.TANH R69, R69 ;  /* 0x0000004500457308 */ /* 0x000e620000002400 */
[----:B0-----:R-:W-:Y:S01]  /*3200*/  FSEL R98, R64, -INF , P1 ;  /* 0xff80000040627808 */ /* 0x001fe20000800000 */
[----:B------:R-:W-:Y:S01]  /*3210*/  FFMA.FTZ R64, R51, R15, -R14 ;  /* 0x0000000f33407223 */ /* 0x000fe2000001080e */
[----:B------:R-:W-:Y:S02]  /*3220*/  ISETP.GT.AND P1, PT, R103, 0x71, PT ;  /* 0x000000716700780c */ /* 0x000fe40003f24270 */
[----:B------:R-:W-:-:S03]  /*3230*/  FMNMX.FTZ R7, R98, R7, !PT ;  /* 0x0000000762077209 */ /* 0x000fc60007810000 */
[----:B------:R-:W0:Y:S01]  /*3240*/  MUFU.TANH R73, R73 ;  /* 0x0000004900497308 */ /* 0x000e220000002400 */
[----:B--2---:R-:W-:Y:S01]  /*3250*/  FSEL R104, R68, -INF , P2 ;  /* 0xff80000044687808 */ /* 0x004fe20001000000 */
[----:B------:R-:W-:Y:S01]  /*3260*/  FFMA.FTZ R68, R43, R15, -R14 ;  /* 0x0000000f2b447223 */ /* 0x000fe2000001080e */
[----:B------:R-:W-:Y:S02]  /*3270*/  ISETP.GT.AND P2, PT, R103, 0x78, PT ;  /* 0x000000786700780c */ /* 0x000fe40003f44270 */
[----:B------:R-:W-:-:S03]  /*3280*/  FMNMX.FTZ R7, R104, R7, !PT ;  /* 0x0000000768077209 */ /* 0x000fc60007810000 */
[----:B------:R-:W2:Y:S01]  /*3290*/  MUFU.TANH R71, R71 ;  /* 0x0000004700477308 */ /* 0x000ea20000002400 */
[----:B-1----:R-:W-:Y:S02]  /*32a0*/  FSEL R106, R69, -INF , P1 ;  /* 0xff800000456a7808 */ /* 0x002fe40000800000 */
[----:B------:R-:W-:Y:S02]  /*32b0*/  ISETP.GT.AND P1, PT, R103, 0x79, PT ;  /* 0x000000796700780c */ /* 0x000fe40003f24270 */
[----:B------:R-:W-:-:S03]  /*32c0*/  FMNMX.FTZ R7, R106, R7, !PT ;  /* 0x000000076a077209 */ /* 0x000fc60007810000 */
[----:B------:R-:W-:Y:S01]  /*32d0*/  MUFU.EX2 R149, R149 ;  /* 0x0000009500957308 */ /* 0x000fe20000000800 */
[----:B0-----:R-:W-:-:S04]  /*32e0*/  FSEL R108, R73, -INF , P2 ;  /* 0xff800000496c7808 */ /* 0x001fc80001000000 */
[----:B------:R-:W-:-:S03]  /*32f0*/  FMNMX.FTZ R7, R108, R7, !PT ;  /* 0x000000076c077209 */ /* 0x000fc60007810000 */
[----:B------:R-:W0:Y:S01]  /*3300*/  MUFU.EX2 R20, R20 ;  /* 0x0000001400147308 */ /* 0x000e220000000800 */
[----:B--2---:R-:W-:-:S04]  /*3310*/  FSEL R110, R71, -INF , P1 ;  /* 0xff800000476e7808 */ /* 0x004fc80000800000 */
        /* <DEDUP_REMOVED lines=128> */
[----:B------:R-:W-:Y:S02]  /*3b20*/  F2FP.F16.F32.PACK_AB R133, R92, R133 ;  /* 0x000000855c85723e */ /* 0x000fe400000000ff */
[----:B------:R-:W-:-:S04]  /*3b30*/  CS2R R92, SRZ ;  /* 0x00000000005c7805 */ /* 0x000fc8000001ff00 */
        /* <DEDUP_REMOVED lines=39> */
[----:B------:R-:W-:Y:S02]  /*3db0*/  F2FP.F16.F32.PACK_AB R124, R7, R88 ;  /* 0x00000058077c723e */ /* 0x000fe400000000ff */
[----:B------:R-:W-:-:S04]  /*3dc0*/  CS2R R88, SRZ ;  /* 0x0000000000587805 */ /* 0x000fc8000001ff00 */
        /* <DEDUP_REMOVED lines=40> */
[----:B------:R-:W-:Y:S01]  /*4050*/  MOV R119, RZ ;  /* 0x000000ff00777202 */ /* 0x000fe20000000f00 */
[----:B------:R-:W-:Y:S01]  /*4060*/  IMAD.MOV.U32 R3, RZ, RZ, R24 ;  /* 0x000000ffff037224 */ /* 0x000fe200078e0018 */
[----:B------:R-:W-:Y:S01]  /*4070*/  UMOV UR25, UR36 ;  /* 0x0000002400197c82 */ /* 0x000fe20008000000 */
[----:B------:R-:W-:Y:S01]  /*4080*/  UMOV UR23, UR37 ;  /* 0x0000002500177c82 */ /* 0x000fe20008000000 */
[----:B------:R-:W-:-:S05]  /*4090*/  ULDC UR21, c[0x0][0x9d8] ;  /* 0x0002760000157ab9 */ /* 0x000fca0000000800 */
.L_x_2370:
[----:B------:R-:W-:Y:S01]  /*40a0*/  ISETP.NE.AND P2, PT, RZ, UR44, PT ;  /* 0x0000002cff007c0c */ /* 0x000fe2000bf45270 */
[----:B------:R-:W-:-:S04]  /*40b0*/  UISETP.NE.AND UP0, UPT, UR23, 0x1, UPT ;  /* 0x000000011700788c */ /* 0x000fc8000bf05270 */
[----:B------:R-:W-:-:S04]  /*40c0*/  USEL UR36, URZ, 0x1, UP0 ;  /* 0x000000013f247887 */ /* 0x000fc80008000000 */
[----:B------:R-:W-:-:S04]  /*40d0*/  ULOP3.LUT UR36, UR25, UR36, URZ, 0x3c, !UPT ;  /* 0x0000002419247292 */ /* 0x000fc8000f8e3c3f */
[----:B------:R-:W-:Y:S08]  /*40e0*/  @P2 BRA `(.L_x_2360) ;  /* 0x0000000000382947 */ /* 0x000ff00003800000 */
[----:B------:R-:W-:Y:S05]  /*40f0*/  @!P0 BRA `(.L_x_2361) ;  /* 0x0000000000048947 */ /* 0x000fea0003800000 */
[----:B------:R-:W-:Y:S01]  /*4100*/  BPT.TRAP 0x1 ;  /* 0x000000040000795c */ /* 0x000fe20000300000 */
.L_x_2361:
        /* <DEDUP_REMOVED lines=9> */
.L_x_2362:
[----:B-1----:R-:W-:Y:S05]  /*41a0*/  @P1 BRA `(.L_x_2360) ;  /* 0x0000000000081947 */ /* 0x002fea0003800000 */
[----:B------:R-:W1:Y:S02]  /*41b0*/  SYNCS.PHASECHK.TRANS64.TRYWAIT P1, [UR6+0x16830], R5 ;  /* 0x01683005ff0075a7 */ /* 0x000e640008020146 */
[----:B-1----:R-:W-:Y:S05]  /*41c0*/  @!P1 BRA `(.L_x_2363) ;  /* 0x000000d000349947 */ /* 0x002fea0003800000 */
.L_x_2360:
        /* <DEDUP_REMOVED lines=28> */
.L_x_2365:
[----:B------:R-:W-:Y:S01]  /*4390*/  ULEA UR6, UR23, UR45, 0x3 ;  /* 0x0000002d17067291 */ /* 0x000fe2000f8e183f */
[----:B------:R-:W-:-:S05]  /*43a0*/  IMAD.U32 R5, RZ, RZ, UR25 ;  /* 0x00000019ff057e24 */ /* 0x000fca000f8e00ff */
[----:B------:R-:W-:-:S04]  /*43b0*/  SHF.L.U32 R5, R5, 0x1f, RZ ;  /* 0x0000001f05057819 */ /* 0x000fc800000006ff */
[----:B------:R0:W1:Y:S01]  /*43c0*/  SYNCS.PHASECHK.TRANS64.TRYWAIT P1, [UR6+0x16850], R5 ;  /* 0x01685005ff0075a7 */ /* 0x0000620008020146 */
[----:B------:R-:W-:Y:S05]  /*43d0*/  @!P0 BRA `(.L_x_2366) ;  /* 0x0000000000048947 */ /* 0x000fea0003800000 */
[----:B------:R-:W-:Y:S01]  /*43e0*/  BPT.TRAP 0x1 ;  /* 0x000000040000795c */ /* 0x000fe20000300000 */
.L_x_2366:
[----:B-1----:R-:W-:Y:S05]  /*43f0*/  @P1 BRA `(.L_x_2364) ;  /* 0x0000000000081947 */ /* 0x002fea0003800000 */
[----:B------:R-:W1:Y:S02]  /*4400*/  SYNCS.PHASECHK.TRANS64.TRYWAIT P1, [UR6+0x16850], R5 ;  /* 0x01685005ff0075a7 */ /* 0x000e640008020146 */
[----:B-1----:R-:W-:Y:S05]  /*4410*/  @!P1 BRA `(.L_x_2367) ;  /* 0x000000cc00b89947 */ /* 0x002fea0003800000 */
.L_x_2364:
        /* <DEDUP_REMOVED lines=51> */
.L_x_2368:
[----:B------:R-:W-:Y:S01]  /*4750*/  UISETP.NE.AND UP0, UPT, UR50, URZ, UPT ;  /* 0x0000003f3200728c */ /* 0x000fe2000bf05270 */
[----:B------:R-:W-:Y:S02]  /*4760*/  VIADD R123, R17, UR42 ;  /* 0x0000002a117b7c36 */ /* 0x000fe40008000000 */
[----:B------:R-:W-:Y:S01]  /*4770*/  FMUL.FTZ R138, R28, UR21 ;  /* 0x000000151c8a7c20 */ /* 0x000fe20008410000 */
[----:B------:R-:W-:Y:S01]  /*4780*/  FMUL.FTZ R20, R46, UR21 ;  /* 0x000000152e147c20 */ /* 0x000fe20008410000 */
[----:B------:R-:W-:Y:S01]  /*4790*/  FMUL.FTZ R134, R24, UR21 ;  /* 0x0000001518867c20 */ /* 0x000fe20008410000 */
[----:B------:R-:W-:Y:S01]  /*47a0*/  FMUL.FTZ R7, R30, UR21 ;  /* 0x000000151e077c20 */ /* 0x000fe20008410000 */
[----:B------:R-:W-:Y:S01]  /*47b0*/  PLOP3.LUT P1, PT, PT, PT, UP0, 0x80, 0x0 ;  /* 0x000000000000781c */ /* 0x000fe20003f2f008 */
[----:B------:R-:W-:Y:S01]  /*47c0*/  FMUL.FTZ R136, R25, UR21 ;  /* 0x0000001519887c20 */ /* 0x000fe20008410000 */
[----:B------:R-:W-:Y:S01]  /*47d0*/  PLOP3.LUT P2, PT, PT, PT, UP0, 0x80, 0x0 ;  /* 0x000000000000781c */ /* 0x000fe20003f4f008 */
[----:B------:R-:W-:Y:S01]  /*47e0*/  IMAD.U32 R30, RZ, RZ, UR49 ;  /* 0x00000031ff1e7e24 */ /* 0x000fe2000f8e00ff */
[----:B------:R-:W1:Y:S01]  /*47f0*/  MUFU.TANH R134, R134 ;  /* 0x0000008600867308 */ /* 0x000e620000002400 */
[----:B------:R-:W-:Y:S01]  /*4800*/  @UP0 ULDC UR6, c[0x0][0x44c] ;  /* 0x0001130000060ab9 */ /* 0x000fe20000000800 */
[----:B------:R-:W-:Y:S01]  /*4810*/  FMUL.FTZ R132, R29, UR21 ;  /* 0x000000151d847c20 */ /* 0x000fe20008410000 */
[----:B------:R-:W-:Y:S01]  /*4820*/  FMUL.FTZ R128, R33, UR21 ;  /* 0x0000001521807c20 */ /* 0x000fe20008410000 */
[----:B------:R-:W-:Y:S01]  /*4830*/  FMUL.FTZ R130, R32, UR21 ;  /* 0x0000001520827c20 */ /* 0x000fe20008410000 */
[----:B------:R-:W-:Y:S01]  /*4840*/  FMUL.FTZ R126, R36, UR21 ;  /* 0x00000015247e7c20 */ /* 0x000fe20008410000 */
[----:B------:R-:W-:Y:S01]  /*4850*/  FMUL.FTZ R8, R31, UR21 ;  /* 0x000000151f087c20 */ /* 0x000fe20008410000 */
[----:B------:R-:W-:Y:S01]  /*4860*/  FMUL.FTZ R124, R37, UR21 ;  /* 0x00000015257c7c20 */ /* 0x000fe20008410000 */
[----:B------:R-:W2:Y:S01]  /*4870*/  MUFU.TANH R136, R136 ;  /* 0x0000008800887308 */ /* 0x000ea20000002400 */
        /* <DEDUP_REMOVED lines=10> */
[----:B------:R-:W4:Y:S01]  /*4920*/  SHFL.IDX PT, R46, R123, RZ, 0x1c1f ;  /* 0x001c1fff7b2e7589 */ /* 0x000f2200000e0000 */
[----:B------:R-:W-:Y:S01]  /*4930*/  FMUL.FTZ R34, R45, UR21 ;  /* 0x000000152d227c20 */ /* 0x000fe20008410000 */
[----:B------:R-:W-:Y:S01]  /*4940*/  FMUL.FTZ R36, R48, UR21 ;  /* 0x0000001530247c20 */ /* 0x000fe20008410000 */
[----:B------:R-:W-:Y:S01]  /*4950*/  FMUL.FTZ R32, R49, UR21 ;  /* 0x0000001531207c20 */ /* 0x000fe20008410000 */
[----:B------:R-:W-:Y:S01]  /*4960*/  MOV R121, UR6 ;  /* 0x0000000600797c02 */ /* 0x000fe20008000f00 */
[----:B------:R-:W5:Y:S01]  /*4970*/  MUFU.TANH R132, R132 ;  /* 0x0000008400847308 */ /* 0x000f620000002400 */
[----:B------:R-:W-:Y:S01]  /*4980*/  FMUL.FTZ R11, R38, UR21 ;  /* 0x00000015260b7c20 */ /* 0x000fe20008410000 */
[----:B------:R-:W-:Y:S01]  /*4990*/  FMUL.FTZ R38, R52, UR21 ;  /* 0x0000001534267c20 */ /* 0x000fe20008410000 */
[----:B------:R-:W-:Y:S01]  /*49a0*/  FMUL.FTZ R40, R53, UR21 ;  /* 0x0000001535287c20 */ /* 0x000fe20008410000 */
[----:B------:R-:W-:-:S02]  /*49b0*/  IMAD R121, R16, -0x2, R121 ;  /* 0xfffffffe10797824 */ /* 0x000fc400078e0279 */
[----:B------:R-:W-:Y:S01]  /*49c0*/  FMUL.FTZ R25, R50, UR21 ;  /* 0x0000001532197c20 */ /* 0x000fe20008410000 */
[----:B------:R-:W-:Y:S01]  /*49d0*/  FMUL.FTZ R13, R42, UR21 ;  /* 0x000000152a0d7c20 */ /* 0x000fe20008410000 */
[----:B------:R-:W-:Y:S01]  /*49e0*/  FMUL.FTZ R42, R56, UR21 ;  /* 0x00000015382a7c20 */ /* 0x000fe20008410000 */
[----:B------:R-:W0:Y:S01]  /*49f0*/  MUFU.TANH R130, R130 ;  /* 0x0000008200827308 */ /* 0x000e220000002400 */
[----:B------:R-:W-:Y:S01]  /*4a00*/  IADD3 R121, -R30, UR48, R121 ;  /* 0x000000301e797c10 */ /* 0x000fe2000fffe179 */
        /* <DEDUP_REMOVED lines=9> */
[----:B----4-:R-:W-:-:S02]  /*4aa0*/  IMAD.IADD R33, R121, 0x1, R46 ;  /* 0x0000000179217824 */ /* 0x010fc400078e022e */
[----:B------:R-:W-:Y:S01]  /*4ab0*/  FMUL.FTZ R46, R61, UR21 ;  /* 0x000000153d2e7c20 */ /* 0x000fe20008410000 */
[----:B------:R-:W-:Y:S01]  /*4ac0*/  FMUL.FTZ R69, R69, UR21 ;  /* 0x0000001545457c20 */ /* 0x000fe20008410000 */
[----:B------:R-:W-:Y:S01]  /*4ad0*/  FMUL.FTZ R72, R72, UR21 ;  /* 0x0000001548487c20 */ /* 0x000fe20008410000 */
[----:B------:R-:W-:Y:S01]  /*4ae0*/  FMUL.FTZ R73, R73, UR21 ;  /* 0x0000001549497c20 */ /* 0x000fe20008410000 */
[C---:B------:R-:W-:Y:S01]  /*4af0*/  ISETP.GT.AND P1, PT, R33.reuse, RZ, PT ;  /* 0x000000ff2100720c */ /* 0x040fe20003f24270 */
[----:B------:R-:W4:Y:S01]  /*4b00*/  MUFU.TANH R126, R126 ;  /* 0x0000007e007e7308 */ /* 0x000f220000002400 */
[----:B------:R-:W-:Y:S01]  /*4b10*/  ISETP.GT.AND P2, PT, R33, 0x1, PT ;  /* 0x000000012100780c */ /* 0x000fe20003f44270 */
[----:B------:R-:W-:Y:S01]  /*4b20*/  FMUL.FTZ R76, R76, UR21 ;  /* 0x000000154c4c7c20 */ /* 0x000fe20008410000 */
[----:B-1----:R-:W-:Y:S01]  /*4b30*/  FSEL R134, R134, -INF , P1 ;  /* 0xff80000086867808 */ /* 0x002fe20000800000 */
        /* <DEDUP_REMOVED lines=10> */
[----:B------:R-:W-:Y:S01]  /*4be0*/  FMUL.FTZ R85, R85, UR21 ;  /* 0x0000001555557c20 */ /* 0x000fe20008410000 */
[----:B------:R-:W-:Y:S01]  /*4bf0*/  FMNMX.FTZ R31, R136, R31, !PT ;  /* 0x0000001f881f7209 */ /* 0x000fe20007810000 */
[----:B------:R-:W2:Y:S01]  /*4c00*/  MUFU.TANH R120, R120 ;  /* 0x0000007800787308 */ /* 0x000ea20000002400 */
[----:B------:R-:W-:Y:S01]  /*4c10*/  ISETP.GT.AND P1, PT, R33, 0x10, PT ;  /* 0x000000102100780c */ /* 0x000fe20003f24270 */
[----:B------:R-:W-:Y:S01]  /*4c20*/  FMUL.FTZ R10, R35, UR21 ;  /* 0x00000015230a7c20 */ /* 0x000fe20008410000 */
[----:B-----5:R-:W-:Y:S01]  /*4c30*/  FSEL R132, R132, -INF , P2 ;  /* 0xff80000084847808 */ /* 0x020fe20001000000 */
[----:B------:R-:W-:Y:S01]  /*4c40*/  FMUL.FTZ R35, R66, UR21 ;  /* 0x0000001542237c20 */ /* 0x000fe20008410000 */
[----:B------:R-:W-:Y:S01]  /*4c50*/  FMNMX.FTZ R31, R138, R31, !PT ;  /* 0x0000001f8a1f7209 */ /* 0x000fe20007810000 */
[----:B------:R-:W3:Y:S01]  /*4c60*/  SHFL.IDX PT, R66, R123, 0x1, 0x1c1f ;  /* 0x003c1f007b427f89 */ /* 0x000ee200000e0000 */
[----:B------:R-:W-:Y:S01]  /*4c70*/  ISETP.GT.AND P2, PT, R33, 0x11, PT ;  /* 0x000000112100780c */ /* 0x000fe20003f44270 */
[----:B------:R-:W5:Y:S01]  /*4c80*/  MUFU.TANH R15, R15 ;  /* 0x0000000f000f7308 */ /* 0x000f620000002400 */
[----:B0-----:R-:W-:Y:S01]  /*4c90*/  FSEL R130, R130, -INF , P1 ;  /* 0xff80000082827808 */ /* 0x001fe20000800000 */
[----:B------:R-:W-:Y:S01]  /*4ca0*/  FMUL.FTZ R5, R26, UR21 ;  /* 0x000000151a057c20 */ /* 0x000fe20008410000 */
[----:B------:R-:W-:Y:S01]  /*4cb0*/  FMNMX.FTZ R31, R132, R31, !PT ;  /* 0x0000001f841f7209 */ /* 0x000fe20007810000 */
[----:B------:R-:W-:Y:S01]  /*4cc0*/  FMUL.FTZ R12, R39, UR21 ;  /* 0x00000015270c7c20 */ /* 0x000fe20008410000 */
[----:B------:R-:W-:Y:S01]  /*4cd0*/  ISETP.GT.AND P1, PT, R33, 0x18, PT ;  /* 0x000000182100780c */ /* 0x000fe20003f24270 */
[----:B------:R-:W-:Y:S01]  /*4ce0*/  FMUL.FTZ R28, R55, UR21 ;  /* 0x00000015371c7c20 */ /* 0x000fe20008410000 */
[----:B------:R-:W-:Y:S01]  /*4cf0*/  FSEL R128, R128, -INF , P2 ;  /* 0xff80000080807808 */ /* 0x000fe20001000000 */
[----:B------:R-:W0:Y:S01]  /*4d00*/  MUFU.TANH R24, R24 ;  /* 0x0000001800187308 */ /* 0x000e220000002400 */
[----:B------:R-:W-:Y:S01]  /*4d10*/  FMNMX.FTZ R31, R130, R31, !PT ;  /* 0x0000001f821f7209 */ /* 0x000fe20007810000 */
[----:B------:R-:W-:Y:S01]  /*4d20*/  FMUL.FTZ R39, R70, UR21 ;  /* 0x0000001546277c20 */ /* 0x000fe20008410000 */
[----:B------:R-:W-:Y:S01]  /*4d30*/  ISETP.GT.AND P2, PT, R33, 0x19, PT ;  /* 0x000000192100780c */ /* 0x000fe20003f44270 */
[----:B------:R-:W-:Y:S01]  /*4d40*/  FMUL.FTZ R14, R43, UR21 ;  /* 0x000000152b0e7c20 */ /* 0x000fe20008410000 */
[----:B----4-:R-:W-:Y:S01]  /*4d50*/  FSEL R126, R126, -INF , P1 ;  /* 0xff8000007e7e7808 */ /* 0x010fe20000800000 */
[----:B------:R-:W-:Y:S01]  /*4d60*/  FMUL.FTZ R43, R74, UR21 ;  /* 0x000000154a2b7c20 */ /* 0x000fe20008410000 */
[----:B------:R-:W-:Y:S01]  /*4d70*/  FMNMX.FTZ R31, R128, R31, !PT ;  /* 0x0000001f801f7209 */ /* 0x000fe20007810000 */
[----:B------:R-:W4:Y:S01]  /*4d80*/  MUFU.TANH R34, R34 ;  /* 0x0000002200227308 */ /* 0x000f220000002400 */
        /* <DEDUP_REMOVED lines=14> */
[----:B-----5:R-:W-:Y:S01]  /*4e70*/  FSEL R52, R15, -INF , P2 ;  /* 0xff8000000f347808 */ /* 0x020fe20001000000 */
[----:B------:R-:W2:Y:S01]  /*4e80*/  MUFU.TANH R32, R32 ;  /* 0x0000002000207308 */ /* 0x000ea20000002400 */
[----:B------:R-:W-:Y:S01]  /*4e90*/  FMNMX.FTZ R31, R120, R31, !PT ;  /* 0x0000001f781f7209 */ /* 0x000fe20007810000 */
[----:B------:R-:W-:Y:S01]  /*4ea0*/  FMUL.FTZ R37, R67, UR21 ;  /* 0x0000001543257c20 */ /* 0x000fe20008410000 */
[----:B------:R-:W-:Y:S01]  /*4eb0*/  ISETP.GT.AND P2, PT, R33, 0x29, PT ;  /* 0x000000292100780c */ /* 0x000fe20003f44270 */
[----:B------:R-:W-:Y:S01]  /*4ec0*/  FMUL.FTZ R41, R71, UR21 ;  /* 0x0000001547297c20 */ /* 0x000fe20008410000 */
[----:B0-----:R-:W-:Y:S01]  /*4ed0*/  FSEL R50, R24, -INF , P1 ;  /* 0xff80000018327808 */ /* 0x001fe20000800000 */
[----:B------:R-:W-:Y:S01]  /*4ee0*/  FMUL.FTZ R45, R75, UR21 ;  /* 0x000000154b2d7c20 */ /* 0x000fe20008410000 */
[----:B------:R-:W-:Y:S01]  /*4ef0*/  FMNMX.FTZ R31, R52, R31, !PT ;  /* 0x0000001f341f7209 */ /* 0x000fe20007810000 */
[----:B------:R-:W0:Y:S01]  /*4f00*/  MUFU.TANH R38, R38 ;  /* 0x0000002600267308 */ /* 0x000e220000002400 */
        /* <DEDUP_REMOVED lines=8> */
[----:B-1----:R-:W-:Y:S01]  /*4f90*/  FSEL R36, R36, -INF , P1 ;  /* 0xff80000024247808 */ /* 0x002fe20000800000 */
[----:B------:R-:W-:Y:S01]  /*4fa0*/  ULEA UR6, UR37, UR45, 0x3 ;  /* 0x0000002d25067291 */ /* 0x000fe2000f8e183f */
[----:B------:R-:W-:-:S02]  /*4fb0*/  FMNMX.FTZ R31, R34, R31, !PT ;  /* 0x0000001f221f7209 */ /* 0x000fc40007810000 */
[C---:B------:R-:W-:Y:S01]  /*4fc0*/  ISETP.GT.AND P1, PT, R33.reuse, 0x38, PT ;  /* 0x000000382100780c */ /* 0x040fe20003f24270 */
[----:B------:R-:W-:Y:S01]  /*4fd0*/  UIADD3 UR6, UR6, 0x16840, URZ ;  /* 0x0001684006067890 */ /* 0x000fe2000fffe03f */
[----:B--2---:R-:W-:Y:S01]  /*4fe0*/  FSEL R32, R32, -INF , P2 ;  /* 0xff80000020207808 */ /* 0x004fe20001000000 */
[----:B------:R-:W1:Y:S01]  /*4ff0*/  MUFU.TANH R42, R42 ;  /* 0x0000002a002a7308 */ /* 0x000e620000002400 */
[----:B------:R-:W-:Y:S01]  /*5000*/  FMNMX.FTZ R31, R36, R31, !PT ;  /* 0x0000001f241f7209 */ /* 0x000fe20007810000 */
[----:B------:R-:W-:Y:S01]  /*5010*/  UPRMT UR6, UR43, 0x654, UR6 ;  /* 0x000006542b067896 */ /* 0x000fe20008000006 */
[C---:B------:R-:W-:Y:S02]  /*5020*/  ISETP.GT.AND P2, PT, R33.reuse, 0x39, PT ;  /* 0x000000392100780c */ /* 0x040fe40003f44270 */
[----:B0-----:R-:W-:Y:S02]  /*5030*/  FSEL R38, R38, -INF , P1 ;  /* 0xff80000026267808 */ /* 0x001fe40000800000 */
[----:B------:R-:W-:Y:S01]  /*5040*/  FMNMX.FTZ R31, R32, R31, !PT ;  /* 0x0000001f201f7209 */ /* 0x000fe20007810000 */
[----:B------:R-:W0:Y:S01]  /*5050*/  MUFU.TANH R44, R44 ;  /* 0x0000002c002c7308 */ /* 0x000e220000002400 */
[----:B------:R-:W-:-:S02]  /*5060*/  ISETP.GT.AND P1, PT, R33, 0x40, PT ;  /* 0x000000402100780c */ /* 0x000fc40003f24270 */
[----:B----4-:R-:W-:Y:S01]  /*5070*/  FSEL R40, R40, -INF , P2 ;  /* 0xff80000028287808 */ /* 0x010fe20001000000 */
[----:B------:R-:W-:Y:S01]  /*5080*/  SYNCS.ARRIVE.TRANS64.RED.A1T0 RZ, [UR6], RZ ;  /* 0x000000ffffff79a7 */ /* 0x000fe20008100406 */
        /* <DEDUP_REMOVED lines=8> */
[----:B0-----:R-:W-:Y:S02]  /*5110*/  FSEL R44, R44, -INF , P2 ;  /* 0xff8000002c2c7808 */ /* 0x001fe40001000000 */
        /* <DEDUP_REMOVED lines=37> */
[----:B------:R-:W-:Y:S01]  /*5370*/  FMNMX.FTZ R15, R72, R31, !PT ;  /* 0x0000001f480f7209 */ /* 0x000fe20007810000 */
[----:B------:R-:W-:Y:S02]  /*5380*/  FMUL.FTZ R31, R62, UR21 ;  /* 0x000000153e1f7c20 */ /* 0x000fe40008410000 */
[----:B------:R-:W0:Y:S01]  /*5390*/  MUFU.TANH R81, R81 ;  /* 0x0000005100517308 */ /* 0x000e220000002400 */
[----:B--2---:R-:W-:Y:S02]  /*53a0*/  FSEL R76, R77, -INF , P2 ;  /* 0xff8000004d4c7808 */ /* 0x004fe40001000000 */
[----:B------:R-:W-:-:S02]  /*53b0*/  ISETP.GT.AND P2, PT, R33, 0x71, PT ;  /* 0x000000712100780c */ /* 0x000fc40003f44270 */
[----:B------:R-:W-:-:S03]  /*53c0*/  FMNMX.FTZ R15, R76, R15, !PT ;  /* 0x0000000f4c0f7209 */ /* 0x000fc60007810000 */
[----:B------:R-:W2:Y:S01]  /*53d0*/  MUFU.TANH R84, R84 ;  /* 0x0000005400547308 */ /* 0x000ea20000002400 */
[----:B-1----:R-:W-:Y:S02]  /*53e0*/  FSEL R62, R80, -INF , P1 ;  /* 0xff800000503e7808 */ /* 0x002fe40000800000 */
[----:B------:R-:W-:Y:S02]  /*53f0*/  ISETP.GT.AND P1, PT, R33, 0x78, PT ;  /* 0x000000782100780c */ /* 0x000fe40003f24270 */
[----:B------:R-:W-:-:S03]  /*5400*/  FMNMX.FTZ R15, R62, R15, !PT ;  /* 0x0000000f3e0f7209 */ /* 0x000fc60007810000 */
[----:B------:R-:W1:Y:S01]  /*5410*/  MUFU.TANH R85, R85 ;  /* 0x0000005500557308 */ /* 0x000e620000002400 */
[----:B0-----:R-:W-:Y:S02]  /*5420*/  FSEL R80, R81, -INF , P2 ;  /* 0xff80000051507808 */ /* 0x001fe40001000000 */
[----:B------:R-:W-:Y:S01]  /*5430*/  ISETP.GT.AND P2, PT, R33, 0x79, PT ;  /* 0x000000792100780c */ /* 0x000fe20003f44270 */
[----:B------:R-:W-:Y:S01]  /*5440*/  FMUL.FTZ R33, R63, UR21 ;  /* 0x000000153f217c20 */ /* 0x000fe20008410000 */
[----:B------:R-:W-:Y:S01]  /*5450*/  FMNMX.FTZ R15, R80, R15, !PT ;  /* 0x0000000f500f7209 */ /* 0x000fe20007810000 */
[----:B---3--:R-:W-:Y:S02]  /*5460*/  IMAD.IADD R63, R121, 0x1, R66 ;  /* 0x00000001793f7824 */ /* 0x008fe400078e0242 */
[----:B------:R-:W0:Y:S01]  /*5470*/  MUFU.TANH R5, R5 ;  /* 0x0000000500057308 */ /* 0x000e220000002400 */
[----:B--2---:R-:W-:Y:S02]  /*5480*/  FSEL R84, R84, -INF , P1 ;  /* 0xff80000054547808 */ /* 0x004fe40000800000 */
[----:B------:R-:W-:-:S02]  /*5490*/  ISETP.GT.AND P3, PT, R63, 0x1, PT ;  /* 0x000000013f00780c */ /* 0x000fc40003f64270 */
[----:B------:R-:W-:-:S03]  /*54a0*/  FMNMX.FTZ R15, R84, R15, !PT ;  /* 0x0000000f540f7209 */ /* 0x000fc60007810000 */
[----:B------:R-:W2:Y:S01]  /*54b0*/  MUFU.TANH R6, R6 ;  /* 0x0000000600067308 */ /* 0x000ea20000002400 */
[----:B-1----:R-:W-:Y:S02]  /*54c0*/  FSEL R122, R85, -INF , P2 ;  /* 0xff800000557a7808 */ /* 0x002fe40001000000 */
[----:B------:R-:W-:Y:S02]  /*54d0*/  ISETP.GT.AND P2, PT, R63, RZ, PT ;  /* 0x000000ff3f00720c */ /* 0x000fe40003f44270 */
[----:B------:R-:W-:-:S03]  /*54e0*/  FMNMX.FTZ R15, R122, R15, !PT ;  /* 0x0000000f7a0f7209 */ /* 0x000fc60007810000 */
[----:B------:R-:W1:Y:S01]  /*54f0*/  MUFU.TANH R7, R7 ;  /* 0x0000000700077308 */ /* 0x000e620000002400 */
[----:B0-----:R-:W-:Y:S01]  /*5500*/  FSEL R5, R5, -INF , P2 ;  /* 0xff80000005057808 */ /* 0x001fe20001000000 */
[----:B------:R-:W0:Y:S01]  /*5510*/  SHFL.BFLY PT, R24, R15, 0x2, 0x1f ;  /* 0x0c401f000f187f89 */ /* 0x000e2200000e0000 */
[----:B------:R-:W-:Y:S02]  /*5520*/  ISETP.GT.AND P2, PT, R63, 0x8, PT ;  /* 0x000000083f00780c */ /* 0x000fe40003f44270 */
[----:B------:R-:W-:-:S03]  /*5530*/  FMNMX.FTZ R65, R5, R4, !PT ;  /* 0x0000000405417209 */ /* 0x000fc60007810000 */
[----:B------:R-:W3:Y:S01]  /*5540*/  MUFU.TANH R8, R8 ;  /* 0x0000000800087308 */ /* 0x000ee20000002400 */
        /* <DEDUP_REMOVED lines=8> */
[----:B---3--:R-:W-:Y:S02]  /*55d0*/  FSEL R8, R8, -INF , P3 ;  /* 0xff80000008087808 */ /* 0x008fe40001800000 */
[----:B0-----:R-:W-:Y:S02]  /*55e0*/  FMNMX.FTZ R24, R15, R24, !PT ;  /* 0x000000180f187209 */ /* 0x001fe40007810000 */
[----:B------:R-:W0:Y:S01]  /*55f0*/  LDC R15, c[0x0][0x988] ;  /* 0x00026200ff0f7b82 */ /* 0x000e220000000800 */
[----:B------:R-:W-:Y:S02]  /*5600*/  ISETP.GT.AND P3, PT, R63, 0x11, PT ;  /* 0x000000113f00780c */ /* 0x000fe40003f64270 */
[----:B------:R-:W3:Y:S01]  /*5610*/  MUFU.TANH R11, R11 ;  /* 0x0000000b000b7308 */ /* 0x000ee20000002400 */
[----:B------:R-:W4:Y:S01]  /*5620*/  SHFL.BFLY PT, R55, R24, 0x1, 0x1f ;  /* 0x0c201f0018377f89 */ /* 0x000f2200000e0000 */
[----:B--2---:R-:W-:-:S02]  /*5630*/  FSEL R74, R9, -INF , P2 ;  /* 0xff800000094a7808 */ /* 0x004fc40001000000 */
[----:B------:R-:W-:Y:S02]  /*5640*/  FMNMX.FTZ R65, R8, R65, !PT ;  /* 0x0000004108417209 */ /* 0x000fe40007810000 */
[C---:B------:R-:W-:Y:S02]  /*5650*/  ISETP.GT.AND P2, PT, R63.reuse, 0x18, PT ;  /* 0x000000183f00780c */ /* 0x040fe40003f44270 */
[----:B------:R-:W2:Y:S01]  /*5660*/  MUFU.TANH R12, R12 ;  /* 0x0000000c000c7308 */ /* 0x000ea20000002400 */
[----:B-1----:R-:W-:Y:S02]  /*5670*/  FSEL R10, R10, -INF , P3 ;  /* 0xff8000000a0a7808 */ /* 0x002fe40001800000 */
[----:B------:R-:W-:Y:S02]  /*5680*/  FMNMX.FTZ R65, R74, R65, !PT ;  /* 0x000000414a417209 */ /* 0x000fe40007810000 */
[----:B------:R-:W-:Y:S02]  /*5690*/  ISETP.GT.AND P3, PT, R63, 0x19, PT ;  /* 0x000000193f00780c */ /* 0x000fe40003f64270 */
[----:B------:R-:W-:Y:S01]  /*56a0*/  FMNMX.FTZ R65, R10, R65, !PT ;  /* 0x000000410a417209 */ /* 0x000fe20007810000 */
[----:B------:R-:W1:Y:S01]  /*56b0*/  MUFU.TANH R13, R13 ;  /* 0x0000000d000d7308 */ /* 0x000e620000002400 */
        /* <DEDUP_REMOVED lines=9> */
[----:B-1----:R-:W-:Y:S01]  /*5750*/  FSEL R82, R13, -INF , P2 ;  /* 0xff8000000d527808 */ /* 0x002fe20001000000 */
[----:B0-----:R-:W-:Y:S01]  /*5760*/  FMUL.FTZ R55, R24, R15 ;  /* 0x0000000f18377220 */ /* 0x001fe20000410000 */
        /* <DEDUP_REMOVED lines=301> */
.L_x_2369:
        /* <DEDUP_REMOVED lines=78> */
.L_x_2359:
[----:B------:R-:W-:-:S13]  /*6f20*/  ISETP.LE.AND P1, PT, RZ, UR24, PT ;  /* 0x00000018ff007c0c */ /* 0x000fda000bf23270 */
[----:B------:R-:W-:Y:S05]  /*6f30*/  @!P1 BRA `(.L_x_2371) ;  /* 0x00000024003c9947 */ /* 0x000fea0003800000 */
[----:B------:R-:W-:Y:S01]  /*6f40*/  MOV R4, R6 ;  /* 0x0000000600047202 */ /* 0x000fe20000000f00 */
[----:B------:R-:W-:Y:S01]  /*6f50*/  IMAD.MOV.U32 R3, RZ, RZ, R24 ;  /* 0x000000ffff037224 */ /* 0x000fe200078e0018 */
[----:B------:R-:W-:Y:S01]  /*6f60*/  UMOV UR23, UR36 ;  /* 0x0000002400177c82 */ /* 0x000fe20008000000 */
[----:B------:R-:W-:Y:S01]  /*6f70*/  UMOV UR21, UR37 ;  /* 0x0000002500157c82 */ /* 0x000fe20008000000 */
[----:B------:R-:W-:-:S05]  /*6f80*/  ULDC UR22, c[0x0][0x9d8] ;  /* 0x0002760000167ab9 */ /* 0x000fca0000000800 */
.L_x_2382:
        /* <DEDUP_REMOVED lines=9> */
.L_x_2373:
[----:B------:R-:W-:Y:S01]  /*7020*/  ULEA UR6, UR37, UR45, 0x3 ;  /* 0x0000002d25067291 */ /* 0x000fe2000f8e183f */
[----:B------:R-:W-:-:S05]  /*7030*/  IMAD.U32 R5, RZ, RZ, UR36 ;  /* 0x00000024ff057e24 */ /* 0x000fca000f8e00ff */
[----:B------:R-:W-:-:S04]  /*7040*/  SHF.L.U32 R5, R5, 0x1f, RZ ;  /* 0x0000001f05057819 */ /* 0x000fc800000006ff */
[----:B------:R0:W1:Y:S01]  /*7050*/  SYNCS.PHASECHK.TRANS64.TRYWAIT P1, [UR6+0x16830], R5 ;  /* 0x01683005ff0075a7 */ /* 0x0000620008020146 */
[----:B------:R-:W-:Y:S05]  /*7060*/  @!P0 BRA `(.L_x_2374) ;  /* 0x0000000000048947 */ /* 0x000fea0003800000 */
[----:B------:R-:W-:Y:S01]  /*7070*/  BPT.TRAP 0x1 ;  /* 0x000000040000795c */ /* 0x000fe20000300000 */
.L_x_2374:
[----:B-1----:R-:W-:Y:S05]  /*7080*/  @P1 BRA `(.L_x_2372) ;  /* 0x0000000000081947 */ /* 0x002fea0003800000 */
[----:B------:R-:W1:Y:S02]  /*7090*/  SYNCS.PHASECHK.TRANS64.TRYWAIT P1, [UR6+0x16830], R5 ;  /* 0x01683005ff0075a7 */ /* 0x000e640008020146 */
[----:B-1----:R-:W-:Y:S05]  /*70a0*/  @!P1 BRA `(.L_x_2375) ;  /* 0x000000a000ac9947 */ /* 0x002fea0003800000 */
.L_x_2372:
        /* <DEDUP_REMOVED lines=25> */
.L_x_2377:
[----:B------:R-:W-:Y:S01]  /*7240*/  ULEA UR6, UR21, UR45, 0x3 ;  /* 0x0000002d15067291 */ /* 0x000fe2000f8e183f */
[----:B------:R-:W-:-:S05]  /*7250*/  IMAD.U32 R5, RZ, RZ, UR23 ;  /* 0x00000017ff057e24 */ /* 0x000fca000f8e00ff */
[----:B------:R-:W-:-:S04]  /*7260*/  SHF.L.U32 R5, R5, 0x1f, RZ ;  /* 0x0000001f05057819 */ /* 0x000fc800000006ff */
[----:B------:R0:W1:Y:S01]  /*7270*/  SYNCS.PHASECHK.TRANS64.TRYWAIT P1, [UR6+0x16850], R5 ;  /* 0x01685005ff0075a7 */ /* 0x0000620008020146 */
[----:B------:R-:W-:Y:S05]  /*7280*/  @!P0 BRA `(.L_x_2378) ;  /* 0x0000000000048947 */ /* 0x000fea0003800000 */
[----:B------:R-:W-:Y:S01]  /*7290*/  BPT.TRAP 0x1 ;  /* 0x000000040000795c */ /* 0x000fe20000300000 */
.L_x_2378:
[----:B-1----:R-:W-:Y:S05]  /*72a0*/  @P1 BRA `(.L_x_2376) ;  /* 0x0000000000081947 */ /* 0x002fea0003800000 */
[----:B------:R-:W1:Y:S02]  /*72b0*/  SYNCS.PHASECHK.TRANS64.TRYWAIT P1, [UR6+0x16850], R5 ;  /* 0x01685005ff0075a7 */ /* 0x000e640008020146 */
[----:B-1----:R-:W-:Y:S05]  /*72c0*/  @!P1 BRA `(.L_x_2379) ;  /* 0x000000a0003c9947 */ /* 0x002fea0003800000 */
.L_x_2376:
        /* <DEDUP_REMOVED lines=51> */
.L_x_2380:
        /* <DEDUP_REMOVED lines=407> */
.L_x_2381:
        /* <DEDUP_REMOVED lines=76> */
.L_x_2371:
[----:B------:R-:W-:Y:S06]  /*9430*/  BAR.ARV 0x8, 0x200 ;  /* 0x0208000000007b1d */ /* 0x000fec0000002000 */
[----:B------:R-:W-:Y:S05]  /*9440*/  @!P0 BRA `(.L_x_2383) ;  /* 0x0000000000048947 */ /* 0x000fea0003800000 */
[----:B------:R-:W-:Y:S01]  /*9450*/  BPT.TRAP 0x1 ;  /* 0x000000040000795c */ /* 0x000fe20000300000 */
.L_x_2383:
[----:B------:R-:W-:Y:S01]  /*9460*/  ULEA UR5, UR37, UR45, 0x3 ;  /* 0x0000002d25057291 */ /* 0x000fe2000f8e183f */
[----:B------:R-:W-:-:S05]  /*9470*/  IMAD.U32 R3, RZ, RZ, UR36 ;  /* 0x00000024ff037e24 */ /* 0x000fca000f8e00ff */
[----:B------:R-:W-:-:S04]  /*9480*/  SHF.L.U32 R3, R3, 0x1f, RZ ;  /* 0x0000001f03037819 */ /* 0x000fc800000006ff */
[----:B------:R0:W1:Y:S01]  /*9490*/  SYNCS.PHASECHK.TRANS64.TRYWAIT P1, [UR5+0x16850], R3 ;  /* 0x01685003ff0075a7 */ /* 0x0000620008020145 */
[----:B------:R-:W-:Y:S05]  /*94a0*/  @!P0 BRA `(.L_x_2384) ;  /* 0x0000000000048947 */ /* 0x000fea0003800000 */
[----:B------:R-:W-:Y:S01]  /*94b0*/  BPT.TRAP 0x1 ;  /* 0x000000040000795c */ /* 0x000fe20000300000 */
.L_x_2384:
[----:B-1----:R-:W-:Y:S05]  /*94c0*/  @P1 BRA `(.L_x_2385) ;  /* 0x0000000000081947 */ /* 0x002fea0003800000 */
[----:B------:R-:W1:Y:S02]  /*94d0*/  SYNCS.PHASECHK.TRANS64.TRYWAIT P1, [UR5+0x16850], R3 ;  /* 0x01685003ff0075a7 */ /* 0x000e640008020145 */
[----:B-1----:R-:W-:Y:S05]  /*94e0*/  @!P1 BRA `(.L_x_2386) ;  /* 0x0000007c00cc9947 */ /* 0x002fea0003800000 */
.L_x_2385:
        /* <DEDUP_REMOVED lines=71> */
.L_x_2387:
        /* <DEDUP_REMOVED lines=42> */
.L_x_2351:
        /* <DEDUP_REMOVED lines=24> */
[----:B------:R-:W1:Y:S01]  /*9d80*/  LDC R33, c[0x0][0xbe8] ;  /* 0x0002fa00ff217b82 */ /* 0x000e620000000800 */
[----:B------:R-:W-:Y:S01]  /*9d90*/  F2FP.F16.F32.PACK_AB R115, R119, R118 ;  /* 0x000000767773723e */ /* 0x000fe200000000ff */
[----:B------:R-:W-:-:S02]  /*9da0*/  UIADD3.X UR7, UR18, UR9, URZ, UP1, !UPT ;  /* 0x0000000912077290 */ /* 0x000fc40008ffe43f */
[----:B------:R-:W-:-:S04]  /*9db0*/  IMAD.U32 R24, RZ, RZ, UR4 ;  /* 0x00000004ff187e24 */ /* 0x000fc8000f8e00ff */
[----:B------:R-:W-:Y:S01]  /*9dc0*/  BAR.SYNC.DEFER_BLOCKING 0x1, 0x180 ;  /* 0x0046000000007b1d */ /* 0x000fe20000010000 */
[----:B------:R-:W-:Y:S01]  /*9dd0*/  IMAD.U32 R25, RZ, RZ, UR7 ;  /* 0x00000007ff197e24 */ /* 0x000fe2000f8e00ff */
[----:B------:R-:W-:-:S04]  /*9de0*/  USHF.R.S32.HI UR17, URZ, 0x1f, UR41 ;  /* 0x0000001f3f117899 */ /* 0x000fc80008011429 */
[----:B------:R-:W-:Y:S01]  /*9df0*/  ULDC.64 UR10, c[0x0][0xb90] ;  /* 0x0002e400000a7ab9 */ /* 0x000fe20000000a00 */
        /* <DEDUP_REMOVED lines=27> */
[----:B------:R-:W-:Y:S02]  /*9fb0*/  F2FP.F16.F32.PACK_AB R4, R89, R88 ;  /* 0x000000585904723e */ /* 0x000fe400000000ff */
[----:B------:R-:W-:-:S02]  /*9fc0*/  F2FP.F16.F32.PACK_AB R5, R91, R90 ;  /* 0x0000005a5b05723e */ /* 0x000fc400000000ff */
[----:B------:R-:W-:Y:S02]  /*9fd0*/  F2FP.F16.F32.PACK_AB R6, R93, R92 ;  /* 0x0000005c5d06723e */ /* 0x000fe400000000ff */
[----:B------:R-:W-:Y:S02]  /*9fe0*/  F2FP.F16.F32.PACK_AB R7, R95, R94 ;  /* 0x0000005e5f07723e */ /* 0x000fe400000000ff */
[----:B------:R-:W-:Y:S02]  /*9ff0*/  F2FP.F16.F32.PACK_AB R8, R97, R96 ;  /* 0x000000606108723e */ /* 0x000fe400000000ff */
[----:B------:R-:W-:Y:S01]  /*a000*/  F2FP.F16.F32.PACK_AB R9, R99, R98 ;  /* 0x000000626309723e */ /* 0x000fe200000000ff */
[----:B------:R-:W-:Y:S01]  /*a010*/  STSM.16.M88.4 [R32], R4 ;  /* 0x0000000420007844 */ /* 0x000fe20000000200 */
[----:B------:R-:W-:Y:S02]  /*a020*/  F2FP.F16.F32.PACK_AB R10, R101, R100 ;  /* 0x00000064650a723e */ /* 0x000fe400000000ff */
[----:B------:R-:W-:-:S02]  /*a030*/  F2FP.F16.F32.PACK_AB R11, R103, R102 ;  /* 0x00000066670b723e */ /* 0x000fc400000000ff */
[----:B------:R-:W-:-:S03]  /*a040*/  PLOP3.LUT P2, PT, PT, PT, UP0, 0x80, 0x0 ;  /* 0x000000000000781c */ /* 0x000fc60003f4f008 */
[----:B------:R0:W-:Y:S04]  /*a050*/  STSM.16.M88.4 [R30], R8 ;  /* 0x000000081e007844 */ /* 0x0001e80000000200 */
[----:B------:R2:W-:Y:S04]  /*a060*/  STSM.16.M88.4 [R29], R12 ;  /* 0x0000000c1d007844 */ /* 0x0005e80000000200 */
[----:B------:R2:W-:Y:S01]  /*a070*/  STSM.16.M88.4 [R28], R112 ;  /* 0x000000701c007844 */ /* 0x0005e20000000200 */
[----:B------:R-:W-:Y:S06]  /*a080*/  BAR.SYNC.DEFER_BLOCKING 0x1, 0x180 ;  /* 0x0046000000007b1d */ /* 0x000fec0000010000 */
[----:B------:R-:W3:Y:S01]  /*a090*/  @P2 LDG.E R26, desc[UR52][R24.64] ;  /* 0x00000034181a2981 */ /* 0x000ee2000c1e1900 */
[----:B-1----:R-:W-:Y:S01]  /*a0a0*/  ISETP.NE.AND P1, PT, R33, 0x1, PT ;  /* 0x000000012100780c */ /* 0x002fe20003f25270 */
[----:B------:R-:W-:Y:S01]  /*a0b0*/  UMOV UR4, URZ ;  /* 0x0000003f00047c82 */ /* 0x000fe20008000000 */
[----:B0-----:R-:W-:Y:S01]  /*a0c0*/  IADD3 R8, R17, UR42, RZ ;  /* 0x0000002a11087c10 */ /* 0x001fe2000fffe0ff */
[----:B------:R-:W-:-:S02]  /*a0d0*/  UIMAD UR7, UR17, UR10, URZ ;  /* 0x0000000a110772a4 */ /* 0x000fc4000f8e023f */
[----:B------:R-:W-:Y:S02]  /*a0e0*/  USEL UR40, UR40, URZ, !UP0 ;  /* 0x0000003f28287287 */ /* 0x000fe4000c000000 */
[----:B------:R-:W-:Y:S01]  /*a0f0*/  IMAD.MOV.U32 R4, RZ, RZ, R8 ;  /* 0x000000ffff047224 */ /* 0x000fe200078e0008 */
[----:B------:R-:W-:Y:S02]  /*a100*/  UIMAD UR7, UR41, UR11, UR7 ;  /* 0x0000000b290772a4 */ /* 0x000fe4000f8e0207 */
[----:B------:R-:W-:Y:S02]  /*a110*/  UISETP.NE.U32.AND UP1, UPT, UR12, URZ, UPT ;  /* 0x0000003f0c00728c */ /* 0x000fe4000bf25070 */
        /* <DEDUP_REMOVED lines=11> */
[----:B---3--:R-:W-:-:S13]  /*a1d0*/  @P2 R2UR UR4, R26 ;  /* 0x000000001a0422ca */ /* 0x008fda00000e0000 */
        /* <DEDUP_REMOVED lines=9> */
[----:B------:R-:W-:Y:S01]  /*a270*/  IMAD R8, R5, UR14, RZ ;  /* 0x0000000e05087c24 */ /* 0x000fe2000f8e02ff */
[----:B------:R-:W-:Y:S01]  /*a280*/  @UP0 UIADD3 UR10, UP1, UR16, UR12, URZ ;  /* 0x0000000c100a0290 */ /* 0x000fe2000ff3e03f */
[----:B------:R-:W-:Y:S01]  /*a290*/  IMAD.U32 R9, RZ, RZ, UR7 ;  /* 0x00000007ff097e24 */ /* 0x000fe2000f8e00ff */
[----:B------:R-:W-:-:S04]  /*a2a0*/  ULDC UR7, c[0x0][0xa88] ;  /* 0x0002a20000077ab9 */ /* 0x000fc80000000800 */
[----:B------:R-:W-:Y:S01]  /*a2b0*/  IADD3.X R5, R6, UR11, R9, P0, !PT ;  /* 0x0000000b06057c10 */ /* 0x000fe200087fe409 */
[----:B------:R-:W-:Y:S01]  /*a2c0*/  @UP0 UIADD3.X UR11, UR18, UR13, URZ, UP1, !UPT ;  /* 0x0000000d120b0290 */ /* 0x000fe20008ffe43f */
[C---:B------:R-:W-:Y:S01]  /*a2d0*/  IMAD R9, R7.reuse, UR15, R8 ;  /* 0x0000000f07097c24 */ /* 0x040fe2000f8e0208 */
[----:B------:R-:W-:Y:S01]  /*a2e0*/  MOV R8, UR10 ;  /* 0x0000000a00087c02 */ /* 0x000fe20008000f00 */
[----:B------:R-:W-:Y:S01]  /*a2f0*/  IMAD.U32 R6, RZ, RZ, UR7 ;  /* 0x00000007ff067e24 */ /* 0x000fe2000f8e00ff */
[----:B------:R-:W-:Y:S01]  /*a300*/  ULDC.64 UR12, c[0x0][0xb50] ;  /* 0x0002d400000c7ab9 */ /* 0x000fe20000000a00 */
[----:B------:R-:W-:-:S04]  /*a310*/  IMAD.WIDE.U32 R4, R7, UR14, R4 ;  /* 0x0000000e07047c25 */ /* 0x000fc8000f8e0004 */
[----:B------:R-:W-:Y:S01]  /*a320*/  IMAD.IADD R5, R5, 0x1, R9 ;  /* 0x0000000105057824 */ /* 0x000fe200078e0209 */
[----:B------:R-:W-:Y:S01]  /*a330*/  LEA R7, P0, R4, UR12, 0x2 ;  /* 0x0000000c04077c11 */ /* 0x000fe2000f8010ff */
[----:B------:R-:W-:-:S03]  /*a340*/  IMAD.U32 R9, RZ, RZ, UR11 ;  /* 0x0000000bff097e24 */ /* 0x000fc6000f8e00ff */
[----:B------:R-:W-:Y:S01]  /*a350*/  LEA.HI.X R10, R4, UR13, R5, 0x2, P0 ;  /* 0x0000000d040a7c11 */ /* 0x000fe200080f1405 */
[----:B------:R-:W-:Y:S01]  /*a360*/  IMAD R5, R22, 0x40, R19 ;  /* 0x0000004016057824 */ /* 0x000fe200078e0213 */
[----:B------:R2:W5:Y:S01]  /*a370*/  @P3 LDG.E R6, desc[UR52][R8.64] ;  /* 0x0000003408063981 */ /* 0x000562000c1e1900 */
[----:B------:R-:W-:Y:S06]  /*a380*/  @P3 BRA `(.L_x_2390) ;  /* 0x0000000000103947 */ /* 0x000fec0003800000 */
[----:B------:R-:W-:Y:S05]  /*a390*/  @!P2 BRA `(.L_x_2390) ;  /* 0x00000000000ca947 */ /* 0x000fea0003800000 */
[----:B--2---:R-:W2:Y:S04]  /*a3a0*/  LDG.E R9, desc[UR52][R24.64] ;  /* 0x0000003418097981 */ /* 0x004ea8000c1e1900 */
[----:B-----5:R-:W2:Y:S02]  /*a3b0*/  LDG.E R6, desc[UR52][R24.64+0x4] ;  /* 0x0000043418067981 */ /* 0x020ea4000c1e1900 */
[----:B--2---:R-:W-:-:S07]  /*a3c0*/  IMAD.IADD R6, R6, 0x1, -R9 ;  /* 0x0000000106067824 */ /* 0x004fce00078e0a09 */
.L_x_2390:
[----:B--2---:R-:W-:Y:S01]  /*a3d0*/  SHFL.IDX PT, R12, R7, RZ, 0x1c1f ;  /* 0x001c1fff070c7589 */ /* 0x004fe200000e0000 */
[----:B------:R-:W-:Y:S01]  /*a3e0*/  IMAD.WIDE R2, R5, 0x2, R2 ;  /* 0x0000000205027825 */ /* 0x000fe200078e0202 */
[----:B------:R-:W-:Y:S01]  /*a3f0*/  LOP3.LUT P0, RZ, R152, 0x3, RZ, 0xc0, !PT ;  /* 0x0000000398ff7812 */ /* 0x000fe2000780c0ff */
[----:B------:R-:W-:Y:S01]  /*a400*/  ULDC.64 UR10, c[0x0][0xaa0] ;  /* 0x0002a800000a7ab9 */ /* 0x000fe20000000a00 */
[----:B------:R-:W0:Y:S01]  /*a410*/  SHFL.IDX PT, R13, R10, RZ, 0x1c1f ;  /* 0x001c1fff0a0d7589 */ /* 0x000e2200000e0000 */
[----:B------:R-:W-:Y:S01]  /*a420*/  VIADD R8, R154, UR42 ;  /* 0x0000002a9a087c36 */ /* 0x000fe20008000000 */
[----:B------:R-:W-:Y:S01]  /*a430*/  IADD3 R9, P3, R2, 0x1800, RZ ;  /* 0x0000180002097810 */ /* 0x000fe20007f7e0ff */
[----:B-----5:R-:W-:Y:S01]  /*a440*/  IMAD R35, R6, R33, RZ ;  /* 0x0000002106237224 */ /* 0x020fe200078e02ff */
[----:B------:R-:W-:Y:S01]  /*a450*/  SHFL.IDX PT, R14, R7, 0x1, 0x1c1f ;  /* 0x003c1f00070e7f89 */ /* 0x000fe200000e0000 */
[----:B------:R-:W-:Y:S01]  /*a460*/  VIADD R4, R8, 0x8 ;  /* 0x0000000808047836 */ /* 0x000fe20000000000 */
[----:B------:R-:W-:-:S02]  /*a470*/  IADD3 R25, P4, R2, 0x3000, RZ ;  /* 0x0000300002197810 */ /* 0x000fc40007f9e0ff */
[----:B------:R-:W1:Y:S01]  /*a480*/  SHFL.IDX PT, R15, R10, 0x1, 0x1c1f ;  /* 0x003c1f000a0f7f89 */ /* 0x000e6200000e0000 */
[-C--:B------:R-:W-:Y:S02]  /*a490*/  ISETP.GE.OR P2, PT, R8, R35.reuse, P0 ;  /* 0x000000230800720c */ /* 0x080fe40000746670 */
[----:B------:R-:W-:Y:S02]  /*a4a0*/  LOP3.LUT R5, R2, 0x380, RZ, 0xc0, !PT ;  /* 0x0000038002057812 */ /* 0x000fe400078ec0ff */
[----:B------:R-:W-:Y:S02]  /*a4b0*/  LOP3.LUT R8, R9, 0x380, RZ, 0xc0, !PT ;  /* 0x0000038009087812 */ /* 0x000fe400078ec0ff */
[----:B------:R-:W-:Y:S02]  /*a4c0*/  ISETP.GE.OR P0, PT, R4, R35, P0 ;  /* 0x000000230400720c */ /* 0x000fe40000706670 */
[----:B------:R-:W-:Y:S02]  /*a4d0*/  LOP3.LUT R24, R25, 0x380, RZ, 0xc0, !PT ;  /* 0x0000038019187812 */ /* 0x000fe400078ec0ff */
[----:B------:R-:W-:-:S02]  /*a4e0*/  SHF.R.U64 R5, R5, 0x3, RZ ;  /* 0x0000000305057819 */ /* 0x000fc400000012ff */
[----:B------:R-:W-:Y:S02]  /*a4f0*/  SHF.R.U64 R8, R8, 0x3, RZ ;  /* 0x0000000308087819 */ /* 0x000fe400000012ff */
[----:B------:R-:W-:Y:S01]  /*a500*/  SHF.R.U64 R24, R24, 0x3, RZ ;  /* 0x0000000318187819 */ /* 0x000fe200000012ff */
[----:B0-----:R0:W-:Y:S01]  /*a510*/  @!P2 ST.E desc[UR52][R12.64], R21 ;  /* 0x000000150c00a985 */ /* 0x0011e2000c101934 */
[----:B------:R-:W-:Y:S01]  /*a520*/  LOP3.LUT R4, R5, R2, RZ, 0x3c, !PT ;  /* 0x0000000205047212 */ /* 0x000fe200078e3cff */
[--C-:B------:R-:W-:Y:S01]  /*a530*/  IMAD.MOV.U32 R5, RZ, RZ, R3.reuse ;  /* 0x000000ffff057224 */ /* 0x100fe200078e0003 */
[----:B------:R-:W-:Y:S02]  /*a540*/  LOP3.LUT R8, R8, R9, RZ, 0x3c, !PT ;  /* 0x0000000908087212 */ /* 0x000fe400078e3cff */
[----:B------:R-:W-:Y:S01]  /*a550*/  LOP3.LUT R24, R24, R25, RZ, 0x3c, !PT ;  /* 0x0000001918187212 */ /* 0x000fe200078e3cff */
[----:B------:R-:W-:Y:S01]  /*a560*/  IMAD.X R25, RZ, RZ, R3, P4 ;  /* 0x000000ffff197224 */ /* 0x000fe200020e0603 */
[----:B------:R-:W-:Y:S01]  /*a570*/  IADD3.X R9, RZ, R3, RZ, P3, !PT ;  /* 0x00000003ff097210 */ /* 0x000fe20001ffe4ff */
        /* <DEDUP_REMOVED lines=8> */
[----:B------:R-:W-:-:S04]  /*a600*/  SHF.R.U64 R2, R2, 0x3, RZ ;  /* 0x0000000302027819 */ /* 0x000fc800000012ff */
[----:B------:R-:W-:-:S03]  /*a610*/  LOP3.LUT R12, R2, R29, RZ, 0x3c, !PT ;  /* 0x0000001d020c7212 */ /* 0x000fc600078e3cff */
[----:B------:R-:W0:Y:S01]  /*a620*/  @P1 LDC R2, c[0x0][0xbec] ;  /* 0x0002fb00ff021b82 */ /* 0x000e220000000800 */
[----:B------:R-:W-:Y:S02]  /*a630*/  UIMAD UR7, UR9, UR10, URZ ;  /* 0x0000000a090772a4 */ /* 0x000fe4000f8e023f */
[----:B------:R-:W-:Y:S01]  /*a640*/  UIMAD.WIDE.U32 UR8, UR4, UR10, URZ ;  /* 0x0000000a040872a5 */ /* 0x000fe2000f8e003f */
[----:B-1----:R-:W-:Y:S01]  /*a650*/  IMAD R0, R18, 0x30, R22 ;  /* 0x0000003012007824 */ /* 0x002fe200078e0216 */
[----:B------:R-:W-:Y:S01]  /*a660*/  UIMAD UR7, UR4, UR11, UR7 ;  /* 0x0000000b040772a4 */ /* 0x000fe2000f8e0207 */
[----:B------:R-:W-:Y:S01]  /*a670*/  IADD3 R34, R22, UR42, RZ ;  /* 0x0000002a16227c10 */ /* 0x000fe2000fffe0ff */
[----:B------:R-:W5:Y:S01]  /*a680*/  LD.E.128 R12, desc[UR52][R12.64] ;  /* 0x000000340c0c7980 */ /* 0x000f62000c101d00 */
[----:B------:R-:W-:Y:S01]  /*a690*/  ULDC.64 UR10, c[0x0][0xae8] ;  /* 0x0002ba00000a7ab9 */ /* 0x000fe20000000a00 */
[----:B------:R-:W-:Y:S01]  /*a6a0*/  UIADD3 UR9, UR9, UR7, URZ ;  /* 0x0000000709097290 */ /* 0x000fe2000fffe03f */
[----:B------:R-:W-:Y:S01]  /*a6b0*/  VIADD R29, R0, UR42 ;  /* 0x0000002a001d7c36 */ /* 0x000fe20008000000 */
[----:B------:R-:W-:Y:S01]  /*a6c0*/  UIMAD UR4, UR17, UR10, URZ ;  /* 0x0000000a110472a4 */ /* 0x000fe2000f8e023f */
[----:B------:R-:W-:Y:S01]  /*a6d0*/  @!PT LDS RZ, [RZ] ;  /* 0x00000000fffff984 */ /* 0x000fe20000000800 */
[----:B------:R-:W-:Y:S01]  /*a6e0*/  @!PT LDS RZ, [RZ] ;  /* 0x00000000fffff984 */ /* 0x000fe20000000800 */
[----:B------:R-:W-:Y:S01]  /*a6f0*/  @!PT LDS RZ, [RZ] ;  /* 0x00000000fffff984 */ /* 0x000fe20000000800 */
[----:B------:R-:W-:Y:S01]  /*a700*/  @!PT LDS RZ, [RZ] ;  /* 0x00000000fffff984 */ /* 0x000fe20000000800 */
[----:B------:R1:W-:Y:S06]  /*a710*/  MEMBAR.ALL.CTA ;  /* 0x0000000000007992 */ /* 0x0003ec0000008000 */
[----:B-1----:R-:W1:Y:S01]  /*a720*/  FENCE.VIEW.ASYNC.S ;  /* 0x00000000000073c6 */ /* 0x002e620000000000 */
[----:B------:R-:W-:Y:S01]  /*a730*/  UIMAD.WIDE.U32 UR8, UR41, UR10, UR8 ;  /* 0x0000000a290872a5 */ /* 0x000fe2000f8e0008 */
[----:B------:R-:W-:Y:S01]  /*a740*/  IMAD.MOV.U32 R21, RZ, RZ, R29 ;  /* 0x000000ffff157224 */ /* 0x000fe200078e001d */
[----:B------:R-:W-:Y:S01]  /*a750*/  UIMAD UR4, UR41, UR11, UR4 ;  /* 0x0000000b290472a4 */ /* 0x000fe2000f8e0204 */
[----:B------:R-:W-:-:S02]  /*a760*/  VIADD R20, R20, 0x16820 ;  /* 0x0001682014147836 */ /* 0x000fc40000000000 */
[----:B------:R-:W-:Y:S01]  /*a770*/  ULDC.64 UR10, c[0x0][0xaf0] ;  /* 0x0002bc00000a7ab9 */ /* 0x000fe20000000a00 */
[----:B------:R-:W-:Y:S02]  /*a780*/  UIADD3 UR9, UR9, UR4, URZ ;  /* 0x0000000409097290 */ /* 0x000fe4000fffe03f */
[----:B------:R-:W-:Y:S02]  /*a790*/  UIMAD UR4, UR40, UR10, URZ ;  /* 0x0000000a280472a4 */ /* 0x000fe4000f8e023f */
[----:B------:R-:W-:Y:S01]  /*a7a0*/  UIMAD.WIDE.U32 UR8, UR39, UR10, UR8 ;  /* 0x0000000a270872a5 */ /* 0x000fe2000f8e0008 */
[----:B0-----:R-:W-:Y:S01]  /*a7b0*/  @P1 IMAD.HI.U32 R0, R29, R2, RZ ;  /* 0x000000021d001227 */ /* 0x001fe200078e00ff */
[----:B------:R-:W-:-:S03]  /*a7c0*/  UIMAD UR4, UR39, UR11, UR4 ;  /* 0x0000000b270472a4 */ /* 0x000fc6000f8e0204 */
[----:B------:R-:W-:Y:S01]  /*a7d0*/  ULDC.64 UR10, c[0x0][0xae0] ;  /* 0x0002b800000a7ab9 */ /* 0x000fe20000000a00 */
[----:B------:R-:W-:Y:S01]  /*a7e0*/  @P1 SHF.R.U32.HI R21, RZ, R3, R0 ;  /* 0x00000003ff151219 */ /* 0x000fe20000011600 */
[----:B------:R-:W-:Y:S02]  /*a7f0*/  UIADD3 UR4, UR9, UR4, URZ ;  /* 0x0000000409047290 */ /* 0x000fe4000fffe03f */
[----:B------:R-:W-:Y:S01]  /*a800*/  IMAD.U32 R3, RZ, RZ, UR9 ;  /* 0x00000009ff037e24 */ /* 0x000fe2000f8e00ff */
[----:B------:R-:W-:Y:S01]  /*a810*/  SHF.R.S32.HI R0, RZ, 0x1f, R21 ;  /* 0x0000001fff007819 */ /* 0x000fe20000011415 */
[----:B------:R-:W-:Y:S01]  /*a820*/  IMAD.U32 R2, RZ, RZ, UR8 ;  /* 0x00000008ff027e24 */ /* 0x000fe2000f8e00ff */
[----:B------:R-:W-:Y:S01]  /*a830*/  IADD3 R28, -R21, RZ, RZ ;  /* 0x000000ff151c7210 */ /* 0x000fe20007ffe1ff */
[----:B------:R-:W-:Y:S01]  /*a840*/  IMAD.U32 R3, RZ, RZ, UR4 ;  /* 0x00000004ff037e24 */ /* 0x000fe2000f8e00ff */
[----:B------:R-:W-:Y:S01]  /*a850*/  ULDC.64 UR8, c[0x0][0xad8] ;  /* 0x0002b60000087ab9 */ /* 0x000fe20000000a00 */
[----:B------:R-:W-:Y:S01]  /*a860*/  IMAD R0, R0, UR10, RZ ;  /* 0x0000000a00007c24 */ /* 0x000fe2000f8e02ff */
[----:B------:R-:W-:Y:S01]  /*a870*/  ULDC UR4, c[0x0][0xac8] ;  /* 0x0002b20000047ab9 */ /* 0x000fe20000000800 */
[----:B------:R-:W-:-:S02]  /*a880*/  IMAD R29, R33, R28, R29 ;  /* 0x0000001c211d7224 */ /* 0x000fc400078e021d */
[C---:B------:R-:W-:Y:S02]  /*a890*/  IMAD R33, R21.reuse, UR11, R0 ;  /* 0x0000000b15217c24 */ /* 0x040fe4000f8e0200 */
[----:B------:R-:W-:Y:S01]  /*a8a0*/  IMAD.WIDE.U32 R2, R21, UR10, R2 ;  /* 0x0000000a15027c25 */ /* 0x000fe2000f8e0002 */
[----:B------:R-:W-:-:S03]  /*a8b0*/  SHF.R.S32.HI R0, RZ, 0x1f, R29 ;  /* 0x0000001fff007819 */ /* 0x000fc6000001141d */
[----:B------:R-:W-:Y:S02]  /*a8c0*/  IMAD.IADD R3, R3, 0x1, R33 ;  /* 0x0000000103037824 */ /* 0x000fe400078e0221 */
[----:B------:R-:W-:Y:S02]  /*a8d0*/  IMAD R0, R0, UR8, RZ ;  /* 0x0000000800007c24 */ /* 0x000fe4000f8e02ff */
[----:B------:R-:W-:-:S04]  /*a8e0*/  IMAD.WIDE.U32 R2, R29, UR8, R2 ;  /* 0x000000081d027c25 */ /* 0x000fc8000f8e0002 */
[----:B------:R-:W-:Y:S01]  /*a8f0*/  IMAD R21, R29, UR9, R0 ;  /* 0x000000091d157c24 */ /* 0x000fe2000f8e0200 */
[----:B------:R-:W-:Y:S01]  /*a900*/  ULDC.64 UR8, c[0x0][0xa80] ;  /* 0x0002a00000087ab9 */ /* 0x000fe20000000a00 */
[----:B------:R-:W-:Y:S01]  /*a910*/  VIADD R0, R34, 0x30 ;  /* 0x0000003022007836 */ /* 0x000fe20000000000 */
[----:B------:R-:W-:Y:S01]  /*a920*/  LEA R30, P0, R2, UR8, 0x1 ;  /* 0x00000008021e7c11 */ /* 0x000fe2000f8008ff */
[----:B------:R-:W-:-:S04]  /*a930*/  IMAD.IADD R3, R3, 0x1, R21 ;  /* 0x0000000103037824 */ /* 0x000fc800078e0215 */
[----:B-1----:R-:W0:Y:S01]  /*a940*/  SHFL.IDX PT, R28, R30, RZ, 0x181f ;  /* 0x00181fff1e1c7589 */ /* 0x002e2200000e0000 */
[----:B------:R-:W-:Y:S01]  /*a950*/  LEA.HI.X R32, R2, UR9, R3, 0x1, P0 ;  /* 0x0000000902207c11 */ /* 0x000fe200080f0c03 */
[C---:B------:R-:W-:Y:S01]  /*a960*/  VIADD R2, R34.reuse, 0x60 ;  /* 0x0000006022027836 */ /* 0x040fe20000000000 */
[----:B------:R-:W-:Y:S01]  /*a970*/  ISETP.GE.AND P0, PT, R19, UR4, PT ;  /* 0x0000000413007c0c */ /* 0x000fe2000bf06270 */
[----:B------:R-:W1:Y:S03]  /*a980*/  SHFL.IDX PT, R36, R30, 0x1, 0x181f ;  /* 0x00381f001e247f89 */ /* 0x000e6600000e0000 */
        /* <DEDUP_REMOVED lines=9> */
[C---:B0-----:R-:W-:Y:S01]  /*aa20*/  @!P1 LEA R2, P4, R19.reuse, R28, 0x1 ;  /* 0x0000001c13029211 */ /* 0x041fe200078808ff */
[----:B------:R-:W-:Y:S02]  /*aa30*/  VIADD R0, R34, 0x90 ;  /* 0x0000009022007836 */ /* 0x000fe40000000000 */
[----:B------:R-:W0:Y:S01]  /*aa40*/  SHFL.IDX PT, R30, R30, 0x3, 0x181f ;  /* 0x00781f001e1e7f89 */ /* 0x000e2200000e0000 */
[C---:B-1----:R-:W-:Y:S02]  /*aa50*/  @!P2 LEA R20, P5, R19.reuse, R36, 0x1 ;  /* 0x000000241314a211 */ /* 0x042fe400078a08ff */
        /* <DEDUP_REMOVED lines=14> */
.L_x_2389:
        /* <DEDUP_REMOVED lines=8> */
[----:B------:R-:W-:Y:S01]  /*abc0*/  IMAD.U32 R2, RZ, RZ, UR8 ;  /* 0x00000008ff027e24 */ /* 0x000fe2000f8e00ff */
[----:B------:R-:W-:Y:S01]  /*abd0*/  MOV R3, UR9 ;  /* 0x0000000900037c02 */ /* 0x000fe20008000f00 */
[----:B------:R-:W-:Y:S02]  /*abe0*/  ULDC.64 UR8, c[0x0][0xc08] ;  /* 0x0003020000087ab9 */ /* 0x000fe40000000a00 */
[----:B------:R-:W-:-:S04]  /*abf0*/  UISETP.NE.U32.AND UP1, UPT, UR8, URZ, UPT ;  /* 0x0000003f0800728c */ /* 0x000fc8000bf25070 */
[----:B------:R-:W-:Y:S01]  /*ac00*/  UISETP.NE.AND.EX UP1, UPT, UR9, URZ, UPT, UP1 ;  /* 0x0000003f0900728c */ /* 0x000fe2000bf25310 */
[----:B------:R-:W2:Y:S01]  /*ac10*/  @P2 LDG.E R6, desc[UR52][R2.64] ;  /* 0x0000003402062981 */ /* 0x000ea2000c1e1900 */
[----:B------:R-:W-:-:S04]  /*ac20*/  IMAD.U32 R0, RZ, RZ, UR4 ;  /* 0x00000004ff007e24 */ /* 0x000fc8000f8e00ff */
        /* <DEDUP_REMOVED lines=18> */
.L_x_2392:
[----:B------:R-:W-:Y:S01]  /*ad50*/  USEL UR39, UR39, URZ, !UP0 ;  /* 0x0000003f27277287 */ /* 0x000fe2000c000000 */
[----:B------:R-:W-:Y:S01]  /*ad60*/  BSSY B1, `(.L_x_2393) ;  /* 0x000002c000017945 */ /* 0x000fe20003800000 */
[----:B------:R-:W-:-:S03]  /*ad70*/  USEL UR40, UR40, URZ, !UP0 ;  /* 0x0000003f28287287 */ /* 0x000fc6000c000000 */
[----:B------:R-:W-:Y:S09]  /*ad80*/  @P1 BRA `(.L_x_2394) ;  /* 0x0000000000a41947 */ /* 0x000ff20003800000 */
        /* <DEDUP_REMOVED lines=11> */
[----:B------:R-:W-:Y:S01]  /*ae40*/  MOV R2, R4 ;  /* 0x0000000400027202 */ /* 0x000fe20000000f00 */
        /* <DEDUP_REMOVED lines=29> */
.L_x_2394:
[----:B------:R-:W-:Y:S05]  /*b020*/  BSYNC B1 ;  /* 0x0000000000017941 */ /* 0x000fea0003800000 */
.L_x_2393:
[----:B0-----:R-:W0:Y:S01]  /*b030*/  @P0 LDC R3, c[0x0][0xbf0] ;  /* 0x0002fc00ff030b82 */ /* 0x001e220000000800 */
[----:B------:R-:W-:Y:S01]  /*b040*/  ULDC.64 UR12, c[0x0][0xaa0] ;  /* 0x0002a800000c7ab9 */ /* 0x000fe20000000a00 */
[----:B------:R-:W-:Y:S01]  /*b050*/  IMAD R2, R18, 0x30, R22 ;  /* 0x0000003012027824 */ /* 0x000fe200078e0216 */
[----:B------:R-:W-:Y:S01]  /*b060*/  UIMAD UR7, UR10, UR12, URZ ;  /* 0x0000000c0a0772a4 */ /* 0x000fe2000f8e023f */
[----:B------:R-:W-:Y:S01]  /*b070*/  IADD3 R20, R22, UR42, RZ ;  /* 0x0000002a16147c10 */ /* 0x000fe2000fffe0ff */
[----:B------:R-:W-:Y:S01]  /*b080*/  UIMAD.WIDE.U32 UR8, UR4, UR12, URZ ;  /* 0x0000000c040872a5 */ /* 0x000fe2000f8e003f */
[----:B------:R-:W-:Y:S01]  /*b090*/  VIADD R4, R2, UR42 ;  /* 0x0000002a02047c36 */ /* 0x000fe20008000000 */
[----:B------:R-:W-:Y:S01]  /*b0a0*/  UIMAD UR7, UR4, UR13, UR7 ;  /* 0x0000000d040772a4 */ /* 0x000fe2000f8e0207 */
[----:B-----5:R-:W-:Y:S02]  /*b0b0*/  IMAD R13, R0, R11, RZ ;  /* 0x0000000b000d7224 */ /* 0x020fe400078e02ff */
[----:B------:R-:W-:Y:S01]  /*b0c0*/  ULDC.64 UR12, c[0x0][0xae8] ;  /* 0x0002ba00000c7ab9 */ /* 0x000fe20000000a00 */
[----:B------:R-:W-:Y:S01]  /*b0d0*/  UIADD3 UR9, UR9, UR7, URZ ;  /* 0x0000000709097290 */ /* 0x000fe2000fffe03f */
[----:B------:R-:W-:Y:S01]  /*b0e0*/  @P0 IMAD.HI.U32 R2, R4, R9, RZ ;  /* 0x0000000904020227 */ /* 0x000fe200078e00ff */
[----:B------:R-:W-:Y:S01]  /*b0f0*/  UIMAD UR4, UR11, UR12, URZ ;  /* 0x0000000c0b0472a4 */ /* 0x000fe2000f8e023f */
[----:B------:R-:W-:Y:S01]  /*b100*/  MOV R5, R4 ;  /* 0x0000000400057202 */ /* 0x000fe20000000f00 */
[----:B------:R-:W-:Y:S01]  /*b110*/  UIMAD.WIDE.U32 UR8, UR41, UR12, UR8 ;  /* 0x0000000c290872a5 */ /* 0x000fe2000f8e0008 */
[----:B------:R-:W-:Y:S01]  /*b120*/  VIADD R0, R20, 0x30 ;  /* 0x0000003014007836 */ /* 0x000fe20000000000 */
[----:B------:R-:W-:Y:S01]  /*b130*/  UIMAD UR4, UR41, UR13, UR4 ;  /* 0x0000000d290472a4 */ /* 0x000fe2000f8e0204 */
[----:B------:R-:W-:-:S03]  /*b140*/  ULDC.64 UR10, c[0x0][0xaf0] ;  /* 0x0002bc00000a7ab9 */ /* 0x000fc60000000a00 */
[----:B------:R-:W-:Y:S02]  /*b150*/  UIADD3 UR9, UR9, UR4, URZ ;  /* 0x0000000409097290 */ /* 0x000fe4000fffe03f */
[----:B------:R-:W-:Y:S01]  /*b160*/  UIMAD UR4, UR40, UR10, URZ ;  /* 0x0000000a280472a4 */ /* 0x000fe2000f8e023f */
[----:B0-----:R-:W-:Y:S01]  /*b170*/  @P0 SHF.R.U32.HI R5, RZ, R3, R2 ;  /* 0x00000003ff050219 */ /* 0x001fe20000011602 */
        /* <DEDUP_REMOVED lines=51> */
.L_x_2391:
[----:B------:R-:W-:Y:S05]  /*b4b0*/  BSYNC B0 ;  /* 0x0000000000007941 */ /* 0x000fea0003800000 */
.L_x_2388:
[----:B------:R-:W-:Y:S02]  /*b4c0*/  ULDC UR4, c[0x0][0xc3c] ;  /* 0x00030f0000047ab9 */ /* 0x000fe40000000800 */
[----:B------:R-:W-:-:S13]  /*b4d0*/  ISETP.GE.AND P0, PT, R31, UR4, PT ;  /* 0x000000041f007c0c */ /* 0x000fda000bf06270 */
[----:B------:R-:W-:Y:S05]  /*b4e0*/  @!P0 BRA `(.L_x_2395) ;  /* 0xffffff5800088947 */ /* 0x000fea000383ffff */
[----:B------:R-:W-:Y:S05]  /*b4f0*/  EXIT ;  /* 0x000000000000794d */ /* 0x000fea0003800000 */
.L_x_2346:
        /* <DEDUP_REMOVED lines=18> */
.L_x_2396:
        /* <DEDUP_REMOVED lines=40> */
.L_x_2402:
        /* <DEDUP_REMOVED lines=12> */
.L_x_2401:
[----:B------:R-:W-:Y:S05]  /*b960*/  BSYNC B0 ;  /* 0x0000000000007941 */ /* 0x000fea0003800000 */
.L_x_2400:
        /* <DEDUP_REMOVED lines=20> */
.L_x_2398:
        /* <DEDUP_REMOVED lines=15> */
[----:B0-----:R-:W-:-:S06]  /*bba0*/  IADD3 R11, R10, 0xffffffe, RZ ;  /* 0x0ffffffe0a0b7810 */ /* 0x001fcc0007ffe0ff */
[----:B------:R0:W1:Y:S01]  /*bbb0*/  F2I.FTZ.U32.TRUNC.NTZ R3, R11 ;  /* 0x0000000b00037305 */ /* 0x000062000021f000 */
[----:B------:R-:W-:Y:S05]  /*bbc0*/  @!P0 BRA `(.L_x_2403) ;  /* 0x0000000000088947 */ /* 0x000fea0003800000 */
[----:B------:R-:W-:-:S05]  /*bbd0*/  VIADD R7, R15, 0xffffffff ;  /* 0xffffffff0f077836 */ /* 0x000fca0000000000 */
[----:B------:R2:W3:Y:S02]  /*bbe0*/  SHFL.IDX PT, R16, R6, R7, 0x1f ;  /* 0x00001f0706107589 */ /* 0x0004e400000e0000 */
.L_x_2403:
        /* <DEDUP_REMOVED lines=44> */
[-C--:B------:R-:W-:Y:S01]  /*beb0*/  @!P1 IADD3 R3, R3, -R8.reuse, RZ ;  /* 0x8000000803039210 */ /* 0x080fe20007ffe0ff */
        /* <DEDUP_REMOVED lines=11> */
[----:B------:R-:W-:-:S03]  /*bf70*/  IMAD R18, R2, R9, R3 ;  /* 0x0000000902127224 */ /* 0x000fc600078e0203 */
[----:B------:R-:W-:Y:S01]  /*bf80*/  IADD3 R17, R0, R17, RZ ;  /* 0x0000001100117210 */ /* 0x000fe20007ffe0ff */
[----:B------:R-:W-:Y:S06]  /*bf90*/  BRA `(.L_x_2404) ;  /* 0x0000000000147947 */ /* 0x000fec0003800000 */
.L_x_2399:
[----:B------:R-:W-:Y:S01]  /*bfa0*/  ULDC UR4, c[0x0][0xc3c] ;  /* 0x00030f0000047ab9 */ /* 0x000fe20000000800 */
[----:B------:R-:W-:Y:S02]  /*bfb0*/  IMAD.MOV.U32 R17, RZ, RZ, RZ ;  /* 0x000000ffff117224 */ /* 0x000fe400078e00ff */
[----:B------:R-:W-:Y:S02]  /*bfc0*/  IMAD.U32 R16, RZ, RZ, UR6 ;  /* 0x00000006ff107e24 */ /* 0x000fe4000f8e00ff */
[----:B------:R-:W-:Y:S02]  /*bfd0*/  IMAD.MOV.U32 R18, RZ, RZ, RZ ;  /* 0x000000ffff127224 */ /* 0x000fe400078e00ff */
[----:B------:R-:W-:-:S07]  /*bfe0*/  IMAD.U32 R19, RZ, RZ, UR4 ;  /* 0x00000004ff137e24 */ /* 0x000fce000f8e00ff */
.L_x_2404:
[----:B------:R-:W-:-:S13]  /*bff0*/  ISETP.NE.AND P0, PT, R5, RZ, PT ;  /* 0x000000ff0500720c */ /* 0x000fda0003f05270 */
[----:B------:R-:W0:Y:S01]  /*c000*/  @!P0 S2R R3, SR_CgaCtaId ;  /* 0x0000000000038919 */ /* 0x000e220000008800 */
[----:B------:R-:W-:-:S04]  /*c010*/  @!P0 MOV R0, 0x400 ;  /* 0x0000040000008802 */ /* 0x000fc80000000f00 */
[----:B0-----:R-:W-:-:S05]  /*c020*/  @!P0 LEA R0, R3, R0, 0x18 ;  /* 0x0000000003008211 */ /* 0x001fca00078ec0ff */
[----:B------:R0:W-:Y:S01]  /*c030*/  @!P0 STS.128 [R0+0x168d0], R16 ;  /* 0x0168d01000008388 */ /* 0x0001e20000000c00 */
[----:B------:R-:W-:Y:S06]  /*c040*/  BAR.ARV 0x5, 0x200 ;  /* 0x0148000000007b1d */ /* 0x000fec0000002000 */
.L_x_2397:
[----:B------:R2:W-:Y:S01]  /*c050*/  STL [R1+0x38], RZ ;  /* 0x000038ff01007387 */ /* 0x0005e20000100800 */
[----:B------:R-:W-:Y:S01]  /*c060*/  ULDC UR4, c[0x0][0xc3c] ;  /* 0x00030f0000047ab9 */ /* 0x000fe20000000800 */
[----:B------:R-:W-:Y:S01]  /*c070*/  IMAD.MOV.U32 R27, RZ, RZ, 0x1 ;  /* 0x00000001ff1b7424 */ /* 0x000fe200078e00ff */
[----:B-1----:R-:W-:Y:S02]  /*c080*/  ISETP.GE.AND P0, PT, R19, UR4, PT ;  /* 0x0000000413007c0c */ /* 0x002fe4000bf06270 */
[----:B------:R-:W-:-:S11]  /*c090*/  MOV R25, RZ ;  /* 0x000000ff00197202 */ /* 0x000fd60000000f00 */
        /* <DEDUP_REMOVED lines=21> */
[----:B------:R-:W-:Y:S02]  /*c1f0*/  LOP3.LUT R28, R28, 0x38, RZ, 0xc0, !PT ;  /* 0x000000381c1c7812 */ /* 0x000fe400078ec0ff */
[----:B------:R-:W-:-:S05]  /*c200*/  LEA R0, R0, R22, 0x1 ;  /* 0x0000001600007211 */ /* 0x000fca00078e08ff */
[----:B------:R3:W-:Y:S02]  /*c210*/  STL [R1+0x1c], R0 ;  /* 0x00001c0001007387 */ /* 0x0007e40000100800 */
.L_x_2466:
[----:B0-----:R-:W0:Y:S01]  /*c220*/  LDC.64 R2, c[0x0][0xc88] ;  /* 0x00032200ff027b82 */ /* 0x001e220000000a00 */
[----:B--2---:R-:W2:Y:S01]  /*c230*/  LDL.LU R6, [R1] ;  /* 0x0000000001067983 */ /* 0x004ea20000300800 */
        /* <DEDUP_REMOVED lines=8> */
[----:B---3--:R-:W-:-:S11]  /*c2c0*/  SHF.R.S32.HI R0, RZ, 0x1f, R29 ;  /* 0x0000001fff007819 */ /* 0x008fd6000001141d */
[C---:B------:R-:W-:Y:S01]  /*c2d0*/  @P0 LEA R2, P1, R29.reuse, UR4, 0x2 ;  /* 0x000000041d020c11 */ /* 0x040fe2000f8210ff */
[C---:B------:R-:W-:Y:S01]  /*c2e0*/  IMAD.SHL.U32 R23, R29.reuse, 0x4, RZ ;  /* 0x000000041d177824 */ /* 0x040fe200078e00ff */
[C-C-:B------:R-:W-:Y:S01]  /*c2f0*/  SHF.L.U64.HI R24, R29.reuse, 0x2, R0.reuse ;  /* 0x000000021d187819 */ /* 0x140fe20000010200 */
[----:B------:R0:W-:Y:S01]  /*c300*/  STL [R1+0x30], R0 ;  /* 0x0000300001007387 */ /* 0x0001e20000100800 */
[----:B------:R-:W-:Y:S01]  /*c310*/  @P0 LEA.HI.X R3, R29, UR5, R0, 0x2, P1 ;  /* 0x000000051d030c11 */ /* 0x000fe200088f1400 */
[----:B------:R-:W-:-:S04]  /*c320*/  ULDC.64 UR4, c[0x0][0xa00] ;  /* 0x0002800000047ab9 */ /* 0x000fc80000000a00 */
[----:B------:R1:W3:Y:S01]  /*c330*/  @P0 LDG.E R7, desc[UR52][R2.64] ;  /* 0x0000003402070981 */ /* 0x0002e2000c1e1900 */
[----:B------:R-:W-:Y:S02]  /*c340*/  ISETP.NE.U32.AND P0, PT, RZ, UR4, PT ;  /* 0x00000004ff007c0c */ /* 0x000fe4000bf05070 */
[----:B--2---:R-:W-:Y:S01]  /*c350*/  LOP3.LUT R6, R6, 0xffffffef, RZ, 0xc0, !PT ;  /* 0xffffffef06067812 */ /* 0x004fe200078ec0ff */
[----:B0-----:R-:W-:Y:S01]  /*c360*/  IMAD.MOV.U32 R0, RZ, RZ, RZ ;  /* 0x000000ffff007224 */ /* 0x001fe200078e00ff */
[----:B------:R-:W-:Y:S02]  /*c370*/  ISETP.NE.AND.EX P2, PT, RZ, UR5, PT, P0 ;  /* 0x00000005ff007c0c */ /* 0x000fe4000bf45300 */
[----:B------:R-:W-:Y:S02]  /*c380*/  ISETP.NE.U32.AND P0, PT, RZ, UR6, PT ;  /* 0x00000006ff007c0c */ /* 0x000fe4000bf05070 */
[----:B-1----:R-:W-:Y:S02]  /*c390*/  IADD3 R2, P1, R23, UR4, RZ ;  /* 0x0000000417027c10 */ /* 0x002fe4000ff3e0ff */
[----:B------:R-:W-:-:S02]  /*c3a0*/  ISETP.NE.AND.EX P0, PT, RZ, UR7, PT, P0 ;  /* 0x00000007ff007c0c */ /* 0x000fc4000bf05300 */
[----:B------:R-:W-:Y:S01]  /*c3b0*/  IADD3.X R3, R24, UR5, RZ, P1, !PT ;  /* 0x0000000518037c10 */ /* 0x000fe20008ffe4ff */
[----:B------:R-:W-:-:S04]  /*c3c0*/  ULDC.64 UR4, c[0x0][0x418] ;  /* 0x0001060000047ab9 */ /* 0x000fc80000000a00 */
[----:B------:R-:W-:Y:S01]  /*c3d0*/  @P2 LOP3.LUT R6, R6, 0x10, RZ, 0xfc, !PT ;  /* 0x0000001006062812 */ /* 0x000fe200078efcff */
[----:B------:R-:W2:Y:S05]  /*c3e0*/  @P2 LDG.E R0, desc[UR52][R2.64] ;  /* 0x0000003402002981 */ /* 0x000eaa000c1e1900 */
[----:B------:R-:W-:Y:S01]  /*c3f0*/  @P0 IADD3 R4, P1, R23, UR6, RZ ;  /* 0x0000000617040c10 */ /* 0x000fe2000ff3e0ff */
[----:B------:R-:W-:Y:S03]  /*c400*/  STL [R1], R6 ;  /* 0x0000000601007387 */ /* 0x000fe60000100800 */
[----:B------:R-:W-:-:S05]  /*c410*/  @P0 IADD3.X R5, R24, UR7, RZ, P1, !PT ;  /* 0x0000000718050c10 */ /* 0x000fca0008ffe4ff */
[----:B------:R-:W4:Y:S01]  /*c420*/  @P0 LDG.E R4, desc[UR52][R4.64] ;  /* 0x0000003404040981 */ /* 0x000f22000c1e1900 */
[----:B------:R-:W-:-:S03]  /*c430*/  UISETP.NE.U32.AND UP0, UPT, UR4, URZ, UPT ;  /* 0x0000003f0400728c */ /* 0x000fc6000bf05070 */
[----:B------:R-:W-:Y:S01]  /*c440*/  ULDC UR4, c[0x0][0x424] ;  /* 0x0001090000047ab9 */ /* 0x000fe20000000800 */
[----:B------:R-:W-:-:S03]  /*c450*/  UISETP.NE.AND.EX UP0, UPT, UR5, URZ, UPT, UP0 ;  /* 0x0000003f0500728c */ /* 0x000fc6000bf05300 */
[----:B------:R-:W-:Y:S01]  /*c460*/  ULDC UR5, c[0x0][0x2f0] ;  /* 0x0000bc0000057ab9 */ /* 0x000fe20000000800 */
[----:B------:R-:W-:-:S04]  /*c470*/  USEL UR4, UR4, 0x1, UP0 ;  /* 0x0000000104047887 */ /* 0x000fc80008000000 */
[----:B------:R-:W-:Y:S01]  /*c480*/  UIMAD UR4, UR4, UR5, URZ ;  /* 0x00000005040472a4 */ /* 0x000fe2000f8e023f */
[----:B--2---:R0:W-:Y:S04]  /*c490*/  STL [R1+0x20], R0 ;  /* 0x0000200001007387 */ /* 0x0041e80000100800 */
[----:B---3--:R1:W-:Y:S04]  /*c4a0*/  STL [R1+0x14], R7 ;  /* 0x0000140701007387 */ /* 0x0083e80000100800 */
[----:B----4-:R1:W-:Y:S01]  /*c4b0*/  @P0 STL [R1+0x2c], R4 ;  /* 0x00002c0401000387 */ /* 0x0103e20000100800 */
        /* <DEDUP_REMOVED lines=8> */
[----:B--2---:R-:W-:-:S05]  /*c540*/  IADD3 R2, -R5, R4, RZ ;  /* 0x0000000405027210 */ /* 0x004fca0007ffe1ff */
[----:B------:R2:W-:Y:S02]  /*c550*/  STL [R1+0x2c], R2 ;  /* 0x00002c0201007387 */ /* 0x0005e40000100800 */
.L_x_2406:
        /* <DEDUP_REMOVED lines=10> */
.L_x_2407:
        /* <DEDUP_REMOVED lines=8> */
[----:B--2---:R-:W-:-:S07]  /*c680*/  IMAD.IADD R0, R5, 0x1, -R0 ;  /* 0x0000000105007824 */ /* 0x004fce00078e0a00 */
.L_x_2408:
[----:B0-2---:R-:W-:Y:S01]  /*c690*/  IMAD.MOV.U32 R2, RZ, RZ, R6 ;  /* 0x000000ffff027224 */ /* 0x005fe200078e0006 */
[----:B------:R-:W0:Y:S01]  /*c6a0*/  LDC R3, c[0x0][0x448] ;  /* 0x00011200ff037b82 */ /* 0x000e220000000800 */
[----:B------:R-:W2:Y:S01]  /*c6b0*/  LDL R6, [R1+0x2c] ;  /* 0x00002c0001067983 */ /* 0x000ea20000100800 */
[----:B-----5:R-:W-:Y:S01]  /*c6c0*/  IMAD.IADD R5, R0, 0x1, -R7 ;  /* 0x0000000100057824 */ /* 0x020fe200078e0a07 */
[----:B------:R-:W-:Y:S01]  /*c6d0*/  BSSY B7, `(.L_x_2409) ;  /* 0x00003b4000077945 */ /* 0x000fe20003800000 */
[----:B------:R-:W-:Y:S02]  /*c6e0*/  LOP3.LUT R2, R2, 0xfffffff7, RZ, 0xc0, !PT ;  /* 0xfffffff702027812 */ /* 0x000fe400078ec0ff */
[----:B0-----:R-:W-:-:S13]  /*c6f0*/  ISETP.NE.AND P0, PT, R3, 0x1, PT ;  /* 0x000000010300780c */ /* 0x001fda0003f05270 */
[----:B------:R-:W0:Y:S01]  /*c700*/  @P0 LDC R4, c[0x0][0x44c] ;  /* 0x00011300ff040b82 */ /* 0x000e220000000800 */
[----:B------:R-:W-:-:S05]  /*c710*/  @P0 LOP3.LUT R2, R2, 0x8, RZ, 0xfc, !PT ;  /* 0x0000000802020812 */ /* 0x000fca00078efcff */
[----:B------:R1:W-:Y:S02]  /*c720*/  STL [R1], R2 ;  /* 0x0000000201007387 */ /* 0x0003e40000100800 */
[----:B------:R-:W3:Y:S02]  /*c730*/  @P0 LDC R3, c[0x0][0x450] ;  /* 0x00011400ff030b82 */ /* 0x000ee40000000800 */
[----:B------:R4:W-:Y:S01]  /*c740*/  STL [R1+0x10], R5 ;  /* 0x0000100501007387 */ /* 0x0009e20000100800 */
[----:B-1----:R-:W-:-:S04]  /*c750*/  IMAD R2, R17, 0xc0, RZ ;  /* 0x000000c011027824 */ /* 0x002fc800078e02ff */
[----:B------:R-:W-:-:S04]  /*c760*/  VIADD R2, R2, 0xbf ;  /* 0x000000bf02027836 */ /* 0x000fc80000000000 */
[----:B0-----:R-:W-:-:S05]  /*c770*/  @P0 IMAD.HI.U32 R4, R2, R4, RZ ;  /* 0x0000000402040227 */ /* 0x001fca00078e00ff */
[----:B---3--:R-:W-:Y:S02]  /*c780*/  @P0 SHF.R.U32.HI R2, RZ, R3, R4 ;  /* 0x00000003ff020219 */ /* 0x008fe40000011604 */
[----:B--2---:R-:W-:-:S04]  /*c790*/  IADD3 R0, R5, 0x80, -R6 ;  /* 0x0000008005007810 */ /* 0x004fc80007ffe806 */
[----:B------:R-:W-:-:S04]  /*c7a0*/  IADD3 R0, R0, R2, RZ ;  /* 0x0000000200007210 */ /* 0x000fc80007ffe0ff */
[----:B------:R-:W-:-:S04]  /*c7b0*/  SHF.R.S32.HI R2, RZ, 0x1f, R0 ;  /* 0x0000001fff027819 */ /* 0x000fc80000011400 */
[----:B------:R-:W-:Y:S01]  /*c7c0*/  LEA.HI R0, R2, R0, RZ, 0x7 ;  /* 0x0000000002007211 */ /* 0x000fe200078f38ff */
[----:B------:R-:W-:-:S03]  /*c7d0*/  VIADD R2, R5, 0x7f ;  /* 0x0000007f05027836 */ /* 0x000fc60000000000 */
[----:B------:R-:W-:Y:S02]  /*c7e0*/  SHF.R.S32.HI R0, RZ, 0x7, R0 ;  /* 0x00000007ff007819 */ /* 0x000fe40000011400 */
[----:B------:R-:W-:-:S04]  /*c7f0*/  SHF.R.S32.HI R3, RZ, 0x1f, R2 ;  /* 0x0000001fff037819 */ /* 0x000fc80000011402 */
[----:B------:R-:W-:-:S04]  /*c800*/  LEA.HI R2, R3, R2, RZ, 0x7 ;  /* 0x0000000203027211 */ /* 0x000fc800078f38ff */
[----:B------:R-:W-:-:S04]  /*c810*/  SHF.R.S32.HI R2, RZ, 0x7, R2 ;  /* 0x00000007ff027819 */ /* 0x000fc80000011402 */
[----:B------:R-:W-:-:S04]  /*c820*/  VIMNMX R4, R2, R0, PT ;  /* 0x0000000002047248 */ /* 0x000fc80003fe0100 */
[----:B------:R-:W-:Y:S01]  /*c830*/  ISETP.GT.AND P0, PT, R4, RZ, PT ;  /* 0x000000ff0400720c */ /* 0x000fe20003f04270 */
[----:B------:R4:W-:-:S12]  /*c840*/  STL [R1+0x28], R4 ;  /* 0x0000280401007387 */ /* 0x0009d80000100800 */
[----:B----4-:R-:W-:Y:S05]  /*c850*/  @P0 BRA `(.L_x_2410) ;  /* 0x0000000000440947 */ /* 0x010fea0003800000 */
        /* <DEDUP_REMOVED lines=17> */
.L_x_2410:
        /* <DEDUP_REMOVED lines=20> */
.L_x_2413:
[----:B------:R-:W-:Y:S05]  /*cab0*/  BSYNC B6 ;  /* 0x0000000000067941 */ /* 0x000fea0003800000 */
.L_x_2412:
        /* <DEDUP_REMOVED lines=20> */
.L_x_2416:
[----:B------:R0:W1:Y:S01]  /*cc00*/  LDC.64 R2, c[0x4][R26] ;  /* 0x010000001a027b82 */ /* 0x0000620000000a00 */
[----:B------:R-:W-:Y:S01]  /*cc10*/  ULDC.64 UR6, c[0x4][0x88] ;  /* 0x0100220000067ab9 */ /* 0x000fe20000000a00 */
[----:B------:R-:W-:Y:S01]  /*cc20*/  ULDC.64 UR8, c[0x4][0x90] ;  /* 0x0100240000087ab9 */ /* 0x000fe20000000a00 */
[----:B------:R-:W-:Y:S01]  /*cc30*/  ULDC.64 UR4, c[0x4][0x18] ;  /* 0x0100060000047ab9 */ /* 0x000fe20000000a00 */
        /* <DEDUP_REMOVED lines=8> */
[----:B0-----:R-:W-:-:S07]  /*ccc0*/  IMAD.MOV.U32 R12, RZ, RZ, 0x1 ;  /* 0x00000001ff0c7424 */ /* 0x001fce00078e00ff */
[----:B------:R-:W-:-:S07]  /*ccd0*/  LEPC R20, `(.L_x_2415) ;  /* 0x000000001014794e */ /* 0x000fce0000000000 */
[----:B-1----:R-:W-:Y:S05]  /*cce0*/  CALL.ABS.NOINC R2 ;  /* 0x0000000002007343 */ /* 0x002fea0003c00000 */
.L_x_2415:
[----:B------:R-:W-:Y:S05]  /*ccf0*/  BSYNC B6 ;  /* 0x0000000000067941 */ /* 0x000fea0003800000 */
.L_x_2414:
        /* <DEDUP_REMOVED lines=10> */
[----:B------:R-:W0:Y:S03]  /*cda0*/  S2R R0, SR_TID.X ;  /* 0x0000000000007919 */ /* 0x000e260000002100 */
[----:B------:R-:W-:Y:S01]  /*cdb0*/  @P0 IADD3.X R3, R24, UR5, RZ, P1, !PT ;  /* 0x0000000518030c10 */ /* 0x000fe20008ffe4ff */
[----:B------:R-:W4:Y:S04]  /*cdc0*/  LDL.LU R20, [R1] ;  /* 0x0000000001147983 */ /* 0x000f280000300800 */
[----:B--2---:R-:W2:Y:S01]  /*cdd0*/  @P0 LDG.E R21, desc[UR52][R2.64] ;  /* 0x0000003402150981 */ /* 0x004ea2000c1e1900 */
[----:B-1----:R-:W-:Y:S01]  /*cde0*/  ISETP.NE.AND P2, PT, R7, 0x1, PT ;  /* 0x000000010700780c */ /* 0x002fe20003f45270 */
[----:B0-----:R-:W-:Y:S01]  /*cdf0*/  IMAD.SHL.U32 R5, R5, 0x10, RZ ;  /* 0x0000001005057824 */ /* 0x001fe200078e00ff */
[----:B------:R-:W-:Y:S01]  /*ce00*/  LOP3.LUT R0, R0, 0x7f, RZ, 0xc0, !PT ;  /* 0x0000007f00007812 */ /* 0x000fe200078ec0ff */
[----:B---3--:R-:W-:-:S03]  /*ce10*/  VIADD R26, R26, 0xffffffff ;  /* 0xffffffff1a1a7836 */ /* 0x008fc60000000000 */
[----:B------:R-:W-:Y:S01]  /*ce20*/  SHF.R.U32.HI R0, RZ, 0x3, R0 ;  /* 0x00000003ff007819 */ /* 0x000fe20000011600 */
[----:B------:R-:W-:Y:S01]  /*ce30*/  IMAD.SHL.U32 R8, R26, 0x80, RZ ;  /* 0x000000801a087824 */ /* 0x000fe200078e00ff */
[----:B------:R-:W-:-:S04]  /*ce40*/  LOP3.LUT R5, R5, 0x70, RZ, 0xc0, !PT ;  /* 0x0000007005057812 */ /* 0x000fc800078ec0ff */
        /* <DEDUP_REMOVED lines=8> */
[----:B------:R-:W-:Y:S01]  /*ced0*/  IMAD.MOV.U32 R4, RZ, RZ, R5 ;  /* 0x000000ffff047224 */ /* 0x000fe200078e0005 */
[----:B-1----:R-:W-:Y:S02]  /*cee0*/  @P2 SHF.R.U32.HI R4, RZ, R0, R6 ;  /* 0x00000000ff042219 */ /* 0x002fe40000011606 */
[----:B------:R-:W-:Y:S02]  /*cef0*/  SHF.R.S32.HI R6, RZ, 0x1f, R21 ;  /* 0x0000001fff067819 */ /* 0x000fe40000011415 */
[----:B------:R-:W-:-:S05]  /*cf00*/  IADD3 R0, -R4, RZ, RZ ;  /* 0x000000ff04007210 */ /* 0x000fca0007ffe1ff */
[----:B------:R-:W-:Y:S01]  /*cf10*/  IMAD R0, R7, R0, R5 ;  /* 0x0000000007007224 */ /* 0x000fe200078e0205 */
[--C-:B------:R-:W-:Y:S01]  /*cf20*/  @!P0 SHF.R.S32.HI R5, RZ, 0x1f, R4.reuse ;  /* 0x0000001fff058819 */ /* 0x100fe20000011404 */
[-C--:B0-----:R-:W-:Y:S02]  /*cf30*/  @!P0 IMAD R7, R6, R2.reuse, RZ ;  /* 0x0000000206078224 */ /* 0x081fe400078e02ff */
[----:B------:R-:W-:-:S04]  /*cf40*/  @!P0 IMAD.WIDE.U32 R4, R21, R2, R4 ;  /* 0x0000000215048225 */ /* 0x000fc800078e0004 */
[----:B------:R-:W-:Y:S02]  /*cf50*/  @!P0 IMAD R7, R21, R3, R7 ;  /* 0x0000000315078224 */ /* 0x000fe400078e0207 */
[----:B------:R-:W0:Y:S01]  /*cf60*/  @!P0 LDC.64 R2, c[0x0][0x418] ;  /* 0x00010600ff028b82 */ /* 0x000e220000000a00 */
[----:B------:R0:W-:Y:S01]  /*cf70*/  STL [R1+0x18], R6 ;  /* 0x0000180601007387 */ /* 0x0001e20000100800 */
        /* <DEDUP_REMOVED lines=11> */
[----:B------:R0:W-:Y:S01]  /*d030*/  STL [R1], R20 ;  /* 0x0000001401007387 */ /* 0x0001e20000100800 */
[----:B------:R-:W-:-:S03]  /*d040*/  UMOV UR4, 0xffffffff ;  /* 0xffffffff00047882 */ /* 0x000fc60000000000 */
[----:B------:R-:W-:Y:S05]  /*d050*/  BRA.DIV UR4, `(.L_x_2417) ;  /* 0x0000004604087947 */ /* 0x000fea000b800000 */
.L_x_2483:
[----:B------:R-:W-:-:S05]  /*d060*/  SHF.R.S32.HI R9, RZ, 0x1f, R18 ;  /* 0x0000001fff097819 */ /* 0x000fca0000011412 */
[----:B------:R1:W-:Y:S01]  /*d070*/  STL [R1+0x8], R9 ;  /* 0x0000080901007387 */ /* 0x0003e20000100800 */
[----:B------:R-:W-:Y:S05]  /*d080*/  @!P2 BRA `(.L_x_2418) ;  /* 0x000000000004a947 */ /* 0x000fea0003800000 */
[----:B------:R-:W-:Y:S01]  /*d090*/  BPT.TRAP 0x1 ;  /* 0x000000040000795c */ /* 0x000fe20000300000 */
.L_x_2418:
        /* <DEDUP_REMOVED lines=18> */
[----:B------:R-:W-:Y:S02]  /*d1c0*/  LEA R23, P0, R4, UR4, 0x1 ;  /* 0x0000000404177c11 */ /* 0x000fe4000f8008ff */
[----:B------:R-:W-:Y:S01]  /*d1d0*/  IADD3 R24, R5, R3, RZ ;  /* 0x0000000305187210 */ /* 0x000fe20007ffe0ff */
[----:B------:R-:W-:-:S03]  /*d1e0*/  IMAD R3, R25, 0x8, R22 ;  /* 0x0000000819037824 */ /* 0x000fc600078e0216 */
[----:B------:R-:W-:Y:S02]  /*d1f0*/  LEA.HI.X R24, R4, UR5, R24, 0x1, P0 ;  /* 0x0000000504187c11 */ /* 0x000fe400080f0c18 */
[----:B------:R-:W-:-:S04]  /*d200*/  SHF.L.U32 R4, R27, 0x1f, RZ ;  /* 0x0000001f1b047819 */ /* 0x000fc800000006ff */
[----:B------:R-:W0:Y:S02]  /*d210*/  SYNCS.PHASECHK.TRANS64.TRYWAIT P0, [R3+URZ+0x16840], R4 ;  /* 0x01684004030075a7 */ /* 0x000e24000800017f */
[----:B0-----:R-:W-:Y:S05]  /*d220*/  @!P0 BRA `(.L_x_2420) ;  /* 0x0000004000c88947 */ /* 0x001fea0003800000 */
.L_x_2484:
[----:B------:R-:W-:Y:S05]  /*d230*/  BSYNC B0 ;  /* 0x0000000000007941 */ /* 0x000fea0003800000 */
.L_x_2419:
        /* <DEDUP_REMOVED lines=21> */
[----:B------:R-:W-:Y:S02]  /*d390*/  ULDC.64 UR4, c[0x0][0x2e8] ;  /* 0x0000ba0000047ab9 */ /* 0x000fe40000000a00 */
[----:B------:R-:W-:Y:S01]  /*d3a0*/  LEA R0, P0, R4, UR4, 0x1 ;  /* 0x0000000404007c11 */ /* 0x000fe2000f8008ff */
[----:B------:R-:W-:Y:S01]  /*d3b0*/  ULDC UR4, c[0x0][0x2f4] ;  /* 0x0000bd0000047ab9 */ /* 0x000fe20000000800 */
[----:B----4-:R-:W-:Y:S01]  /*d3c0*/  LOP3.LUT R9, R9, 0xfffffffe, RZ, 0xc0, !PT ;  /* 0xfffffffe09097812 */ /* 0x010fe200078ec0ff */
[----:B------:R-:W-:Y:S01]  /*d3d0*/  IMAD.IADD R2, R5, 0x1, R2 ;  /* 0x0000000105027824 */ /* 0x000fe200078e0202 */
[----:B------:R-:W-:Y:S01]  /*d3e0*/  ISETP.GE.AND P2, PT, R28, UR4, PT ;  /* 0x000000041c007c0c */ /* 0x000fe2000bf46270 */
[----:B------:R-:W-:-:S03]  /*d3f0*/  UMOV UR4, 0xffffffff ;  /* 0xffffffff00047882 */ /* 0x000fc60000000000 */
[----:B------:R-:W-:Y:S02]  /*d400*/  LEA.HI.X R2, R4, UR5, R2, 0x1, P0 ;  /* 0x0000000504027c11 */ /* 0x000fe400080f0c02 */
[----:B---3--:R-:W-:-:S04]  /*d410*/  IADD3 R4, -R10, R11, -R8 ;  /* 0x0000000b0a047210 */ /* 0x008fc80007ffe908 */
[----:B------:R-:W-:-:S03]  /*d420*/  ISETP.GE.AND P0, PT, R4, 0x1, PT ;  /* 0x000000010400780c */ /* 0x000fc60003f06270 */
[----:B------:R-:W-:-:S05]  /*d430*/  @P2 LOP3.LUT R9, R9, 0x1, RZ, 0xfc, !PT ;  /* 0x0000000109092812 */ /* 0x000fca00078efcff */
[----:B------:R1:W-:Y:S01]  /*d440*/  STL [R1], R9 ;  /* 0x0000000901007387 */ /* 0x0003e20000100800 */
[C---:B0-----:R-:W-:Y:S01]  /*d450*/  SHF.L.U32 R10, R12.reuse, 0x3, RZ ;  /* 0x000000030c0a7819 */ /* 0x041fe200000006ff */
        /* <DEDUP_REMOVED lines=78> */
.L_x_2502:
[----:B------:R-:W-:-:S13]  /*d940*/  ISETP.GE.AND P0, PT, R4, 0x71, PT ;  /* 0x000000710400780c */ /* 0x000fda0003f06270 */
[----:B0-----:R-:W-:Y:S01]  /*d950*/  @P0 LEA R6, P1, R28, R0, 0x1 ;  /* 0x000000001c060211 */ /* 0x001fe200078208ff */
        /* <DEDUP_REMOVED lines=8> */
.L_x_2422:
        /* <DEDUP_REMOVED lines=11> */
.L_x_2423:
[----:B------:R1:W5:Y:S01]  /*da90*/  LDL R0, [R1] ;  /* 0x0000000001007983 */ /* 0x0003620000100800 */
        /* <DEDUP_REMOVED lines=37> */
.L_x_2425:
[----:B------:R-:W-:Y:S05]  /*dcf0*/  BSYNC B6 ;  /* 0x0000000000067941 */ /* 0x000fea0003800000 */
.L_x_2424:
[----:B------:R-:W2:Y:S01]  /*dd00*/  LDL.LU R21, [R1+0x34] ;  /* 0x0000340001157983 */ /* 0x000ea20000300800 */
[----:B------:R-:W-:Y:S01]  /*dd10*/  ULDC.64 UR4, c[0x0][0x2d8] ;  /* 0x0000b60000047ab9 */ /* 0x000fe20000000a00 */
[----:B0-----:R-:W0:Y:S01]  /*dd20*/  LDC R4, c[0x0][0x448] ;  /* 0x00011200ff047b82 */ /* 0x001e220000000800 */
[----:B------:R-:W-:Y:S01]  /*dd30*/  ULDC.64 UR6, c[0x0][0x2c8] ;  /* 0x0000b20000067ab9 */ /* 0x000fe20000000a00 */
[----:B------:R-:W3:Y:S01]  /*dd40*/  LDL.LU R0, [R1+0x30] ;  /* 0x0000300001007983 */ /* 0x000ee20000300800 */
[----:B------:R-:W-:-:S03]  /*dd50*/  ULDC.64 UR8, c[0x0][0x280] ;  /* 0x0000a00000087ab9 */ /* 0x000fc60000000a00 */
[----:B------:R-:W3:Y:S02]  /*dd60*/  LDL.LU.64 R2, [R1+0x20] ;  /* 0x0000200001027983 */ /* 0x000ee40000300a00 */
[----:B------:R-:W1:Y:S02]  /*dd70*/  LDC R9, c[0x0][0x448] ;  /* 0x00011200ff097b82 */ /* 0x000e640000000800 */
[----:B------:R-:W4:Y:S04]  /*dd80*/  LDL R20, [R1+0x8] ;  /* 0x0000080001147983 */ /* 0x000f280000100800 */
[----:B------:R0:W5:Y:S02]  /*dd90*/  LDL R10, [R1+0x1c] ;  /* 0x00001c00010a7983 */ /* 0x0001640000100800 */
[----:B0-----:R-:W-:-:S13]  /*dda0*/  ISETP.NE.AND P6, PT, R4, 0x1, PT ;  /* 0x000000010400780c */ /* 0x001fda0003fc5270 */
[----:B------:R-:W0:Y:S08]  /*ddb0*/  @P6 LDC R5, c[0x0][0x44c] ;  /* 0x00011300ff056b82 */ /* 0x000e300000000800 */
[----:B------:R-:W1:Y:S08]  /*ddc0*/  @P6 LDC R4, c[0x0][0x450] ;  /* 0x00011400ff046b82 */ /* 0x000e700000000800 */
[----:B------:R-:W1:Y:S01]  /*ddd0*/  @P6 LDC R8, c[0x0][0x450] ;  /* 0x00011400ff086b82 */ /* 0x000e620000000800 */
[----:B---3--:R-:W-:Y:S01]  /*dde0*/  MOV R3, R0 ;  /* 0x0000000000037202 */ /* 0x008fe20000000f00 */
[----:B----4-:R-:W-:-:S02]  /*ddf0*/  IMAD R0, R20, UR4, RZ ;  /* 0x0000000414007c24 */ /* 0x010fc4000f8e02ff */
[C---:B------:R-:W-:Y:S01]  /*de00*/  IMAD.WIDE.U32 R2, R18.reuse, UR4, R2 ;  /* 0x0000000412027c25 */ /* 0x040fe2000f8e0002 */
[----:B------:R-:W3:Y:S03]  /*de10*/  S2R R20, SR_TID.X ;  /* 0x0000000000147919 */ /* 0x000ee60000002100 */
[----:B------:R-:W-:Y:S01]  /*de20*/  IMAD R0, R18, UR5, R0 ;  /* 0x0000000512007c24 */ /* 0x000fe2000f8e0200 */
[----:B------:R-:W-:-:S03]  /*de30*/  ULDC.64 UR4, c[0x0][0x2e0] ;  /* 0x0000b80000047ab9 */ /* 0x000fc60000000a00 */
[----:B------:R-:W-:Y:S02]  /*de40*/  IMAD.IADD R3, R3, 0x1, R0 ;  /* 0x0000000103037824 */ /* 0x000fe400078e0200 */
[----:B--2---:R-:W-:Y:S02]  /*de50*/  IMAD R0, R21, UR4, RZ ;  /* 0x0000000415007c24 */ /* 0x004fe4000f8e02ff */
[----:B------:R-:W2:Y:S01]  /*de60*/  S2R R21, SR_TID.X ;  /* 0x0000000000157919 */ /* 0x000ea20000002100 */
[----:B------:R-:W-:-:S04]  /*de70*/  IMAD.WIDE.U32 R2, R29, UR4, R2 ;  /* 0x000000041d027c25 */ /* 0x000fc8000f8e0002 */
[----:B------:R-:W-:Y:S01]  /*de80*/  IMAD R0, R29, UR5, R0 ;  /* 0x000000051d007c24 */ /* 0x000fe2000f8e0200 */
[----:B------:R-:W-:-:S03]  /*de90*/  ULDC.64 UR4, c[0x0][0x2d0] ;  /* 0x0000b40000047ab9 */ /* 0x000fc60000000a00 */
[----:B------:R-:W-:Y:S01]  /*dea0*/  IMAD.IADD R3, R3, 0x1, R0 ;  /* 0x0000000103037824 */ /* 0x000fe200078e0200 */
[----:B---3--:R-:W-:-:S04]  /*deb0*/  LOP3.LUT R20, R20, 0x7f, RZ, 0xc0, !PT ;  /* 0x0000007f14147812 */ /* 0x008fc800078ec0ff */
[----:B------:R-:W-:Y:S01]  /*dec0*/  SHF.R.U32.HI R20, RZ, 0x3, R20 ;  /* 0x00000003ff147819 */ /* 0x000fe20000011614 */
[----:B--2---:R-:W-:-:S05]  /*ded0*/  IMAD.SHL.U32 R21, R21, 0x10, RZ ;  /* 0x0000001015157824 */ /* 0x004fca00078e00ff */
[----:B------:R-:W-:-:S04]  /*dee0*/  LOP3.LUT R21, R21, 0x70, RZ, 0xc0, !PT ;  /* 0x0000007015157812 */ /* 0x000fc800078ec0ff */
[----:B------:R-:W-:Y:S02]  /*def0*/  LOP3.LUT R20, R20, R21, RZ, 0xfc, !PT ;  /* 0x0000001514147212 */ /* 0x000fe400078efcff */
[----:B------:R2:W5:Y:S03]  /*df00*/  LDL R21, [R1+0x2c] ;  /* 0x00002c0001157983 */ /* 0x0005660000100800 */
[----:B------:R-:W-:-:S04]  /*df10*/  IMAD R6, R17, 0xc0, R20 ;  /* 0x000000c011067824 */ /* 0x000fc800078e0214 */
[----:B0-----:R-:W-:-:S04]  /*df20*/  @P6 IMAD.HI.U32 R0, R6, R5, RZ ;  /* 0x0000000506006227 */ /* 0x001fc800078e00ff */
[----:B------:R-:W-:Y:S01]  /*df30*/  IMAD.MOV.U32 R5, RZ, RZ, R6 ;  /* 0x000000ffff057224 */ /* 0x000fe200078e0006 */
[----:B-1----:R-:W-:-:S04]  /*df40*/  @P6 SHF.R.U32.HI R5, RZ, R4, R0 ;  /* 0x00000004ff056219 */ /* 0x002fc80000011600 */
        /* <DEDUP_REMOVED lines=17> */
[----:B------:R-:W1:Y:S01]  /*e060*/  S2R R20, SR_TID.X ;  /* 0x0000000000147919 */ /* 0x000e620000002100 */
[----:B0-----:R-:W-:-:S05]  /*e070*/  @P6 IMAD.HI.U32 R7, R5, R7, RZ ;  /* 0x0000000705076227 */ /* 0x001fca00078e00ff */
[----:B------:R-:W-:-:S05]  /*e080*/  @P6 SHF.R.U32.HI R6, RZ, R8, R7 ;  /* 0x00000008ff066219 */ /* 0x000fca0000011607 */
[----:B------:R-:W-:-:S04]  /*e090*/  IMAD.MOV R7, RZ, RZ, -R6 ;  /* 0x000000ffff077224 */ /* 0x000fc800078e0a06 */
[----:B------:R-:W-:Y:S01]  /*e0a0*/  IMAD R5, R9, R7, R5 ;  /* 0x0000000709057224 */ /* 0x000fe200078e0205 */
[----:B------:R-:W-:Y:S01]  /*e0b0*/  SHF.R.S32.HI R7, RZ, 0x1f, R6 ;  /* 0x0000001fff077819 */ /* 0x000fe20000011406 */
[----:B------:R-:W-:-:S04]  /*e0c0*/  IMAD.WIDE.U32 R2, R6, UR4, R2 ;  /* 0x0000000406027c25 */ /* 0x000fc8000f8e0002 */
[----:B------:R-:W-:Y:S01]  /*e0d0*/  IMAD R7, R7, UR4, RZ ;  /* 0x0000000407077c24 */ /* 0x000fe2000f8e02ff */
[----:B------:R-:W-:-:S03]  /*e0e0*/  ULDC UR4, c[0x0][0x2b8] ;  /* 0x0000ae0000047ab9 */ /* 0x000fc60000000800 */
[----:B------:R-:W-:Y:S01]  /*e0f0*/  IMAD R7, R6, UR5, R7 ;  /* 0x0000000506077c24 */ /* 0x000fe2000f8e0207 */
[----:B------:R-:W-:-:S03]  /*e100*/  SHF.R.S32.HI R6, RZ, 0x1f, R5 ;  /* 0x0000001fff067819 */ /* 0x000fc60000011405 */
[----:B------:R-:W-:Y:S02]  /*e110*/  IMAD.IADD R3, R3, 0x1, R7 ;  /* 0x0000000103037824 */ /* 0x000fe400078e0207 */
[----:B------:R-:W-:Y:S02]  /*e120*/  IMAD R6, R6, UR6, RZ ;  /* 0x0000000606067c24 */ /* 0x000fe4000f8e02ff */
[----:B------:R-:W-:-:S04]  /*e130*/  IMAD.WIDE.U32 R2, R5, UR6, R2 ;  /* 0x0000000605027c25 */ /* 0x000fc8000f8e0002 */
[----:B------:R-:W-:Y:S01]  /*e140*/  IMAD R6, R5, UR7, R6 ;  /* 0x0000000705067c24 */ /* 0x000fe2000f8e0206 */
[----:B------:R-:W-:Y:S02]  /*e150*/  LEA R5, P1, R2, UR8, 0x1 ;  /* 0x0000000802057c11 */ /* 0x000fe4000f8208ff */
[----:B------:R-:W-:Y:S02]  /*e160*/  ISETP.GE.AND P0, PT, R28, UR4, PT ;  /* 0x000000041c007c0c */ /* 0x000fe4000bf06270 */
[----:B------:R-:W-:Y:S01]  /*e170*/  IADD3 R6, R3, R6, RZ ;  /* 0x0000000603067210 */ /* 0x000fe20007ffe0ff */
[----:B------:R-:W-:Y:S01]  /*e180*/  UMOV UR4, 0xffffffff ;  /* 0xffffffff00047882 */ /* 0x000fe20000000000 */
[----:B-1----:R-:W-:Y:S02]  /*e190*/  LOP3.LUT R20, R20, 0x7f, RZ, 0xc0, !PT ;  /* 0x0000007f14147812 */ /* 0x002fe400078ec0ff */
        /* <DEDUP_REMOVED lines=86> */
[----:B0-----:R-:W-:-:S04]  /*e700*/  @!P1 LEA R4, P3, R28, R4, 0x1 ;  /* 0x000000041c049211 */ /* 0x001fc800078608ff */
[----:B-1----:R-:W-:Y:S01]  /*e710*/  @!P1 MOV R6, R4 ;  /* 0x0000000400069202 */ /* 0x002fe20000000f00 */
        /* <DEDUP_REMOVED lines=21> */
.L_x_2527:
        /* <DEDUP_REMOVED lines=10> */
.L_x_2427:
        /* <DEDUP_REMOVED lines=20> */
.L_x_2528:
[----:B------:R-:W-:Y:S05]  /*ea50*/  BSYNC B0 ;  /* 0x0000000000007941 */ /* 0x000fea0003800000 */
.L_x_2428:
        /* <DEDUP_REMOVED lines=8> */
[----:B--2---:R-:W-:-:S09]  /*eae0*/  IADD3 R7, R0, -0x2, RZ ;  /* 0xfffffffe00077810 */ /* 0x004fd20007ffe0ff */
.L_x_2444:
        /* <DEDUP_REMOVED lines=14> */
[----:B------:R-:W-:Y:S01]  /*ebd0*/  ULDC UR4, c[0x0][0x430] ;  /* 0x00010c0000047ab9 */ /* 0x000fe20000000800 */
[----:B--2---:R-:W-:-:S05]  /*ebe0*/  IADD3 R3, R2, R3, R9 ;  /* 0x0000000302037210 */ /* 0x004fca0007ffe009 */
[----:B0-----:R-:W-:Y:S01]  /*ebf0*/  @P0 IMAD.HI.U32 R4, R3, R4, RZ ;  /* 0x0000000403040227 */ /* 0x001fe200078e00ff */
[----:B------:R-:W-:-:S04]  /*ec00*/  MOV R2, R3 ;  /* 0x0000000300027202 */ /* 0x000fc80000000f00 */
        /* <DEDUP_REMOVED lines=24> */
.L_x_2432:
[----:B------:R-:W-:Y:S01]  /*ed90*/  LEA R5, R25, R22, 0x3 ;  /* 0x0000001619057211 */ /* 0x000fe200078e18ff */
[----:B------:R-:W-:Y:S01]  /*eda0*/  BSSY B1, `(.L_x_2433) ;  /* 0x0000004000017945 */ /* 0x000fe20003800000 */
[----:B------:R-:W-:-:S04]  /*edb0*/  SHF.L.U32 R2, R27, 0x1f, RZ ;  /* 0x0000001f1b027819 */ /* 0x000fc800000006ff */
[----:B------:R-:W0:Y:S02]  /*edc0*/  SYNCS.PHASECHK.TRANS64.TRYWAIT P0, [R5+URZ+0x16840], R2 ;  /* 0x01684002050075a7 */ /* 0x000e24000800017f */
[----:B0-----:R-:W-:Y:S05]  /*edd0*/  @!P0 BRA `(.L_x_2434) ;  /* 0x0000004000988947 */ /* 0x001fea0003800000 */
.L_x_2529:
[----:B------:R-:W-:Y:S05]  /*ede0*/  BSYNC B1 ;  /* 0x0000000000017941 */ /* 0x000fea0003800000 */
.L_x_2433:
        /* <DEDUP_REMOVED lines=28> */
[----:B------:R-:W-:Y:S02]  /*efb0*/  LEA.HI.X R10, R2, UR5, R7, 0x1, P0 ;  /* 0x00000005020a7c11 */ /* 0x000fe400080f0c07 */
[----:B------:R-:W-:Y:S01]  /*efc0*/  LEA R8, R25, R8, 0xd ;  /* 0x0000000819087211 */ /* 0x000fe200078e68ff */
        /* <DEDUP_REMOVED lines=41> */
.L_x_2547:
        /* <DEDUP_REMOVED lines=8> */
.L_x_2436:
        /* <DEDUP_REMOVED lines=11> */
.L_x_2437:
[----:B------:R1:W-:Y:S01]  /*f390*/  SYNCS.ARRIVE.TRANS64.A1T0 RZ, [R5+URZ+0x16830], RZ ;  /* 0x016830ff05ff79a7 */ /* 0x0003e2000810003f */
[----:B------:R-:W-:Y:S05]  /*f3a0*/  @!P3 BRA `(.L_x_2438) ;  /* 0x000000000004b947 */ /* 0x000fea0003800000 */
[----:B------:R-:W-:Y:S01]  /*f3b0*/  BPT.TRAP 0x1 ;  /* 0x000000040000795c */ /* 0x000fe20000300000 */
.L_x_2438:
[----:B------:R-:W-:Y:S01]  /*f3c0*/  SHF.L.U32 R2, R17, 0x1f, RZ ;  /* 0x0000001f11027819 */ /* 0x000fe200000006ff */
[----:B------:R-:W-:Y:S01]  /*f3d0*/  BSSY B1, `(.L_x_2439) ;  /* 0x0000004000017945 */ /* 0x000fe20003800000 */
[----:B-1----:R-:W-:-:S04]  /*f3e0*/  LEA R5, R6, R22, 0x3 ;  /* 0x0000001606057211 */ /* 0x002fc800078e18ff */
[----:B------:R-:W1:Y:S02]  /*f3f0*/  SYNCS.PHASECHK.TRANS64.TRYWAIT P0, [R5+URZ+0x16860], R2 ;  /* 0x01686002050075a7 */ /* 0x000e64000800017f */
[----:B-1----:R-:W-:Y:S05]  /*f400*/  @!P0 BRA `(.L_x_2440) ;  /* 0x0000004400508947 */ /* 0x002fea0003800000 */
.L_x_2548:
[----:B------:R-:W-:Y:S05]  /*f410*/  BSYNC B1 ;  /* 0x0000000000017941 */ /* 0x000fea0003800000 */
.L_x_2439:
        /* <DEDUP_REMOVED lines=15> */
[----:B------:R-:W-:Y:S02]  /*f510*/  ISETP.LT.OR P0, PT, R8, 0x1, P1 ;  /* 0x000000010800780c */ /* 0x000fe40000f01670 */
[----:B------:R-:W-:Y:S01]  /*f520*/  LEA R6, R6, R22, 0x1 ;  /* 0x0000001606067211 */ /* 0x000fe200078e08ff */
        /* <DEDUP_REMOVED lines=43> */
.L_x_2566:
        /* <DEDUP_REMOVED lines=28> */
.L_x_2442:
        /* <DEDUP_REMOVED lines=11> */
.L_x_2443:
[C---:B------:R-:W-:Y:S01]  /*fa50*/  ISETP.GT.AND P0, PT, R26.reuse, RZ, PT ;  /* 0x000000ff1a00720c */ /* 0x040fe20003f04270 */
[----:B------:R1:W-:Y:S01]  /*fa60*/  SYNCS.ARRIVE.TRANS64.A1T0 RZ, [R5+URZ+0x16850], RZ ;  /* 0x016850ff05ff79a7 */ /* 0x0003e2000810003f */
[----:B------:R-:W-:Y:S01]  /*fa70*/  IADD3 R7, R26, -0x1, RZ ;  /* 0xffffffff1a077810 */ /* 0x000fe20007ffe0ff */
[----:B------:R-:W-:Y:S02]  /*fa80*/  IMAD.MOV.U32 R17, RZ, RZ, R27 ;  /* 0x000000ffff117224 */ /* 0x000fe400078e001b */
[----:B------:R-:W-:Y:S02]  /*fa90*/  IMAD.MOV.U32 R6, RZ, RZ, R25 ;  /* 0x000000ffff067224 */ /* 0x000fe400078e0019 */
[----:B------:R-:W-:-:S06]  /*faa0*/  IMAD.MOV.U32 R29, RZ, RZ, R26 ;  /* 0x000000ffff1d7224 */ /* 0x000fcc00078e001a */
[----:B-1----:R-:W-:Y:S05]  /*fab0*/  @P0 BRA `(.L_x_2444) ;  /* 0xfffffff0000c0947 */ /* 0x002fea000383ffff */
.L_x_2431:
[----:B------:R-:W-:Y:S05]  /*fac0*/  BSYNC B0 ;  /* 0x0000000000007941 */ /* 0x000fea0003800000 */
.L_x_2430:
        /* <DEDUP_REMOVED lines=17> */
.L_x_2446:
[----:B------:R-:W-:Y:S05]  /*fbe0*/  BSYNC B0 ;  /* 0x0000000000007941 */ /* 0x000fea0003800000 */
.L_x_2445:
[----:B------:R-:W-:-:S05]  /*fbf0*/  IMAD.U32 R0, RZ, RZ, UR36 ;  /* 0x00000024ff007e24 */ /* 0x000fca000f8e00ff */
[----:B------:R-:W-:-:S13]  /*fc00*/  ISETP.NE.AND P0, PT, R0, 0x3, PT ;  /* 0x000000030000780c */ /* 0x000fda0003f05270 */
[----:B------:R-:W-:Y:S05]  /*fc10*/  @!P0 BRA `(.L_x_2447) ;  /* 0x0000000000048947 */ /* 0x000fea0003800000 */
[----:B------:R-:W-:Y:S01]  /*fc20*/  BPT.TRAP 0x1 ;  /* 0x000000040000795c */ /* 0x000fe20000300000 */
.L_x_2447:
[----:B------:R-:W2:Y:S01]  /*fc30*/  LDL.LU R2, [R1+0x10] ;  /* 0x0000100001027983 */ /* 0x000ea20000300800 */
[----:B------:R-:W-:Y:S01]  /*fc40*/  IMAD R0, R25, 0x8, R22 ;  /* 0x0000000819007824 */ /* 0x000fe200078e0216 */
[----:B0-----:R-:W-:Y:S01]  /*fc50*/  SHF.L.U32 R3, R27, 0x1f, RZ ;  /* 0x0000001f1b037819 */ /* 0x001fe200000006ff */
[----:B------:R-:W-:Y:S03]  /*fc60*/  BSSY B0, `(.L_x_2448) ;  /* 0x0000004000007945 */ /* 0x000fe60003800000 */
[----:B------:R-:W0:Y:S01]  /*fc70*/  SYNCS.PHASECHK.TRANS64.TRYWAIT P0, [R0+URZ+0x16860], R3 ;  /* 0x01686003000075a7 */ /* 0x000e22000800017f */
[----:B--2---:R-:W-:Y:S01]  /*fc80*/  IMAD R6, R26, -0x80, R2 ;  /* 0xffffff801a067824 */ /* 0x004fe200078e0202 */
[----:B0-----:R-:W-:Y:S06]  /*fc90*/  @!P0 BRA `(.L_x_2449) ;  /* 0x0000004400888947 */ /* 0x001fec0003800000 */
.L_x_2567:
[----:B------:R-:W-:Y:S05]  /*fca0*/  BSYNC B0 ;  /* 0x0000000000007941 */ /* 0x000fea0003800000 */
.L_x_2448:
[----:B------:R-:W1:Y:S01]  /*fcb0*/  S2R R7, SR_TID.X ;  /* 0x0000000000077919 */ /* 0x000e620000002100 */
[----:B------:R-:W-:Y:S02]  /*fcc0*/  ULDC UR4, c[0x0][0x2f4] ;  /* 0x0000bd0000047ab9 */ /* 0x000fe40000000800 */
[----:B------:R-:W-:Y:S01]  /*fcd0*/  ISETP.GE.AND P0, PT, R28, UR4, PT ;  /* 0x000000041c007c0c */ /* 0x000fe2000bf06270 */
[----:B------:R-:W-:Y:S01]  /*fce0*/  UMOV UR4, 0xffffffff ;  /* 0xffffffff00047882 */ /* 0x000fe20000000000 */
[C---:B-1----:R-:W-:Y:S01]  /*fcf0*/  IMAD.SHL.U32 R2, R7.reuse, 0x8, RZ ;  /* 0x0000000807027824 */ /* 0x042fe200078e00ff */
[C---:B------:R-:W-:Y:S02]  /*fd00*/  SHF.L.U32 R4, R7.reuse, 0x3, RZ ;  /* 0x0000000307047819 */ /* 0x040fe400000006ff */
[----:B------:R-:W-:Y:S02]  /*fd10*/  LOP3.LUT R5, R7, 0x7f, RZ, 0xc0, !PT ;  /* 0x0000007f07057812 */ /* 0x000fe400078ec0ff */
[----:B------:R-:W-:-:S02]  /*fd20*/  LOP3.LUT R2, R2, 0x1f8, RZ, 0xc0, !PT ;  /* 0x000001f802027812 */ /* 0x000fc400078ec0ff */
        /* <DEDUP_REMOVED lines=49> */
[----:B------:R0:W1:Y:S02]  /*10040*/  SHFL.IDX PT, R14, R23, 0x7, 0x181f ;  /* 0x00f81f00170e7f89 */ /* 0x00006400000e0000 */
[----:B--2---:R-:W-:-:S07]  /*10050*/  IADD3.X R3, RZ, R8, RZ, P2, !PT ;  /* 0x00000008ff037210 */ /* 0x004fce00017fe4ff */
[----:B---3--:R0:W-:Y:S02]  /*10060*/  LDGSTS.E.BYPASS.LTC128B.128 [R4+0x3400], desc[UR52][R2.64], !P1 ;  /* 0x0340000002047fae */ /* 0x0081e4000c901d74 */
.L_x_2585:
        /* <DEDUP_REMOVED lines=9> */
.L_x_2451:
        /* <DEDUP_REMOVED lines=11> */
.L_x_2452:
[----:B------:R-:W-:Y:S01]  /*101b0*/  VIADD R25, R25, 0x1 ;  /* 0x0000000119197836 */ /* 0x000fe20000000000 */
[----:B------:R0:W-:Y:S04]  /*101c0*/  SYNCS.ARRIVE.TRANS64.A1T0 RZ, [R0+URZ+0x16850], RZ ;  /* 0x016850ff00ff79a7 */ /* 0x0001e8000810003f */
[----:B------:R-:W-:-:S04]  /*101d0*/  ISETP.NE.AND P0, PT, R25, 0x2, PT ;  /* 0x000000021900780c */ /* 0x000fc80003f05270 */
[----:B0-----:R-:W-:Y:S02]  /*101e0*/  SEL R0, RZ, 0x1, P0 ;  /* 0x00000001ff007807 */ /* 0x001fe40000000000 */
[----:B------:R-:W-:Y:S02]  /*101f0*/  SEL R25, R25, RZ, P0 ;  /* 0x000000ff19197207 */ /* 0x000fe40000000000 */
[----:B------:R-:W-:-:S07]  /*10200*/  LOP3.LUT R27, R27, R0, RZ, 0x3c, !PT ;  /* 0x000000001b1b7212 */ /* 0x000fce00078e3cff */
.L_x_2411:
[----:B------:R-:W-:Y:S05]  /*10210*/  BSYNC B7 ;  /* 0x0000000000077941 */ /* 0x000fea0003800000 */
.L_x_2409:
        /* <DEDUP_REMOVED lines=8> */
[----:B------:R-:W-:-:S05]  /*102a0*/  IMAD.U32 R22, RZ, RZ, UR4 ;  /* 0x00000004ff167e24 */ /* 0x000fca000f8e00ff */
[----:B------:R0:W1:Y:S01]  /*102b0*/  LDS.128 R16, [R22+0x168d0] ;  /* 0x0168d00016107984 */ /* 0x0000620000000c00 */
[----:B------:R-:W-:Y:S06]  /*102c0*/  BAR.ARV 0x4, 0x200 ;  /* 0x0108000000007b1d */ /* 0x000fec0000002000 */
[----:B------:R-:W-:Y:S05]  /*102d0*/  BRA `(.L_x_2454) ;  /* 0x0000000800cc7947 */ /* 0x000fea0003800000 */
.L_x_2453:
        /* <DEDUP_REMOVED lines=11> */
[----:B------:R-:W-:Y:S02]  /*10390*/  MOV R17, RZ ;  /* 0x000000ff00117202 */ /* 0x000fe40000000f00 */
[C---:B------:R-:W-:Y:S01]  /*103a0*/  ISETP.GE.U32.AND P2, PT, R8.reuse, 0x2, PT ;  /* 0x000000020800780c */ /* 0x040fe20003f46070 */
[----:B------:R-:W-:Y:S01]  /*103b0*/  SHFL.IDX PT, R0, R16, RZ, 0x1f ;  /* 0x00001fff10007589 */ /* 0x000fe200000e0000 */
[C---:B------:R-:W-:Y:S02]  /*103c0*/  ISETP.GE.U32.AND P3, PT, R8.reuse, 0x4, PT ;  /* 0x000000040800780c */ /* 0x040fe40003f66070 */
[C---:B------:R-:W-:Y:S02]  /*103d0*/  ISETP.GE.U32.AND P4, PT, R8.reuse, 0x8, PT ;  /* 0x000000080800780c */ /* 0x040fe40003f86070 */
[C---:B------:R-:W-:Y:S01]  /*103e0*/  ISETP.GE.U32.AND P5, PT, R8.reuse, 0x10, PT ;  /* 0x000000100800780c */ /* 0x040fe20003fa6070 */
[----:B--2---:R-:W-:Y:S01]  /*103f0*/  @!P1 IMAD.MOV.U32 R17, RZ, RZ, R2 ;  /* 0x000000ffff119224 */ /* 0x004fe200078e0002 */
[----:B------:R-:W-:-:S04]  /*10400*/  ISETP.NE.AND P1, PT, R8, RZ, PT ;  /* 0x000000ff0800720c */ /* 0x000fc80003f25270 */
[----:B------:R-:W0:Y:S02]  /*10410*/  SHFL.UP PT, R14, R17, 0x1, RZ ;  /* 0x04200000110e7989 */ /* 0x000e2400000e00ff */
[----:B0-----:R-:W-:-:S05]  /*10420*/  SEL R4, R14, RZ, P1 ;  /* 0x000000ff0e047207 */ /* 0x001fca0000800000 */
[----:B------:R-:W-:-:S05]  /*10430*/  IMAD.IADD R4, R17, 0x1, R4 ;  /* 0x0000000111047824 */ /* 0x000fca00078e0204 */
[----:B------:R-:W0:Y:S02]  /*10440*/  SHFL.UP PT, R14, R4, 0x2, RZ ;  /* 0x04400000040e7989 */ /* 0x000e2400000e00ff */
[----:B0-----:R-:W-:-:S05]  /*10450*/  SEL R5, R14, RZ, P2 ;  /* 0x000000ff0e057207 */ /* 0x001fca0001000000 */
[----:B------:R-:W-:Y:S02]  /*10460*/  IMAD.IADD R6, R4, 0x1, R5 ;  /* 0x0000000104067824 */ /* 0x000fe400078e0205 */
[----:B------:R-:W-:Y:S04]  /*10470*/  SHFL.IDX PT, R5, R16, 0x1, 0x1f ;  /* 0x00201f0010057f89 */ /* 0x000fe800000e0000 */
        /* <DEDUP_REMOVED lines=10> */
.L_x_2595:
[----:B------:R-:W-:Y:S02]  /*10520*/  ULDC UR4, c[0x0][0xc38] ;  /* 0x00030e0000047ab9 */ /* 0x000fe40000000800 */
[----:B------:R-:W-:-:S04]  /*10530*/  IMAD.U32 R4, RZ, RZ, UR4 ;  /* 0x00000004ff047e24 */ /* 0x000fc8000f8e00ff */
[----:B-1----:R-:W-:-:S04]  /*10540*/  IMAD R14, R14, R4, RZ ;  /* 0x000000040e0e7224 */ /* 0x002fc800078e02ff */
[----:B------:R-:W-:-:S05]  /*10550*/  IMAD.IADD R5, R5, 0x1, R14 ;  /* 0x0000000105057824 */ /* 0x000fca00078e020e */
[----:B------:R-:W-:-:S13]  /*10560*/  ISETP.GT.AND P6, PT, R5, R0, PT ;  /* 0x000000000500720c */ /* 0x000fda0003fc4270 */
[----:B------:R-:W-:Y:S05]  /*10570*/  @P6 BRA `(.L_x_2456) ;  /* 0x00000000009c6947 */ /* 0x000fea0003800000 */
.L_x_2461:
[----:B------:R-:W1:Y:S01]  /*10580*/  LDC R2, c[0x0][0xc3c] ;  /* 0x00030f00ff027b82 */ /* 0x000e620000000800 */
[----:B------:R-:W-:-:S05]  /*10590*/  VIADD R19, R19, 0x1f ;  /* 0x0000001f13137836 */ /* 0x000fca0000000000 */
[----:B-1----:R-:W-:-:S13]  /*105a0*/  ISETP.GE.AND P6, PT, R19, R2, PT ;  /* 0x000000021300720c */ /* 0x002fda0003fc6270 */
[----:B------:R-:W-:Y:S05]  /*105b0*/  @P6 BRA `(.L_x_2457) ;  /* 0x0000000400d06947 */ /* 0x000fea0003800000 */
[----:B0-----:R-:W0:Y:S01]  /*105c0*/  S2R R3, SR_TID.X ;  /* 0x0000000000037919 */ /* 0x001e220000002100 */
        /* <DEDUP_REMOVED lines=9> */
.L_x_2459:
[----:B------:R-:W-:Y:S05]  /*10660*/  BSYNC B0 ;  /* 0x0000000000007941 */ /* 0x000fea0003800000 */
.L_x_2458:
[----:B------:R-:W-:-:S03]  /*10670*/  UMOV UR4, 0xffffffff ;  /* 0xffffffff00047882 */ /* 0x000fc60000000000 */
[----:B------:R-:W-:Y:S05]  /*10680*/  BRA.DIV UR4, `(.L_x_2460) ;  /* 0x0000004a04847947 */ /* 0x000fea000b800000 */
[----:B-----5:R-:W1:Y:S02]  /*10690*/  SHFL.UP PT, R14, R17, 0x1, RZ ;  /* 0x04200000110e7989 */ /* 0x020e6400000e00ff */
[----:B-1----:R-:W-:-:S04]  /*106a0*/  SEL R14, R14, RZ, P1 ;  /* 0x000000ff0e0e7207 */ /* 0x002fc80000800000 */
        /* <DEDUP_REMOVED lines=14> */
.L_x_2603:
[----:B------:R-:W-:Y:S02]  /*10790*/  ULDC UR4, c[0x0][0xc38] ;  /* 0x00030e0000047ab9 */ /* 0x000fe40000000800 */
[----:B------:R-:W-:-:S04]  /*107a0*/  IMAD.U32 R4, RZ, RZ, UR4 ;  /* 0x00000004ff047e24 */ /* 0x000fc8000f8e00ff */
[----:B-1----:R-:W-:-:S05]  /*107b0*/  IMAD R14, R14, R4, RZ ;  /* 0x000000040e0e7224 */ /* 0x002fca00078e02ff */
[----:B------:R-:W-:-:S04]  /*107c0*/  IADD3 R5, R14, R5, RZ ;  /* 0x000000050e057210 */ /* 0x000fc80007ffe0ff */
[----:B------:R-:W-:-:S13]  /*107d0*/  ISETP.GT.AND P6, PT, R5, R0, PT ;  /* 0x000000000500720c */ /* 0x000fda0003fc4270 */
[----:B------:R-:W-:Y:S05]  /*107e0*/  @!P6 BRA `(.L_x_2461) ;  /* 0xfffffffc0064e947 */ /* 0x000fea000383ffff */
.L_x_2456:
        /* <DEDUP_REMOVED lines=8> */
.L_x_2607:
[----:B------:R-:W-:Y:S01]  /*10870*/  ISETP.NE.AND P0, PT, R2, RZ, PT ;  /* 0x000000ff0200720c */ /* 0x000fe20003f05270 */
[----:B------:R-:W-:-:S12]  /*10880*/  IMAD.MOV.U32 R14, RZ, RZ, RZ ;  /* 0x000000ffff0e7224 */ /* 0x000fd800078e00ff */
[----:B------:R-:W-:Y:S05]  /*10890*/  @!P0 BRA `(.L_x_2463) ;  /* 0x0000000000108947 */ /* 0x000fea0003800000 */
[----:B------:R-:W-:Y:S01]  /*108a0*/  UMOV UR4, 0xffffffff ;  /* 0xffffffff00047882 */ /* 0x000fe20000000000 */
[----:B------:R-:W-:Y:S02]  /*108b0*/  VIADD R12, R6, 0xffffffff ;  /* 0xffffffff060c7836 */ /* 0x000fe40000000000 */
[----:B------:R-:W-:Y:S05]  /*108c0*/  BRA.DIV UR4, `(.L_x_2464) ;  /* 0x0000004a04f87947 */ /* 0x000fea000b800000 */
[----:B------:R3:W4:Y:S02]  /*108d0*/  SHFL.IDX PT, R14, R3, R12, 0x1f ;  /* 0x00001f0c030e7589 */ /* 0x00072400000e0000 */
.L_x_2463:
[----:B0--3--:R-:W0:Y:S01]  /*108e0*/  LDC.64 R2, c[0x0][0xc90] ;  /* 0x00032400ff027b82 */ /* 0x009e220000000a00 */
[----:B------:R-:W-:-:S04]  /*108f0*/  IMAD.IADD R19, R6, 0x1, R19 ;  /* 0x0000000106137824 */ /* 0x000fc800078e0213 */
[----:B0-----:R-:W-:-:S05]  /*10900*/  IMAD.WIDE R2, R19, 0x4, R2 ;  /* 0x0000000413027825 */ /* 0x001fca00078e0202 */
[----:B-1----:R0:W2:Y:S01]  /*10910*/  LDG.E R6, desc[UR52][R2.64] ;  /* 0x0000003402067981 */ /* 0x0020a2000c1e1900 */
[----:B----4-:R-:W-:-:S04]  /*10920*/  IMAD R16, R14, R4, R16 ;  /* 0x000000040e107224 */ /* 0x010fc800078e0210 */
[----:B------:R-:W-:Y:S02]  /*10930*/  IMAD.IADD R0, R0, 0x1, -R16 ;  /* 0x0000000100007824 */ /* 0x000fe400078e0a10 */
[----:B0-----:R-:W-:Y:S02]  /*10940*/  IMAD.MOV.U32 R2, RZ, RZ, RZ ;  /* 0x000000ffff027224 */ /* 0x001fe400078e00ff */
[----:B--2---:R-:W-:-:S05]  /*10950*/  IMAD R5, R17, R6, RZ ;  /* 0x0000000611057224 */ /* 0x004fca00078e02ff */
[----:B------:R-:W-:-:S04]  /*10960*/  IABS R7, R5 ;  /* 0x0000000500077213 */ /* 0x000fc80000000000 */
[----:B------:R-:W0:Y:S08]  /*10970*/  I2F.RP R8, R7 ;  /* 0x0000000700087306 */ /* 0x000e300000209400 */
[----:B0-----:R-:W0:Y:S02]  /*10980*/  MUFU.RCP R8, R8 ;  /* 0x0000000800087308 */ /* 0x001e240000001000 */
[----:B0-----:R-:W-:Y:S01]  /*10990*/  VIADD R9, R8, 0xffffffe ;  /* 0x0ffffffe08097836 */ /* 0x001fe20000000000 */
[----:B------:R-:W-:-:S05]  /*109a0*/  IABS R8, R5 ;  /* 0x0000000500087213 */ /* 0x000fca0000000000 */
[----:B------:R-:W0:Y:S01]  /*109b0*/  F2I.FTZ.U32.TRUNC.NTZ R3, R9 ;  /* 0x0000000900037305 */ /* 0x000e22000021f000 */
[----:B------:R-:W-:Y:S01]  /*109c0*/  IMAD.MOV R8, RZ, RZ, -R8 ;  /* 0x000000ffff087224 */ /* 0x000fe200078e0a08 */
[----:B0-----:R-:W-:-:S05]  /*109d0*/  IADD3 R10, RZ, -R3, RZ ;  /* 0x80000003ff0a7210 */ /* 0x001fca0007ffe0ff */
        /* <DEDUP_REMOVED lines=12> */
[----:B------:R-:W-:-:S06]  /*10aa0*/  @P0 IADD3 R9, R9, 0x1, RZ ;  /* 0x0000000109090810 */ /* 0x000fcc0007ffe0ff */
        /* <DEDUP_REMOVED lines=13> */
[----:B0-----:R-:W-:Y:S01]  /*10b80*/  MOV R2, RZ ;  /* 0x000000ff00027202 */ /* 0x001fe20000000f00 */
[----:B-1----:R-:W-:-:S04]  /*10b90*/  IMAD.MOV R5, RZ, RZ, -R3 ;  /* 0x000000ffff057224 */ /* 0x002fc800078e0a03 */
[----:B------:R-:W-:-:S04]  /*10ba0*/  IMAD R5, R5, R6, RZ ;  /* 0x0000000605057224 */ /* 0x000fc800078e02ff */
[----:B------:R-:W-:Y:S01]  /*10bb0*/  IMAD.HI.U32 R3, R3, R5, R2 ;  /* 0x0000000503037227 */ /* 0x000fe200078e0002 */
[-C--:B------:R-:W-:Y:S02]  /*10bc0*/  IABS R5, R4.reuse ;  /* 0x0000000400057213 */ /* 0x080fe40000000000 */
[C---:B------:R-:W-:Y:S02]  /*10bd0*/  LOP3.LUT R2, R0.reuse, R4, RZ, 0x3c, !PT ;  /* 0x0000000400027212 */ /* 0x040fe400078e3cff */
[----:B------:R-:W-:Y:S01]  /*10be0*/  IADD3 R0, R0, R7, RZ ;  /* 0x0000000700007210 */ /* 0x000fe20007ffe0ff */
        /* <DEDUP_REMOVED lines=17> */
.L_x_2457:
[----:B------:R-:W-:Y:S01]  /*10d00*/  UMOV UR4, URZ ;  /* 0x0000003f00047c82 */ /* 0x000fe20008000000 */
[----:B------:R-:W-:Y:S01]  /*10d10*/  UMOV UR5, URZ ;  /* 0x0000003f00057c82 */ /* 0x000fe20008000000 */
[----:B------:R-:W-:Y:S01]  /*10d20*/  ULDC UR6, c[0x0][0xc3c] ;  /* 0x00030f0000067ab9 */ /* 0x000fe20000000800 */
[----:B------:R-:W-:Y:S01]  /*10d30*/  IMAD.MOV.U32 R16, RZ, RZ, R0 ;  /* 0x000000ffff107224 */ /* 0x000fe200078e0000 */
[----:B------:R-:W-:Y:S01]  /*10d40*/  MOV R19, UR6 ;  /* 0x0000000600137c02 */ /* 0x000fe20008000f00 */
[----:B------:R-:W-:Y:S02]  /*10d50*/  IMAD.U32 R17, RZ, RZ, UR4 ;  /* 0x00000004ff117e24 */ /* 0x000fe4000f8e00ff */
[----:B------:R-:W-:-:S07]  /*10d60*/  IMAD.U32 R18, RZ, RZ, UR5 ;  /* 0x00000005ff127e24 */ /* 0x000fce000f8e00ff */
.L_x_2465:
        /* <DEDUP_REMOVED lines=10> */
.L_x_2454:
[----:B------:R-:W-:Y:S02]  /*10e10*/  ULDC UR4, c[0x0][0xc3c] ;  /* 0x00030f0000047ab9 */ /* 0x000fe40000000800 */
[----:B-1----:R-:W-:-:S13]  /*10e20*/  ISETP.GE.AND P0, PT, R19, UR4, PT ;  /* 0x0000000413007c0c */ /* 0x002fda000bf06270 */
[----:B------:R-:W-:Y:S05]  /*10e30*/  @!P0 BRA `(.L_x_2466) ;  /* 0xffffffb000f88947 */ /* 0x000fea000383ffff */
[----:B------:R-:W-:Y:S05]  /*10e40*/  BSYNC B8 ;  /* 0x0000000000087941 */ /* 0x000fea0003800000 */
.L_x_2405:
        /* <DEDUP_REMOVED lines=12> */
.L_x_2610:
[----:B------:R-:W-:Y:S05]  /*10f10*/  BSYNC B0 ;  /* 0x0000000000007941 */ /* 0x000fea0003800000 */
.L_x_2467:
[----:B------:R-:W-:-:S03]  /*10f20*/  UMOV UR4, 0xffffffff ;  /* 0xffffffff00047882 */ /* 0x000fc60000000000 */
[----:B------:R-:W-:Y:S05]  /*10f30*/  BRA.DIV UR4, `(.L_x_2469) ;  /* 0x0000004604947947 */ /* 0x000fea000b800000 */
[----:B0-----:R-:W0:Y:S02]  /*10f40*/  S2R R0, SR_TID.X ;  /* 0x0000000000007919 */ /* 0x001e240000002100 */
[----:B0-----:R-:W-:-:S04]  /*10f50*/  SHF.R.U32.HI R0, RZ, 0x5, R0 ;  /* 0x00000005ff007819 */ /* 0x001fc80000011600 */
[----:B------:R-:W-:-:S05]  /*10f60*/  LOP3.LUT R0, R0, 0x3, RZ, 0xc0, !PT ;  /* 0x0000000300007812 */ /* 0x000fca00078ec0ff */
[----:B------:R0:W1:Y:S02]  /*10f70*/  SHFL.IDX PT, R14, R0, RZ, 0x1f ;  /* 0x00001fff000e7589 */ /* 0x00006400000e0000 */
.L_x_2613:
[----:B-1----:R-:W-:Y:S01]  /*10f80*/  ISETP.NE.AND P0, PT, R14, RZ, PT ;  /* 0x000000ff0e00720c */ /* 0x002fe20003f05270 */
[----:B------:R-:W-:-:S12]  /*10f90*/  BSSY B0, `(.L_x_2470) ;  /* 0x0000024000007945 */ /* 0x000fd80003800000 */
[----:B------:R-:W-:Y:S05]  /*10fa0*/  @P0 BRA `(.L_x_2471) ;  /* 0x0000000000880947 */ /* 0x000fea0003800000 */
[----:B------:R-:W-:-:S03]  /*10fb0*/  UMOV UR4, 0xffffffff ;  /* 0xffffffff00047882 */ /* 0x000fc60000000000 */
[----:B------:R-:W-:Y:S05]  /*10fc0*/  BRA.DIV UR4, `(.L_x_2472) ;  /* 0x0000004604a47947 */ /* 0x000fea000b800000 */
[----:B------:R-:W-:-:S13]  /*10fd0*/  ELECT P6, URZ, PT ;  /* 0x00000000003f782f */ /* 0x000fda00038c0000 */
.L_x_2616:
[----:B------:R-:W-:Y:S05]  /*10fe0*/  @!P6 BRA `(.L_x_2471) ;  /* 0x000000000078e947 */ /* 0x000fea0003800000 */
[----:B------:R-:W-:-:S06]  /*10ff0*/  ULOP3.LUT UR4, UR38, 0x2, URZ, 0xfc, !UPT ;  /* 0x0000000226047892 */ /* 0x000fcc000f8efc3f */
[----:B0-----:R-:W-:-:S05]  /*11000*/  IMAD.U32 R0, RZ, RZ, UR4 ;  /* 0x00000004ff007e24 */ /* 0x001fca000f8e00ff */
[----:B------:R-:W-:-:S13]  /*11010*/  ISETP.NE.AND P0, PT, R0, 0x3, PT ;  /* 0x000000030000780c */ /* 0x000fda0003f05270 */
[----:B------:R-:W-:Y:S05]  /*11020*/  @!P0 BRA `(.L_x_2473) ;  /* 0x0000000000048947 */ /* 0x000fea0003800000 */
[----:B------:R-:W-:Y:S01]  /*11030*/  BPT.TRAP 0x1 ;  /* 0x000000040000795c */ /* 0x000fe20000300000 */
.L_x_2473:
[----:B------:R-:W-:Y:S01]  /*11040*/  IMAD R3, R25, 0x8, R5 ;  /* 0x0000000819037824 */ /* 0x000fe200078e0205 */
[----:B------:R-:W-:Y:S01]  /*11050*/  SHF.L.U32 R2, R27, 0x1f, RZ ;  /* 0x0000001f1b027819 */ /* 0x000fe200000006ff */
[----:B------:R-:W-:-:S03]  /*11060*/  VIADD R25, R25, 0x1 ;  /* 0x0000000119197836 */ /* 0x000fc60000000000 */
[----:B------:R-:W0:Y:S02]  /*11070*/  SYNCS.PHASECHK.TRANS64.TRYWAIT P1, [R3+URZ+0x16840], R2 ;  /* 0x01684002030075a7 */ /* 0x000e24000802017f */
[----:B------:R-:W-:-:S04]  /*11080*/  ISETP.NE.AND P2, PT, R25, 0x2, PT ;  /* 0x000000021900780c */ /* 0x000fc80003f45270 */
[----:B------:R-:W-:Y:S01]  /*11090*/  SEL R0, RZ, 0x1, P2 ;  /* 0x00000001ff007807 */ /* 0x000fe20001000000 */
[----:B0-----:R-:W-:Y:S08]  /*110a0*/  @!P1 BRA `(.L_x_2474) ;  /* 0x00000044008c9947 */ /* 0x001ff00003800000 */
.L_x_2617:
[----:B------:R-:W-:Y:S02]  /*110b0*/  SEL R25, R25, RZ, P2 ;  /* 0x000000ff19197207 */ /* 0x000fe40001000000 */
[----:B------:R-:W-:Y:S01]  /*110c0*/  LOP3.LUT R0, R27, R0, RZ, 0x3c, !PT ;  /* 0x000000001b007212 */ /* 0x000fe200078e3cff */
[----:B------:R-:W-:Y:S06]  /*110d0*/  @!P0 BRA `(.L_x_2475) ;  /* 0x0000000000048947 */ /* 0x000fec0003800000 */
[----:B------:R-:W-:Y:S01]  /*110e0*/  BPT.TRAP 0x1 ;  /* 0x000000040000795c */ /* 0x000fe20000300000 */
.L_x_2475:
[----:B------:R-:W-:Y:S02]  /*110f0*/  LEA R25, R25, R5, 0x3 ;  /* 0x0000000519197211 */ /* 0x000fe400078e18ff */
[----:B------:R-:W-:-:S04]  /*11100*/  SHF.L.U32 R0, R0, 0x1f, RZ ;  /* 0x0000001f00007819 */ /* 0x000fc800000006ff */
[----:B------:R-:W1:Y:S02]  /*11110*/  SYNCS.PHASECHK.TRANS64.TRYWAIT P1, [R25+URZ+0x16840], R0 ;  /* 0x01684000190075a7 */ /* 0x000e64000802017f */
[----:B-1----:R-:W-:Y:S05]  /*11120*/  @!P1 BRA `(.L_x_2476) ;  /* 0x0000004400809947 */ /* 0x002fea0003800000 */
.L_x_2618:
[----:B------:R-:W-:Y:S05]  /*11130*/  @!P0 BRA `(.L_x_2477) ;  /* 0x0000000000048947 */ /* 0x000fea0003800000 */
[----:B------:R-:W-:Y:S01]  /*11140*/  BPT.TRAP 0x1 ;  /* 0x000000040000795c */ /* 0x000fe20000300000 */
.L_x_2477:
[----:B------:R-:W3:Y:S02]  /*11150*/  SYNCS.PHASECHK.TRANS64.TRYWAIT P1, [R3+URZ+0x16860], R2 ;  /* 0x01686002030075a7 */ /* 0x000ee4000802017f */
[----:B---3--:R-:W-:Y:S05]  /*11160*/  @!P1 BRA `(.L_x_2478) ;  /* 0x0000004400849947 */ /* 0x008fea0003800000 */
.L_x_2619:
[----:B------:R-:W-:Y:S05]  /*11170*/  @!P0 BRA `(.L_x_2479) ;  /* 0x0000000000048947 */ /* 0x000fea0003800000 */
[----:B------:R-:W-:Y:S01]  /*11180*/  BPT.TRAP 0x1 ;  /* 0x000000040000795c */ /* 0x000fe20000300000 */
.L_x_2479:
[----:B----4-:R4:W0:Y:S02]  /*11190*/  SYNCS.PHASECHK.TRANS64.TRYWAIT P0, [R25+URZ+0x16860], R0 ;  /* 0x01686000190075a7 */ /* 0x010824000800017f */
[----:B0-----:R-:W-:Y:S05]  /*111a0*/  @!P0 NANOSLEEP.SYNCS 0x989680 ;  /* 0x009896800000895d */ /* 0x001fea0003900000 */
[----:B------:R-:W0:Y:S02]  /*111b0*/  @!P0 SYNCS.PHASECHK.TRANS64 P0, [R25+URZ+0x16860], R0 ;  /* 0x01686000190085a7 */ /* 0x000e24000800007f */
[----:B0-----:R-:W-:Y:S05]  /*111c0*/  @!P0 BRA `(.L_x_2479) ;  /* 0xfffffffc00f08947 */ /* 0x001fea000383ffff */
.L_x_2471:
[----:B------:R-:W-:Y:S05]  /*111d0*/  BSYNC B0 ;  /* 0x0000000000007941 */ /* 0x000fea0003800000 */
.L_x_2470:
[----:B------:R-:W-:Y:S05]  /*111e0*/  EXIT ;  /* 0x000000000000794d */ /* 0x000fea0003800000 */
.L_x_2353:
[----:B0-----:R-:W-:-:S04]  /*111f0*/  IMAD.U32 R3, RZ, RZ, UR45 ;  /* 0x0000002dff037e24 */ /* 0x001fc8000f8e00ff */
[----:B------:R0:W1:Y:S03]  /*11200*/  SYNCS.PHASECHK.TRANS64.TRYWAIT P1, [R3+URZ+0x16800], R0 ;  /* 0x01680000030075a7 */ /* 0x000066000802017f */
[----:B-1----:R-:W-:Y:S05]  /*11210*/  @!P1 NANOSLEEP.SYNCS 0x989680 ;  /* 0x009896800000995d */ /* 0x002fea0003900000 */
[----:B------:R-:W1:Y:S02]  /*11220*/  @!P1 SYNCS.PHASECHK.TRANS64 P1, [R3+URZ+0x16800], R0 ;  /* 0x01680000030095a7 */ /* 0x000e64000802007f */
[----:B-1----:R-:W-:Y:S05]  /*11230*/  @!P1 BRA `(.L_x_2353) ;  /* 0xfffffffc00ec9947 */ /* 0x002fea000383ffff */
[----:B------:R-:W-:Y:S05]  /*11240*/  BRA `(.L_x_2480) ;  /* 0xffffff0400287947 */ /* 0x000fea000383ffff */
.L_x_2357:
[----:B-1----:R1:W2:Y:S02]  /*11250*/  SYNCS.PHASECHK.TRANS64.TRYWAIT P1, [R0+URZ+0x16830], R3 ;  /* 0x01683003000075a7 */ /* 0x0022a4000802017f */
[----:B--2---:R-:W-:Y:S05]  /*11260*/  @!P1 NANOSLEEP.SYNCS 0x989680 ;  /* 0x009896800000995d */ /* 0x004fea0003900000 */
[----:B------:R-:W2:Y:S02]  /*11270*/  @!P1 SYNCS.PHASECHK.TRANS64 P1, [R0+URZ+0x16830], R3 ;  /* 0x01683003000095a7 */ /* 0x000ea4000802007f */
[----:B--2---:R-:W-:Y:S05]  /*11280*/  @!P1 BRA `(.L_x_2357) ;  /* 0xfffffffc00f09947 */ /* 0x004fea000383ffff */
[----:B------:R-:W-:Y:S05]  /*11290*/  BRA `(.L_x_2356) ;  /* 0xffffff0400447947 */ /* 0x000fea000383ffff */
.L_x_2363:
[----:B-1----:R-:W-:-:S04]  /*112a0*/  IMAD.U32 R6, RZ, RZ, UR6 ;  /* 0x00000006ff067e24 */ /* 0x002fc8000f8e00ff */
[----:B------:R1:W2:Y:S03]  /*112b0*/  SYNCS.PHASECHK.TRANS64.TRYWAIT P1, [R6+URZ+0x16830], R5 ;  /* 0x01683005060075a7 */ /* 0x0002a6000802017f */
[----:B--2---:R-:W-:Y:S05]  /*112c0*/  @!P1 NANOSLEEP.SYNCS 0x989680 ;  /* 0x009896800000995d */ /* 0x004fea0003900000 */
[----:B------:R-:W2:Y:S02]  /*112d0*/  @!P1 SYNCS.PHASECHK.TRANS64 P1, [R6+URZ+0x16830], R5 ;  /* 0x01683005060095a7 */ /* 0x000ea4000802007f */
[----:B--2---:R-:W-:Y:S05]  /*112e0*/  @!P1 BRA `(.L_x_2363) ;  /* 0xfffffffc00ec9947 */ /* 0x004fea000383ffff */
[----:B------:R-:W-:Y:S05]  /*112f0*/  BRA `(.L_x_2360) ;  /* 0xffffff2c00b47947 */ /* 0x000fea000383ffff */
.L_x_2367:
[----:B-1----:R-:W-:-:S04]  /*11300*/  IMAD.U32 R6, RZ, RZ, UR6 ;  /* 0x00000006ff067e24 */ /* 0x002fc8000f8e00ff */
[----:B------:R1:W2:Y:S03]  /*11310*/  SYNCS.PHASECHK.TRANS64.TRYWAIT P1, [R6+URZ+0x16850], R5 ;  /* 0x01685005060075a7 */ /* 0x0002a6000802017f */
[----:B--2---:R-:W-:Y:S05]  /*11320*/  @!P1 NANOSLEEP.SYNCS 0x989680 ;  /* 0x009896800000995d */ /* 0x004fea0003900000 */
[----:B------:R-:W2:Y:S02]  /*11330*/  @!P1 SYNCS.PHASECHK.TRANS64 P1, [R6+URZ+0x16850], R5 ;  /* 0x01685005060095a7 */ /* 0x000ea4000802007f */
[----:B--2---:R-:W-:Y:S05]  /*11340*/  @!P1 BRA `(.L_x_2367) ;  /* 0xfffffffc00ec9947 */ /* 0x004fea000383ffff */
[----:B------:R-:W-:Y:S05]  /*11350*/  BRA `(.L_x_2364) ;  /* 0xffffff3000307947 */ /* 0x000fea000383ffff */
.L_x_2375:
[----:B-1----:R-:W-:-:S04]  /*11360*/  IMAD.U32 R6, RZ, RZ, UR6 ;  /* 0x00000006ff067e24 */ /* 0x002fc8000f8e00ff */
[----:B------:R1:W2:Y:S03]  /*11370*/  SYNCS.PHASECHK.TRANS64.TRYWAIT P1, [R6+URZ+0x16830], R5 ;  /* 0x01683005060075a7 */ /* 0x0002a6000802017f */
[----:B--2---:R-:W-:Y:S05]  /*11380*/  @!P1 NANOSLEEP.SYNCS 0x989680 ;  /* 0x009896800000995d */ /* 0x004fea0003900000 */
[----:B------:R-:W2:Y:S02]  /*11390*/  @!P1 SYNCS.PHASECHK.TRANS64 P1, [R6+URZ+0x16830], R5 ;  /* 0x01683005060095a7 */ /* 0x000ea4000802007f */
[----:B--2---:R-:W-:Y:S05]  /*113a0*/  @!P1 BRA `(.L_x_2375) ;  /* 0xfffffffc00ec9947 */ /* 0x004fea000383ffff */
[----:B------:R-:W-:Y:S05]  /*113b0*/  BRA `(.L_x_2372) ;  /* 0xffffff5c003c7947 */ /* 0x000fea000383ffff */
.L_x_2379:
[----:B-1----:R-:W-:-:S04]  /*113c0*/  IMAD.U32 R6, RZ, RZ, UR6 ;  /* 0x00000006ff067e24 */ /* 0x002fc8000f8e00ff */
[----:B------:R1:W2:Y:S03]  /*113d0*/  SYNCS.PHASECHK.TRANS64.TRYWAIT P1, [R6+URZ+0x16850], R5 ;  /* 0x01685005060075a7 */ /* 0x0002a6000802017f */
[----:B--2---:R-:W-:Y:S05]  /*113e0*/  @!P1 NANOSLEEP.SYNCS 0x989680 ;  /* 0x009896800000995d */ /* 0x004fea0003900000 */
[----:B------:R-:W2:Y:S02]  /*113f0*/  @!P1 SYNCS.PHASECHK.TRANS64 P1, [R6+URZ+0x16850], R5 ;  /* 0x01685005060095a7 */ /* 0x000ea4000802007f */
[----:B--2---:R-:W-:Y:S05]  /*11400*/  @!P1 BRA `(.L_x_2379) ;  /* 0xfffffffc00ec9947 */ /* 0x004fea000383ffff */
[----:B------:R-:W-:Y:S05]  /*11410*/  BRA `(.L_x_2376) ;  /* 0xffffff5c00ac7947 */ /* 0x000fea000383ffff */
.L_x_2386:
[----:B-1----:R-:W-:-:S04]  /*11420*/  MOV R4, UR5 ;  /* 0x0000000500047c02 */ /* 0x002fc80008000f00 */
[----:B------:R1:W2:Y:S03]  /*11430*/  SYNCS.PHASECHK.TRANS64.TRYWAIT P1, [R4+URZ+0x16850], R3 ;  /* 0x01685003040075a7 */ /* 0x0002a6000802017f */
[----:B--2---:R-:W-:Y:S05]  /*11440*/  @!P1 NANOSLEEP.SYNCS 0x989680 ;  /* 0x009896800000995d */ /* 0x004fea0003900000 */
[----:B------:R-:W2:Y:S02]  /*11450*/  @!P1 SYNCS.PHASECHK.TRANS64 P1, [R4+URZ+0x16850], R3 ;  /* 0x01685003040095a7 */ /* 0x000ea4000802007f */
[----:B--2---:R-:W-:Y:S05]  /*11460*/  @!P1 BRA `(.L_x_2386) ;  /* 0xfffffffc00ec9947 */ /* 0x004fea000383ffff */
[----:B------:R-:W-:Y:S05]  /*11470*/  BRA `(.L_x_2385) ;  /* 0xffffff80001c7947 */ /* 0x000fea000383ffff */
.L_x_2417:
        /* <DEDUP_REMOVED lines=11> */
.L_x_2482:
[----:B------:R-:W-:Y:S05]  /*11530*/  BSYNC B0 ;  /* 0x0000000000007941 */ /* 0x000fea0003800000 */
.L_x_2481:
[----:B------:R-:W-:Y:S05]  /*11540*/  BRA `(.L_x_2483) ;  /* 0xffffffb800c47947 */ /* 0x000fea000383ffff */
.L_x_2420:
[----:B0-----:R0:W2:Y:S02]  /*11550*/  SYNCS.PHASECHK.TRANS64.TRYWAIT P0, [R3+URZ+0x16840], R4 ;  /* 0x01684004030075a7 */ /* 0x0010a4000800017f */
[----:B--2---:R-:W-:Y:S05]  /*11560*/  @!P0 NANOSLEEP.SYNCS 0x989680 ;  /* 0x009896800000895d */ /* 0x004fea0003900000 */
[----:B------:R-:W2:Y:S02]  /*11570*/  @!P0 SYNCS.PHASECHK.TRANS64 P0, [R3+URZ+0x16840], R4 ;  /* 0x01684004030085a7 */ /* 0x000ea4000800007f */
[----:B--2---:R-:W-:Y:S05]  /*11580*/  @!P0 BRA `(.L_x_2420) ;  /* 0xfffffffc00f08947 */ /* 0x004fea000383ffff */
[----:B------:R-:W-:Y:S05]  /*11590*/  BRA `(.L_x_2484) ;  /* 0xffffffbc00247947 */ /* 0x000fea000383ffff */
.L_x_2421:
        /* <DEDUP_REMOVED lines=8> */
.L_x_2486:
[----:B------:R-:W-:Y:S05]  /*11620*/  BSYNC B0 ;  /* 0x0000000000007941 */ /* 0x000fea0003800000 */
.L_x_2485:
[----:B------:R-:W-:Y:S01]  /*11630*/  IMAD.MOV.U32 R13, RZ, RZ, R0 ;  /* 0x000000ffff0d7224 */ /* 0x000fe200078e0000 */
[----:B------:R-:W-:Y:S01]  /*11640*/  MOV R11, 0x181f ;  /* 0x0000181f000b7802 */ /* 0x000fe20000000f00 */
[----:B------:R-:W-:Y:S02]  /*11650*/  IMAD.MOV.U32 R12, RZ, RZ, RZ ;  /* 0x000000ffff0c7224 */ /* 0x000fe400078e00ff */
[----:B------:R-:W-:Y:S02]  /*11660*/  IMAD.MOV.U32 R15, RZ, RZ, -0x1 ;  /* 0xffffffffff0f7424 */ /* 0x000fe400078e00ff */
[----:B------:R-:W-:Y:S02]  /*11670*/  IMAD.MOV.U32 R6, RZ, RZ, R14 ;  /* 0x000000ffff067224 */ /* 0x000fe400078e000e */
[----:B------:R-:W-:-:S07]  /*11680*/  @P0 IMAD R8, R5, 0x2, R22 ;  /* 0x0000000205080824 */ /* 0x000fce00078e0216 */
[----:B------:R-:W-:Y:S05]  /*11690*/  WARPSYNC.COLLECTIVE R15, `(.L_x_2487) ;  /* 0x000000000f087348 */ /* 0x000fea0003c00000 */
[----:B------:R0:W1:Y:S02]  /*116a0*/  SHFL.IDX P6, R14, R13, R12, R11 ;  /* 0x0000000c0d0e7389 */ /* 0x00006400000c000b */
[----:B01----:R-:W-:Y:S01]  /*116b0*/  ENDCOLLECTIVE ;  /* 0x000000000000791b */ /* 0x003fe20003800000 */
.L_x_2487:
[----:B------:R-:W-:Y:S01]  /*116c0*/  IMAD.MOV.U32 R13, RZ, RZ, R2 ;  /* 0x000000ffff0d7224 */ /* 0x000fe200078e0002 */
[----:B------:R-:W-:Y:S01]  /*116d0*/  MOV R12, 0x1 ;  /* 0x00000001000c7802 */ /* 0x000fe20000000f00 */
[----:B------:R-:W-:-:S07]  /*116e0*/  IMAD.MOV.U32 R7, RZ, RZ, R14 ;  /* 0x000000ffff077224 */ /* 0x000fce00078e000e */
[----:B------:R-:W-:Y:S05]  /*116f0*/  WARPSYNC.COLLECTIVE R15, `(.L_x_2488) ;  /* 0x000000000f087348 */ /* 0x000fea0003c00000 */
[----:B------:R0:W1:Y:S02]  /*11700*/  SHFL.IDX P6, R14, R13, R12, R11 ;  /* 0x0000000c0d0e7389 */ /* 0x00006400000c000b */
[----:B01----:R-:W-:Y:S01]  /*11710*/  ENDCOLLECTIVE ;  /* 0x000000000000791b */ /* 0x003fe20003800000 */
.L_x_2488:
        /* <DEDUP_REMOVED lines=15> */
.L_x_2489:
[----:B------:R-:W-:Y:S01]  /*11810*/  @P1 IMAD R8, R5, 0x2, R22 ;  /* 0x0000000205081824 */ /* 0x000fe200078e0216 */
[----:B------:R-:W-:Y:S01]  /*11820*/  MOV R13, R2 ;  /* 0x00000002000d7202 */ /* 0x000fe20000000f00 */
[----:B------:R-:W-:Y:S02]  /*11830*/  IMAD.MOV.U32 R12, RZ, RZ, 0x2 ;  /* 0x00000002ff0c7424 */ /* 0x000fe400078e00ff */
[----:B------:R-:W-:-:S07]  /*11840*/  IMAD.MOV.U32 R7, RZ, RZ, R14 ;  /* 0x000000ffff077224 */ /* 0x000fce00078e000e */
[----:B------:R-:W-:Y:S05]  /*11850*/  WARPSYNC.COLLECTIVE R15, `(.L_x_2490) ;  /* 0x000000000f087348 */ /* 0x000fea0003c00000 */
[----:B------:R0:W1:Y:S02]  /*11860*/  SHFL.IDX P6, R14, R13, R12, R11 ;  /* 0x0000000c0d0e7389 */ /* 0x00006400000c000b */
[----:B01----:R-:W-:Y:S01]  /*11870*/  ENDCOLLECTIVE ;  /* 0x000000000000791b */ /* 0x003fe20003800000 */
.L_x_2490:
        /* <DEDUP_REMOVED lines=15> */
.L_x_2491:
[----:B------:R-:W-:Y:S01]  /*11970*/  @P1 LEA R8, R5, R22, 0x1 ;  /* 0x0000001605081211 */ /* 0x000fe200078e08ff */
[----:B------:R-:W-:Y:S02]  /*11980*/  IMAD.MOV.U32 R13, RZ, RZ, R2 ;  /* 0x000000ffff0d7224 */ /* 0x000fe400078e0002 */
[----:B------:R-:W-:Y:S02]  /*11990*/  IMAD.MOV.U32 R12, RZ, RZ, 0x3 ;  /* 0x00000003ff0c7424 */ /* 0x000fe400078e00ff */
[----:B------:R-:W-:-:S07]  /*119a0*/  IMAD.MOV.U32 R7, RZ, RZ, R14 ;  /* 0x000000ffff077224 */ /* 0x000fce00078e000e */
[----:B------:R-:W-:Y:S05]  /*119b0*/  WARPSYNC.COLLECTIVE R15, `(.L_x_2492) ;  /* 0x000000000f087348 */ /* 0x000fea0003c00000 */
[----:B------:R0:W1:Y:S02]  /*119c0*/  SHFL.IDX P6, R14, R13, R12, R11 ;  /* 0x0000000c0d0e7389 */ /* 0x00006400000c000b */
[----:B01----:R-:W-:Y:S01]  /*119d0*/  ENDCOLLECTIVE ;  /* 0x000000000000791b */ /* 0x003fe20003800000 */
.L_x_2492:
        /* <DEDUP_REMOVED lines=15> */
.L_x_2493:
[----:B------:R-:W-:Y:S02]  /*11ad0*/  @P1 IMAD R8, R5, 0x2, R22 ;  /* 0x0000000205081824 */ /* 0x000fe400078e0216 */
[----:B------:R-:W-:Y:S02]  /*11ae0*/  IMAD.MOV.U32 R13, RZ, RZ, R2 ;  /* 0x000000ffff0d7224 */ /* 0x000fe400078e0002 */
[----:B------:R-:W-:Y:S02]  /*11af0*/  IMAD.MOV.U32 R12, RZ, RZ, 0x4 ;  /* 0x00000004ff0c7424 */ /* 0x000fe400078e00ff */
[----:B------:R-:W-:-:S07]  /*11b00*/  IMAD.MOV.U32 R7, RZ, RZ, R14 ;  /* 0x000000ffff077224 */ /* 0x000fce00078e000e */
[----:B------:R-:W-:Y:S05]  /*11b10*/  WARPSYNC.COLLECTIVE R15, `(.L_x_2494) ;  /* 0x000000000f087348 */ /* 0x000fea0003c00000 */
[----:B------:R0:W1:Y:S02]  /*11b20*/  SHFL.IDX P6, R14, R13, R12, R11 ;  /* 0x0000000c0d0e7389 */ /* 0x00006400000c000b */
[----:B01----:R-:W-:Y:S01]  /*11b30*/  ENDCOLLECTIVE ;  /* 0x000000000000791b */ /* 0x003fe20003800000 */
.L_x_2494:
        /* <DEDUP_REMOVED lines=15> */
.L_x_2495:
[----:B------:R-:W-:Y:S02]  /*11c30*/  @P1 IMAD R8, R5, 0x2, R22 ;  /* 0x0000000205081824 */ /* 0x000fe400078e0216 */
[----:B------:R-:W-:Y:S02]  /*11c40*/  IMAD.MOV.U32 R13, RZ, RZ, R2 ;  /* 0x000000ffff0d7224 */ /* 0x000fe400078e0002 */
[----:B------:R-:W-:Y:S01]  /*11c50*/  IMAD.MOV.U32 R12, RZ, RZ, 0x5 ;  /* 0x00000005ff0c7424 */ /* 0x000fe200078e00ff */
[----:B------:R-:W-:-:S07]  /*11c60*/  MOV R7, R14 ;  /* 0x0000000e00077202 */ /* 0x000fce0000000f00 */
[----:B------:R-:W-:Y:S05]  /*11c70*/  WARPSYNC.COLLECTIVE R15, `(.L_x_2496) ;  /* 0x000000000f087348 */ /* 0x000fea0003c00000 */
[----:B------:R0:W1:Y:S02]  /*11c80*/  SHFL.IDX P6, R14, R13, R12, R11 ;  /* 0x0000000c0d0e7389 */ /* 0x00006400000c000b */
[----:B01----:R-:W-:Y:S01]  /*11c90*/  ENDCOLLECTIVE ;  /* 0x000000000000791b */ /* 0x003fe20003800000 */
.L_x_2496:
        /* <DEDUP_REMOVED lines=15> */
.L_x_2497:
[----:B------:R-:W-:Y:S01]  /*11d90*/  @P1 IMAD R8, R5, 0x2, R22 ;  /* 0x0000000205081824 */ /* 0x000fe200078e0216 */
[----:B------:R-:W-:Y:S01]  /*11da0*/  MOV R13, R2 ;  /* 0x00000002000d7202 */ /* 0x000fe20000000f00 */
[----:B------:R-:W-:Y:S02]  /*11db0*/  IMAD.MOV.U32 R12, RZ, RZ, 0x6 ;  /* 0x00000006ff0c7424 */ /* 0x000fe400078e00ff */
[----:B------:R-:W-:-:S07]  /*11dc0*/  IMAD.MOV.U32 R7, RZ, RZ, R14 ;  /* 0x000000ffff077224 */ /* 0x000fce00078e000e */
[----:B------:R-:W-:Y:S05]  /*11dd0*/  WARPSYNC.COLLECTIVE R15, `(.L_x_2498) ;  /* 0x000000000f087348 */ /* 0x000fea0003c00000 */
[----:B------:R0:W1:Y:S02]  /*11de0*/  SHFL.IDX P6, R14, R13, R12, R11 ;  /* 0x0000000c0d0e7389 */ /* 0x00006400000c000b */
[----:B01----:R-:W-:Y:S01]  /*11df0*/  ENDCOLLECTIVE ;  /* 0x000000000000791b */ /* 0x003fe20003800000 */
.L_x_2498:
        /* <DEDUP_REMOVED lines=15> */
.L_x_2499:
[----:B------:R-:W-:Y:S02]  /*11ef0*/  @P1 IMAD R8, R5, 0x2, R22 ;  /* 0x0000000205081824 */ /* 0x000fe400078e0216 */
[----:B------:R-:W-:Y:S02]  /*11f00*/  IMAD.MOV.U32 R13, RZ, RZ, R2 ;  /* 0x000000ffff0d7224 */ /* 0x000fe400078e0002 */
[----:B------:R-:W-:Y:S02]  /*11f10*/  IMAD.MOV.U32 R12, RZ, RZ, 0x7 ;  /* 0x00000007ff0c7424 */ /* 0x000fe400078e00ff */
[----:B------:R-:W-:-:S07]  /*11f20*/  IMAD.MOV.U32 R7, RZ, RZ, R14 ;  /* 0x000000ffff077224 */ /* 0x000fce00078e000e */
[----:B------:R-:W-:Y:S05]  /*11f30*/  WARPSYNC.COLLECTIVE R15, `(.L_x_2500) ;  /* 0x000000000f087348 */ /* 0x000fea0003c00000 */
[----:B------:R0:W1:Y:S02]  /*11f40*/  SHFL.IDX P6, R14, R13, R12, R11 ;  /* 0x0000000c0d0e7389 */ /* 0x00006400000c000b */
[----:B01----:R-:W-:Y:S01]  /*11f50*/  ENDCOLLECTIVE ;  /* 0x000000000000791b */ /* 0x003fe20003800000 */
.L_x_2500:
[----:B------:R-:W-:-:S04]  /*11f60*/  @P1 LEA R7, P0, R28, R7, 0x1 ;  /* 0x000000071c071211 */ /* 0x000fc800078008ff */
[----:B------:R-:W-:-:S04]  /*11f70*/  @P1 IADD3.X R6, RZ, R6, RZ, P0, !PT ;  /* 0x00000006ff061210 */ /* 0x000fc800007fe4ff */
[----:B------:R-:W-:Y:S02]  /*11f80*/  @P1 LOP3.LUT R7, R7, R6, RZ, 0x3c, !PT ;  /* 0x0000000607071212 */ /* 0x000fe400078e3cff */
[----:B------:R-:W-:Y:S02]  /*11f90*/  MOV R13, R0 ;  /* 0x00000000000d7202 */ /* 0x000fe40000000f00 */
        /* <DEDUP_REMOVED lines=10> */
.L_x_2501:
[----:B------:R-:W-:Y:S01]  /*12040*/  IMAD.MOV.U32 R0, RZ, RZ, R14 ;  /* 0x000000ffff007224 */ /* 0x000fe200078e000e */
[----:B------:R-:W-:Y:S06]  /*12050*/  BRA `(.L_x_2502) ;  /* 0xffffffb800387947 */ /* 0x000fec000383ffff */
.L_x_2426:
[----:B------:R-:W-:Y:S01]  /*12060*/  IMAD.MOV.U32 R13, RZ, RZ, R4 ;  /* 0x000000ffff0d7224 */ /* 0x000fe200078e0004 */
[----:B------:R-:W-:Y:S01]  /*12070*/  MOV R15, 0xffffffff ;  /* 0xffffffff000f7802 */ /* 0x000fe20000000f00 */
[----:B------:R-:W-:Y:S02]  /*12080*/  IMAD.MOV.U32 R12, RZ, RZ, RZ ;  /* 0x000000ffff0c7224 */ /* 0x000fe400078e00ff */
[----:B------:R-:W-:Y:S02]  /*12090*/  IMAD.MOV.U32 R11, RZ, RZ, 0x181f ;  /* 0x0000181fff0b7424 */ /* 0x000fe400078e00ff */
[----:B-----5:R-:W-:Y:S02]  /*120a0*/  IMAD R3, R21, R9, RZ ;  /* 0x0000000915037224 */ /* 0x020fe400078e02ff */
[----:B------:R-:W-:-:S07]  /*120b0*/  IMAD R17, R17, 0xc0, R20 ;  /* 0x000000c011117824 */ /* 0x000fce00078e0214 */
[----:B------:R-:W-:Y:S05]  /*120c0*/  WARPSYNC.COLLECTIVE R15, `(.L_x_2503) ;  /* 0x000000000f087348 */ /* 0x000fea0003c00000 */
[----:B------:R0:W1:Y:S02]  /*120d0*/  SHFL.IDX P6, R14, R13, R12, R11 ;  /* 0x0000000c0d0e7389 */ /* 0x00006400000c000b */
[----:B01----:R-:W-:Y:S01]  /*120e0*/  ENDCOLLECTIVE ;  /* 0x000000000000791b */ /* 0x003fe20003800000 */
.L_x_2503:
[C---:B------:R-:W-:Y:S02]  /*120f0*/  ISETP.GE.AND P2, PT, R17.reuse, R3, PT ;  /* 0x000000031100720c */ /* 0x040fe40003f46270 */
[----:B------:R-:W-:Y:S01]  /*12100*/  IADD3 R8, R17, 0x10, RZ ;  /* 0x0000001011087810 */ /* 0x000fe20007ffe0ff */
[----:B------:R-:W-:Y:S02]  /*12110*/  IMAD.MOV.U32 R13, RZ, RZ, R0 ;  /* 0x000000ffff0d7224 */ /* 0x000fe400078e0000 */
[----:B------:R-:W-:-:S08]  /*12120*/  IMAD.MOV.U32 R6, RZ, RZ, R14 ;  /* 0x000000ffff067224 */ /* 0x000fd000078e000e */
[----:B------:R-:W-:Y:S05]  /*12130*/  WARPSYNC.COLLECTIVE R15, `(.L_x_2504) ;  /* 0x000000000f087348 */ /* 0x000fea0003c00000 */
[----:B------:R0:W1:Y:S02]  /*12140*/  SHFL.IDX P6, R14, R13, R12, R11 ;  /* 0x0000000c0d0e7389 */ /* 0x00006400000c000b */
[----:B01----:R-:W-:Y:S01]  /*12150*/  ENDCOLLECTIVE ;  /* 0x000000000000791b */ /* 0x003fe20003800000 */
.L_x_2504:
[----:B------:R-:W-:Y:S02]  /*12160*/  IMAD.MOV.U32 R13, RZ, RZ, R4 ;  /* 0x000000ffff0d7224 */ /* 0x000fe400078e0004 */
[----:B------:R-:W-:Y:S02]  /*12170*/  IMAD.MOV.U32 R12, RZ, RZ, 0x1 ;  /* 0x00000001ff0c7424 */ /* 0x000fe400078e00ff */
[----:B------:R-:W-:-:S07]  /*12180*/  IMAD.MOV.U32 R7, RZ, RZ, R14 ;  /* 0x000000ffff077224 */ /* 0x000fce00078e000e */
[----:B------:R-:W-:Y:S05]  /*12190*/  WARPSYNC.COLLECTIVE R15, `(.L_x_2505) ;  /* 0x000000000f087348 */ /* 0x000fea0003c00000 */
[----:B------:R0:W1:Y:S02]  /*121a0*/  SHFL.IDX P6, R14, R13, R12, R11 ;  /* 0x0000000c0d0e7389 */ /* 0x00006400000c000b */
[----:B01----:R-:W-:Y:S01]  /*121b0*/  ENDCOLLECTIVE ;  /* 0x000000000000791b */ /* 0x003fe20003800000 */
.L_x_2505:
        /* <DEDUP_REMOVED lines=15> */
.L_x_2506:
[----:B------:R-:W-:Y:S02]  /*122b0*/  IMAD.MOV.U32 R13, RZ, RZ, R4 ;  /* 0x000000ffff0d7224 */ /* 0x000fe400078e0004 */
[----:B------:R-:W-:Y:S01]  /*122c0*/  IMAD.MOV.U32 R12, RZ, RZ, 0x2 ;  /* 0x00000002ff0c7424 */ /* 0x000fe200078e00ff */
[----:B------:R-:W-:-:S07]  /*122d0*/  MOV R7, R14 ;  /* 0x0000000e00077202 */ /* 0x000fce0000000f00 */
[----:B------:R-:W-:Y:S05]  /*122e0*/  WARPSYNC.COLLECTIVE R15, `(.L_x_2507) ;  /* 0x000000000f087348 */ /* 0x000fea0003c00000 */
[----:B------:R0:W1:Y:S02]  /*122f0*/  SHFL.IDX P6, R14, R13, R12, R11 ;  /* 0x0000000c0d0e7389 */ /* 0x00006400000c000b */
[----:B01----:R-:W-:Y:S01]  /*12300*/  ENDCOLLECTIVE ;  /* 0x000000000000791b */ /* 0x003fe20003800000 */
.L_x_2507:
        /* <DEDUP_REMOVED lines=16> */
.L_x_2508:
[----:B------:R-:W-:Y:S01]  /*12410*/  MOV R13, R4 ;  /* 0x00000004000d7202 */ /* 0x000fe20000000f00 */
[----:B------:R-:W-:Y:S02]  /*12420*/  IMAD.MOV.U32 R12, RZ, RZ, 0x3 ;  /* 0x00000003ff0c7424 */ /* 0x000fe400078e00ff */
[----:B------:R-:W-:-:S07]  /*12430*/  IMAD.MOV.U32 R7, RZ, RZ, R14 ;  /* 0x000000ffff077224 */ /* 0x000fce00078e000e */
[----:B------:R-:W-:Y:S05]  /*12440*/  WARPSYNC.COLLECTIVE R15, `(.L_x_2509) ;  /* 0x000000000f087348 */ /* 0x000fea0003c00000 */
[----:B------:R0:W1:Y:S02]  /*12450*/  SHFL.IDX P6, R14, R13, R12, R11 ;  /* 0x0000000c0d0e7389 */ /* 0x00006400000c000b */
[----:B01----:R-:W-:Y:S01]  /*12460*/  ENDCOLLECTIVE ;  /* 0x000000000000791b */ /* 0x003fe20003800000 */
.L_x_2509:
        /* <DEDUP_REMOVED lines=16> */
.L_x_2510:
[----:B------:R-:W-:Y:S02]  /*12570*/  IMAD.MOV.U32 R13, RZ, RZ, R4 ;  /* 0x000000ffff0d7224 */ /* 0x000fe400078e0004 */
[----:B------:R-:W-:Y:S02]  /*12580*/  IMAD.MOV.U32 R12, RZ, RZ, 0x4 ;  /* 0x00000004ff0c7424 */ /* 0x000fe400078e00ff */
[----:B------:R-:W-:-:S07]  /*12590*/  IMAD.MOV.U32 R7, RZ, RZ, R14 ;  /* 0x000000ffff077224 */ /* 0x000fce00078e000e */
[----:B------:R-:W-:Y:S05]  /*125a0*/  WARPSYNC.COLLECTIVE R15, `(.L_x_2511) ;  /* 0x000000000f087348 */ /* 0x000fea0003c00000 */
[----:B------:R0:W1:Y:S02]  /*125b0*/  SHFL.IDX P6, R14, R13, R12, R11 ;  /* 0x0000000c0d0e7389 */ /* 0x00006400000c000b */
[----:B01----:R-:W-:Y:S01]  /*125c0*/  ENDCOLLECTIVE ;  /* 0x000000000000791b */ /* 0x003fe20003800000 */
.L_x_2511:
[----:B------:R-:W-:-:S04]  /*125d0*/  @!P1 LEA R7, P2, R28, R7, 0x1 ;  /* 0x000000071c079211 */ /* 0x000fc800078408ff */
[----:B------:R-:W-:-:S04]  /*125e0*/  @!P1 IADD3.X R6, RZ, R6, RZ, P2, !PT ;  /* 0x00000006ff069210 */ /* 0x000fc800017fe4ff */
        /* <DEDUP_REMOVED lines=14> */
.L_x_2512:
[----:B------:R-:W-:Y:S01]  /*126d0*/  IMAD.MOV.U32 R13, RZ, RZ, R4 ;  /* 0x000000ffff0d7224 */ /* 0x000fe200078e0004 */
[----:B------:R-:W-:Y:S01]  /*126e0*/  MOV R12, 0x5 ;  /* 0x00000005000c7802 */ /* 0x000fe20000000f00 */
[----:B------:R-:W-:-:S07]  /*126f0*/  IMAD.MOV.U32 R7, RZ, RZ, R14 ;  /* 0x000000ffff077224 */ /* 0x000fce00078e000e */
[----:B------:R-:W-:Y:S05]  /*12700*/  WARPSYNC.COLLECTIVE R15, `(.L_x_2513) ;  /* 0x000000000f087348 */ /* 0x000fea0003c00000 */
[----:B------:R0:W1:Y:S02]  /*12710*/  SHFL.IDX P6, R14, R13, R12, R11 ;  /* 0x0000000c0d0e7389 */ /* 0x00006400000c000b */
[----:B01----:R-:W-:Y:S01]  /*12720*/  ENDCOLLECTIVE ;  /* 0x000000000000791b */ /* 0x003fe20003800000 */
.L_x_2513:
        /* <DEDUP_REMOVED lines=16> */
.L_x_2514:
[----:B------:R-:W-:Y:S02]  /*12830*/  IMAD.MOV.U32 R13, RZ, RZ, R4 ;  /* 0x000000ffff0d7224 */ /* 0x000fe400078e0004 */
[----:B------:R-:W-:Y:S02]  /*12840*/  IMAD.MOV.U32 R12, RZ, RZ, 0x6 ;  /* 0x00000006ff0c7424 */ /* 0x000fe400078e00ff */
[----:B------:R-:W-:-:S07]  /*12850*/  IMAD.MOV.U32 R7, RZ, RZ, R14 ;  /* 0x000000ffff077224 */ /* 0x000fce00078e000e */
[----:B------:R-:W-:Y:S05]  /*12860*/  WARPSYNC.COLLECTIVE R15, `(.L_x_2515) ;  /* 0x000000000f087348 */ /* 0x000fea0003c00000 */
[----:B------:R0:W1:Y:S02]  /*12870*/  SHFL.IDX P6, R14, R13, R12, R11 ;  /* 0x0000000c0d0e7389 */ /* 0x00006400000c000b */
[----:B01----:R-:W-:Y:S01]  /*12880*/  ENDCOLLECTIVE ;  /* 0x000000000000791b */ /* 0x003fe20003800000 */
.L_x_2515:
        /* <DEDUP_REMOVED lines=16> */
.L_x_2516:
[----:B------:R-:W-:Y:S02]  /*12990*/  IMAD.MOV.U32 R13, RZ, RZ, R4 ;  /* 0x000000ffff0d7224 */ /* 0x000fe400078e0004 */
[----:B------:R-:W-:Y:S01]  /*129a0*/  IMAD.MOV.U32 R12, RZ, RZ, 0x7 ;  /* 0x00000007ff0c7424 */ /* 0x000fe200078e00ff */
[----:B------:R-:W-:-:S07]  /*129b0*/  MOV R7, R14 ;  /* 0x0000000e00077202 */ /* 0x000fce0000000f00 */
[----:B------:R-:W-:Y:S05]  /*129c0*/  WARPSYNC.COLLECTIVE R15, `(.L_x_2517) ;  /* 0x000000000f087348 */ /* 0x000fea0003c00000 */
[----:B------:R0:W1:Y:S02]  /*129d0*/  SHFL.IDX P6, R14, R13, R12, R11 ;  /* 0x0000000c0d0e7389 */ /* 0x00006400000c000b */
[----:B01----:R-:W-:Y:S01]  /*129e0*/  ENDCOLLECTIVE ;  /* 0x000000000000791b */ /* 0x003fe20003800000 */
.L_x_2517:
[----:B------:R-:W-:-:S05]  /*129f0*/  @!P1 LEA R7, P2, R28, R7, 0x1 ;  /* 0x000000071c079211 */ /* 0x000fca00078408ff */
[----:B------:R-:W-:-:S05]  /*12a00*/  @!P1 IMAD.X R6, RZ, RZ, R6, P2 ;  /* 0x000000ffff069224 */ /* 0x000fca00010e0606 */
        /* <DEDUP_REMOVED lines=10> */
[----:B------:R-:W-:Y:S01]  /*12ab0*/  ISETP.GE.AND P1, PT, R0, R3, PT ;  /* 0x000000030000720c */ /* 0x000fe20003f26270 */
[----:B------:R-:W-:-:S12]  /*12ac0*/  VIADD R0, R17, 0x80 ;  /* 0x0000008011007836 */ /* 0x000fd80000000000 */
[----:B0-----:R-:W-:Y:S05]  /*12ad0*/  WARPSYNC.COLLECTIVE R15, `(.L_x_2518) ;  /* 0x000000000f087348 */ /* 0x001fea0003c00000 */
[----:B------:R1:W2:Y:S02]  /*12ae0*/  SHFL.IDX P6, R14, R13, R12, R11 ;  /* 0x0000000c0d0e7389 */ /* 0x0002a400000c000b */
[----:B012---:R-:W-:Y:S01]  /*12af0*/  ENDCOLLECTIVE ;  /* 0x000000000000791b */ /* 0x007fe20003800000 */
.L_x_2518:
[----:B------:R-:W-:Y:S01]  /*12b00*/  MOV R13, R2 ;  /* 0x00000002000d7202 */ /* 0x000fe20000000f00 */
[----:B------:R-:W-:Y:S02]  /*12b10*/  IMAD.MOV.U32 R12, RZ, RZ, RZ ;  /* 0x000000ffff0c7224 */ /* 0x000fe400078e00ff */
[----:B------:R-:W-:-:S07]  /*12b20*/  IMAD.MOV.U32 R6, RZ, RZ, R14 ;  /* 0x000000ffff067224 */ /* 0x000fce00078e000e */
[----:B------:R-:W-:Y:S05]  /*12b30*/  WARPSYNC.COLLECTIVE R15, `(.L_x_2519) ;  /* 0x000000000f087348 */ /* 0x000fea0003c00000 */
[----:B------:R0:W1:Y:S02]  /*12b40*/  SHFL.IDX P6, R14, R13, R12, R11 ;  /* 0x0000000c0d0e7389 */ /* 0x00006400000c000b */
[----:B01----:R-:W-:Y:S01]  /*12b50*/  ENDCOLLECTIVE ;  /* 0x000000000000791b */ /* 0x003fe20003800000 */
.L_x_2519:
[----:B------:R-:W-:-:S05]  /*12b60*/  @!P1 LEA R6, P3, R28, R6, 0x1 ;  /* 0x000000061c069211 */ /* 0x000fca00078608ff */
[----:B------:R-:W-:-:S05]  /*12b70*/  @!P1 IMAD.X R7, RZ, RZ, R4, P3 ;  /* 0x000000ffff079224 */ /* 0x000fca00018e0604 */
        /* <DEDUP_REMOVED lines=10> */
.L_x_2520:
[----:B------:R-:W-:Y:S01]  /*12c20*/  IMAD.MOV.U32 R13, RZ, RZ, R2 ;  /* 0x000000ffff0d7224 */ /* 0x000fe200078e0002 */
[----:B------:R-:W-:Y:S01]  /*12c30*/  MOV R12, 0x1 ;  /* 0x00000001000c7802 */ /* 0x000fe20000000f00 */
[----:B------:R-:W-:-:S07]  /*12c40*/  IMAD.MOV.U32 R4, RZ, RZ, R14 ;  /* 0x000000ffff047224 */ /* 0x000fce00078e000e */
[----:B------:R-:W-:Y:S05]  /*12c50*/  WARPSYNC.COLLECTIVE R15, `(.L_x_2521) ;  /* 0x000000000f087348 */ /* 0x000fea0003c00000 */
[----:B------:R0:W1:Y:S02]  /*12c60*/  SHFL.IDX P6, R14, R13, R12, R11 ;  /* 0x0000000c0d0e7389 */ /* 0x00006400000c000b */
[----:B01----:R-:W-:Y:S01]  /*12c70*/  ENDCOLLECTIVE ;  /* 0x000000000000791b */ /* 0x003fe20003800000 */
.L_x_2521:
[----:B------:R-:W-:-:S04]  /*12c80*/  @!P1 LEA R4, P3, R28, R4, 0x1 ;  /* 0x000000041c049211 */ /* 0x000fc800078608ff */
[----:B------:R-:W-:Y:S01]  /*12c90*/  @!P1 IADD3.X R0, RZ, R0, RZ, P3, !PT ;  /* 0x00000000ff009210 */ /* 0x000fe20001ffe4ff */
[----:B------:R-:W-:Y:S02]  /*12ca0*/  @!P1 IMAD.MOV.U32 R6, RZ, RZ, R4 ;  /* 0x000000ffff069224 */ /* 0x000fe400078e0004 */
[C---:B------:R-:W-:Y:S02]  /*12cb0*/  VIADD R4, R17.reuse, 0xa0 ;  /* 0x000000a011047836 */ /* 0x040fe40000000000 */
[----:B------:R-:W-:Y:S02]  /*12cc0*/  @!P1 IMAD.MOV.U32 R7, RZ, RZ, R0 ;  /* 0x000000ffff079224 */ /* 0x000fe400078e0000 */
[----:B------:R-:W-:Y:S02]  /*12cd0*/  VIADD R0, R17, 0x90 ;  /* 0x0000009011007836 */ /* 0x000fe40000000000 */
[----:B------:R-:W-:Y:S01]  /*12ce0*/  IMAD.MOV.U32 R13, RZ, RZ, R5 ;  /* 0x000000ffff0d7224 */ /* 0x000fe200078e0005 */
[----:B------:R-:W-:Y:S01]  /*12cf0*/  @!PT LDS RZ, [RZ] ;  /* 0x00000000fffff984 */ /* 0x000fe20000000800 */
[----:B------:R-:W-:Y:S01]  /*12d00*/  @!PT LDS RZ, [RZ] ;  /* 0x00000000fffff984 */ /* 0x000fe20000000800 */
[----:B------:R-:W-:Y:S01]  /*12d10*/  @!PT LDS RZ, [RZ] ;  /* 0x00000000fffff984 */ /* 0x000fe20000000800 */
[----:B------:R0:W-:Y:S02]  /*12d20*/  @!P1 LDGSTS.E.BYPASS.LTC128B.128 [R10+0xc400], desc[UR52][R6.64], !P0 ;  /* 0x0c400000060a9fae */ /* 0x0001e4000c101d74 */
[----:B------:R-:W-:Y:S01]  /*12d30*/  ISETP.GE.AND P1, PT, R0, R3, PT ;  /* 0x000000030000720c */ /* 0x000fe20003f26270 */
[----:B------:R-:W-:-:S12]  /*12d40*/  IMAD.MOV.U32 R0, RZ, RZ, R14 ;  /* 0x000000ffff007224 */ /* 0x000fd800078e000e */
[----:B0-----:R-:W-:Y:S05]  /*12d50*/  WARPSYNC.COLLECTIVE R15, `(.L_x_2522) ;  /* 0x000000000f087348 */ /* 0x001fea0003c00000 */
[----:B------:R1:W2:Y:S02]  /*12d60*/  SHFL.IDX P6, R14, R13, R12, R11 ;  /* 0x0000000c0d0e7389 */ /* 0x0002a400000c000b */
[----:B012---:R-:W-:Y:S01]  /*12d70*/  ENDCOLLECTIVE ;  /* 0x000000000000791b */ /* 0x007fe20003800000 */
.L_x_2522:
[----:B------:R-:W-:Y:S02]  /*12d80*/  IMAD.MOV.U32 R13, RZ, RZ, R2 ;  /* 0x000000ffff0d7224 */ /* 0x000fe400078e0002 */
[----:B------:R-:W-:Y:S02]  /*12d90*/  IMAD.MOV.U32 R12, RZ, RZ, 0x2 ;  /* 0x00000002ff0c7424 */ /* 0x000fe400078e00ff */
[----:B------:R-:W-:-:S07]  /*12da0*/  IMAD.MOV.U32 R6, RZ, RZ, R14 ;  /* 0x000000ffff067224 */ /* 0x000fce00078e000e */
[----:B------:R-:W-:Y:S05]  /*12db0*/  WARPSYNC.COLLECTIVE R15, `(.L_x_2523) ;  /* 0x000000000f087348 */ /* 0x000fea0003c00000 */
[----:B------:R0:W1:Y:S02]  /*12dc0*/  SHFL.IDX P6, R14, R13, R12, R11 ;  /* 0x0000000c0d0e7389 */ /* 0x00006400000c000b */
[----:B01----:R-:W-:Y:S01]  /*12dd0*/  ENDCOLLECTIVE ;  /* 0x000000000000791b */ /* 0x003fe20003800000 */
.L_x_2523:
[----:B------:R-:W-:-:S05]  /*12de0*/  @!P1 LEA R6, P2, R28, R6, 0x1 ;  /* 0x000000061c069211 */ /* 0x000fca00078408ff */
[----:B------:R-:W-:Y:S01]  /*12df0*/  @!P1 IMAD.X R0, RZ, RZ, R0, P2 ;  /* 0x000000ffff009224 */ /* 0x000fe200010e0600 */
[----:B------:R-:W-:-:S04]  /*12e00*/  ISETP.GE.AND P2, PT, R4, R3, PT ;  /* 0x000000030400720c */ /* 0x000fc80003f46270 */
[----:B------:R-:W-:Y:S01]  /*12e10*/  @!P1 MOV R7, R0 ;  /* 0x0000000000079202 */ /* 0x000fe20000000f00 */
[----:B------:R-:W-:-:S04]  /*12e20*/  IMAD.MOV.U32 R13, RZ, RZ, R5 ;  /* 0x000000ffff0d7224 */ /* 0x000fc800078e0005 */
        /* <DEDUP_REMOVED lines=8> */
.L_x_2524:
[----:B------:R-:W-:Y:S01]  /*12eb0*/  IMAD.MOV.U32 R13, RZ, RZ, R2 ;  /* 0x000000ffff0d7224 */ /* 0x000fe200078e0002 */
[----:B------:R-:W-:Y:S02]  /*12ec0*/  MOV R12, 0x3 ;  /* 0x00000003000c7802 */ /* 0x000fe40000000f00 */
[----:B------:R-:W-:-:S07]  /*12ed0*/  MOV R6, R14 ;  /* 0x0000000e00067202 */ /* 0x000fce0000000f00 */
[----:B------:R-:W-:Y:S05]  /*12ee0*/  WARPSYNC.COLLECTIVE R15, `(.L_x_2525) ;  /* 0x000000000f087348 */ /* 0x000fea0003c00000 */
[----:B------:R0:W1:Y:S02]  /*12ef0*/  SHFL.IDX P6, R14, R13, R12, R11 ;  /* 0x0000000c0d0e7389 */ /* 0x00006400000c000b */
[----:B01----:R-:W-:Y:S01]  /*12f00*/  ENDCOLLECTIVE ;  /* 0x000000000000791b */ /* 0x003fe20003800000 */
.L_x_2525:
        /* <DEDUP_REMOVED lines=12> */
.L_x_2526:
[----:B------:R-:W-:Y:S01]  /*12fd0*/  IMAD.MOV.U32 R2, RZ, RZ, R14 ;  /* 0x000000ffff027224 */ /* 0x000fe200078e000e */
[----:B------:R-:W-:Y:S06]  /*12fe0*/  BRA `(.L_x_2527) ;  /* 0xffffffb800207947 */ /* 0x000fec000383ffff */
.L_x_2429:
[----:B0-----:R0:W1:Y:S02]  /*12ff0*/  SYNCS.PHASECHK.TRANS64.TRYWAIT P0, [R22+URZ+0x16820], R3 ;  /* 0x01682003160075a7 */ /* 0x001064000800017f */
[----:B-1----:R-:W-:Y:S05]  /*13000*/  @!P0 NANOSLEEP.SYNCS 0x989680 ;  /* 0x009896800000895d */ /* 0x002fea0003900000 */
[----:B------:R-:W1:Y:S02]  /*13010*/  @!P0 SYNCS.PHASECHK.TRANS64 P0, [R22+URZ+0x16820], R3 ;  /* 0x01682003160085a7 */ /* 0x000e64000800007f */
[----:B-1----:R-:W-:Y:S05]  /*13020*/  @!P0 BRA `(.L_x_2429) ;  /* 0xfffffffc00f08947 */ /* 0x002fea000383ffff */
[----:B------:R-:W-:Y:S05]  /*13030*/  BRA `(.L_x_2528) ;  /* 0xffffffb800847947 */ /* 0x000fea000383ffff */
.L_x_2434:
[----:B0-----:R0:W1:Y:S02]  /*13040*/  SYNCS.PHASECHK.TRANS64.TRYWAIT P0, [R5+URZ+0x16840], R2 ;  /* 0x01684002050075a7 */ /* 0x001064000800017f */
[----:B-1----:R-:W-:Y:S05]  /*13050*/  @!P0 NANOSLEEP.SYNCS 0x989680 ;  /* 0x009896800000895d */ /* 0x002fea0003900000 */
[----:B------:R-:W1:Y:S02]  /*13060*/  @!P0 SYNCS.PHASECHK.TRANS64 P0, [R5+URZ+0x16840], R2 ;  /* 0x01684002050085a7 */ /* 0x000e64000800007f */
[----:B-1----:R-:W-:Y:S05]  /*13070*/  @!P0 BRA `(.L_x_2434) ;  /* 0xfffffffc00f08947 */ /* 0x002fea000383ffff */
[----:B------:R-:W-:Y:S05]  /*13080*/  BRA `(.L_x_2529) ;  /* 0xffffffbc00547947 */ /* 0x000fea000383ffff */
.L_x_2435:
        /* <DEDUP_REMOVED lines=8> */
.L_x_2531:
[----:B------:R-:W-:Y:S05]  /*13110*/  BSYNC B1 ;  /* 0x0000000000017941 */ /* 0x000fea0003800000 */
.L_x_2530:
[----:B------:R-:W-:Y:S01]  /*13120*/  IMAD.MOV.U32 R13, RZ, RZ, R9 ;  /* 0x000000ffff0d7224 */ /* 0x000fe200078e0009 */
[----:B------:R-:W-:Y:S01]  /*13130*/  MOV R12, RZ ;  /* 0x000000ff000c7202 */ /* 0x000fe20000000f00 */
[----:B------:R-:W-:Y:S02]  /*13140*/  IMAD.MOV.U32 R11, RZ, RZ, 0x181f ;  /* 0x0000181fff0b7424 */ /* 0x000fe400078e00ff */
[----:B------:R-:W-:Y:S02]  /*13150*/  IMAD.MOV.U32 R15, RZ, RZ, -0x1 ;  /* 0xffffffffff0f7424 */ /* 0x000fe400078e00ff */
[----:B------:R-:W-:Y:S02]  /*13160*/  IMAD.MOV.U32 R3, RZ, RZ, R14 ;  /* 0x000000ffff037224 */ /* 0x000fe400078e000e */
[----:B------:R-:W-:-:S07]  /*13170*/  IMAD.SHL.U32 R7, R28, 0x2, RZ ;  /* 0x000000021c077824 */ /* 0x000fce00078e00ff */
[----:B------:R-:W-:Y:S05]  /*13180*/  WARPSYNC.COLLECTIVE R15, `(.L_x_2532) ;  /* 0x000000000f087348 */ /* 0x000fea0003c00000 */
[----:B------:R0:W1:Y:S02]  /*13190*/  SHFL.IDX P6, R14, R13, R12, R11 ;  /* 0x0000000c0d0e7389 */ /* 0x00006400000c000b */
[----:B01----:R-:W-:Y:S01]  /*131a0*/  ENDCOLLECTIVE ;  /* 0x000000000000791b */ /* 0x003fe20003800000 */
.L_x_2532:
[----:B------:R-:W-:Y:S02]  /*131b0*/  IMAD R8, R8, 0x2, R22 ;  /* 0x0000000208087824 */ /* 0x000fe400078e0216 */
[----:B------:R-:W-:Y:S02]  /*131c0*/  IMAD.MOV.U32 R13, RZ, RZ, R10 ;  /* 0x000000ffff0d7224 */ /* 0x000fe400078e000a */
[----:B------:R-:W-:Y:S02]  /*131d0*/  IMAD.MOV.U32 R12, RZ, RZ, 0x1 ;  /* 0x00000001ff0c7424 */ /* 0x000fe400078e00ff */
[----:B------:R-:W-:-:S07]  /*131e0*/  IMAD.MOV.U32 R2, RZ, RZ, R14 ;  /* 0x000000ffff027224 */ /* 0x000fce00078e000e */
[----:B------:R-:W-:Y:S05]  /*131f0*/  WARPSYNC.COLLECTIVE R15, `(.L_x_2533) ;  /* 0x000000000f087348 */ /* 0x000fea0003c00000 */
[----:B------:R0:W1:Y:S02]  /*13200*/  SHFL.IDX P6, R14, R13, R12, R11 ;  /* 0x0000000c0d0e7389 */ /* 0x00006400000c000b */
[----:B01----:R-:W-:Y:S01]  /*13210*/  ENDCOLLECTIVE ;  /* 0x000000000000791b */ /* 0x003fe20003800000 */
.L_x_2533:
        /* <DEDUP_REMOVED lines=11> */
.L_x_2534:
[----:B------:R-:W-:Y:S02]  /*132d0*/  IMAD.MOV.U32 R13, RZ, RZ, R10 ;  /* 0x000000ffff0d7224 */ /* 0x000fe400078e000a */
[----:B------:R-:W-:Y:S02]  /*132e0*/  IMAD.MOV.U32 R12, RZ, RZ, 0x2 ;  /* 0x00000002ff0c7424 */ /* 0x000fe400078e00ff */
[----:B------:R-:W-:-:S07]  /*132f0*/  IMAD.MOV.U32 R2, RZ, RZ, R14 ;  /* 0x000000ffff027224 */ /* 0x000fce00078e000e */
[----:B------:R-:W-:Y:S05]  /*13300*/  WARPSYNC.COLLECTIVE R15, `(.L_x_2535) ;  /* 0x000000000f087348 */ /* 0x000fea0003c00000 */
[----:B------:R0:W1:Y:S02]  /*13310*/  SHFL.IDX P6, R14, R13, R12, R11 ;  /* 0x0000000c0d0e7389 */ /* 0x00006400000c000b */
[----:B01----:R-:W-:Y:S01]  /*13320*/  ENDCOLLECTIVE ;  /* 0x000000000000791b */ /* 0x003fe20003800000 */
.L_x_2535:
[----:B------:R-:W-:-:S05]  /*13330*/  IADD3 R2, P0, R2, R7, RZ ;  /* 0x0000000702027210 */ /* 0x000fca0007f1e0ff */
[----:B------:R-:W-:-:S05]  /*13340*/  IMAD.X R3, RZ, RZ, R3, P0 ;  /* 0x000000ffff037224 */ /* 0x000fca00000e0603 */
[----:B------:R-:W-:Y:S01]  /*13350*/  @!PT LDS RZ, [RZ] ;  /* 0x00000000fffff984 */ /* 0x000fe20000000800 */
[----:B------:R-:W-:Y:S01]  /*13360*/  @!PT LDS RZ, [RZ] ;  /* 0x00000000fffff984 */ /* 0x000fe20000000800 */
[----:B------:R-:W-:Y:S01]  /*13370*/  @!PT LDS RZ, [RZ] ;  /* 0x00000000fffff984 */ /* 0x000fe20000000800 */
[----:B------:R0:W-:Y:S01]  /*13380*/  LDGSTS.E.BYPASS.LTC128B.128 [R8+0xec00], desc[UR52][R2.64], !P2 ;  /* 0x0ec0000002087fae */ /* 0x0001e2000d101d74 */
[----:B------:R-:W-:Y:S01]  /*13390*/  IMAD.MOV.U32 R13, RZ, RZ, R9 ;  /* 0x000000ffff0d7224 */ /* 0x000fe200078e0009 */
[----:B0-----:R-:W-:-:S07]  /*133a0*/  MOV R3, R14 ;  /* 0x0000000e00037202 */ /* 0x001fce0000000f00 */
[----:B------:R-:W-:Y:S05]  /*133b0*/  WARPSYNC.COLLECTIVE R15, `(.L_x_2536) ;  /* 0x000000000f087348 */ /* 0x000fea0003c00000 */
[----:B------:R0:W1:Y:S02]  /*133c0*/  SHFL.IDX P6, R14, R13, R12, R11 ;  /* 0x0000000c0d0e7389 */ /* 0x00006400000c000b */
[----:B01----:R-:W-:Y:S01]  /*133d0*/  ENDCOLLECTIVE ;  /* 0x000000000000791b */ /* 0x003fe20003800000 */
.L_x_2536:
[----:B------:R-:W-:Y:S01]  /*133e0*/  IMAD.MOV.U32 R13, RZ, RZ, R10 ;  /* 0x000000ffff0d7224 */ /* 0x000fe200078e000a */
[----:B------:R-:W-:Y:S01]  /*133f0*/  MOV R12, 0x3 ;  /* 0x00000003000c7802 */ /* 0x000fe20000000f00 */
[----:B------:R-:W-:-:S07]  /*13400*/  IMAD.MOV.U32 R2, RZ, RZ, R14 ;  /* 0x000000ffff027224 */ /* 0x000fce00078e000e */
[----:B------:R-:W-:Y:S05]  /*13410*/  WARPSYNC.COLLECTIVE R15, `(.L_x_2537) ;  /* 0x000000000f087348 */ /* 0x000fea0003c00000 */
[----:B------:R0:W1:Y:S02]  /*13420*/  SHFL.IDX P6, R14, R13, R12, R11 ;  /* 0x0000000c0d0e7389 */ /* 0x00006400000c000b */
[----:B01----:R-:W-:Y:S01]  /*13430*/  ENDCOLLECTIVE ;  /* 0x000000000000791b */ /* 0x003fe20003800000 */
.L_x_2537:
        /* <DEDUP_REMOVED lines=11> */
.L_x_2538:
[----:B------:R-:W-:Y:S01]  /*134f0*/  MOV R13, R10 ;  /* 0x0000000a000d7202 */ /* 0x000fe20000000f00 */
[----:B------:R-:W-:Y:S02]  /*13500*/  IMAD.MOV.U32 R12, RZ, RZ, 0x4 ;  /* 0x00000004ff0c7424 */ /* 0x000fe400078e00ff */
[----:B------:R-:W-:-:S07]  /*13510*/  IMAD.MOV.U32 R2, RZ, RZ, R14 ;  /* 0x000000ffff027224 */ /* 0x000fce00078e000e */
[----:B------:R-:W-:Y:S05]  /*13520*/  WARPSYNC.COLLECTIVE R15, `(.L_x_2539) ;  /* 0x000000000f087348 */ /* 0x000fea0003c00000 */
[----:B------:R0:W1:Y:S02]  /*13530*/  SHFL.IDX P6, R14, R13, R12, R11 ;  /* 0x0000000c0d0e7389 */ /* 0x00006400000c000b */
[----:B01----:R-:W-:Y:S01]  /*13540*/  ENDCOLLECTIVE ;  /* 0x000000000000791b */ /* 0x003fe20003800000 */
.L_x_2539:
        /* <DEDUP_REMOVED lines=11> */
.L_x_2540:
[----:B------:R-:W-:Y:S02]  /*13600*/  IMAD.MOV.U32 R13, RZ, RZ, R10 ;  /* 0x000000ffff0d7224 */ /* 0x000fe400078e000a */
[----:B------:R-:W-:Y:S02]  /*13610*/  IMAD.MOV.U32 R12, RZ, RZ, 0x5 ;  /* 0x00000005ff0c7424 */ /* 0x000fe400078e00ff */
[----:B------:R-:W-:-:S07]  /*13620*/  IMAD.MOV.U32 R2, RZ, RZ, R14 ;  /* 0x000000ffff027224 */ /* 0x000fce00078e000e */
[----:B------:R-:W-:Y:S05]  /*13630*/  WARPSYNC.COLLECTIVE R15, `(.L_x_2541) ;  /* 0x000000000f087348 */ /* 0x000fea0003c00000 */
[----:B------:R0:W1:Y:S02]  /*13640*/  SHFL.IDX P6, R14, R13, R12, R11 ;  /* 0x0000000c0d0e7389 */ /* 0x00006400000c000b */
[----:B01----:R-:W-:Y:S01]  /*13650*/  ENDCOLLECTIVE ;  /* 0x000000000000791b */ /* 0x003fe20003800000 */
.L_x_2541:
        /* <DEDUP_REMOVED lines=11> */
.L_x_2542:
[----:B------:R-:W-:Y:S02]  /*13710*/  IMAD.MOV.U32 R13, RZ, RZ, R10 ;  /* 0x000000ffff0d7224 */ /* 0x000fe400078e000a */
[----:B------:R-:W-:Y:S01]  /*13720*/  IMAD.MOV.U32 R12, RZ, RZ, 0x6 ;  /* 0x00000006ff0c7424 */ /* 0x000fe200078e00ff */
[----:B------:R-:W-:-:S07]  /*13730*/  MOV R2, R14 ;  /* 0x0000000e00027202 */ /* 0x000fce0000000f00 */
[----:B------:R-:W-:Y:S05]  /*13740*/  WARPSYNC.COLLECTIVE R15, `(.L_x_2543) ;  /* 0x000000000f087348 */ /* 0x000fea0003c00000 */
[----:B------:R0:W1:Y:S02]  /*13750*/  SHFL.IDX P6, R14, R13, R12, R11 ;  /* 0x0000000c0d0e7389 */ /* 0x00006400000c000b */
[----:B01----:R-:W-:Y:S01]  /*13760*/  ENDCOLLECTIVE ;  /* 0x000000000000791b */ /* 0x003fe20003800000 */
.L_x_2543:
        /* <DEDUP_REMOVED lines=11> */
.L_x_2544:
[----:B------:R-:W-:Y:S02]  /*13820*/  IMAD.MOV.U32 R13, RZ, RZ, R10 ;  /* 0x000000ffff0d7224 */ /* 0x000fe400078e000a */
[----:B------:R-:W-:Y:S02]  /*13830*/  IMAD.MOV.U32 R12, RZ, RZ, 0x7 ;  /* 0x00000007ff0c7424 */ /* 0x000fe400078e00ff */
[----:B------:R-:W-:-:S07]  /*13840*/  IMAD.MOV.U32 R2, RZ, RZ, R14 ;  /* 0x000000ffff027224 */ /* 0x000fce00078e000e */
[----:B------:R-:W-:Y:S05]  /*13850*/  WARPSYNC.COLLECTIVE R15, `(.L_x_2545) ;  /* 0x000000000f087348 */ /* 0x000fea0003c00000 */
[----:B------:R0:W1:Y:S02]  /*13860*/  SHFL.IDX P6, R14, R13, R12, R11 ;  /* 0x0000000c0d0e7389 */ /* 0x00006400000c000b */
[----:B01----:R-:W-:Y:S01]  /*13870*/  ENDCOLLECTIVE ;  /* 0x000000000000791b */ /* 0x003fe20003800000 */
.L_x_2545:
        /* <DEDUP_REMOVED lines=11> */
.L_x_2546:
[----:B------:R-:W-:Y:S01]  /*13930*/  IMAD.MOV.U32 R2, RZ, RZ, R14 ;  /* 0x000000ffff027224 */ /* 0x000fe200078e000e */
[----:B------:R-:W-:Y:S06]  /*13940*/  BRA `(.L_x_2547) ;  /* 0xffffffb800447947 */ /* 0x000fec000383ffff */
.L_x_2440:
[----:B-1----:R1:W2:Y:S02]  /*13950*/  SYNCS.PHASECHK.TRANS64.TRYWAIT P0, [R5+URZ+0x16860], R2 ;  /* 0x01686002050075a7 */ /* 0x0022a4000800017f */
[----:B--2---:R-:W-:Y:S05]  /*13960*/  @!P0 NANOSLEEP.SYNCS 0x989680 ;  /* 0x009896800000895d */ /* 0x004fea0003900000 */
[----:B------:R-:W2:Y:S02]  /*13970*/  @!P0 SYNCS.PHASECHK.TRANS64 P0, [R5+URZ+0x16860], R2 ;  /* 0x01686002050085a7 */ /* 0x000ea4000800007f */
[----:B--2---:R-:W-:Y:S05]  /*13980*/  @!P0 BRA `(.L_x_2440) ;  /* 0xfffffffc00f08947 */ /* 0x004fea000383ffff */
[----:B------:R-:W-:Y:S05]  /*13990*/  BRA `(.L_x_2548) ;  /* 0xffffffb8009c7947 */ /* 0x000fea000383ffff */
.L_x_2441:
        /* <DEDUP_REMOVED lines=8> */
.L_x_2550:
[----:B------:R-:W-:Y:S05]  /*13a20*/  BSYNC B1 ;  /* 0x0000000000017941 */ /* 0x000fea0003800000 */
.L_x_2549:
[----:B------:R-:W-:Y:S01]  /*13a30*/  IMAD.MOV.U32 R13, RZ, RZ, R23 ;  /* 0x000000ffff0d7224 */ /* 0x000fe200078e0017 */
[----:B------:R-:W-:Y:S01]  /*13a40*/  MOV R11, 0x181f ;  /* 0x0000181f000b7802 */ /* 0x000fe20000000f00 */
[----:B------:R-:W-:Y:S01]  /*13a50*/  IMAD.MOV.U32 R12, RZ, RZ, RZ ;  /* 0x000000ffff0c7224 */ /* 0x000fe200078e00ff */
[----:B------:R-:W-:Y:S01]  /*13a60*/  ISETP.LT.OR P2, PT, R8, 0x1, P1 ;  /* 0x000000010800780c */ /* 0x000fe20000f41670 */
[----:B------:R-:W-:Y:S02]  /*13a70*/  IMAD.MOV.U32 R15, RZ, RZ, -0x1 ;  /* 0xffffffffff0f7424 */ /* 0x000fe400078e00ff */
[----:B------:R-:W-:Y:S02]  /*13a80*/  IMAD.MOV.U32 R3, RZ, RZ, R14 ;  /* 0x000000ffff037224 */ /* 0x000fe400078e000e */
[----:B------:R-:W-:-:S08]  /*13a90*/  IMAD R6, R6, 0x2, R22 ;  /* 0x0000000206067824 */ /* 0x000fd000078e0216 */
[----:B------:R-:W-:Y:S05]  /*13aa0*/  WARPSYNC.COLLECTIVE R15, `(.L_x_2551) ;  /* 0x000000000f087348 */ /* 0x000fea0003c00000 */
[----:B------:R0:W1:Y:S02]  /*13ab0*/  SHFL.IDX P6, R14, R13, R12, R11 ;  /* 0x0000000c0d0e7389 */ /* 0x00006400000c000b */
[----:B01----:R-:W-:Y:S01]  /*13ac0*/  ENDCOLLECTIVE ;  /* 0x000000000000791b */ /* 0x003fe20003800000 */
.L_x_2551:
[----:B------:R-:W-:Y:S01]  /*13ad0*/  MOV R13, R24 ;  /* 0x00000018000d7202 */ /* 0x000fe20000000f00 */
[----:B------:R-:W-:Y:S02]  /*13ae0*/  IMAD.MOV.U32 R12, RZ, RZ, 0x1 ;  /* 0x00000001ff0c7424 */ /* 0x000fe400078e00ff */
[----:B------:R-:W-:-:S07]  /*13af0*/  IMAD.MOV.U32 R2, RZ, RZ, R14 ;  /* 0x000000ffff027224 */ /* 0x000fce00078e000e */
[----:B------:R-:W-:Y:S05]  /*13b00*/  WARPSYNC.COLLECTIVE R15, `(.L_x_2552) ;  /* 0x000000000f087348 */ /* 0x000fea0003c00000 */
[----:B------:R0:W1:Y:S02]  /*13b10*/  SHFL.IDX P6, R14, R13, R12, R11 ;  /* 0x0000000c0d0e7389 */ /* 0x00006400000c000b */
[----:B01----:R-:W-:Y:S01]  /*13b20*/  ENDCOLLECTIVE ;  /* 0x000000000000791b */ /* 0x003fe20003800000 */
.L_x_2552:
        /* <DEDUP_REMOVED lines=12> */
.L_x_2553:
[----:B------:R-:W-:Y:S02]  /*13bf0*/  IMAD.MOV.U32 R13, RZ, RZ, R24 ;  /* 0x000000ffff0d7224 */ /* 0x000fe400078e0018 */
[----:B------:R-:W-:Y:S02]  /*13c00*/  IMAD.MOV.U32 R12, RZ, RZ, 0x2 ;  /* 0x00000002ff0c7424 */ /* 0x000fe400078e00ff */
[----:B------:R-:W-:-:S07]  /*13c10*/  IMAD.MOV.U32 R2, RZ, RZ, R14 ;  /* 0x000000ffff027224 */ /* 0x000fce00078e000e */
[----:B------:R-:W-:Y:S05]  /*13c20*/  WARPSYNC.COLLECTIVE R15, `(.L_x_2554) ;  /* 0x000000000f087348 */ /* 0x000fea0003c00000 */
[----:B------:R0:W1:Y:S02]  /*13c30*/  SHFL.IDX P6, R14, R13, R12, R11 ;  /* 0x0000000c0d0e7389 */ /* 0x00006400000c000b */
[----:B01----:R-:W-:Y:S01]  /*13c40*/  ENDCOLLECTIVE ;  /* 0x000000000000791b */ /* 0x003fe20003800000 */
.L_x_2554:
[----:B------:R-:W-:-:S04]  /*13c50*/  IADD3 R2, P0, R2, R7, RZ ;  /* 0x0000000702027210 */ /* 0x000fc80007f1e0ff */
[----:B------:R-:W-:-:S05]  /*13c60*/  IADD3.X R3, RZ, R3, RZ, P0, !PT ;  /* 0x00000003ff037210 */ /* 0x000fca00007fe4ff */
        /* <DEDUP_REMOVED lines=10> */
.L_x_2555:
[----:B------:R-:W-:Y:S02]  /*13d10*/  IMAD.MOV.U32 R13, RZ, RZ, R24 ;  /* 0x000000ffff0d7224 */ /* 0x000fe400078e0018 */
[----:B------:R-:W-:Y:S01]  /*13d20*/  IMAD.MOV.U32 R12, RZ, RZ, 0x3 ;  /* 0x00000003ff0c7424 */ /* 0x000fe200078e00ff */
[----:B------:R-:W-:-:S07]  /*13d30*/  MOV R2, R14 ;  /* 0x0000000e00027202 */ /* 0x000fce0000000f00 */
[----:B------:R-:W-:Y:S05]  /*13d40*/  WARPSYNC.COLLECTIVE R15, `(.L_x_2556) ;  /* 0x000000000f087348 */ /* 0x000fea0003c00000 */
[----:B------:R0:W1:Y:S02]  /*13d50*/  SHFL.IDX P6, R14, R13, R12, R11 ;  /* 0x0000000c0d0e7389 */ /* 0x00006400000c000b */
[----:B01----:R-:W-:Y:S01]  /*13d60*/  ENDCOLLECTIVE ;  /* 0x000000000000791b */ /* 0x003fe20003800000 */
.L_x_2556:
[----:B------:R-:W-:-:S05]  /*13d70*/  IADD3 R2, P0, R2, R7, RZ ;  /* 0x0000000702027210 */ /* 0x000fca0007f1e0ff */
        /* <DEDUP_REMOVED lines=11> */
.L_x_2557:
[----:B------:R-:W-:Y:S02]  /*13e30*/  IMAD.MOV.U32 R13, RZ, RZ, R24 ;  /* 0x000000ffff0d7224 */ /* 0x000fe400078e0018 */
[----:B------:R-:W-:Y:S02]  /*13e40*/  IMAD.MOV.U32 R12, RZ, RZ, 0x4 ;  /* 0x00000004ff0c7424 */ /* 0x000fe400078e00ff */
[----:B------:R-:W-:-:S07]  /*13e50*/  IMAD.MOV.U32 R2, RZ, RZ, R14 ;  /* 0x000000ffff027224 */ /* 0x000fce00078e000e */
[----:B------:R-:W-:Y:S05]  /*13e60*/  WARPSYNC.COLLECTIVE R15, `(.L_x_2558) ;  /* 0x000000000f087348 */ /* 0x000fea0003c00000 */
[----:B------:R0:W1:Y:S02]  /*13e70*/  SHFL.IDX P6, R14, R13, R12, R11 ;  /* 0x0000000c0d0e7389 */ /* 0x00006400000c000b */
[----:B01----:R-:W-:Y:S01]  /*13e80*/  ENDCOLLECTIVE ;  /* 0x000000000000791b */ /* 0x003fe20003800000 */
.L_x_2558:
        /* <DEDUP_REMOVED lines=12> */
.L_x_2559:
[----:B------:R-:W-:Y:S01]  /*13f50*/  IMAD.MOV.U32 R13, RZ, RZ, R24 ;  /* 0x000000ffff0d7224 */ /* 0x000fe200078e0018 */
[----:B------:R-:W-:Y:S01]  /*13f60*/  MOV R12, 0x5 ;  /* 0x00000005000c7802 */ /* 0x000fe20000000f00 */
[----:B------:R-:W-:-:S07]  /*13f70*/  IMAD.MOV.U32 R2, RZ, RZ, R14 ;  /* 0x000000ffff027224 */ /* 0x000fce00078e000e */
[----:B------:R-:W-:Y:S05]  /*13f80*/  WARPSYNC.COLLECTIVE R15, `(.L_x_2560) ;  /* 0x000000000f087348 */ /* 0x000fea0003c00000 */
[----:B------:R0:W1:Y:S02]  /*13f90*/  SHFL.IDX P6, R14, R13, R12, R11 ;  /* 0x0000000c0d0e7389 */ /* 0x00006400000c000b */
[----:B01----:R-:W-:Y:S01]  /*13fa0*/  ENDCOLLECTIVE ;  /* 0x000000000000791b */ /* 0x003fe20003800000 */
.L_x_2560:
        /* <DEDUP_REMOVED lines=12> */
.L_x_2561:
[----:B------:R-:W-:Y:S01]  /*14070*/  MOV R13, R24 ;  /* 0x00000018000d7202 */ /* 0x000fe20000000f00 */
[----:B------:R-:W-:Y:S02]  /*14080*/  IMAD.MOV.U32 R12, RZ, RZ, 0x6 ;  /* 0x00000006ff0c7424 */ /* 0x000fe400078e00ff */
[----:B------:R-:W-:-:S07]  /*14090*/  IMAD.MOV.U32 R2, RZ, RZ, R14 ;  /* 0x000000ffff027224 */ /* 0x000fce00078e000e */
[----:B------:R-:W-:Y:S05]  /*140a0*/  WARPSYNC.COLLECTIVE R15, `(.L_x_2562) ;  /* 0x000000000f087348 */ /* 0x000fea0003c00000 */
[----:B------:R0:W1:Y:S02]  /*140b0*/  SHFL.IDX P6, R14, R13, R12, R11 ;  /* 0x0000000c0d0e7389 */ /* 0x00006400000c000b */
[----:B01----:R-:W-:Y:S01]  /*140c0*/  ENDCOLLECTIVE ;  /* 0x000000000000791b */ /* 0x003fe20003800000 */
.L_x_2562:
        /* <DEDUP_REMOVED lines=12> */
.L_x_2563:
[----:B------:R-:W-:Y:S02]  /*14190*/  IMAD.MOV.U32 R13, RZ, RZ, R24 ;  /* 0x000000ffff0d7224 */ /* 0x000fe400078e0018 */
[----:B------:R-:W-:Y:S02]  /*141a0*/  IMAD.MOV.U32 R12, RZ, RZ, 0x7 ;  /* 0x00000007ff0c7424 */ /* 0x000fe400078e00ff */
[----:B------:R-:W-:-:S07]  /*141b0*/  IMAD.MOV.U32 R2, RZ, RZ, R14 ;  /* 0x000000ffff027224 */ /* 0x000fce00078e000e */
[----:B------:R-:W-:Y:S05]  /*141c0*/  WARPSYNC.COLLECTIVE R15, `(.L_x_2564) ;  /* 0x000000000f087348 */ /* 0x000fea0003c00000 */
[----:B------:R0:W1:Y:S02]  /*141d0*/  SHFL.IDX P6, R14, R13, R12, R11 ;  /* 0x0000000c0d0e7389 */ /* 0x00006400000c000b */
[----:B01----:R-:W-:Y:S01]  /*141e0*/  ENDCOLLECTIVE ;  /* 0x000000000000791b */ /* 0x003fe20003800000 */
.L_x_2564:
[----:B------:R-:W-:-:S04]  /*141f0*/  IADD3 R2, P0, R2, R7, RZ ;  /* 0x0000000702027210 */ /* 0x000fc80007f1e0ff */
[----:B------:R-:W-:-:S05]  /*14200*/  IADD3.X R3, RZ, R3, RZ, P0, !PT ;  /* 0x00000003ff037210 */ /* 0x000fca00007fe4ff */
        /* <DEDUP_REMOVED lines=9> */
.L_x_2565:
[----:B------:R-:W-:Y:S01]  /*142a0*/  MOV R2, R14 ;  /* 0x0000000e00027202 */ /* 0x000fe20000000f00 */
[----:B------:R-:W-:Y:S06]  /*142b0*/  BRA `(.L_x_2566) ;  /* 0xffffffb400487947 */ /* 0x000fec000383ffff */
.L_x_2449:
[----:B0-----:R0:W1:Y:S02]  /*142c0*/  SYNCS.PHASECHK.TRANS64.TRYWAIT P0, [R0+URZ+0x16860], R3 ;  /* 0x01686003000075a7 */ /* 0x001064000800017f */
[----:B-1----:R-:W-:Y:S05]  /*142d0*/  @!P0 NANOSLEEP.SYNCS 0x989680 ;  /* 0x009896800000895d */ /* 0x002fea0003900000 */
[----:B------:R-:W1:Y:S02]  /*142e0*/  @!P0 SYNCS.PHASECHK.TRANS64 P0, [R0+URZ+0x16860], R3 ;  /* 0x01686003000085a7 */ /* 0x000e64000800007f */
[----:B-1----:R-:W-:Y:S05]  /*142f0*/  @!P0 BRA `(.L_x_2449) ;  /* 0xfffffffc00f08947 */ /* 0x002fea000383ffff */
[----:B------:R-:W-:Y:S05]  /*14300*/  BRA `(.L_x_2567) ;  /* 0xffffffb800647947 */ /* 0x000fea000383ffff */
.L_x_2450:
        /* <DEDUP_REMOVED lines=8> */
.L_x_2569:
[----:B------:R-:W-:Y:S05]  /*14390*/  BSYNC B0 ;  /* 0x0000000000007941 */ /* 0x000fea0003800000 */
.L_x_2568:
[----:B------:R-:W-:Y:S01]  /*143a0*/  IMAD.MOV.U32 R13, RZ, RZ, R23 ;  /* 0x000000ffff0d7224 */ /* 0x000fe200078e0017 */
[----:B------:R-:W-:Y:S01]  /*143b0*/  MOV R3, R14 ;  /* 0x0000000e00037202 */ /* 0x000fe20000000f00 */
[----:B------:R-:W-:Y:S01]  /*143c0*/  IMAD.MOV.U32 R12, RZ, RZ, RZ ;  /* 0x000000ffff0c7224 */ /* 0x000fe200078e00ff */
[----:B------:R-:W-:Y:S01]  /*143d0*/  SHF.L.U32 R5, R28, 0x1, RZ ;  /* 0x000000011c057819 */ /* 0x000fe200000006ff */
[----:B------:R-:W-:Y:S01]  /*143e0*/  IMAD.MOV.U32 R11, RZ, RZ, 0x181f ;  /* 0x0000181fff0b7424 */ /* 0x000fe200078e00ff */
[----:B------:R-:W-:Y:S01]  /*143f0*/  ISETP.LT.OR P2, PT, R6, 0x1, P0 ;  /* 0x000000010600780c */ /* 0x000fe20000741670 */
[----:B------:R-:W-:Y:S02]  /*14400*/  IMAD.MOV.U32 R15, RZ, RZ, -0x1 ;  /* 0xffffffffff0f7424 */ /* 0x000fe400078e00ff */
[----:B------:R-:W-:-:S10]  /*14410*/  IMAD R4, R4, 0x2, R22 ;  /* 0x0000000204047824 */ /* 0x000fd400078e0216 */
[----:B------:R-:W-:Y:S05]  /*14420*/  WARPSYNC.COLLECTIVE R15, `(.L_x_2570) ;  /* 0x000000000f087348 */ /* 0x000fea0003c00000 */
[----:B------:R0:W1:Y:S02]  /*14430*/  SHFL.IDX P6, R14, R13, R12, R11 ;  /* 0x0000000c0d0e7389 */ /* 0x00006400000c000b */
[----:B01----:R-:W-:Y:S01]  /*14440*/  ENDCOLLECTIVE ;  /* 0x000000000000791b */ /* 0x003fe20003800000 */
.L_x_2570:
[----:B------:R-:W-:Y:S02]  /*14450*/  IMAD.MOV.U32 R13, RZ, RZ, R24 ;  /* 0x000000ffff0d7224 */ /* 0x000fe400078e0018 */
[----:B------:R-:W-:Y:S01]  /*14460*/  IMAD.MOV.U32 R12, RZ, RZ, 0x1 ;  /* 0x00000001ff0c7424 */ /* 0x000fe200078e00ff */
[----:B------:R-:W-:-:S13]  /*14470*/  IADD3 R2, P1, R14, R5, RZ ;  /* 0x000000050e027210 */ /* 0x000fda0007f3e0ff */
[----:B------:R-:W-:Y:S05]  /*14480*/  WARPSYNC.COLLECTIVE R15, `(.L_x_2571) ;  /* 0x000000000f087348 */ /* 0x000fea0003c00000 */
[----:B------:R0:W1:Y:S02]  /*14490*/  SHFL.IDX P6, R14, R13, R12, R11 ;  /* 0x0000000c0d0e7389 */ /* 0x00006400000c000b */
[----:B01----:R-:W-:Y:S01]  /*144a0*/  ENDCOLLECTIVE ;  /* 0x000000000000791b */ /* 0x003fe20003800000 */
.L_x_2571:
        /* <DEDUP_REMOVED lines=11> */
.L_x_2572:
[----:B------:R-:W-:Y:S01]  /*14560*/  IMAD.MOV.U32 R13, RZ, RZ, R24 ;  /* 0x000000ffff0d7224 */ /* 0x000fe200078e0018 */
[----:B------:R-:W-:Y:S01]  /*14570*/  MOV R12, 0x2 ;  /* 0x00000002000c7802 */ /* 0x000fe20000000f00 */
[----:B------:R-:W-:-:S07]  /*14580*/  IMAD.MOV.U32 R9, RZ, RZ, R14 ;  /* 0x000000ffff097224 */ /* 0x000fce00078e000e */
[----:B------:R-:W-:Y:S05]  /*14590*/  WARPSYNC.COLLECTIVE R15, `(.L_x_2573) ;  /* 0x000000000f087348 */ /* 0x000fea0003c00000 */
[----:B------:R0:W1:Y:S02]  /*145a0*/  SHFL.IDX P6, R14, R13, R12, R11 ;  /* 0x0000000c0d0e7389 */ /* 0x00006400000c000b */
[----:B01----:R-:W-:Y:S01]  /*145b0*/  ENDCOLLECTIVE ;  /* 0x000000000000791b */ /* 0x003fe20003800000 */
.L_x_2573:
        /* <DEDUP_REMOVED lines=12> */
.L_x_2574:
[----:B------:R-:W-:Y:S01]  /*14680*/  MOV R13, R24 ;  /* 0x00000018000d7202 */ /* 0x000fe20000000f00 */
[----:B------:R-:W-:Y:S02]  /*14690*/  IMAD.MOV.U32 R12, RZ, RZ, 0x3 ;  /* 0x00000003ff0c7424 */ /* 0x000fe400078e00ff */
[----:B------:R-:W-:-:S07]  /*146a0*/  IMAD.MOV.U32 R10, RZ, RZ, R14 ;  /* 0x000000ffff0a7224 */ /* 0x000fce00078e000e */
[----:B------:R-:W-:Y:S05]  /*146b0*/  WARPSYNC.COLLECTIVE R15, `(.L_x_2575) ;  /* 0x000000000f087348 */ /* 0x000fea0003c00000 */
[----:B------:R0:W1:Y:S02]  /*146c0*/  SHFL.IDX P6, R14, R13, R12, R11 ;  /* 0x0000000c0d0e7389 */ /* 0x00006400000c000b */
[----:B01----:R-:W-:Y:S01]  /*146d0*/  ENDCOLLECTIVE ;  /* 0x000000000000791b */ /* 0x003fe20003800000 */
.L_x_2575:
        /* <DEDUP_REMOVED lines=12> */
.L_x_2576:
[----:B------:R-:W-:Y:S02]  /*147a0*/  IMAD.MOV.U32 R13, RZ, RZ, R24 ;  /* 0x000000ffff0d7224 */ /* 0x000fe400078e0018 */
[----:B------:R-:W-:Y:S02]  /*147b0*/  IMAD.MOV.U32 R12, RZ, RZ, 0x4 ;  /* 0x00000004ff0c7424 */ /* 0x000fe400078e00ff */
[----:B------:R-:W-:-:S07]  /*147c0*/  IMAD.MOV.U32 R9, RZ, RZ, R14 ;  /* 0x000000ffff097224 */ /* 0x000fce00078e000e */
[----:B------:R-:W-:Y:S05]  /*147d0*/  WARPSYNC.COLLECTIVE R15, `(.L_x_2577) ;  /* 0x000000000f087348 */ /* 0x000fea0003c00000 */
[----:B------:R0:W1:Y:S02]  /*147e0*/  SHFL.IDX P6, R14, R13, R12, R11 ;  /* 0x0000000c0d0e7389 */ /* 0x00006400000c000b */
[----:B01----:R-:W-:Y:S01]  /*147f0*/  ENDCOLLECTIVE ;  /* 0x000000000000791b */ /* 0x003fe20003800000 */
.L_x_2577:
        /* <DEDUP_REMOVED lines=12> */
.L_x_2578:
[----:B------:R-:W-:Y:S02]  /*148c0*/  IMAD.MOV.U32 R13, RZ, RZ, R24 ;  /* 0x000000ffff0d7224 */ /* 0x000fe400078e0018 */
[----:B------:R-:W-:Y:S01]  /*148d0*/  IMAD.MOV.U32 R12, RZ, RZ, 0x5 ;  /* 0x00000005ff0c7424 */ /* 0x000fe200078e00ff */
[----:B------:R-:W-:-:S07]  /*148e0*/  MOV R10, R14 ;  /* 0x0000000e000a7202 */ /* 0x000fce0000000f00 */
[----:B------:R-:W-:Y:S05]  /*148f0*/  WARPSYNC.COLLECTIVE R15, `(.L_x_2579) ;  /* 0x000000000f087348 */ /* 0x000fea0003c00000 */
[----:B------:R0:W1:Y:S02]  /*14900*/  SHFL.IDX P6, R14, R13, R12, R11 ;  /* 0x0000000c0d0e7389 */ /* 0x00006400000c000b */
[----:B01----:R-:W-:Y:S01]  /*14910*/  ENDCOLLECTIVE ;  /* 0x000000000000791b */ /* 0x003fe20003800000 */
.L_x_2579:
        /* <DEDUP_REMOVED lines=12> */
.L_x_2580:
[----:B------:R-:W-:Y:S02]  /*149e0*/  IMAD.MOV.U32 R13, RZ, RZ, R24 ;  /* 0x000000ffff0d7224 */ /* 0x000fe400078e0018 */
[----:B------:R-:W-:Y:S02]  /*149f0*/  IMAD.MOV.U32 R12, RZ, RZ, 0x6 ;  /* 0x00000006ff0c7424 */ /* 0x000fe400078e00ff */
[----:B------:R-:W-:-:S07]  /*14a00*/  IMAD.MOV.U32 R9, RZ, RZ, R14 ;  /* 0x000000ffff097224 */ /* 0x000fce00078e000e */
[----:B------:R-:W-:Y:S05]  /*14a10*/  WARPSYNC.COLLECTIVE R15, `(.L_x_2581) ;  /* 0x000000000f087348 */ /* 0x000fea0003c00000 */
[----:B------:R0:W1:Y:S02]  /*14a20*/  SHFL.IDX P6, R14, R13, R12, R11 ;  /* 0x0000000c0d0e7389 */ /* 0x00006400000c000b */
[----:B01----:R-:W-:Y:S01]  /*14a30*/  ENDCOLLECTIVE ;  /* 0x000000000000791b */ /* 0x003fe20003800000 */
.L_x_2581:
        /* <DEDUP_REMOVED lines=8> */
[----:B------:R-:W-:-:S11]  /*14ac0*/  MOV R8, R14 ;  /* 0x0000000e00087202 */ /* 0x000fd60000000f00 */
[----:B0-----:R-:W-:Y:S05]  /*14ad0*/  WARPSYNC.COLLECTIVE R15, `(.L_x_2582) ;  /* 0x000000000f087348 */ /* 0x001fea0003c00000 */
[----:B------:R1:W2:Y:S02]  /*14ae0*/  SHFL.IDX P6, R14, R13, R12, R11 ;  /* 0x0000000c0d0e7389 */ /* 0x0002a400000c000b */
[----:B012---:R-:W-:Y:S01]  /*14af0*/  ENDCOLLECTIVE ;  /* 0x000000000000791b */ /* 0x007fe20003800000 */
.L_x_2582:
[----:B------:R-:W-:Y:S02]  /*14b00*/  IMAD.MOV.U32 R13, RZ, RZ, R24 ;  /* 0x000000ffff0d7224 */ /* 0x000fe400078e0018 */
[----:B------:R-:W-:Y:S01]  /*14b10*/  IMAD.MOV.U32 R12, RZ, RZ, 0x7 ;  /* 0x00000007ff0c7424 */ /* 0x000fe200078e00ff */
[----:B------:R-:W-:-:S13]  /*14b20*/  IADD3 R2, P1, R14, R5, RZ ;  /* 0x000000050e027210 */ /* 0x000fda0007f3e0ff */
[----:B------:R-:W-:Y:S05]  /*14b30*/  WARPSYNC.COLLECTIVE R15, `(.L_x_2583) ;  /* 0x000000000f087348 */ /* 0x000fea0003c00000 */
[----:B------:R0:W1:Y:S02]  /*14b40*/  SHFL.IDX P6, R14, R13, R12, R11 ;  /* 0x0000000c0d0e7389 */ /* 0x00006400000c000b */
[----:B01----:R-:W-:Y:S01]  /*14b50*/  ENDCOLLECTIVE ;  /* 0x000000000000791b */ /* 0x003fe20003800000 */
.L_x_2583:
        /* <DEDUP_REMOVED lines=10> */
.L_x_2584:
[----:B------:R-:W-:Y:S05]  /*14c00*/  BRA `(.L_x_2585) ;  /* 0xffffffb400187947 */ /* 0x000fea000383ffff */
.L_x_2455:
        /* <DEDUP_REMOVED lines=8> */
.L_x_2587:
[----:B------:R-:W-:Y:S05]  /*14c90*/  BSYNC B0 ;  /* 0x0000000000007941 */ /* 0x000fea0003800000 */
.L_x_2586:
[----:B------:R-:W-:Y:S01]  /*14ca0*/  IMAD.MOV.U32 R13, RZ, RZ, R16 ;  /* 0x000000ffff0d7224 */ /* 0x000fe200078e0010 */
[----:B------:R-:W-:Y:S01]  /*14cb0*/  MOV R15, 0xffffffff ;  /* 0xffffffff000f7802 */ /* 0x000fe20000000f00 */
[----:B------:R-:W-:Y:S02]  /*14cc0*/  IMAD.MOV.U32 R12, RZ, RZ, 0x1 ;  /* 0x00000001ff0c7424 */ /* 0x000fe400078e00ff */
[----:B------:R-:W-:Y:S02]  /*14cd0*/  IMAD.MOV.U32 R11, RZ, RZ, 0x1f ;  /* 0x0000001fff0b7424 */ /* 0x000fe400078e00ff */
[----:B------:R-:W-:Y:S02]  /*14ce0*/  IMAD.IADD R7, R19, 0x1, R8 ;  /* 0x0000000113077824 */ /* 0x000fe400078e0208 */
[----:B------:R-:W-:-:S07]  /*14cf0*/  IMAD.MOV.U32 R0, RZ, RZ, R14 ;  /* 0x000000ffff007224 */ /* 0x000fce00078e000e */
[----:B------:R-:W-:Y:S05]  /*14d00*/  WARPSYNC.COLLECTIVE R15, `(.L_x_2588) ;  /* 0x000000000f087348 */ /* 0x000fea0003c00000 */
[----:B------:R0:W1:Y:S02]  /*14d10*/  SHFL.IDX P6, R14, R13, R12, R11 ;  /* 0x0000000c0d0e7389 */ /* 0x00006400000c000b */
[----:B01----:R-:W-:Y:S01]  /*14d20*/  ENDCOLLECTIVE ;  /* 0x000000000000791b */ /* 0x003fe20003800000 */
.L_x_2588:
        /* <DEDUP_REMOVED lines=13> */
[----:B------:R-:W-:-:S04]  /*14e00*/  ISETP.NE.AND P1, PT, R8, RZ, PT ;  /* 0x000000ff0800720c */ /* 0x000fc80003f25270 */
[----:B------:R-:W-:-:S09]  /*14e10*/  MOV R13, R17 ;  /* 0x00000011000d7202 */ /* 0x000fd20000000f00 */
[----:B------:R-:W-:Y:S05]  /*14e20*/  WARPSYNC.COLLECTIVE R15, `(.L_x_2589) ;  /* 0x000000000f087348 */ /* 0x000fea0003c00000 */
[----:B------:R0:W1:Y:S02]  /*14e30*/  SHFL.UP P6, R14, R13, R12, R11 ;  /* 0x0400000c0d0e7389 */ /* 0x00006400000c000b */
[----:B01----:R-:W-:Y:S01]  /*14e40*/  ENDCOLLECTIVE ;  /* 0x000000000000791b */ /* 0x003fe20003800000 */
.L_x_2589:
[----:B------:R-:W-:Y:S01]  /*14e50*/  IMAD.MOV.U32 R12, RZ, RZ, 0x2 ;  /* 0x00000002ff0c7424 */ /* 0x000fe200078e00ff */
[----:B------:R-:W-:-:S05]  /*14e60*/  SEL R4, R14, RZ, P1 ;  /* 0x000000ff0e047207 */ /* 0x000fca0000800000 */
[----:B------:R-:W-:-:S04]  /*14e70*/  IMAD.IADD R4, R17, 0x1, R4 ;  /* 0x0000000111047824 */ /* 0x000fc800078e0204 */
[----:B------:R-:W-:-:S07]  /*14e80*/  IMAD.MOV.U32 R13, RZ, RZ, R4 ;  /* 0x000000ffff0d7224 */ /* 0x000fce00078e0004 */
[----:B------:R-:W-:Y:S05]  /*14e90*/  WARPSYNC.COLLECTIVE R15, `(.L_x_2590) ;  /* 0x000000000f087348 */ /* 0x000fea0003c00000 */
[----:B------:R0:W1:Y:S02]  /*14ea0*/  SHFL.UP P6, R14, R13, R12, R11 ;  /* 0x0400000c0d0e7389 */ /* 0x00006400000c000b */
[----:B01----:R-:W-:Y:S01]  /*14eb0*/  ENDCOLLECTIVE ;  /* 0x000000000000791b */ /* 0x003fe20003800000 */
.L_x_2590:
[----:B------:R-:W-:Y:S01]  /*14ec0*/  IMAD.MOV.U32 R12, RZ, RZ, 0x4 ;  /* 0x00000004ff0c7424 */ /* 0x000fe200078e00ff */
[----:B------:R-:W-:-:S04]  /*14ed0*/  SEL R3, R14, RZ, P2 ;  /* 0x000000ff0e037207 */ /* 0x000fc80001000000 */
[----:B------:R-:W-:-:S05]  /*14ee0*/  IADD3 R6, R4, R3, RZ ;  /* 0x0000000304067210 */ /* 0x000fca0007ffe0ff */
[----:B------:R-:W-:-:S07]  /*14ef0*/  IMAD.MOV.U32 R13, RZ, RZ, R6 ;  /* 0x000000ffff0d7224 */ /* 0x000fce00078e0006 */
[----:B------:R-:W-:Y:S05]  /*14f00*/  WARPSYNC.COLLECTIVE R15, `(.L_x_2591) ;  /* 0x000000000f087348 */ /* 0x000fea0003c00000 */
[----:B------:R0:W1:Y:S02]  /*14f10*/  SHFL.UP P6, R14, R13, R12, R11 ;  /* 0x0400000c0d0e7389 */ /* 0x00006400000c000b */
[----:B01----:R-:W-:Y:S01]  /*14f20*/  ENDCOLLECTIVE ;  /* 0x000000000000791b */ /* 0x003fe20003800000 */
.L_x_2591:
[----:B------:R-:W-:Y:S02]  /*14f30*/  MOV R12, 0x8 ;  /* 0x00000008000c7802 */ /* 0x000fe40000000f00 */
[----:B------:R-:W-:-:S05]  /*14f40*/  SEL R3, R14, RZ, P3 ;  /* 0x000000ff0e037207 */ /* 0x000fca0001800000 */
[----:B------:R-:W-:-:S04]  /*14f50*/  IMAD.IADD R2, R6, 0x1, R3 ;  /* 0x0000000106027824 */ /* 0x000fc800078e0203 */
[----:B------:R-:W-:-:S07]  /*14f60*/  IMAD.MOV.U32 R13, RZ, RZ, R2 ;  /* 0x000000ffff0d7224 */ /* 0x000fce00078e0002 */
[----:B------:R-:W-:Y:S05]  /*14f70*/  WARPSYNC.COLLECTIVE R15, `(.L_x_2592) ;  /* 0x000000000f087348 */ /* 0x000fea0003c00000 */
[----:B------:R0:W1:Y:S02]  /*14f80*/  SHFL.UP P6, R14, R13, R12, R11 ;  /* 0x0400000c0d0e7389 */ /* 0x00006400000c000b */
[----:B01----:R-:W-:Y:S01]  /*14f90*/  ENDCOLLECTIVE ;  /* 0x000000000000791b */ /* 0x003fe20003800000 */
.L_x_2592:
[----:B------:R-:W-:Y:S01]  /*14fa0*/  IMAD.MOV.U32 R12, RZ, RZ, 0x10 ;  /* 0x00000010ff0c7424 */ /* 0x000fe200078e00ff */
[----:B------:R-:W-:-:S05]  /*14fb0*/  SEL R3, R14, RZ, P4 ;  /* 0x000000ff0e037207 */ /* 0x000fca0002000000 */
[----:B------:R-:W-:-:S04]  /*14fc0*/  IMAD.IADD R3, R2, 0x1, R3 ;  /* 0x0000000102037824 */ /* 0x000fc800078e0203 */
[----:B------:R-:W-:-:S07]  /*14fd0*/  IMAD.MOV.U32 R13, RZ, RZ, R3 ;  /* 0x000000ffff0d7224 */ /* 0x000fce00078e0003 */
[----:B------:R-:W-:Y:S05]  /*14fe0*/  WARPSYNC.COLLECTIVE R15, `(.L_x_2593) ;  /* 0x000000000f087348 */ /* 0x000fea0003c00000 */
[----:B------:R0:W1:Y:S02]  /*14ff0*/  SHFL.UP P6, R14, R13, R12, R11 ;  /* 0x0400000c0d0e7389 */ /* 0x00006400000c000b */
[----:B01----:R-:W-:Y:S01]  /*15000*/  ENDCOLLECTIVE ;  /* 0x000000000000791b */ /* 0x003fe20003800000 */
.L_x_2593:
        /* <DEDUP_REMOVED lines=8> */
.L_x_2594:
[----:B------:R-:W-:Y:S05]  /*15090*/  BRA `(.L_x_2595) ;  /* 0xffffffb400207947 */ /* 0x000fea000383ffff */
.L_x_2460:
[----:B------:R-:W-:Y:S01]  /*150a0*/  BSSY B0, `(.L_x_2596) ;  /* 0x0000008000007945 */ /* 0x000fe20003800000 */
[----:B-----5:R-:W-:Y:S01]  /*150b0*/  IMAD.MOV.U32 R13, RZ, RZ, R17 ;  /* 0x000000ffff0d7224 */ /* 0x020fe200078e0011 */
[----:B------:R-:W-:Y:S01]  /*150c0*/  MOV R11, RZ ;  /* 0x000000ff000b7202 */ /* 0x000fe20000000f00 */
[----:B------:R-:W-:Y:S02]  /*150d0*/  IMAD.MOV.U32 R12, RZ, RZ, 0x1 ;  /* 0x00000001ff0c7424 */ /* 0x000fe400078e00ff */
[----:B------:R-:W-:-:S07]  /*150e0*/  IMAD.MOV.U32 R15, RZ, RZ, -0x1 ;  /* 0xffffffffff0f7424 */ /* 0x000fce00078e00ff */
[----:B0-----:R-:W-:Y:S05]  /*150f0*/  WARPSYNC.COLLECTIVE R15, `(.L_x_2597) ;  /* 0x000000000f087348 */ /* 0x001fea0003c00000 */
[----:B------:R1:W2:Y:S02]  /*15100*/  SHFL.UP P6, R14, R13, R12, R11 ;  /* 0x0400000c0d0e7389 */ /* 0x0002a400000c000b */
[----:B012---:R-:W-:Y:S01]  /*15110*/  ENDCOLLECTIVE ;  /* 0x000000000000791b */ /* 0x007fe20003800000 */
.L_x_2597:
[----:B------:R-:W-:Y:S05]  /*15120*/  BSYNC B0 ;  /* 0x0000000000007941 */ /* 0x000fea0003800000 */
.L_x_2596:
[----:B------:R-:W-:Y:S01]  /*15130*/  SEL R14, R14, RZ, P1 ;  /* 0x000000ff0e0e7207 */ /* 0x000fe20000800000 */
[----:B------:R-:W-:Y:S01]  /*15140*/  IMAD.MOV.U32 R12, RZ, RZ, 0x2 ;  /* 0x00000002ff0c7424 */ /* 0x000fe200078e00ff */
[----:B------:R-:W-:Y:S01]  /*15150*/  MOV R15, 0xffffffff ;  /* 0xffffffff000f7802 */ /* 0x000fe20000000f00 */
[----:B------:R-:W-:Y:S02]  /*15160*/  IMAD.MOV.U32 R11, RZ, RZ, RZ ;  /* 0x000000ffff0b7224 */ /* 0x000fe400078e00ff */
[----:B------:R-:W-:-:S07]  /*15170*/  IMAD.IADD R13, R17, 0x1, R14 ;  /* 0x00000001110d7824 */ /* 0x000fce00078e020e */
[----:B------:R-:W-:Y:S05]  /*15180*/  WARPSYNC.COLLECTIVE R15, `(.L_x_2598) ;  /* 0x000000000f087348 */ /* 0x000fea0003c00000 */
[----:B------:R0:W1:Y:S02]  /*15190*/  SHFL.UP P6, R14, R13, R12, R11 ;  /* 0x0400000c0d0e7389 */ /* 0x00006400000c000b */
[----:B01----:R-:W-:Y:S01]  /*151a0*/  ENDCOLLECTIVE ;  /* 0x000000000000791b */ /* 0x003fe20003800000 */
.L_x_2598:
[----:B------:R-:W-:Y:S01]  /*151b0*/  IMAD.MOV.U32 R12, RZ, RZ, 0x4 ;  /* 0x00000004ff0c7424 */ /* 0x000fe200078e00ff */
[----:B------:R-:W-:-:S05]  /*151c0*/  SEL R2, R14, RZ, P2 ;  /* 0x000000ff0e027207 */ /* 0x000fca0001000000 */
[----:B------:R-:W-:-:S04]  /*151d0*/  IMAD.IADD R2, R13, 0x1, R2 ;  /* 0x000000010d027824 */ /* 0x000fc800078e0202 */
[----:B------:R-:W-:-:S07]  /*151e0*/  IMAD.MOV.U32 R13, RZ, RZ, R2 ;  /* 0x000000ffff0d7224 */ /* 0x000fce00078e0002 */
[----:B------:R-:W-:Y:S05]  /*151f0*/  WARPSYNC.COLLECTIVE R15, `(.L_x_2599) ;  /* 0x000000000f087348 */ /* 0x000fea0003c00000 */
[----:B------:R0:W1:Y:S02]  /*15200*/  SHFL.UP P6, R14, R13, R12, R11 ;  /* 0x0400000c0d0e7389 */ /* 0x00006400000c000b */
[----:B01----:R-:W-:Y:S01]  /*15210*/  ENDCOLLECTIVE ;  /* 0x000000000000791b */ /* 0x003fe20003800000 */
.L_x_2599:
[----:B------:R-:W-:Y:S01]  /*15220*/  IMAD.MOV.U32 R12, RZ, RZ, 0x8 ;  /* 0x00000008ff0c7424 */ /* 0x000fe200078e00ff */
[----:B------:R-:W-:-:S05]  /*15230*/  SEL R3, R14, RZ, P3 ;  /* 0x000000ff0e037207 */ /* 0x000fca0001800000 */
[----:B------:R-:W-:-:S05]  /*15240*/  IMAD.IADD R3, R2, 0x1, R3 ;  /* 0x0000000102037824 */ /* 0x000fca00078e0203 */
[----:B------:R-:W-:-:S07]  /*15250*/  MOV R13, R3 ;  /* 0x00000003000d7202 */ /* 0x000fce0000000f00 */
[----:B------:R-:W-:Y:S05]  /*15260*/  WARPSYNC.COLLECTIVE R15, `(.L_x_2600) ;  /* 0x000000000f087348 */ /* 0x000fea0003c00000 */
[----:B------:R0:W1:Y:S02]  /*15270*/  SHFL.UP P6, R14, R13, R12, R11 ;  /* 0x0400000c0d0e7389 */ /* 0x00006400000c000b */
[----:B01----:R-:W-:Y:S01]  /*15280*/  ENDCOLLECTIVE ;  /* 0x000000000000791b */ /* 0x003fe20003800000 */
.L_x_2600:
[----:B------:R-:W-:Y:S01]  /*15290*/  IMAD.MOV.U32 R12, RZ, RZ, 0x10 ;  /* 0x00000010ff0c7424 */ /* 0x000fe200078e00ff */
[----:B------:R-:W-:-:S05]  /*152a0*/  SEL R4, R14, RZ, P4 ;  /* 0x000000ff0e047207 */ /* 0x000fca0002000000 */
[----:B------:R-:W-:-:S04]  /*152b0*/  IMAD.IADD R4, R3, 0x1, R4 ;  /* 0x0000000103047824 */ /* 0x000fc800078e0204 */
[----:B------:R-:W-:-:S07]  /*152c0*/  IMAD.MOV.U32 R13, RZ, RZ, R4 ;  /* 0x000000ffff0d7224 */ /* 0x000fce00078e0004 */
[----:B------:R-:W-:Y:S05]  /*152d0*/  WARPSYNC.COLLECTIVE R15, `(.L_x_2601) ;  /* 0x000000000f087348 */ /* 0x000fea0003c00000 */
[----:B------:R0:W1:Y:S02]  /*152e0*/  SHFL.UP P6, R14, R13, R12, R11 ;  /* 0x0400000c0d0e7389 */ /* 0x00006400000c000b */
[----:B01----:R-:W-:Y:S01]  /*152f0*/  ENDCOLLECTIVE ;  /* 0x000000000000791b */ /* 0x003fe20003800000 */
.L_x_2601:
        /* <DEDUP_REMOVED lines=8> */
.L_x_2602:
[----:B------:R-:W-:Y:S05]  /*15380*/  BRA `(.L_x_2603) ;  /* 0xffffffb400007947 */ /* 0x000fea000383ffff */
.L_x_2462:
[----:B------:R-:W-:Y:S01]  /*15390*/  BSSY B0, `(.L_x_2604) ;  /* 0x0000006000007945 */ /* 0x000fe20003800000 */
[----:B------:R-:W-:Y:S01]  /*153a0*/  PLOP3.LUT P6, PT, P6, PT, PT, 0x8, 0x0 ;  /* 0x000000000000781c */ /* 0x000fe200037ce170 */
[----:B------:R-:W-:-:S12]  /*153b0*/  IMAD.MOV.U32 R15, RZ, RZ, -0x1 ;  /* 0xffffffffff0f7424 */ /* 0x000fd800078e00ff */
[----:B0-----:R-:W-:Y:S05]  /*153c0*/  WARPSYNC.COLLECTIVE R15, `(.L_x_2605) ;  /* 0x000000000f087348 */ /* 0x001fea0003c00000 */
[----:B------:R-:W-:Y:S01]  /*153d0*/  VOTE.ANY R14, PT, P6 ;  /* 0x00000000000e7806 */ /* 0x000fe200030e0100 */
[----:B0-----:R-:W-:Y:S06]  /*153e0*/  ENDCOLLECTIVE ;  /* 0x000000000000791b */ /* 0x001fec0003800000 */
.L_x_2605:
[----:B------:R-:W-:Y:S05]  /*153f0*/  BSYNC B0 ;  /* 0x0000000000007941 */ /* 0x000fea0003800000 */
.L_x_2604:
        /* <DEDUP_REMOVED lines=9> */
.L_x_2606:
[----:B------:R-:W-:Y:S01]  /*15490*/  MOV R17, R14 ;  /* 0x0000000e00117202 */ /* 0x000fe20000000f00 */
[----:B------:R-:W-:Y:S06]  /*154a0*/  BRA `(.L_x_2607) ;  /* 0xffffffb000f07947 */ /* 0x000fec000383ffff */
.L_x_2464:
[----:B------:R-:W-:Y:S01]  /*154b0*/  BSSY B0, `(.L_x_2608) ;  /* 0x0000007000007945 */ /* 0x000fe20003800000 */
[----:B------:R-:W-:Y:S02]  /*154c0*/  IMAD.MOV.U32 R13, RZ, RZ, R3 ;  /* 0x000000ffff0d7224 */ /* 0x000fe400078e0003 */
[----:B------:R-:W-:Y:S02]  /*154d0*/  IMAD.MOV.U32 R11, RZ, RZ, 0x1f ;  /* 0x0000001fff0b7424 */ /* 0x000fe400078e00ff */
[----:B------:R-:W-:-:S07]  /*154e0*/  IMAD.MOV.U32 R15, RZ, RZ, -0x1 ;  /* 0xffffffffff0f7424 */ /* 0x000fce00078e00ff */
[----:B012---:R-:W-:Y:S05]  /*154f0*/  WARPSYNC.COLLECTIVE R15, `(.L_x_2609) ;  /* 0x000000000f087348 */ /* 0x007fea0003c00000 */
[----:B------:R3:W4:Y:S02]  /*15500*/  SHFL.IDX P6, R14, R13, R12, R11 ;  /* 0x0000000c0d0e7389 */ /* 0x00072400000c000b */
[----:B01234-:R-:W-:Y:S01]  /*15510*/  ENDCOLLECTIVE ;  /* 0x000000000000791b */ /* 0x01ffe20003800000 */
.L_x_2609:
[----:B------:R-:W-:Y:S05]  /*15520*/  BSYNC B0 ;  /* 0x0000000000007941 */ /* 0x000fea0003800000 */
.L_x_2608:
[----:B------:R-:W-:Y:S05]  /*15530*/  BRA `(.L_x_2463) ;  /* 0xffffffb000e87947 */ /* 0x000fea000383ffff */
.L_x_2468:
[----:B0-----:R0:W1:Y:S02]  /*15540*/  SYNCS.PHASECHK.TRANS64.TRYWAIT P0, [R5+URZ+0x16820], R0 ;  /* 0x01682000050075a7 */ /* 0x001064000800017f */
[----:B-1----:R-:W-:Y:S05]  /*15550*/  @!P0 NANOSLEEP.SYNCS 0x989680 ;  /* 0x009896800000895d */ /* 0x002fea0003900000 */
[----:B------:R-:W1:Y:S02]  /*15560*/  @!P0 SYNCS.PHASECHK.TRANS64 P0, [R5+URZ+0x16820], R0 ;  /* 0x01682000050085a7 */ /* 0x000e64000800007f */
[----:B-1----:R-:W-:Y:S05]  /*15570*/  @!P0 BRA `(.L_x_2468) ;  /* 0xfffffffc00f08947 */ /* 0x002fea000383ffff */
[----:B------:R-:W-:Y:S05]  /*15580*/  BRA `(.L_x_2610) ;  /* 0xffffffb800607947 */ /* 0x000fea000383ffff */
.L_x_2469:
[----:B------:R-:W1:Y:S01]  /*15590*/  S2R R2, SR_TID.X ;  /* 0x0000000000027919 */ /* 0x000e620000002100 */
[----:B------:R-:W-:Y:S01]  /*155a0*/  BSSY B0, `(.L_x_2611) ;  /* 0x000000a000007945 */ /* 0x000fe20003800000 */
[----:B------:R-:W-:Y:S01]  /*155b0*/  MOV R12, RZ ;  /* 0x000000ff000c7202 */ /* 0x000fe20000000f00 */
        /* <DEDUP_REMOVED lines=8> */
.L_x_2612:
[----:B------:R-:W-:Y:S05]  /*15640*/  BSYNC B0 ;  /* 0x0000000000007941 */ /* 0x000fea0003800000 */
.L_x_2611:
[----:B------:R-:W-:Y:S05]  /*15650*/  BRA `(.L_x_2613) ;  /* 0xffffffb800487947 */ /* 0x000fea000383ffff */
.L_x_2472:
[----:B------:R-:W-:Y:S01]  /*15660*/  BSSY B1, `(.L_x_2614) ;  /* 0x0000006000017945 */ /* 0x000fe20003800000 */
[----:B------:R-:W-:-:S07]  /*15670*/  IMAD.MOV.U32 R15, RZ, RZ, -0x1 ;  /* 0xffffffffff0f7424 */ /* 0x000fce00078e00ff */
[----:B0-2---:R-:W-:Y:S05]  /*15680*/  WARPSYNC.COLLECTIVE R15, `(.L_x_2615) ;  /* 0x000000000f0c7348 */ /* 0x005fea0003c00000 */
[----:B------:R-:W-:Y:S02]  /*15690*/  ELECT P6, UR62, PT ;  /* 0x00000000003e782f */ /* 0x000fe400038c0000 */
[----:B------:R-:W-:Y:S01]  /*156a0*/  MOV R14, UR62 ;  /* 0x0000003e000e7c02 */ /* 0x000fe20008000f00 */
[----:B0-2---:R-:W-:Y:S10]  /*156b0*/  ENDCOLLECTIVE ;  /* 0x000000000000791b */ /* 0x005ff40003800000 */
.L_x_2615:
[----:B------:R-:W-:Y:S05]  /*156c0*/  BSYNC B1 ;  /* 0x0000000000017941 */ /* 0x000fea0003800000 */
.L_x_2614:
[----:B------:R-:W-:Y:S05]  /*156d0*/  BRA `(.L_x_2616) ;  /* 0xffffffb800407947 */ /* 0x000fea000383ffff */
.L_x_2474:
[----:B0-----:R0:W1:Y:S02]  /*156e0*/  SYNCS.PHASECHK.TRANS64.TRYWAIT P1, [R3+URZ+0x16840], R2 ;  /* 0x01684002030075a7 */ /* 0x001064000802017f */
[----:B-1----:R-:W-:Y:S05]  /*156f0*/  @!P1 NANOSLEEP.SYNCS 0x989680 ;  /* 0x009896800000995d */ /* 0x002fea0003900000 */
[----:B------:R-:W1:Y:S02]  /*15700*/  @!P1 SYNCS.PHASECHK.TRANS64 P1, [R3+URZ+0x16840], R2 ;  /* 0x01684002030095a7 */ /* 0x000e64000802007f */
[----:B-1----:R-:W-:Y:S05]  /*15710*/  @!P1 BRA `(.L_x_2474) ;  /* 0xfffffffc00f09947 */ /* 0x002fea000383ffff */
[----:B------:R-:W-:Y:S05]  /*15720*/  BRA `(.L_x_2617) ;  /* 0xffffffb800607947 */ /* 0x000fea000383ffff */
.L_x_2476:
[----:B-1----:R1:W3:Y:S02]  /*15730*/  SYNCS.PHASECHK.TRANS64.TRYWAIT P1, [R25+URZ+0x16840], R0 ;  /* 0x01684000190075a7 */ /* 0x0022e4000802017f */
[----:B---3--:R-:W-:Y:S05]  /*15740*/  @!P1 NANOSLEEP.SYNCS 0x989680 ;  /* 0x009896800000995d */ /* 0x008fea0003900000 */
[----:B------:R-:W3:Y:S02]  /*15750*/  @!P1 SYNCS.PHASECHK.TRANS64 P1, [R25+URZ+0x16840], R0 ;  /* 0x01684000190095a7 */ /* 0x000ee4000802007f */
[----:B---3--:R-:W-:Y:S05]  /*15760*/  @!P1 BRA `(.L_x_2476) ;  /* 0xfffffffc00f09947 */ /* 0x008fea000383ffff */
[----:B------:R-:W-:Y:S05]  /*15770*/  BRA `(.L_x_2618) ;  /* 0xffffffb8006c7947 */ /* 0x000fea000383ffff */
.L_x_2478:
[----:B---3--:R3:W4:Y:S02]  /*15780*/  SYNCS.PHASECHK.TRANS64.TRYWAIT P1, [R3+URZ+0x16860], R2 ;  /* 0x01686002030075a7 */ /* 0x008724000802017f */
[----:B----4-:R-:W-:Y:S05]  /*15790*/  @!P1 NANOSLEEP.SYNCS 0x989680 ;  /* 0x009896800000995d */ /* 0x010fea0003900000 */
[----:B------:R-:W4:Y:S02]  /*157a0*/  @!P1 SYNCS.PHASECHK.TRANS64 P1, [R3+URZ+0x16860], R2 ;  /* 0x01686002030095a7 */ /* 0x000f24000802007f */
[----:B----4-:R-:W-:Y:S05]  /*157b0*/  @!P1 BRA `(.L_x_2478) ;  /* 0xfffffffc00f09947 */ /* 0x010fea000383ffff */
[----:B------:R-:W-:Y:S05]  /*157c0*/  BRA `(.L_x_2619) ;  /* 0xffffffb800687947 */ /* 0x000fea000383ffff */
.L_x_2620:
        /* <DEDUP_REMOVED lines=11> */
.L_x_3112:


//--------------------- .text._ZN7cutlass13device_kernelIN5flash11enable_sm90INS1_16FlashAttnFwdSm90INS1_25CollectiveMainloopFwdSm90ILi2EN4cute5tupleIJNS5_1CILi1EEES8_S8_EEENS6_IJNS7_ILi192EEENS7_ILi128EEENS7_ILi64EEEEEELi64ENS_6half_tEfNS_4arch4Sm90ELb1ELb0ELb1ELb1ELb1ELb1ELb0ELb1ELb1ELb1ELb0ELb0EEENS1_21CollectiveEpilogueFwdINS6_IJSA_SC_SB_EEES9_SE_SG_Li384ELb1ELb1ELb0ELb0EEENS1_36VarlenDynamicPersistentTileSchedulerILi192ELi128ELi384ELi128ELb0ELb1ELb1ELb1ELb1ELb1EEEEEEEEEvNT_6ParamsE --------------------------
	.section	.text._ZN7cutlass13device_kernelIN5flash11enable_sm90INS1_16FlashAttnFwdSm90INS1_25CollectiveMainloopFwdSm90ILi2EN4cute5tupleIJNS5_1CILi1EEES8_S8_EEENS6_IJNS7_ILi192EEENS7_ILi128EEENS7_ILi64EEEEEELi64ENS_6half_tEfNS_4arch4Sm90ELb1ELb0ELb1ELb1ELb1ELb1ELb0ELb1ELb1ELb1ELb0ELb0EEENS1_21CollectiveEpilogueFwdINS6_IJSA_SC_SB_EEES9_SE_SG_Li384ELb1ELb1ELb0ELb0EEENS1_36VarlenDynamicPersistentTileSchedulerILi192ELi128ELi384ELi128ELb0ELb1ELb1ELb1ELb1ELb1EEEEEEEEEvNT_6ParamsE,"ax",@progbits
	.align	128
.text._ZN7cutlass13device_kernelIN5flash11enable_sm90INS1_16FlashAttnFwdSm90INS1_25CollectiveMainloopFwdSm90ILi2EN4cute5tupleIJNS5_1CILi1EEES8_S8_EEENS6_IJNS7_ILi192EEENS7_ILi128EEENS7_ILi64EEEEEELi64ENS_6half_tEfNS_4arch4Sm90ELb1ELb0ELb1ELb1ELb1ELb1ELb0ELb1ELb1ELb1ELb0ELb0EEENS1_21CollectiveEpilogueFwdINS6_IJSA_SC_SB_EEES9_SE_SG_Li384ELb1ELb1ELb0ELb0EEENS1_36VarlenDynamicPersistentTileSchedulerILi192ELi128ELi384ELi128ELb0ELb1ELb1ELb1ELb1ELb1EEEEEEEEEvNT_6ParamsE:
        .type           _ZN7cutlass13device_kernelIN5flash11enable_sm90INS1_16FlashAttnFwdSm90INS1_25CollectiveMainloopFwdSm90ILi2EN4cute5tupleIJNS5_1CILi1EEES8_S8_EEENS6_IJNS7_ILi192EEENS7_ILi128EEENS7_ILi64EEEEEELi64ENS_6half_tEfNS_4arch4Sm90ELb1ELb0ELb1ELb1ELb1ELb1ELb0ELb1ELb1ELb1ELb0ELb0EEENS1_21CollectiveEpilogueFwdINS6_IJSA_SC_SB_EEES9_SE_SG_Li384ELb1ELb1ELb0ELb0EEENS1_36VarlenDynamicPersistentTileSchedulerILi192ELi128ELi384ELi128ELb0ELb1ELb1ELb1ELb1ELb1EEEEEEEEEvNT_6ParamsE,@function
        .size           _ZN7cutlass13device_kernelIN5flash11enable_sm90INS1_16FlashAttnFwdSm90INS1_25CollectiveMainloopFwdSm90ILi2EN4cute5tupleIJNS5_1CILi1EEES8_S8_EEENS6_IJNS7_ILi192EEENS7_ILi128EEENS7_ILi64EEEEEELi64ENS_6half_tEfNS_4arch4Sm90ELb1ELb0ELb1ELb1ELb1ELb1ELb0ELb1ELb1ELb1ELb0ELb0EEENS1_21CollectiveEpilogueFwdINS6_IJSA_SC_SB_EEES9_SE_SG_Li384ELb1ELb1ELb0ELb0EEENS1_36VarlenDynamicPersistentTileSchedulerILi192ELi128ELi384ELi128ELb0ELb1ELb1ELb1ELb1ELb1EEEEEEEEEvNT_6ParamsE,(.L_x_3113 - _ZN7cutlass13device_kernelIN5flash11enable_sm90INS1_16FlashAttnFwdSm90INS1_25CollectiveMainloopFwdSm90ILi2EN4cute5tupleIJNS5_1CILi1EEES8_S8_EEENS6_IJNS7_ILi192EEENS7_ILi128EEENS7_ILi64EEEEEELi64ENS_6half_tEfNS_4arch4Sm90ELb1ELb0ELb1ELb1ELb1ELb1ELb0ELb1ELb1ELb1ELb0ELb0EEENS1_21CollectiveEpilogueFwdINS6_IJSA_SC_SB_EEES9_SE_SG_Li384ELb1ELb1ELb0ELb0EEENS1_36VarlenDynamicPersistentTileSchedulerILi192ELi128ELi384ELi128ELb0ELb1ELb1ELb1ELb1ELb1EEEEEEEEEvNT_6ParamsE)
        .other          _ZN7cutlass13device_kernelIN5flash11enable_sm90INS1_16FlashAttnFwdSm90INS1_25CollectiveMainloopFwdSm90ILi2EN4cute5tupleIJNS5_1CILi1EEES8_S8_EEENS6_IJNS7_ILi192EEENS7_ILi128EEENS7_ILi64EEEEEELi64ENS_6half_tEfNS_4arch4Sm90ELb1ELb0ELb1ELb1ELb1ELb1ELb0ELb1ELb1ELb1ELb0ELb0EEENS1_21CollectiveEpilogueFwdINS6_IJSA_SC_SB_EEES9_SE_SG_Li384ELb1ELb1ELb0ELb0EEENS1_36VarlenDynamicPersistentTileSchedulerILi192ELi128ELi384ELi128ELb0ELb1ELb1ELb1ELb1ELb1EEEEEEEEEvNT_6ParamsE,@"STO_CUDA_ENTRY STV_DEFAULT"
_ZN7cutlass13device_kernelIN5flash11enable_sm90INS1_16FlashAttnFwdSm90INS1_25CollectiveMainloopFwdSm90ILi2EN4cute5tupleIJNS5_1CILi1EEES8_S8_EEENS6_IJNS7_ILi192EEENS7_ILi128EEENS7_ILi64EEEEEELi64ENS_6half_tEfNS_4arch4Sm90ELb1ELb0ELb1ELb1ELb1ELb1ELb0ELb1ELb1ELb1ELb0ELb0EEENS1_21CollectiveEpilogueFwdINS6_IJSA_SC_SB_EEES9_SE_SG_Li384ELb1ELb1ELb0ELb0EEENS1_36VarlenDynamicPersistentTileSchedulerILi192ELi128ELi384ELi128ELb0ELb1ELb1ELb1ELb1ELb1EEEEEEEEEvNT_6ParamsE:
[----:B------:R-:W0:Y:S02]  /*0000*/  LDC R1, c[0x0][0x28] ;  /* 0x00000a00ff017b82 */ /* 0x000e240000000800 */
[----:B0-----:R-:W-:Y:S01]  /*0010*/  VIADD R1, R1, 0xffffff90 ;  /* 0xffffff9001017836 */ /* 0x001fe20000000000 */
[----:B------:R-:W0:Y:S01]  /*0020*/  S2R R3, SR_TID.X ;  /* 0x0000000000037919 */ /* 0x000e220000002100 */
[----:B------:R-:W-:Y:S01]  /*0030*/  ELECT P0, URZ, PT ;  /* 0x00000000003f782f */ /* 0x000fe20003800000 */
[----:B------:R-:W-:Y:S01]  /*0040*/  BSSY B0, `(.L_x_2621) ;  /* 0x000000d000007945 */ /* 0x000fe20003800000 */
[----:B0-----:R-:W-:-:S05]  /*0050*/  SHF.R.U32.HI R0, RZ, 0x5, R3 ;  /* 0x00000005ff007819 */ /* 0x001fca0000011603 */
        /* <DEDUP_REMOVED lines=11> */
.L_x_2622:
[----:B------:R-:W-:Y:S05]  /*0110*/  BSYNC B0 ;  /* 0x0000000000007941 */ /* 0x000fea0003800000 */
.L_x_2621:
[----:B------:R-:W-:Y:S01]  /*0120*/  VOTEU.ANY UP0, P0 ;  /* 0x00000000003f7886 */ /* 0x000fe20000000100 */
[----:B------:R-:W0:Y:S01]  /*0130*/  SHFL.IDX PT, R2, R0, RZ, 0x1f ;  /* 0x00001fff00027589 */ /* 0x000e2200000e0000 */
[----:B------:R-:W-:Y:S01]  /*0140*/  UMOV UR4, 0x80 ;  /* 0x0000008000047882 */ /* 0x000fe20000000000 */
[----:B------:R-:W-:Y:S01]  /*0150*/  UMOV UR7, 0x180 ;  /* 0x0000018000077882 */ /* 0x000fe20000000000 */
[----:B------:R-:W-:Y:S01]  /*0160*/  SHF.R.U32.HI R3, RZ, 0x7, R3 ;  /* 0x00000007ff037819 */ /* 0x000fe20000011603 */
[----:B------:R-:W1:Y:S01]  /*0170*/  @UP0 S2UR UR8, SR_CgaCtaId ;  /* 0x00000000000809c3 */ /* 0x000e620000008800 */
[----:B------:R-:W-:Y:S01]  /*0180*/  @UP0 UMOV UR6, 0x400 ;  /* 0x0000040000060882 */ /* 0x000fe20000000000 */
[----:B------:R-:W-:-:S04]  /*0190*/  @UP0 UIADD3 UR4, -UR4, 0x100000, URZ ;  /* 0x0010000004040890 */ /* 0x000fc8000fffe13f */
[----:B------:R-:W-:Y:S02]  /*01a0*/  @UP0 USHF.L.U32 UR5, UR4, 0xb, URZ ;  /* 0x0000000b04050899 */ /* 0x000fe4000800063f */
[----:B------:R-:W-:Y:S01]  /*01b0*/  @UP0 USHF.L.U32 UR4, UR4, 0x1, URZ ;  /* 0x0000000104040899 */ /* 0x000fe2000800063f */
[----:B------:R-:W-:Y:S01]  /*01c0*/  VOTEU.ANY UP1, P0 ;  /* 0x00000000003f7886 */ /* 0x000fe20000020100 */
[----:B0-----:R-:W-:Y:S02]  /*01d0*/  ISETP.NE.AND P1, PT, R2, RZ, PT ;  /* 0x000000ff0200720c */ /* 0x001fe40003f25270 */
[----:B------:R0:W2:Y:S01]  /*01e0*/  SHFL.IDX PT, R2, R3, RZ, 0x1f ;  /* 0x00001fff03027589 */ /* 0x0000a200000e0000 */
[----:B-1----:R-:W-:Y:S02]  /*01f0*/  @UP0 ULEA UR8, UR8, UR6, 0x18 ;  /* 0x0000000608080291 */ /* 0x002fe4000f8ec03f */
[----:B------:R-:W-:-:S04]  /*0200*/  @UP0 UIADD3 UR6, -UR7, 0x100000, URZ ;  /* 0x0010000007060890 */ /* 0x000fc8000fffe13f */
[----:B------:R-:W-:Y:S02]  /*0210*/  @UP0 USHF.L.U32 UR7, UR6, 0xb, URZ ;  /* 0x0000000b06070899 */ /* 0x000fe4000800063f */
[----:B------:R-:W-:Y:S01]  /*0220*/  @UP0 USHF.L.U32 UR6, UR6, 0x1, URZ ;  /* 0x0000000106060899 */ /* 0x000fe2000800063f */
[----:B------:R-:W-:Y:S01]  /*0230*/  VOTEU.ANY UP0, P0 ;  /* 0x00000000003f7886 */ /* 0x000fe20000000100 */
[----:B------:R-:W1:Y:S04]  /*0240*/  FENCE.VIEW.ASYNC.S ;  /* 0x00000000000073c6 */ /* 0x000e680000000000 */
[----:B-1----:R0:W1:Y:S06]  /*0250*/  @UP0 SYNCS.EXCH.64 URZ, [UR8+0x16800], UR4 ;  /* 0x01680004083f05b2 */ /* 0x00206c0008000100 */
[----:B------:R0:W3:Y:S02]  /*0260*/  @UP1 SYNCS.EXCH.64 URZ, [UR8+0x16820], UR6 ;  /* 0x01682006083f15b2 */ /* 0x0000e40008000100 */
[----:B0-----:R-:W-:Y:S05]  /*0270*/  @P1 BRA `(.L_x_2623) ;  /* 0x0000000000481947 */ /* 0x001fea0003800000 */
[----:B------:R-:W0:Y:S01]  /*0280*/  S2UR UR5, SR_CgaCtaId ;  /* 0x00000000000579c3 */ /* 0x000e220000008800 */
        /* <DEDUP_REMOVED lines=15> */
[----:B------:R0:W0:Y:S01]  /*0380*/  SYNCS.EXCH.64 URZ, [UR8+0x16848], UR6 ;  /* 0x01684806083f75b2 */ /* 0x0000220008000100 */
[----:B------:R-:W-:Y:S01]  /*0390*/  NOP ;  /* 0x0000000000007918 */ /* 0x000fe20000000000 */
.L_x_2623:
[----:B------:R-:W5:Y:S01]  /*03a0*/  SHFL.IDX PT, R3, R0, RZ, 0x1f ;  /* 0x00001fff00037589 */ /* 0x000f6200000e0000 */
[----:B------:R-:W-:Y:S01]  /*03b0*/  NOP ;  /* 0x0000000000007918 */ /* 0x000fe20000000000 */
[----:B-----5:R-:W-:-:S13]  /*03c0*/  ISETP.NE.AND P0, PT, R3, RZ, PT ;  /* 0x000000ff0300720c */ /* 0x020fda0003f05270 */
        /* <DEDUP_REMOVED lines=17> */
[----:B------:R0:W0:Y:S01]  /*04e0*/  SYNCS.EXCH.64 URZ, [UR8+0x16868], UR6 ;  /* 0x01686806083f75b2 */ /* 0x0000220008000100 */
[----:B------:R-:W-:Y:S01]  /*04f0*/  NOP ;  /* 0x0000000000007918 */ /* 0x000fe20000000000 */
.L_x_2624:
[----:B------:R-:W5:Y:S01]  /*0500*/  SHFL.IDX PT, R3, R0, RZ, 0x1f ;  /* 0x00001fff00037589 */ /* 0x000f6200000e0000 */
[----:B------:R-:W-:Y:S01]  /*0510*/  NOP ;  /* 0x0000000000007918 */ /* 0x000fe20000000000 */
[----:B-----5:R-:W-:-:S13]  /*0520*/  ISETP.NE.AND P0, PT, R3, RZ, PT ;  /* 0x000000ff0300720c */ /* 0x020fda0003f05270 */
        /* <DEDUP_REMOVED lines=13> */
[----:B------:R0:W0:Y:S01]  /*0600*/  SYNCS.EXCH.64 URZ, [UR6+0x16888], UR4 ;  /* 0x01688804063f75b2 */ /* 0x0000220008000100 */
[----:B------:R-:W-:Y:S01]  /*0610*/  NOP ;  /* 0x0000000000007918 */ /* 0x000fe20000000000 */
.L_x_2625:
        /* <DEDUP_REMOVED lines=22> */
.L_x_2626:
        /* <DEDUP_REMOVED lines=22> */
.L_x_2627:
[----:B--2---:R-:W-:Y:S01]  /*08e0*/  ISETP.NE.AND P0, PT, R2, RZ, PT ;  /* 0x000000ff0200720c */ /* 0x004fe20003f05270 */
[----:B------:R-:W-:Y:S01]  /*08f0*/  IMAD.MOV.U32 R2, RZ, RZ, 0x1 ;  /* 0x00000001ff027424 */ /* 0x000fe200078e00ff */
[----:B------:R-:W-:Y:S01]  /*0900*/  NOP ;  /* 0x0000000000007918 */ /* 0x000fe20000000000 */
[----:B------:R-:W-:Y:S01]  /*0910*/  ULDC.64 UR40, c[0x0][0x208] ;  /* 0x0000820000287ab9 */ /* 0x000fe20000000a00 */
[----:B------:R-:W-:Y:S02]  /*0920*/  BSSY B9, `(.L_x_2628) ;  /* 0x000196c000097945 */ /* 0x000fe40003800000 */
[----:B------:R-:W-:-:S05]  /*0930*/  SEL R2, R2, 0x2, !P0 ;  /* 0x0000000202027807 */ /* 0x000fca0004000000 */
[----:B------:R2:W-:Y:S01]  /*0940*/  STL [R1+0x30], R2 ;  /* 0x0000300201007387 */ /* 0x0005e20000100800 */
[----:B01-34-:R-:W-:Y:S06]  /*0950*/  BAR.SYNC.DEFER_BLOCKING 0x0 ;  /* 0x0000000000007b1d */ /* 0x01bfec0000010000 */
[----:B------:R-:W-:Y:S05]  /*0960*/  @!P0 BRA `(.L_x_2629) ;  /* 0x00000128006c8947 */ /* 0x000fea0003800000 */
.L_x_2630:
[----:B------:R-:W-:-:S08]  /*0970*/  NOP ;  /* 0x0000000000007918 */ /* 0x000fd00000000000 */
[----:B------:R-:W0:Y:S02]  /*0980*/  USETMAXREG.TRY_ALLOC.CTAPOOL UP0, 0xa0 ;  /* 0x000000a0000079c8 */ /* 0x000e240008000600 */
[----:B0-----:R-:W-:-:S13]  /*0990*/  PLOP3.LUT P0, PT, PT, PT, UP0, 0x80, 0x0 ;  /* 0x000000000000781c */ /* 0x001fda0003f0f008 */
[----:B------:R-:W-:Y:S05]  /*09a0*/  @!P0 BRA `(.L_x_2630) ;  /* 0xfffffffc00f08947 */ /* 0x000fea000383ffff */
[----:B------:R-:W2:Y:S01]  /*09b0*/  S2R R0, SR_TID.X ;  /* 0x0000000000007919 */ /* 0x000ea20000002100 */
[----:B------:R-:W-:Y:S01]  /*09c0*/  ULDC UR4, c[0x0][0xc3c] ;  /* 0x00030f0000047ab9 */ /* 0x000fe20000000800 */
[----:B--2---:R-:W-:Y:S02]  /*09d0*/  SHF.R.U32.HI R2, RZ, 0x7, R0 ;  /* 0x00000007ff027819 */ /* 0x004fe40000011600 */
[----:B------:R-:W2:Y:S01]  /*09e0*/  LDL.LU R0, [R1+0x4] ;  /* 0x0000040001007983 */ /* 0x000ea20000300800 */
[----:B------:R-:W-:Y:S06]  /*09f0*/  BAR.ARV 0x8, 0x200 ;  /* 0x0208000000007b1d */ /* 0x000fec0000002000 */
[----:B------:R-:W-:Y:S01]  /*0a00*/  ISETP.NE.AND P0, PT, R2, 0x1, PT ;  /* 0x000000010200780c */ /* 0x000fe20003f05270 */
[----:B------:R-:W0:Y:S01]  /*0a10*/  S2R R3, SR_CgaCtaId ;  /* 0x0000000000037919 */ /* 0x000e220000008800 */
[----:B------:R-:W-:-:S11]  /*0a20*/  MOV R2, 0x400 ;  /* 0x0000040000027802 */ /* 0x000fd60000000f00 */
[----:B------:R-:W-:Y:S08]  /*0a30*/  @!P0 BAR.ARV 0x9, 0x100 ;  /* 0x0244000000008b1d */ /* 0x000ff00000002000 */
[----:B------:R-:W-:Y:S01]  /*0a40*/  BAR.SYNC.DEFER_BLOCKING 0x5, 0x200 ;  /* 0x0148000000007b1d */ /* 0x000fe20000010000 */
[----:B0-----:R-:W-:-:S05]  /*0a50*/  LEA R2, R3, R2, 0x18 ;  /* 0x0000000203027211 */ /* 0x001fca00078ec0ff */
[----:B------:R-:W0:Y:S02]  /*0a60*/  LDS.128 R32, [R2+0x168d0] ;  /* 0x0168d00002207984 */ /* 0x000e240000000c00 */
[----:B------:R-:W-:Y:S06]  /*0a70*/  BAR.ARV 0x4, 0x200 ;  /* 0x0108000000007b1d */ /* 0x000fec0000002000 */
[----:B--2---:R-:W-:-:S04]  /*0a80*/  LOP3.LUT R0, R0, 0xfffffffb, RZ, 0xc0, !PT ;  /* 0xfffffffb00007812 */ /* 0x004fc800078ec0ff */
[----:B------:R-:W-:Y:S02]  /*0a90*/  @P0 LOP3.LUT R0, R0, 0x4, RZ, 0xfc, !PT ;  /* 0x0000000400000812 */ /* 0x000fe400078efcff */
[----:B0-----:R-:W-:-:S03]  /*0aa0*/  ISETP.GE.AND P0, PT, R35, UR4, PT ;  /* 0x0000000423007c0c */ /* 0x001fc6000bf06270 */
[----:B------:R0:W-:Y:S10]  /*0ab0*/  STL [R1+0x4], R0 ;  /* 0x0000040001007387 */ /* 0x0001f40000100800 */
[----:B0-----:R-:W-:Y:S05]  /*0ac0*/  @P0 BRA `(.L_x_2631) ;  /* 0x0000019400440947 */ /* 0x001fea0003800000 */
[----:B------:R-:W2:Y:S01]  /*0ad0*/  LDL.LU R13, [R1+0x30] ;  /* 0x00003000010d7983 */ /* 0x000ea20000300800 */
[----:B------:R-:W0:Y:S02]  /*0ae0*/  S2R R0, SR_TID.X ;  /* 0x0000000000007919 */ /* 0x000e240000002100 */
[----:B0-----:R-:W-:-:S05]  /*0af0*/  VIADD R12, R0, 0xffffff80 ;  /* 0xffffff80000c7836 */ /* 0x001fca0000000000 */
[----:B------:R-:W-:-:S04]  /*0b00*/  SHF.R.S32.HI R0, RZ, 0x1f, R12 ;  /* 0x0000001fff007819 */ /* 0x000fc8000001140c */
[----:B------:R-:W-:-:S04]  /*0b10*/  LEA.HI R3, R0, R12, RZ, 0x7 ;  /* 0x0000000c00037211 */ /* 0x000fc800078f38ff */
[----:B------:R-:W-:-:S05]  /*0b20*/  LOP3.LUT R4, R3, 0xffffff80, RZ, 0xc0, !PT ;  /* 0xffffff8003047812 */ /* 0x000fca00078ec0ff */
[----:B------:R-:W-:Y:S01]  /*0b30*/  IMAD.IADD R11, R12, 0x1, -R4 ;  /* 0x000000010c0b7824 */ /* 0x000fe200078e0a04 */
[----:B------:R-:W-:-:S04]  /*0b40*/  LEA.HI R4, R0, R12, RZ, 0x4 ;  /* 0x0000000c00047211 */ /* 0x000fc800078f20ff */
[----:B------:R-:W-:Y:S02]  /*0b50*/  SHF.R.S32.HI R6, RZ, 0x1f, R11 ;  /* 0x0000001fff067819 */ /* 0x000fe4000001140b */
[----:B------:R-:W-:Y:S02]  /*0b60*/  SHF.R.S32.HI R7, RZ, 0x4, R4 ;  /* 0x00000004ff077819 */ /* 0x000fe40000011404 */
[----:B------:R-:W-:Y:S02]  /*0b70*/  LEA.HI R8, R6, R11, RZ, 0x2 ;  /* 0x0000000b06087211 */ /* 0x000fe400078f10ff */
[----:B------:R-:W-:Y:S02]  /*0b80*/  SHF.R.S32.HI R14, RZ, 0x7, R3 ;  /* 0x00000007ff0e7819 */ /* 0x000fe40000011403 */
[----:B------:R-:W-:Y:S02]  /*0b90*/  LOP3.LUT R3, R4, 0x3fffff0, RZ, 0xc0, !PT ;  /* 0x03fffff004037812 */ /* 0x000fe400078ec0ff */
[----:B------:R-:W-:-:S02]  /*0ba0*/  LEA.HI R5, R0, R12, RZ, 0x5 ;  /* 0x0000000c00057211 */ /* 0x000fc400078f28ff */
[----:B------:R-:W-:Y:S02]  /*0bb0*/  LEA.HI R4, R4, R7, RZ, 0x1 ;  /* 0x0000000704047211 */ /* 0x000fe400078f08ff */
[--C-:B------:R-:W-:Y:S02]  /*0bc0*/  SHF.R.S32.HI R9, RZ, 0x2, R8.reuse ;  /* 0x00000002ff097819 */ /* 0x100fe40000011408 */
[----:B------:R-:W-:Y:S02]  /*0bd0*/  SHF.R.S32.HI R10, RZ, 0x1f, R8 ;  /* 0x0000001fff0a7819 */ /* 0x000fe40000011408 */
[----:B------:R-:W-:Y:S02]  /*0be0*/  SHF.R.S32.HI R15, RZ, 0x5, R5 ;  /* 0x00000005ff0f7819 */ /* 0x000fe40000011405 */
[----:B------:R-:W-:Y:S02]  /*0bf0*/  IADD3 R3, R12, -R3, RZ ;  /* 0x800000030c037210 */ /* 0x000fe40007ffe0ff */
[----:B------:R-:W-:-:S02]  /*0c00*/  LOP3.LUT R4, R4, 0x1ffffffe, RZ, 0xc0, !PT ;  /* 0x1ffffffe04047812 */ /* 0x000fc400078ec0ff */
[----:B------:R-:W-:Y:S01]  /*0c10*/  LEA.HI R10, R10, R9, RZ, 0x3 ;  /* 0x000000090a0a7211 */ /* 0x000fe200078f18ff */
[----:B------:R-:W-:Y:S01]  /*0c20*/  IMAD.HI R5, R14, 0x55555556, RZ ;  /* 0x555555560e057827 */ /* 0x000fe200078e02ff */
[----:B------:R-:W-:Y:S02]  /*0c30*/  LEA.HI R6, R6, R11, RZ, 0x5 ;  /* 0x0000000b06067211 */ /* 0x000fe400078f28ff */
[----:B------:R-:W-:Y:S01]  /*0c40*/  LOP3.LUT R10, R10, 0xfffffff8, RZ, 0xc0, !PT ;  /* 0xfffffff80a0a7812 */ /* 0x000fe200078ec0ff */
[----:B------:R-:W-:Y:S02]  /*0c50*/  IMAD.IADD R4, R7, 0x1, -R4 ;  /* 0x0000000107047824 */ /* 0x000fe400078e0a04 */
[----:B------:R-:W-:Y:S01]  /*0c60*/  IMAD R3, R15, 0x10, R3 ;  /* 0x000000100f037824 */ /* 0x000fe200078e0203 */
[----:B------:R-:W-:Y:S01]  /*0c70*/  LEA.HI R5, R5, R5, RZ, 0x1 ;  /* 0x0000000505057211 */ /* 0x000fe200078f08ff */
[----:B------:R-:W-:Y:S01]  /*0c80*/  IMAD.IADD R9, R9, 0x1, -R10 ;  /* 0x0000000109097824 */ /* 0x000fe200078e0a0a */
[----:B------:R-:W-:-:S02]  /*0c90*/  SHF.R.S32.HI R6, RZ, 0x5, R6 ;  /* 0x00000005ff067819 */ /* 0x000fc40000011406 */
[----:B------:R-:W-:Y:S02]  /*0ca0*/  LEA R7, R3, R4, 0x3 ;  /* 0x0000000403077211 */ /* 0x000fe400078e18ff */
[-C--:B------:R-:W-:Y:S01]  /*0cb0*/  LEA.HI R3, R0, R12.reuse, RZ, 0x2 ;  /* 0x0000000c00037211 */ /* 0x080fe200078f10ff */
[----:B------:R-:W-:Y:S02]  /*0cc0*/  IMAD R5, R5, -0x3, R14 ;  /* 0xfffffffd05057824 */ /* 0x000fe400078e020e */
[----:B------:R-:W-:Y:S01]  /*0cd0*/  IMAD R6, R6, 0x10, R9 ;  /* 0x0000001006067824 */ /* 0x000fe200078e0209 */
[--C-:B------:R-:W-:Y:S02]  /*0ce0*/  SHF.R.S32.HI R23, RZ, 0x2, R3.reuse ;  /* 0x00000002ff177819 */ /* 0x100fe40000011403 */
[----:B------:R-:W-:Y:S01]  /*0cf0*/  SHF.R.S32.HI R4, RZ, 0x1f, R3 ;  /* 0x0000001fff047819 */ /* 0x000fe20000011403 */
[----:B------:R-:W-:Y:S01]  /*0d00*/  IMAD R10, R5, 0x40, R6 ;  /* 0x00000040050a7824 */ /* 0x000fe200078e0206 */
[----:B------:R-:W-:Y:S01]  /*0d10*/  LEA.HI R0, R0, R12, RZ, 0x3 ;  /* 0x0000000c00007211 */ /* 0x000fe200078f18ff */
[----:B------:R-:W-:Y:S01]  /*0d20*/  VIADD R6, R23, 0x60 ;  /* 0x0000006017067836 */ /* 0x000fe20000000000 */
[----:B------:R-:W-:-:S02]  /*0d30*/  LOP3.LUT R3, R3, 0xfffffffc, RZ, 0xc0, !PT ;  /* 0xfffffffc03037812 */ /* 0x000fc400078ec0ff */
[----:B------:R-:W-:Y:S02]  /*0d40*/  LEA.HI R4, R4, R23, RZ, 0x3 ;  /* 0x0000001704047211 */ /* 0x000fe400078f18ff */
[----:B------:R-:W-:Y:S02]  /*0d50*/  SHF.R.S32.HI R5, RZ, 0x3, R0 ;  /* 0x00000003ff057819 */ /* 0x000fe40000011400 */
[----:B------:R-:W-:Y:S01]  /*0d60*/  SHF.R.S32.HI R5, RZ, 0x1f, R6 ;  /* 0x0000001fff057819 */ /* 0x000fe20000011406 */
[----:B------:R-:W-:Y:S01]  /*0d70*/  IMAD.IADD R9, R12, 0x1, -R3 ;  /* 0x000000010c097824 */ /* 0x000fe200078e0a03 */
[----:B------:R-:W-:Y:S02]  /*0d80*/  LOP3.LUT R0, R0, 0xfffffff8, RZ, 0xc0, !PT ;  /* 0xfffffff800007812 */ /* 0x000fe400078ec0ff */
[----:B------:R-:W-:Y:S01]  /*0d90*/  LOP3.LUT R4, R4, 0xfffffff8, RZ, 0xc0, !PT ;  /* 0xfffffff804047812 */ /* 0x000fe200078ec0ff */
[----:B------:R-:W-:Y:S01]  /*0da0*/  IMAD.SHL.U32 R3, R6, 0x40, RZ ;  /* 0x0000004006037824 */ /* 0x000fe200078e00ff */
[----:B------:R-:W-:Y:S01]  /*0db0*/  LEA.HI R5, R5, R6, RZ, 0x3 ;  /* 0x0000000605057211 */ /* 0x000fe200078f18ff */
[----:B------:R-:W-:Y:S01]  /*0dc0*/  IMAD.IADD R0, R12, 0x1, -R0 ;  /* 0x000000010c007824 */ /* 0x000fe200078e0a00 */
[----:B------:R-:W-:Y:S01]  /*0dd0*/  LEA.HI R0, R9, R9, RZ, 0x1 ;  /* 0x0000000909007211 */ /* 0x000fe200078f08ff */
[----:B------:R-:W-:Y:S01]  /*0de0*/  IMAD.IADD R4, R23, 0x1, -R4 ;  /* 0x0000000117047824 */ /* 0x000fe200078e0a04 */
[----:B------:R-:W-:Y:S01]  /*0df0*/  LOP3.LUT R3, R3, 0x1c0, RZ, 0xc0, !PT ;  /* 0x000001c003037812 */ /* 0x000fe200078ec0ff */
[----:B------:R-:W-:Y:S01]  /*0e00*/  IMAD.SHL.U32 R152, R9, 0x4, RZ ;  /* 0x0000000409987824 */ /* 0x000fe200078e00ff */
[----:B------:R-:W-:Y:S01]  /*0e10*/  STL [R1+0x64], R10 ;  /* 0x0000640a01007387 */ /* 0x000fe20000100800 */
[----:B------:R-:W-:Y:S01]  /*0e20*/  IMAD.SHL.U32 R5, R5, 0x40, RZ ;  /* 0x0000004005057824 */ /* 0x000fe200078e00ff */
[----:B------:R-:W-:-:S02]  /*0e30*/  SHF.L.U32 R16, R9, 0x3, RZ ;  /* 0x0000000309107819 */ /* 0x000fc400000006ff */
[----:B------:R-:W-:Y:S01]  /*0e40*/  STL [R1+0x54], RZ ;  /* 0x000054ff01007387 */ /* 0x000fe20000100800 */
[----:B------:R-:W-:Y:S02]  /*0e50*/  LOP3.LUT R0, R0, 0x1ffffffe, RZ, 0xc0, !PT ;  /* 0x1ffffffe00007812 */ /* 0x000fe400078ec0ff */
[----:B------:R-:W-:Y:S01]  /*0e60*/  SHF.R.U32.HI R6, RZ, 0x3, R3 ;  /* 0x00000003ff067819 */ /* 0x000fe20000011603 */
[----:B------:R0:W-:Y:S01]  /*0e70*/  STL [R1+0x30], R4 ;  /* 0x0000300401007387 */ /* 0x0001e20000100800 */
[----:B------:R-:W-:Y:S02]  /*0e80*/  LOP3.LUT R3, R3, 0x38, R16, 0xf8, !PT ;  /* 0x0000003803037812 */ /* 0x000fe400078ef810 */
[----:B------:R-:W-:Y:S02]  /*0e90*/  LOP3.LUT R5, R5, 0xfffffe00, RZ, 0xc0, !PT ;  /* 0xfffffe0005057812 */ /* 0x000fe400078ec0ff */
[----:B------:R-:W-:Y:S01]  /*0ea0*/  LOP3.LUT R8, R8, 0x7ffffffc, RZ, 0xc0, !PT ;  /* 0x7ffffffc08087812 */ /* 0x000fe200078ec0ff */
[----:B------:R-:W-:Y:S01]  /*0eb0*/  IMAD.IADD R0, R9, 0x1, -R0 ;  /* 0x0000000109007824 */ /* 0x000fe200078e0a00 */
[----:B0-----:R-:W-:-:S02]  /*0ec0*/  IADD3 R4, R152, 0x10, RZ ;  /* 0x0000001098047810 */ /* 0x001fc40007ffe0ff */
[----:B------:R-:W-:Y:S02]  /*0ed0*/  LOP3.LUT R3, R5, R3, R6, 0xf6, !PT ;  /* 0x0000000305037212 */ /* 0x000fe400078ef606 */
[----:B------:R-:W-:Y:S01]  /*0ee0*/  SHF.R.S32.HI R6, RZ, 0x1f, R4 ;  /* 0x0000001fff067819 */ /* 0x000fe20000011404 */
[----:B------:R0:W-:Y:S01]  /*0ef0*/  STL [R1], R4 ;  /* 0x0000000401007387 */ /* 0x0001e20000100800 */
[----:B------:R-:W-:-:S03]  /*0f00*/  LEA R0, R0, R10, 0x3 ;  /* 0x0000000a00007211 */ /* 0x000fc600078e18ff */
[----:B------:R1:W-:Y:S01]  /*0f10*/  STL [R1+0x34], R5 ;  /* 0x0000340501007387 */ /* 0x0003e20000100800 */
[----:B------:R-:W-:Y:S02]  /*0f20*/  IMAD R3, R3, 0x2, R2 ;  /* 0x0000000203037824 */ /* 0x000fe400078e0202 */
[----:B0-----:R-:W-:Y:S02]  /*0f30*/  IMAD.SHL.U32 R4, R7, 0x8, RZ ;  /* 0x0000000807047824 */ /* 0x001fe400078e00ff */
[----:B-1----:R-:W-:Y:S01]  /*0f40*/  IMAD.IADD R5, R11, 0x1, -R8 ;  /* 0x000000010b057824 */ /* 0x002fe200078e0a08 */
[----:B------:R0:W-:Y:S04]  /*0f50*/  STL [R1+0x5c], R6 ;  /* 0x00005c0601007387 */ /* 0x0001e80000100800 */
[----:B------:R0:W-:Y:S04]  /*0f60*/  STL [R1+0x38], R5 ;  /* 0x0000380501007387 */ /* 0x0001e80000100800 */
[----:B------:R0:W-:Y:S04]  /*0f70*/  STL [R1+0x68], R4 ;  /* 0x0000680401007387 */ /* 0x0001e80000100800 */
[----:B------:R0:W-:Y:S04]  /*0f80*/  STL [R1+0x3c], R0 ;  /* 0x00003c0001007387 */ /* 0x0001e80000100800 */
[----:B------:R0:W-:Y:S01]  /*0f90*/  STL [R1+0x60], R3 ;  /* 0x0000600301007387 */ /* 0x0001e20000100800 */
[----:B------:R-:W-:Y:S01]  /*0fa0*/  VIADD R18, R16, 0x20 ;  /* 0x0000002010127836 */ /* 0x000fe20000000000 */
[----:B------:R-:W-:Y:S01]  /*0fb0*/  MOV R22, RZ ;  /* 0x000000ff00167202 */ /* 0x000fe20000000f00 */
[----:B------:R-:W-:Y:S01]  /*0fc0*/  IMAD.MOV.U32 R19, RZ, RZ, RZ ;  /* 0x000000ffff137224 */ /* 0x000fe200078e00ff */
[----:B------:R-:W-:Y:S01]  /*0fd0*/  SHF.R.S32.HI R17, RZ, 0x1f, R16 ;  /* 0x0000001fff117819 */ /* 0x000fe20000011410 */
[----:B------:R-:W-:Y:S01]  /*0fe0*/  IMAD.MOV.U32 R157, RZ, RZ, RZ ;  /* 0x000000ffff9d7224 */ /* 0x000fe200078e00ff */
[----:B------:R-:W-:Y:S01]  /*0ff0*/  SHF.R.S32.HI R155, RZ, 0x1f, R18 ;  /* 0x0000001fff9b7819 */ /* 0x000fe20000011412 */
[----:B------:R-:W-:Y:S01]  /*1000*/  IMAD.MOV.U32 R154, RZ, RZ, RZ ;  /* 0x000000ffff9a7224 */ /* 0x000fe200078e00ff */
[----:B0-2---:R-:W-:-:S07]  /*1010*/  LOP3.LUT R156, R13, 0x1, RZ, 0xfc, !PT ;  /* 0x000000010d9c7812 */ /* 0x005fce00078efcff */
.L_x_2776:
[----:B0-2--5:R-:W0:Y:S02]  /*1020*/  LDC.64 R4, c[0x0][0xc88] ;  /* 0x00032200ff047b82 */ /* 0x025e240000000a00 */
[----:B0-----:R-:W-:-:S05]  /*1030*/  IMAD.WIDE R4, R35, 0x4, R4 ;  /* 0x0000000423047825 */ /* 0x001fca00078e0204 */
[----:B----4-:R-:W2:Y:S01]  /*1040*/  LDG.E R0, desc[UR40][R4.64] ;  /* 0x0000002804007981 */ /* 0x010ea2000c1e1900 */
        /* <DEDUP_REMOVED lines=11> */
[C---:B------:R-:W-:Y:S01]  /*1100*/  @P1 LEA R6, P2, R0.reuse, UR4, 0x2 ;  /* 0x0000000400061c11 */ /* 0x040fe2000f8410ff */
[C---:B------:R-:W-:Y:S01]  /*1110*/  IMAD.SHL.U32 R36, R0.reuse, 0x4, RZ ;  /* 0x0000000400247824 */ /* 0x040fe200078e00ff */
[C-C-:B------:R-:W-:Y:S01]  /*1120*/  SHF.L.U64.HI R32, R0.reuse, 0x2, R3.reuse ;  /* 0x0000000200207819 */ /* 0x140fe20000010203 */
[----:B------:R0:W-:Y:S01]  /*1130*/  STL [R1+0x58], R3 ;  /* 0x0000580301007387 */ /* 0x0001e20000100800 */
[----:B------:R-:W-:-:S02]  /*1140*/  @P1 LEA.HI.X R7, R0, UR5, R3, 0x2, P2 ;  /* 0x0000000500071c11 */ /* 0x000fc400090f1403 */
[----:B------:R-:W-:Y:S01]  /*1150*/  ISETP.NE.U32.AND P2, PT, RZ, UR8, PT ;  /* 0x00000008ff007c0c */ /* 0x000fe2000bf45070 */
[----:B------:R-:W-:Y:S01]  /*1160*/  ULDC UR4, c[0x0][0x288] ;  /* 0x0000a20000047ab9 */ /* 0x000fe20000000800 */
[----:B------:R-:W-:Y:S01]  /*1170*/  IADD3 R8, P3, R36, UR6, RZ ;  /* 0x0000000624087c10 */ /* 0x000fe2000ff7e0ff */
[----:B-1----:R1:W-:Y:S01]  /*1180*/  STL [R1+0x48], R36 ;  /* 0x0000482401007387 */ /* 0x0023e20000100800 */
[----:B------:R-:W-:Y:S01]  /*1190*/  ISETP.NE.AND.EX P2, PT, RZ, UR9, PT, P2 ;  /* 0x00000009ff007c0c */ /* 0x000fe2000bf45320 */
[----:B0-----:R-:W-:Y:S01]  /*11a0*/  IMAD.MOV.U32 R3, RZ, RZ, RZ ;  /* 0x000000ffff037224 */ /* 0x001fe200078e00ff */
[----:B------:R-:W-:Y:S01]  /*11b0*/  IADD3.X R9, R32, UR7, RZ, P3, !PT ;  /* 0x0000000720097c10 */ /* 0x000fe20009ffe4ff */
[----:B------:R-:W-:Y:S01]  /*11c0*/  IMAD.U32 R10, RZ, RZ, UR4 ;  /* 0x00000004ff0a7e24 */ /* 0x000fe2000f8e00ff */
[----:B------:R-:W-:Y:S01]  /*11d0*/  ULDC.64 UR4, c[0x0][0x418] ;  /* 0x0001060000047ab9 */ /* 0x000fe20000000a00 */
[----:B------:R1:W-:Y:S04]  /*11e0*/  STL [R1+0x4c], R32 ;  /* 0x00004c2001007387 */ /* 0x0003e80000100800 */
[----:B------:R1:W5:Y:S04]  /*11f0*/  @P1 LDG.E R3, desc[UR40][R6.64] ;  /* 0x0000002806031981 */ /* 0x000368000c1e1900 */
[----:B------:R-:W-:Y:S01]  /*1200*/  @P2 IADD3 R4, P1, R36, UR8, RZ ;  /* 0x0000000824042c10 */ /* 0x000fe2000ff3e0ff */
[----:B------:R1:W5:Y:S03]  /*1210*/  @P0 LDG.E R31, desc[UR40][R8.64] ;  /* 0x00000028081f0981 */ /* 0x000366000c1e1900 */
[----:B------:R-:W-:-:S05]  /*1220*/  @P2 IADD3.X R5, R32, UR9, RZ, P1, !PT ;  /* 0x0000000920052c10 */ /* 0x000fca0008ffe4ff */
[----:B------:R-:W2:Y:S01]  /*1230*/  @P2 LDG.E R10, desc[UR40][R4.64] ;  /* 0x00000028040a2981 */ /* 0x000ea2000c1e1900 */
        /* <DEDUP_REMOVED lines=10> */
[----:B--2---:R1:W-:Y:S01]  /*12e0*/  STL [R1+0x10], R10 ;  /* 0x0000100a01007387 */ /* 0x0043e20000100800 */
[----:B------:R-:W-:Y:S05]  /*12f0*/  @P2 BRA `(.L_x_2632) ;  /* 0x0000000000282947 */ /* 0x000fea0003800000 */
[----:B------:R-:W-:Y:S02]  /*1300*/  ULDC.64 UR4, c[0x0][0xa00] ;  /* 0x0002800000047ab9 */ /* 0x000fe40000000a00 */
[----:B------:R-:W-:-:S04]  /*1310*/  ISETP.NE.U32.AND P1, PT, RZ, UR4, PT ;  /* 0x00000004ff007c0c */ /* 0x000fc8000bf25070 */
[----:B------:R-:W-:-:S13]  /*1320*/  ISETP.NE.AND.EX P1, PT, RZ, UR5, PT, P1 ;  /* 0x00000005ff007c0c */ /* 0x000fda000bf25310 */
[----:B------:R-:W-:Y:S05]  /*1330*/  @!P1 BRA `(.L_x_2632) ;  /* 0x0000000000189947 */ /* 0x000fea0003800000 */
[----:B------:R-:W0:Y:S02]  /*1340*/  LDC.64 R4, c[0x0][0xa00] ;  /* 0x00028000ff047b82 */ /* 0x000e240000000a00 */
[----:B0-----:R-:W-:-:S05]  /*1350*/  IMAD.WIDE R4, R28, 0x4, R4 ;  /* 0x000000041c047825 */ /* 0x001fca00078e0204 */
[----:B------:R-:W2:Y:S04]  /*1360*/  LDG.E R0, desc[UR40][R4.64] ;  /* 0x0000002804007981 */ /* 0x000ea8000c1e1900 */
[----:B-1----:R-:W2:Y:S02]  /*1370*/  LDG.E R7, desc[UR40][R4.64+0x4] ;  /* 0x0000042804077981 */ /* 0x002ea4000c1e1900 */
[----:B--2---:R-:W-:-:S05]  /*1380*/  IMAD.IADD R10, R7, 0x1, -R0 ;  /* 0x00000001070a7824 */ /* 0x004fca00078e0a00 */
[----:B------:R0:W-:Y:S02]  /*1390*/  STL [R1+0x10], R10 ;  /* 0x0000100a01007387 */ /* 0x0001e40000100800 */
.L_x_2632:
[----:B------:R-:W-:Y:S01]  /*13a0*/  ULDC.64 UR4, c[0x0][0xa20] ;  /* 0x0002880000047ab9 */ /* 0x000fe20000000a00 */
[----:B------:R2:W-:Y:S01]  /*13b0*/  STL [R1+0x40], R34 ;  /* 0x0000402201007387 */ /* 0x0005e20000100800 */
[----:B------:R-:W-:-:S04]  /*13c0*/  ISETP.NE.U32.AND P1, PT, RZ, UR4, PT ;  /* 0x00000004ff007c0c */ /* 0x000fc8000bf25070 */
[----:B------:R-:W-:-:S13]  /*13d0*/  ISETP.NE.AND.EX P1, PT, RZ, UR5, PT, P1 ;  /* 0x00000005ff007c0c */ /* 0x000fda000bf25310 */
[----:B--2---:R-:W-:Y:S05]  /*13e0*/  @!P1 BRA `(.L_x_2633) ;  /* 0x0000000000109947 */ /* 0x004fea0003800000 */
[----:B------:R-:W-:-:S04]  /*13f0*/  IADD3 R4, P0, R36, UR4, RZ ;  /* 0x0000000424047c10 */ /* 0x000fc8000ff1e0ff */
[----:B------:R-:W-:-:S05]  /*1400*/  IADD3.X R5, R32, UR5, RZ, P0, !PT ;  /* 0x0000000520057c10 */ /* 0x000fca00087fe4ff */
[----:B------:R2:W5:Y:S01]  /*1410*/  LDG.E R30, desc[UR40][R4.64] ;  /* 0x00000028041e7981 */ /* 0x000562000c1e1900 */
[----:B------:R-:W-:Y:S05]  /*1420*/  BRA `(.L_x_2634) ;  /* 0x0000000000107947 */ /* 0x000fea0003800000 */
.L_x_2633:
[----:B------:R-:W-:Y:S05]  /*1430*/  @!P0 BRA `(.L_x_2634) ;  /* 0x00000000000c8947 */ /* 0x000fea0003800000 */
[----:B------:R-:W2:Y:S04]  /*1440*/  LDG.E R5, desc[UR40][R8.64] ;  /* 0x0000002808057981 */ /* 0x000ea8000c1e1900 */
[----:B------:R-:W2:Y:S02]  /*1450*/  LDG.E R30, desc[UR40][R8.64+0x4] ;  /* 0x00000428081e7981 */ /* 0x000ea4000c1e1900 */
[----:B--2---:R-:W-:-:S07]  /*1460*/  IMAD.IADD R30, R30, 0x1, -R5 ;  /* 0x000000011e1e7824 */ /* 0x004fce00078e0a05 */
.L_x_2634:
[----:B------:R-:W-:Y:S01]  /*1470*/  ULDC.64 UR4, c[0x0][0xa10] ;  /* 0x0002840000047ab9 */ /* 0x000fe20000000a00 */
[----:B-1----:R-:W1:Y:S01]  /*1480*/  LDC R8, c[0x0][0x448] ;  /* 0x00011200ff087b82 */ /* 0x002e620000000800 */
[----:B------:R-:W-:-:S04]  /*1490*/  ISETP.NE.U32.AND P0, PT, RZ, UR4, PT ;  /* 0x00000004ff007c0c */ /* 0x000fc8000bf05070 */
[----:B------:R-:W-:Y:S01]  /*14a0*/  ISETP.NE.AND.EX P0, PT, RZ, UR5, PT, P0 ;  /* 0x00000005ff007c0c */ /* 0x000fe2000bf05300 */
[----:B------:R-:W-:-:S12]  /*14b0*/  ULDC.64 UR4, c[0x0][0xa30] ;  /* 0x00028c0000047ab9 */ /* 0x000fd80000000a00 */
[----:B--2---:R-:W2:Y:S02]  /*14c0*/  @P0 LDC.64 R4, c[0x0][0xa10] ;  /* 0x00028400ff040b82 */ /* 0x004ea40000000a00 */
[----:B--2---:R-:W-:-:S05]  /*14d0*/  @P0 IMAD.WIDE R4, R28, 0x4, R4 ;  /* 0x000000041c040825 */ /* 0x004fca00078e0204 */
[----:B------:R-:W2:Y:S04]  /*14e0*/  @P0 LDG.E R0, desc[UR40][R4.64] ;  /* 0x0000002804000981 */ /* 0x000ea8000c1e1900 */
[----:B------:R3:W2:Y:S01]  /*14f0*/  @P0 LDG.E R9, desc[UR40][R4.64+0x4] ;  /* 0x0000042804090981 */ /* 0x0006a2000c1e1900 */
[----:B------:R-:W-:Y:S02]  /*1500*/  ISETP.NE.U32.AND P1, PT, RZ, UR4, PT ;  /* 0x00000004ff007c0c */ /* 0x000fe4000bf25070 */
[----:B-----5:R-:W-:Y:S02]  /*1510*/  MOV R24, R30 ;  /* 0x0000001e00187202 */ /* 0x020fe40000000f00 */
[----:B------:R-:W-:-:S13]  /*1520*/  ISETP.NE.AND.EX P1, PT, RZ, UR5, PT, P1 ;  /* 0x00000005ff007c0c */ /* 0x000fda000bf25310 */
[----:B------:R-:W-:-:S04]  /*1530*/  @P1 IADD3 R6, P2, R36, UR4, RZ ;  /* 0x0000000424061c10 */ /* 0x000fc8000ff5e0ff */
[----:B------:R-:W-:-:S05]  /*1540*/  @P1 IADD3.X R7, R32, UR5, RZ, P2, !PT ;  /* 0x0000000520071c10 */ /* 0x000fca00097fe4ff */
[----:B------:R4:W5:Y:S01]  /*1550*/  @P1 LDG.E R24, desc[UR40][R6.64] ;  /* 0x0000002806181981 */ /* 0x000962000c1e1900 */
[----:B-1----:R-:W-:Y:S01]  /*1560*/  ISETP.NE.AND P1, PT, R8, 0x1, PT ;  /* 0x000000010800780c */ /* 0x002fe20003f25270 */
[----:B------:R-:W-:Y:S02]  /*1570*/  IMAD R12, R33, 0xc0, RZ ;  /* 0x000000c0210c7824 */ /* 0x000fe400078e02ff */
[----:B------:R-:W-:Y:S02]  /*1580*/  IMAD.IADD R8, R30, 0x1, -R3 ;  /* 0x000000011e087824 */ /* 0x000fe400078e0a03 */
[----:B---3--:R-:W-:Y:S01]  /*1590*/  VIADD R4, R12, 0xbf ;  /* 0x000000bf0c047836 */ /* 0x008fe20000000000 */
[----:B------:R1:W-:Y:S01]  /*15a0*/  STL [R1+0x24], R12 ;  /* 0x0000240c01007387 */ /* 0x0003e20000100800 */
[----:B------:R-:W-:-:S05]  /*15b0*/  IMAD.MOV R27, RZ, RZ, -R8 ;  /* 0x000000ffff1b7224 */ /* 0x000fca00078e0a08 */
[----:B------:R-:W-:Y:S01]  /*15c0*/  VIMNMX R27, RZ, R27, !PT ;  /* 0x0000001bff1b7248 */ /* 0x000fe20007fe0100 */
[----:B------:R-:W3:Y:S08]  /*15d0*/  @P1 LDC R11, c[0x0][0x44c] ;  /* 0x00011300ff0b1b82 */ /* 0x000ef00000000800 */
[----:B------:R-:W0:Y:S01]  /*15e0*/  @P1 LDC R5, c[0x0][0x450] ;  /* 0x00011400ff051b82 */ /* 0x000e220000000800 */
[----:B--2---:R-:W-:-:S02]  /*15f0*/  @P0 IMAD.IADD R29, R9, 0x1, -R0 ;  /* 0x00000001091d0824 */ /* 0x004fc400078e0a00 */
[----:B---3--:R-:W-:-:S04]  /*1600*/  @P1 IMAD.HI.U32 R0, R4, R11, RZ ;  /* 0x0000000b04001227 */ /* 0x008fc800078e00ff */
[----:B----4-:R-:W-:Y:S01]  /*1610*/  IMAD.IADD R6, R8, 0x1, R29 ;  /* 0x0000000108067824 */ /* 0x010fe200078e021d */
[----:B0-----:R-:W-:-:S04]  /*1620*/  @P1 SHF.R.U32.HI R4, RZ, R5, R0 ;  /* 0x00000005ff041219 */ /* 0x001fc80000011600 */
[C---:B------:R-:W-:Y:S01]  /*1630*/  IADD3 R83, R6.reuse, 0x80, -R10 ;  /* 0x0000008006537810 */ /* 0x040fe20007ffe80a */
[----:B------:R1:W-:Y:S01]  /*1640*/  STL [R1+0x1c], R6 ;  /* 0x00001c0601007387 */ /* 0x0003e20000100800 */
[----:B------:R-:W-:-:S03]  /*1650*/  IADD3 R0, R6, 0x7f, RZ ;  /* 0x0000007f06007810 */ /* 0x000fc60007ffe0ff */
[----:B------:R-:W-:Y:S01]  /*1660*/  IMAD.IADD R4, R83, 0x1, R4 ;  /* 0x0000000153047824 */ /* 0x000fe200078e0204 */
[----:B------:R-:W-:-:S04]  /*1670*/  SHF.R.S32.HI R3, RZ, 0x1f, R0 ;  /* 0x0000001fff037819 */ /* 0x000fc80000011400 */
[----:B------:R-:W-:Y:S02]  /*1680*/  SHF.R.S32.HI R5, RZ, 0x1f, R4 ;  /* 0x0000001fff057819 */ /* 0x000fe40000011404 */
[----:B------:R-:W-:Y:S02]  /*1690*/  LEA.HI R3, R3, R0, RZ, 0x7 ;  /* 0x0000000003037211 */ /* 0x000fe400078f38ff */
[----:B------:R-:W-:Y:S02]  /*16a0*/  LEA.HI R5, R5, R4, RZ, 0x7 ;  /* 0x0000000405057211 */ /* 0x000fe400078f38ff */
[----:B------:R-:W-:Y:S02]  /*16b0*/  SHF.R.S32.HI R84, RZ, 0x7, R3 ;  /* 0x00000007ff547819 */ /* 0x000fe40000011403 */
[----:B------:R-:W-:-:S04]  /*16c0*/  SHF.R.S32.HI R5, RZ, 0x7, R5 ;  /* 0x00000007ff057819 */ /* 0x000fc80000011405 */
[----:B------:R-:W-:-:S05]  /*16d0*/  VIMNMX R5, R84, R5, PT ;  /* 0x0000000554057248 */ /* 0x000fca0003fe0100 */
[----:B------:R-:W-:-:S05]  /*16e0*/  IMAD R0, R5, 0x80, -R8 ;  /* 0x0000008005007824 */ /* 0x000fca00078e0a08 */
[----:B------:R-:W-:-:S04]  /*16f0*/  VIMNMX R0, R0, R29, PT ;  /* 0x0000001d00007248 */ /* 0x000fc80003fe0100 */
[----:B------:R-:W-:Y:S02]  /*1700*/  ISETP.GT.AND P0, PT, R0, R27, PT ;  /* 0x0000001b0000720c */ /* 0x000fe40003f04270 */
[----:B------:R-:W-:-:S04]  /*1710*/  SHF.R.U32.HI R27, RZ, 0x7, R27 ;  /* 0x00000007ff1b7819 */ /* 0x000fc8000001161b */
[----:B------:R-:W-:-:S07]  /*1720*/  MOV R26, R27 ;  /* 0x0000001b001a7202 */ /* 0x000fce0000000f00 */
[----:B------:R-:W-:-:S05]  /*1730*/  @P0 VIADD R0, R0, 0x7f ;  /* 0x0000007f00000836 */ /* 0x000fca0000000000 */
[----:B------:R-:W-:-:S04]  /*1740*/  @P0 SHF.R.S32.HI R3, RZ, 0x1f, R0 ;  /* 0x0000001fff030819 */ /* 0x000fc80000011400 */
[----:B------:R-:W-:-:S04]  /*1750*/  @P0 LEA.HI R3, R3, R0, RZ, 0x7 ;  /* 0x0000000003030211 */ /* 0x000fc800078f38ff */
[----:B------:R-:W-:Y:S02]  /*1760*/  @P0 SHF.R.S32.HI R26, RZ, 0x7, R3 ;  /* 0x00000007ff1a0819 */ /* 0x000fe40000011403 */
[----:B------:R-:W-:Y:S02]  /*1770*/  PLOP3.LUT P0, PT, PT, PT, PT, 0x80, 0x0 ;  /* 0x000000000000781c */ /* 0x000fe40003f0f070 */
[----:B------:R-:W-:-:S13]  /*1780*/  ISETP.GT.AND P1, PT, R26, R27, PT ;  /* 0x0000001b1a00720c */ /* 0x000fda0003f24270 */
[----:B-1----:R-:W-:Y:S05]  /*1790*/  @!P1 BRA `(.L_x_2635) ;  /* 0x0000004000389947 */ /* 0x002fea0003800000 */
        /* <DEDUP_REMOVED lines=20> */
.L_x_2637:
[----:B------:R-:W-:Y:S05]  /*18e0*/  BSYNC B6 ;  /* 0x0000000000067941 */ /* 0x000fea0003800000 */
.L_x_2636:
        /* <DEDUP_REMOVED lines=20> */
.L_x_2639:
[----:B------:R-:W-:Y:S05]  /*1a30*/  BSYNC B6 ;  /* 0x0000000000067941 */ /* 0x000fea0003800000 */
.L_x_2638:
[----:B------:R-:W2:Y:S01]  /*1a40*/  LDL R35, [R1+0x30] ;  /* 0x0000300001237983 */ /* 0x000ea20000100800 */
[----:B------:R-:W-:Y:S01]  /*1a50*/  ULDC.64 UR4, c[0x0][0x9f8] ;  /* 0x00027e0000047ab9 */ /* 0x000fe20000000a00 */
[----:B------:R-:W0:Y:S01]  /*1a60*/  LDC.64 R4, c[0x0][0x3f8] ;  /* 0x0000fe00ff047b82 */ /* 0x000e220000000a00 */
[----:B------:R-:W-:Y:S01]  /*1a70*/  ISETP.NE.U32.AND P0, PT, RZ, UR4, PT ;  /* 0x00000004ff007c0c */ /* 0x000fe2000bf05070 */
[----:B------:R-:W3:Y:S03]  /*1a80*/  LDL.LU R14, [R1+0x4] ;  /* 0x00000400010e7983 */ /* 0x000ee60000300800 */
[----:B------:R-:W-:Y:S01]  /*1a90*/  ISETP.NE.AND.EX P0, PT, RZ, UR5, PT, P0 ;  /* 0x00000005ff007c0c */ /* 0x000fe2000bf05300 */
[----:B------:R-:W4:Y:S02]  /*1aa0*/  LDL R12, [R1+0x34] ;  /* 0x00003400010c7983 */ /* 0x000f240000100800 */
[----:B------:R-:W1:Y:S08]  /*1ab0*/  LDC R59, c[0x0][0x3f4] ;  /* 0x0000fd00ff3b7b82 */ /* 0x000e700000000800 */
[----:B------:R-:W1:Y:S02]  /*1ac0*/  LDC.64 R62, c[0x0][0x408] ;  /* 0x00010200ff3e7b82 */ /* 0x000e640000000a00 */
[----:B------:R-:W-:-:S04]  /*1ad0*/  @P0 IADD3 R6, P1, R36, UR4, RZ ;  /* 0x0000000424060c10 */ /* 0x000fc8000ff3e0ff */
[----:B------:R-:W-:-:S05]  /*1ae0*/  @P0 IADD3.X R7, R32, UR5, RZ, P1, !PT ;  /* 0x0000000520070c10 */ /* 0x000fca0008ffe4ff */
[----:B------:R0:W4:Y:S01]  /*1af0*/  @P0 LDG.E R28, desc[UR40][R6.64] ;  /* 0x00000028061c0981 */ /* 0x000122000c1e1900 */
[----:B------:R-:W1:Y:S01]  /*1b00*/  S2R R32, SR_TID.X ;  /* 0x0000000000207919 */ /* 0x000e620000002100 */
[----:B------:R-:W-:Y:S02]  /*1b10*/  SHF.R.S32.HI R3, RZ, 0x1f, R23 ;  /* 0x0000001fff037819 */ /* 0x000fe40000011417 */
[----:B------:R-:W-:-:S03]  /*1b20*/  SHF.R.S32.HI R153, RZ, 0x1f, R152 ;  /* 0x0000001fff997819 */ /* 0x000fc60000011498 */
[-C--:B0-----:R-:W-:Y:S01]  /*1b30*/  IMAD R0, R3, R4.reuse, RZ ;  /* 0x0000000403007224 */ /* 0x081fe200078e02ff */
[----:B-----5:R-:W-:Y:S01]  /*1b40*/  SHF.R.S32.HI R7, RZ, 0x1f, R24 ;  /* 0x0000001fff077819 */ /* 0x020fe20000011418 */
[----:B------:R-:W-:Y:S01]  /*1b50*/  IMAD.WIDE.U32 R8, R23, R4, R152 ;  /* 0x0000000417087225 */ /* 0x000fe200078e0098 */
[----:B-1----:R-:W-:-:S03]  /*1b60*/  ISETP.GE.AND P0, PT, R16, R59, PT ;  /* 0x0000003b1000720c */ /* 0x002fc60003f06270 */
[C---:B------:R-:W-:Y:S02]  /*1b70*/  IMAD R13, R23.reuse, R5, R0 ;  /* 0x00000005170d7224 */ /* 0x040fe400078e0200 */
[----:B------:R-:W-:-:S04]  /*1b80*/  IMAD.WIDE.U32 R10, R23, R4, R16 ;  /* 0x00000004170a7225 */ /* 0x000fc800078e0010 */
[----:B------:R-:W-:Y:S01]  /*1b90*/  IMAD R0, R3, R62, RZ ;  /* 0x0000003e03007224 */ /* 0x000fe200078e02ff */
[----:B------:R-:W-:Y:S01]  /*1ba0*/  IADD3 R36, R32, -0x80, RZ ;  /* 0xffffff8020247810 */ /* 0x000fe20007ffe0ff */
[----:B------:R-:W-:Y:S01]  /*1bb0*/  IMAD R6, R7, R4, RZ ;  /* 0x0000000407067224 */ /* 0x000fe200078e02ff */
[----:B------:R-:W-:Y:S01]  /*1bc0*/  SEL R3, R59, RZ, P0 ;  /* 0x000000ff3b037207 */ /* 0x000fe20000000000 */
[----:B------:R-:W-:Y:S02]  /*1bd0*/  IMAD.IADD R9, R9, 0x1, R13 ;  /* 0x0000000109097824 */ /* 0x000fe400078e020d */
[----:B------:R-:W-:Y:S02]  /*1be0*/  IMAD.IADD R11, R13, 0x1, R11 ;  /* 0x000000010d0b7824 */ /* 0x000fe400078e020b */
[-C--:B------:R-:W-:Y:S01]  /*1bf0*/  IMAD R7, R7, R62.reuse, RZ ;  /* 0x0000003e07077224 */ /* 0x080fe200078e02ff */
[----:B------:R-:W-:Y:S01]  /*1c00*/  IADD3 R3, R16, R3, RZ ;  /* 0x0000000310037210 */ /* 0x000fe20007ffe0ff */
[----:B------:R-:W-:Y:S01]  /*1c10*/  IMAD.WIDE.U32 R52, R23, R62, R152 ;  /* 0x0000003e17347225 */ /* 0x000fe200078e0098 */
[----:B------:R-:W-:-:S03]  /*1c20*/  SHF.L.U64.HI R66, R4, 0x7, R5 ;  /* 0x0000000704427819 */ /* 0x000fc60000010205 */
[C---:B------:R-:W-:Y:S02]  /*1c30*/  IMAD R15, R23.reuse, R63, R0 ;  /* 0x0000003f170f7224 */ /* 0x040fe400078e0200 */
[----:B------:R-:W-:Y:S01]  /*1c40*/  IMAD.WIDE.U32 R54, R23, R62, R16 ;  /* 0x0000003e17367225 */ /* 0x000fe200078e0010 */
[----:B------:R-:W-:-:S03]  /*1c50*/  SHF.L.U64.HI R64, R62, 0x7, R63 ;  /* 0x000000073e407819 */ /* 0x000fc6000001023f */
[----:B------:R-:W-:Y:S02]  /*1c60*/  IMAD.IADD R68, R31, 0x1, R30 ;  /* 0x000000011f447824 */ /* 0x000fe400078e021e */
[----:B------:R-:W-:Y:S01]  /*1c70*/  IMAD.WIDE.U32 R20, R24, R4, R8 ;  /* 0x0000000418147225 */ /* 0x000fe200078e0008 */
[----:B------:R-:W-:-:S03]  /*1c80*/  SHF.R.S32.HI R0, RZ, 0x1f, R3 ;  /* 0x0000001fff007819 */ /* 0x000fc60000011403 */
[----:B------:R-:W-:-:S04]  /*1c90*/  IMAD.WIDE.U32 R30, R24, R4, R10 ;  /* 0x00000004181e7225 */ /* 0x000fc800078e000a */
[----:B------:R-:W-:Y:S02]  /*1ca0*/  IMAD.SHL.U32 R65, R4, 0x80, RZ ;  /* 0x0000008004417824 */ /* 0x000fe400078e00ff */
[----:B------:R-:W-:Y:S02]  /*1cb0*/  IMAD R7, R24, R63, R7 ;  /* 0x0000003f18077224 */ /* 0x000fe400078e0207 */
[----:B------:R-:W-:Y:S02]  /*1cc0*/  IMAD.IADD R53, R53, 0x1, R15 ;  /* 0x0000000135357824 */ /* 0x000fe400078e020f */
[----:B------:R-:W-:Y:S01]  /*1cd0*/  IMAD.IADD R55, R15, 0x1, R55 ;  /* 0x000000010f377824 */ /* 0x000fe200078e0237 */
[----:B------:R-:W-:Y:S01]  /*1ce0*/  LEA.HI R0, R0, R3, RZ, 0x3 ;  /* 0x0000000300007211 */ /* 0x000fe200078f18ff */
[----:B------:R-:W-:-:S04]  /*1cf0*/  IMAD.WIDE.U32 R52, R24, R62, R52 ;  /* 0x0000003e18347225 */ /* 0x000fc800078e0034 */
[----:B------:R-:W-:-:S04]  /*1d00*/  IMAD.WIDE.U32 R54, R24, R62, R54 ;  /* 0x0000003e18367225 */ /* 0x000fc800078e0036 */
[----:B------:R-:W-:Y:S01]  /*1d10*/  IMAD R3, R24, R5, R6 ;  /* 0x0000000518037224 */ /* 0x000fe200078e0206 */
[----:B------:R-:W-:-:S03]  /*1d20*/  LOP3.LUT R6, R0, 0xfffffff8, RZ, 0xc0, !PT ;  /* 0xfffffff800067812 */ /* 0x000fc600078ec0ff */
[----:B------:R-:W-:Y:S01]  /*1d30*/  IMAD.IADD R56, R3, 0x1, R31 ;  /* 0x0000000103387824 */ /* 0x000fe200078e021f */
[----:B------:R-:W-:Y:S01]  /*1d40*/  IADD3 R57, R21, R3, RZ ;  /* 0x0000000315397210 */ /* 0x000fe20007ffe0ff */
[----:B------:R-:W-:Y:S01]  /*1d50*/  IMAD.SHL.U32 R62, R62, 0x80, RZ ;  /* 0x000000803e3e7824 */ /* 0x000fe200078e00ff */
[----:B------:R-:W-:Y:S01]  /*1d60*/  SHF.R.S32.HI R61, RZ, 0x1f, R34 ;  /* 0x0000001fff3d7819 */ /* 0x000fe20000011422 */
[----:B------:R-:W-:Y:S01]  /*1d70*/  IMAD.SHL.U32 R59, R59, 0x2, RZ ;  /* 0x000000023b3b7824 */ /* 0x000fe200078e00ff */
[C---:B--2---:R-:W-:Y:S01]  /*1d80*/  LOP3.LUT P1, RZ, R35.reuse, 0x4, RZ, 0xc0, !PT ;  /* 0x0000000423ff7812 */ /* 0x044fe2000782c0ff */
[----:B------:R-:W-:Y:S01]  /*1d90*/  IMAD.SHL.U32 R67, R35, 0x40, RZ ;  /* 0x0000004023437824 */ /* 0x000fe200078e00ff */
[----:B------:R-:W-:Y:S02]  /*1da0*/  SHF.R.U32.HI R35, RZ, 0x7, R32 ;  /* 0x00000007ff237819 */ /* 0x000fe40000011620 */
[----:B---3--:R-:W-:Y:S02]  /*1db0*/  LOP3.LUT R14, R14, 0xfffffffd, RZ, 0xc0, !PT ;  /* 0xfffffffd0e0e7812 */ /* 0x008fe400078ec0ff */
[----:B------:R-:W-:-:S04]  /*1dc0*/  SHF.R.S32.HI R32, RZ, 0x1f, R36 ;  /* 0x0000001fff207819 */ /* 0x000fc80000011424 */
[----:B------:R-:W-:-:S03]  /*1dd0*/  LEA.HI R32, R32, R36, RZ, 0x2 ;  /* 0x0000002420207211 */ /* 0x000fc600078f10ff */
[----:B------:R-:W-:Y:S02]  /*1de0*/  @P1 LOP3.LUT R14, R14, 0x2, RZ, 0xfc, !PT ;  /* 0x000000020e0e1812 */ /* 0x000fe400078efcff */
[----:B------:R-:W-:-:S03]  /*1df0*/  LOP3.LUT R32, R32, 0xfffffffc, RZ, 0xc0, !PT ;  /* 0xfffffffc20207812 */ /* 0x000fc600078ec0ff */
[----:B------:R0:W-:Y:S01]  /*1e00*/  STL [R1+0x4], R14 ;  /* 0x0000040e01007387 */ /* 0x0001e20000100800 */
[----:B------:R-:W-:Y:S01]  /*1e10*/  LOP3.LUT R67, R67, 0x1c0, RZ, 0xc0, !PT ;  /* 0x000001c043437812 */ /* 0x000fe200078ec0ff */
[----:B------:R-:W-:Y:S01]  /*1e20*/  IMAD.IADD R32, R36, 0x1, -R32 ;  /* 0x0000000124207824 */ /* 0x000fe200078e0a20 */
[----:B------:R-:W-:Y:S02]  /*1e30*/  ISETP.NE.AND P6, PT, R35, 0x1, PT ;  /* 0x000000012300780c */ /* 0x000fe40003fc5270 */
[----:B0-----:R-:W-:-:S04]  /*1e40*/  SHF.R.S32.HI R14, RZ, 0x1f, R36 ;  /* 0x0000001fff0e7819 */ /* 0x001fc80000011424 */
[----:B------:R-:W-:Y:S01]  /*1e50*/  LEA.HI R14, R14, R36, RZ, 0x5 ;  /* 0x000000240e0e7211 */ /* 0x000fe200078f28ff */
[----:B------:R-:W-:Y:S01]  /*1e60*/  VIADD R36, R23, 0x60 ;  /* 0x0000006017247836 */ /* 0x000fe20000000000 */
[----:B------:R-:W-:Y:S02]  /*1e70*/  SHF.R.U32.HI R63, RZ, 0x3, R67 ;  /* 0x00000003ff3f7819 */ /* 0x000fe40000011643 */
[----:B------:R-:W-:Y:S02]  /*1e80*/  LOP3.LUT R4, R67, 0x18, R16, 0xf8, !PT ;  /* 0x0000001843047812 */ /* 0x000fe400078ef810 */
[----:B------:R-:W-:Y:S02]  /*1e90*/  SHF.L.U32 R36, R36, 0x6, RZ ;  /* 0x0000000624247819 */ /* 0x000fe400000006ff */
[----:B------:R-:W-:Y:S02]  /*1ea0*/  LOP3.LUT R4, R4, R63, RZ, 0x3c, !PT ;  /* 0x0000003f04047212 */ /* 0x000fe400078e3cff */
[----:B------:R-:W-:Y:S01]  /*1eb0*/  SHF.R.S32.HI R14, RZ, 0x5, R14 ;  /* 0x00000005ff0e7819 */ /* 0x000fe2000001140e */
[----:B------:R-:W-:Y:S01]  /*1ec0*/  VIADD R82, R35, 0x8 ;  /* 0x0000000823527836 */ /* 0x000fe20000000000 */
[----:B------:R-:W-:Y:S01]  /*1ed0*/  LOP3.LUT R36, R36, 0x1c0, RZ, 0xc0, !PT ;  /* 0x000001c024247812 */ /* 0x000fe200078ec0ff */
[----:B------:R-:W-:-:S02]  /*1ee0*/  IMAD R60, R32, 0x60, R23 ;  /* 0x00000060203c7824 */ /* 0x000fc400078e0217 */
[----:B------:R-:W-:Y:S01]  /*1ef0*/  IMAD R58, R14, 0x200, R4 ;  /* 0x000002000e3a7824 */ /* 0x000fe200078e0204 */
[--C-:B------:R-:W-:Y:S01]  /*1f00*/  LOP3.LUT R4, R67, 0x38, R0.reuse, 0xf8, !PT ;  /* 0x0000003843047812 */ /* 0x100fe200078ef800 */
[----:B------:R-:W-:Y:S02]  /*1f10*/  IMAD.IADD R35, R53, 0x1, R7 ;  /* 0x0000000135237824 */ /* 0x000fe400078e0207 */
[----:B------:R-:W-:Y:S01]  /*1f20*/  IMAD.IADD R32, R7, 0x1, R55 ;  /* 0x0000000107207824 */ /* 0x000fe200078e0237 */
[--C-:B------:R-:W-:Y:S02]  /*1f30*/  SHF.R.S32.HI R7, RZ, 0x3, R0.reuse ;  /* 0x00000003ff077819 */ /* 0x100fe40000011400 */
[----:B------:R-:W-:Y:S01]  /*1f40*/  LOP3.LUT R0, R36, 0x38, R0, 0xf8, !PT ;  /* 0x0000003824007812 */ /* 0x000fe200078ef800 */
[----:B------:R-:W-:Y:S01]  /*1f50*/  VIADD R36, R23, 0x60 ;  /* 0x0000006017247836 */ /* 0x000fe20000000000 */
[----:B------:R-:W-:Y:S05]  /*1f60*/  @!P6 WARPSYNC.ALL ;  /* 0x000000000000e948 */ /* 0x000fea0003800000 */
[----:B------:R-:W-:Y:S01]  /*1f70*/  IMAD.SHL.U32 R36, R36, 0x40, RZ ;  /* 0x0000004024247824 */ /* 0x000fe200078e00ff */
[----:B------:R-:W-:Y:S01]  /*1f80*/  LOP3.LUT R3, R4, R63, RZ, 0x3c, !PT ;  /* 0x0000003f04037212 */ /* 0x000fe200078e3cff */
[----:B------:R-:W-:-:S03]  /*1f90*/  ULDC UR4, c[0x0][0x2f4] ;  /* 0x0000bd0000047ab9 */ /* 0x000fc60000000800 */
[----:B------:R-:W-:-:S04]  /*1fa0*/  LOP3.LUT R36, R36, 0x1c0, RZ, 0xc0, !PT ;  /* 0x000001c024247812 */ /* 0x000fc800078ec0ff */
[----:B------:R-:W-:-:S04]  /*1fb0*/  SHF.R.U32.HI R36, RZ, 0x3, R36 ;  /* 0x00000003ff247819 */ /* 0x000fc80000011624 */
[----:B------:R-:W-:Y:S01]  /*1fc0*/  LOP3.LUT R0, R0, R36, RZ, 0x3c, !PT ;  /* 0x0000002400007212 */ /* 0x000fe200078e3cff */
[----:B------:R-:W-:Y:S01]  /*1fd0*/  IMAD R3, R14, 0x200, R3 ;  /* 0x000002000e037824 */ /* 0x000fe200078e0203 */
[----:B------:R-:W-:Y:S01]  /*1fe0*/  @!P6 BAR.SYNC.DEFER_BLOCKING 0x9, 0x100 ;  /* 0x024400000000eb1d */ /* 0x000fe20000010000 */
[----:B------:R-:W-:Y:S02]  /*1ff0*/  ISETP.GE.AND P1, PT, R16, UR4, PT ;  /* 0x0000000410007c0c */ /* 0x000fe4000bf26270 */
[----:B------:R-:W-:Y:S01]  /*2000*/  ISETP.GE.AND P2, PT, R18, UR4, PT ;  /* 0x0000000412007c0c */ /* 0x000fe2000bf46270 */
[----:B----4-:R-:W-:Y:S01]  /*2010*/  IMAD.IADD R0, R12, 0x1, R0 ;  /* 0x000000010c007824 */ /* 0x010fe200078e0200 */
[----:B------:R-:W-:Y:S02]  /*2020*/  SHF.R.S32.HI R5, RZ, 0x1f, R28 ;  /* 0x0000001fff057819 */ /* 0x000fe4000001141c */
[----:B------:R-:W-:-:S09]  /*2030*/  SHF.R.S32.HI R4, RZ, 0x1f, R6 ;  /* 0x0000001fff047819 */ /* 0x000fd20000011406 */
.L_x_2695:
[----:B--2---:R-:W2:Y:S01]  /*2040*/  LDL R38, [R1+0x30] ;  /* 0x0000300001267983 */ /* 0x004ea20000100800 */
[----:B------:R-:W0:Y:S03]  /*2050*/  LDC R73, c[0x0][0x430] ;  /* 0x00010c00ff497b82 */ /* 0x000e260000000800 */
[----:B---34-:R-:W3:Y:S01]  /*2060*/  LDL.LU R37, [R1+0x4] ;  /* 0x0000040001257983 */ /* 0x018ee20000300800 */
[----:B------:R-:W-:Y:S02]  /*2070*/  IADD3 R26, R26, -0x1, RZ ;  /* 0xffffffff1a1a7810 */ /* 0x000fe40007ffe0ff */
[----:B------:R-:W-:Y:S02]  /*2080*/  MOV R72, RZ ;  /* 0x000000ff00487202 */ /* 0x000fe40000000f00 */
[----:B------:R-:W1:Y:S01]  /*2090*/  LDC R78, c[0x0][0x3f4] ;  /* 0x0000fd00ff4e7b82 */ /* 0x000e620000000800 */
[----:B------:R-:W-:-:S04]  /*20a0*/  IMAD R8, R26, 0x80, R60 ;  /* 0x000000801a087824 */ /* 0x000fc800078e023c */
[----:B------:R-:W-:Y:S01]  /*20b0*/  IMAD.IADD R36, R68, 0x1, R8 ;  /* 0x0000000144247824 */ /* 0x000fe200078e0208 */
[----:B------:R-:W-:-:S03]  /*20c0*/  ISETP.GE.AND P3, PT, R8, R29, PT ;  /* 0x0000001d0800720c */ /* 0x000fc60003f66270 */
[----:B------:R-:W-:Y:S01]  /*20d0*/  IMAD.MOV.U32 R12, RZ, RZ, R36 ;  /* 0x000000ffff0c7224 */ /* 0x000fe200078e0024 */
[----:B------:R-:W-:Y:S02]  /*20e0*/  ISETP.GT.OR P3, PT, R60, 0x7f, P3 ;  /* 0x0000007f3c00780c */ /* 0x000fe40001f64670 */
[----:B0-----:R-:W-:-:S11]  /*20f0*/  ISETP.NE.AND P4, PT, R73, 0x1, PT ;  /* 0x000000014900780c */ /* 0x001fd60003f85270 */
        /* <DEDUP_REMOVED lines=16> */
[----:B------:R-:W-:Y:S05]  /*2200*/  YIELD ;  /* 0x0000000000007946 */ /* 0x000fea0003800000 */
[C---:B------:R-:W-:Y:S01]  /*2210*/  VIADD R70, R10.reuse, 0x20 ;  /* 0x000000200a467836 */ /* 0x040fe20000000000 */
[----:B------:R-:W-:Y:S01]  /*2220*/  BSSY B0, `(.L_x_2640) ;  /* 0x0000305000007945 */ /* 0x000fe20003800000 */
[----:B------:R-:W-:Y:S01]  /*2230*/  IMAD.MOV R12, RZ, RZ, -R12 ;  /* 0x000000ffff0c7224 */ /* 0x000fe200078e0a0c */
[----:B------:R-:W-:-:S03]  /*2240*/  LEA R71, R10, R25, 0x1 ;  /* 0x000000190a477211 */ /* 0x000fc600078e08ff */
[----:B------:R-:W-:Y:S01]  /*2250*/  IMAD R73, R73, R12, R36 ;  /* 0x0000000c49497224 */ /* 0x000fe200078e0224 */
[----:B--2---:R-:W-:Y:S02]  /*2260*/  LOP3.LUT P5, RZ, R38, 0x4, RZ, 0xc0, !PT ;  /* 0x0000000426ff7812 */ /* 0x004fe400078ac0ff */
[----:B---3--:R-:W-:-:S04]  /*2270*/  LOP3.LUT R37, R37, 0xfffffffe, RZ, 0xc0, !PT ;  /* 0xfffffffe25257812 */ /* 0x008fc800078ec0ff */
[----:B------:R-:W-:Y:S02]  /*2280*/  @P3 LOP3.LUT R37, R37, 0x1, RZ, 0xfc, !PT ;  /* 0x0000000125253812 */ /* 0x000fe400078efcff */
[----:B------:R-:W-:-:S03]  /*2290*/  ISETP.GE.AND P3, PT, R78, 0x1, PT ;  /* 0x000000014e00780c */ /* 0x000fc60003f66270 */
[----:B------:R0:W-:Y:S02]  /*22a0*/  STL [R1+0x4], R37 ;  /* 0x0000042501007387 */ /* 0x0001e40000100800 */
[----:B------:R-:W-:-:S04]  /*22b0*/  @P5 VIADD R70, R10, 0xffffffe0 ;  /* 0xffffffe00a465836 */ /* 0x000fc80000000000 */
[----:B------:R-:W-:-:S04]  /*22c0*/  IMAD R70, R70, 0x2, R25 ;  /* 0x0000000246467824 */ /* 0x000fc800078e0219 */
[----:B0-----:R-:W-:Y:S05]  /*22d0*/  @!P3 BRA `(.L_x_2641) ;  /* 0x0000002800d4b947 */ /* 0x001fea0003800000 */
[----:B------:R-:W-:Y:S01]  /*22e0*/  SHF.R.S32.HI R74, RZ, 0x1f, R73 ;  /* 0x0000001fff4a7819 */ /* 0x000fe20000011449 */
[----:B------:R-:W-:Y:S01]  /*22f0*/  ULDC.64 UR4, c[0x0][0x300] ;  /* 0x0000c00000047ab9 */ /* 0x000fe20000000a00 */
[----:B-----5:R-:W-:Y:S01]  /*2300*/  SHF.R.S32.HI R75, RZ, 0x1f, R72 ;  /* 0x0000001fff4b7819 */ /* 0x020fe20000011448 */
[----:B------:R-:W-:-:S04]  /*2310*/  IMAD.WIDE.U32 R8, R73, UR4, RZ ;  /* 0x0000000449087c25 */ /* 0x000fc8000f8e00ff */
[----:B------:R-:W-:Y:S02]  /*2320*/  IMAD R10, R74, UR4, RZ ;  /* 0x000000044a0a7c24 */ /* 0x000fe4000f8e02ff */
[----:B------:R-:W-:Y:S02]  /*2330*/  IMAD R76, R26, -0x80, R29 ;  /* 0xffffff801a4c7824 */ /* 0x000fe400078e021d */
[----:B------:R-:W-:Y:S01]  /*2340*/  IMAD R11, R73, UR5, R10 ;  /* 0x00000005490b7c24 */ /* 0x000fe2000f8e020a */
[----:B------:R-:W-:Y:S01]  /*2350*/  ULDC.64 UR4, c[0x0][0x310] ;  /* 0x0000c40000047ab9 */ /* 0x000fe20000000a00 */
[----:B------:R-:W-:Y:S01]  /*2360*/  IMAD R10, R66, R26, RZ ;  /* 0x0000001a420a7224 */ /* 0x000fe200078e02ff */
[----:B------:R-:W-:Y:S01]  /*2370*/  VIMNMX R76, R76, 0x80, PT ;  /* 0x000000804c4c7848 */ /* 0x000fe20003fe0100 */
[----:B------:R-:W-:Y:S02]  /*2380*/  IMAD R13, R75, UR4, RZ ;  /* 0x000000044b0d7c24 */ /* 0x000fe4000f8e02ff */
[----:B------:R-:W-:-:S02]  /*2390*/  IMAD.IADD R9, R9, 0x1, R11 ;  /* 0x0000000109097824 */ /* 0x000fc400078e020b */
[C---:B------:R-:W-:Y:S02]  /*23a0*/  IMAD R13, R72.reuse, UR5, R13 ;  /* 0x00000005480d7c24 */ /* 0x040fe4000f8e020d */
[----:B------:R-:W-:Y:S01]  /*23b0*/  IMAD.WIDE.U32 R8, R72, UR4, R8 ;  /* 0x0000000448087c25 */ /* 0x000fe2000f8e0008 */
[----:B------:R-:W-:-:S03]  /*23c0*/  ULDC.64 UR4, c[0x0][0x308] ;  /* 0x0000c20000047ab9 */ /* 0x000fc60000000a00 */
[----:B------:R-:W-:Y:S02]  /*23d0*/  IMAD R11, R61, UR4, RZ ;  /* 0x000000043d0b7c24 */ /* 0x000fe4000f8e02ff */
[----:B------:R-:W-:Y:S02]  /*23e0*/  IMAD.IADD R9, R9, 0x1, R13 ;  /* 0x0000000109097824 */ /* 0x000fe400078e020d */
[C---:B------:R-:W-:Y:S02]  /*23f0*/  IMAD R11, R34.reuse, UR5, R11 ;  /* 0x00000005220b7c24 */ /* 0x040fe4000f8e020b */
[----:B------:R-:W-:Y:S01]  /*2400*/  IMAD.WIDE.U32 R86, R34, UR4, R8 ;  /* 0x0000000422567c25 */ /* 0x000fe2000f8e0008 */
[----:B------:R-:W-:Y:S01]  /*2410*/  ULDC.64 UR4, c[0x0][0x2e8] ;  /* 0x0000ba0000047ab9 */ /* 0x000fe20000000a00 */
[----:B------:R-:W-:Y:S02]  /*2420*/  SHF.R.S32.HI R8, RZ, 0x1f, R26 ;  /* 0x0000001fff087819 */ /* 0x000fe4000001141a */
[----:B------:R-:W-:Y:S01]  /*2430*/  IMAD.IADD R9, R87, 0x1, R11 ;  /* 0x0000000157097824 */ /* 0x000fe200078e020b */
[----:B------:R-:W-:Y:S01]  /*2440*/  LEA R85, P3, R86, UR4, 0x1 ;  /* 0x0000000456557c11 */ /* 0x000fe2000f8608ff */
[----:B------:R-:W-:Y:S01]  /*2450*/  ULDC.U8 UR4, c[0x0][0x410] ;  /* 0x0001040000047ab9 */ /* 0x000fe20000000000 */
[----:B------:R-:W-:-:S02]  /*2460*/  IMAD R13, R64, R26, RZ ;  /* 0x0000001a400d7224 */ /* 0x000fc400078e02ff */
[----:B------:R-:W-:Y:S01]  /*2470*/  LEA.HI.X R86, R86, UR5, R9, 0x1, P3 ;  /* 0x0000000556567c11 */ /* 0x000fe200098f0c09 */
[C---:B------:R-:W-:Y:S01]  /*2480*/  IMAD R77, R8.reuse, R65, R10 ;  /* 0x00000041084d7224 */ /* 0x040fe200078e020a */
[----:B------:R-:W-:Y:S01]  /*2490*/  ISETP.NE.AND P3, PT, RZ, UR4, PT ;  /* 0x00000004ff007c0c */ /* 0x000fe2000bf65270 */
[----:B------:R-:W-:Y:S02]  /*24a0*/  IMAD R13, R8, R62, R13 ;  /* 0x0000003e080d7224 */ /* 0x000fe400078e020d */
[----:B------:R-:W-:-:S04]  /*24b0*/  IMAD.WIDE.U32 R10, R65, R26, RZ ;  /* 0x0000001a410a7225 */ /* 0x000fc800078e00ff */
[----:B------:R-:W-:Y:S01]  /*24c0*/  IMAD.WIDE.U32 R8, R62, R26, RZ ;  /* 0x0000001a3e087225 */ /* 0x000fe200078e00ff */
[----:B------:R-:W-:-:S03]  /*24d0*/  IADD3 R77, R11, R77, RZ ;  /* 0x0000004d0b4d7210 */ /* 0x000fc60007ffe0ff */
[----:B------:R-:W-:Y:S02]  /*24e0*/  IMAD.IADD R69, R9, 0x1, R13 ;  /* 0x0000000109457824 */ /* 0x000fe400078e020d */
[----:B------:R-:W-:Y:S05]  /*24f0*/  @!P3 BRA `(.L_x_2642) ;  /* 0x000000140000b947 */ /* 0x000fea0003800000 */
[----:B------:R0:W5:Y:S01]  /*2500*/  LDL R80, [R1] ;  /* 0x0000000001507983 */ /* 0x0001620000100800 */
        /* <DEDUP_REMOVED lines=31> */
.L_x_2644:
[----:B------:R-:W-:Y:S05]  /*2700*/  BSYNC B1 ;  /* 0x0000000000017941 */ /* 0x000fea0003800000 */
.L_x_2643:
[----:B0-----:R-:W-:Y:S01]  /*2710*/  VIADD R12, R23, 0x60 ;  /* 0x00000060170c7836 */ /* 0x001fe20000000000 */
[----:B------:R-:W-:Y:S01]  /*2720*/  BSSY B1, `(.L_x_2645) ;  /* 0x0000021000017945 */ /* 0x000fe20003800000 */
[----:B-----5:R-:W-:Y:S01]  /*2730*/  MOV R15, R44 ;  /* 0x0000002c000f7202 */ /* 0x020fe20000000f00 */
[----:B------:R-:W-:Y:S02]  /*2740*/  IMAD.MOV.U32 R79, RZ, RZ, R45 ;  /* 0x000000ffff4f7224 */ /* 0x000fe400078e002d */
        /* <DEDUP_REMOVED lines=30> */
.L_x_2646:
[----:B------:R-:W-:Y:S05]  /*2930*/  BSYNC B1 ;  /* 0x0000000000017941 */ /* 0x000fea0003800000 */
.L_x_2645:
[----:B0-----:R-:W-:Y:S01]  /*2940*/  IMAD.MOV.U32 R8, RZ, RZ, R48 ;  /* 0x000000ffff087224 */ /* 0x001fe200078e0030 */
[----:B------:R-:W-:Y:S01]  /*2950*/  MOV R9, R49 ;  /* 0x0000003100097202 */ /* 0x000fe20000000f00 */
[----:B------:R-:W-:Y:S01]  /*2960*/  IMAD.MOV.U32 R10, RZ, RZ, R50 ;  /* 0x000000ffff0a7224 */ /* 0x000fe200078e0032 */
[----:B------:R-:W-:Y:S01]  /*2970*/  PRMT R89, R79, 0x7610, R89 ;  /* 0x000076104f597816 */ /* 0x000fe20000000059 */
[----:B------:R-:W-:Y:S01]  /*2980*/  IMAD.MOV.U32 R11, RZ, RZ, R51 ;  /* 0x000000ffff0b7224 */ /* 0x000fe200078e0033 */
[----:B------:R-:W-:Y:S01]  /*2990*/  PRMT R91, R8, 0x5410, R9 ;  /* 0x00005410085b7816 */ /* 0x000fe20000000009 */
[----:B------:R-:W-:Y:S01]  /*29a0*/  IMAD.MOV.U32 R9, RZ, RZ, R47 ;  /* 0x000000ffff097224 */ /* 0x000fe200078e002f */
[----:B------:R-:W-:Y:S01]  /*29b0*/  PRMT R90, R90, 0x5410, R15 ;  /* 0x000054105a5a7816 */ /* 0x000fe2000000000f */
[----:B------:R-:W-:Y:S01]  /*29c0*/  IMAD.MOV.U32 R8, RZ, RZ, R46 ;  /* 0x000000ffff087224 */ /* 0x000fe200078e002e */
[----:B------:R-:W-:Y:S02]  /*29d0*/  ISETP.NE.AND P5, PT, R156, 0x3, PT ;  /* 0x000000039c00780c */ /* 0x000fe40003fa5270 */
[----:B------:R-:W-:Y:S01]  /*29e0*/  PRMT R89, R89, 0x5410, R9 ;  /* 0x0000541059597816 */ /* 0x000fe20000000009 */
[----:B-----5:R-:W-:Y:S01]  /*29f0*/  IMAD.MOV.U32 R9, RZ, RZ, R37 ;  /* 0x000000ffff097224 */ /* 0x020fe200078e0025 */
[----:B------:R-:W-:Y:S01]  /*2a00*/  PRMT R93, R10, 0x5410, R11 ;  /* 0x000054100a5d7816 */ /* 0x000fe2000000000b */
[----:B------:R-:W-:Y:S01]  /*2a10*/  IMAD.MOV.U32 R10, RZ, RZ, R40 ;  /* 0x000000ffff0a7224 */ /* 0x000fe200078e0028 */
[----:B------:R-:W-:Y:S01]  /*2a20*/  PRMT R90, R8, 0x7610, R90 ;  /* 0x00007610085a7816 */ /* 0x000fe2000000005a */
[----:B------:R-:W-:Y:S01]  /*2a30*/  IMAD.MOV.U32 R11, RZ, RZ, R41 ;  /* 0x000000ffff0b7224 */ /* 0x000fe200078e0029 */
[----:B------:R-:W-:-:S04]  /*2a40*/  MOV R8, R36 ;  /* 0x0000002400087202 */ /* 0x000fc80000000f00 */
        /* <DEDUP_REMOVED lines=10> */
.L_x_2647:
[----:B------:R-:W-:Y:S01]  /*2af0*/  IMAD R69, R19, 0x8, R2 ;  /* 0x0000000813457824 */ /* 0x000fe200078e0202 */
[----:B------:R-:W-:Y:S01]  /*2b00*/  SHF.L.U32 R77, R157, 0x1f, RZ ;  /* 0x0000001f9d4d7819 */ /* 0x000fe200000006ff */
[----:B------:R-:W-:Y:S03]  /*2b10*/  BSSY B1, `(.L_x_2648) ;  /* 0x0000003000017945 */ /* 0x000fe60003800000 */
[----:B------:R-:W0:Y:S02]  /*2b20*/  SYNCS.PHASECHK.TRANS64.TRYWAIT P6, [R69+URZ+0x16890], R77 ;  /* 0x0168904d450075a7 */ /* 0x000e2400080c017f */
[----:B0-----:R-:W-:Y:S05]  /*2b30*/  @!P6 BRA `(.L_x_2649) ;  /* 0x000001740030e947 */ /* 0x001fea0003800000 */
.L_x_2891:
[----:B------:R-:W-:Y:S05]  /*2b40*/  BSYNC B1 ;  /* 0x0000000000017941 */ /* 0x000fea0003800000 */
.L_x_2648:
[----:B------:R-:W-:-:S03]  /*2b50*/  UMOV UR4, 0xffffffff ;  /* 0xffffffff00047882 */ /* 0x000fc60000000000 */
[----:B------:R-:W-:Y:S05]  /*2b60*/  BRA.DIV UR4, `(.L_x_2650) ;  /* 0x0000017604387947 */ /* 0x000fea000b800000 */
[----:B------:R1:W2:Y:S04]  /*2b70*/  SHFL.IDX PT, R79, R86, RZ, 0x1c1f ;  /* 0x001c1fff564f7589 */ /* 0x0002a800000e0000 */
[----:B------:R1:W3:Y:S02]  /*2b80*/  SHFL.IDX PT, R14, R85, RZ, 0x1c1f ;  /* 0x001c1fff550e7589 */ /* 0x0002e400000e0000 */
.L_x_2895:
        /* <DEDUP_REMOVED lines=13> */
[----:B------:R-:W-:Y:S01]  /*2c60*/  HADD2.F32 R11, -RZ, R9.H1_H1 ;  /* 0x30000009ff0b7230 */ /* 0x000fe20000004100 */
[----:B------:R-:W-:Y:S01]  /*2c70*/  SHF.R.U32.HI R51, RZ, 0x10, R51 ;  /* 0x00000010ff337819 */ /* 0x000fe20000011633 */
[----:B------:R-:W-:Y:S01]  /*2c80*/  HADD2.F32 R50, -RZ, R48.H0_H0 ;  /* 0x20000030ff327230 */ /* 0x000fe20000004100 */
[----:B------:R-:W-:Y:S01]  /*2c90*/  SHF.R.U32.HI R49, RZ, 0x10, R49 ;  /* 0x00000010ff317819 */ /* 0x000fe20000011631 */
[----:B------:R-:W-:Y:S02]  /*2ca0*/  HADD2.F32 R92, -RZ, R92.H0_H0 ;  /* 0x2000005cff5c7230 */ /* 0x000fe40000004100 */
[----:B------:R-:W-:Y:S02]  /*2cb0*/  HADD2.F32 R51, -RZ, R51.H0_H0 ;  /* 0x20000033ff337230 */ /* 0x000fe40000004100 */
[----:B------:R-:W-:-:S02]  /*2cc0*/  HADD2.F32 R9, -RZ, R9.H0_H0 ;  /* 0x20000009ff097230 */ /* 0x000fc40000004100 */
        /* <DEDUP_REMOVED lines=31> */
.L_x_2656:
[----:B------:R-:W-:Y:S05]  /*2ec0*/  BSYNC B3 ;  /* 0x0000000000037941 */ /* 0x000fea0003800000 */
.L_x_2655:
[----:B0-----:R4:W-:Y:S02]  /*2ed0*/  ST.E.128 desc[UR40][R12.64], R8 ;  /* 0x000000080c007985 */ /* 0x0019e4000c101d28 */
.L_x_2654:
[----:B------:R-:W-:Y:S05]  /*2ee0*/  BSYNC B2 ;  /* 0x0000000000027941 */ /* 0x000fea0003800000 */
.L_x_2653:
[----:B------:R-:W-:Y:S05]  /*2ef0*/  @P2 BRA `(.L_x_2652) ;  /* 0x0000000000c82947 */ /* 0x000fea0003800000 */
[----:B------:R-:W5:Y:S01]  /*2f00*/  LDL R15, [R1] ;  /* 0x00000000010f7983 */ /* 0x000f620000100800 */
[C---:B---34-:R-:W-:Y:S01]  /*2f10*/  LEA R12, P3, R18.reuse, R14, 0x1 ;  /* 0x0000000e120c7211 */ /* 0x058fe200078608ff */
[----:B------:R-:W-:Y:S02]  /*2f20*/  BSSY B2, `(.L_x_2657) ;  /* 0x000002e000027945 */ /* 0x000fe40003800000 */
[----:B------:R3:W4:Y:S01]  /*2f30*/  LDS.128 R8, [R70+0xe000] ;  /* 0x00e0000046087984 */ /* 0x0007220000000c00 */
[----:B--2---:R-:W-:Y:S02]  /*2f40*/  LEA.HI.X R13, R18, R79, R155, 0x1, P3 ;  /* 0x0000004f120d7211 */ /* 0x004fe400018f0c9b */
[----:B-----5:R-:W-:-:S13]  /*2f50*/  ISETP.GE.AND P3, PT, R15, R78, PT ;  /* 0x0000004e0f00720c */ /* 0x020fda0003f66270 */
[----:B---34-:R-:W-:Y:S05]  /*2f60*/  @P3 BRA `(.L_x_2658) ;  /* 0x0000000000a43947 */ /* 0x018fea0003800000 */
[--C-:B------:R-:W-:Y:S01]  /*2f70*/  SHF.R.U64 R44, R44, 0x10, R45.reuse ;  /* 0x000000102c2c7819 */ /* 0x100fe2000000122d */
[--C-:B------:R-:W-:Y:S01]  /*2f80*/  HADD2.F32 R15, -RZ, R11.reuse.H1_H1 ;  /* 0x3000000bff0f7230 */ /* 0x100fe20000004100 */
[----:B------:R-:W-:Y:S01]  /*2f90*/  SHF.R.U32.HI R49, RZ, 0x10, R45 ;  /* 0x00000010ff317819 */ /* 0x000fe2000001162d */
[----:B------:R-:W-:Y:S01]  /*2fa0*/  HADD2.F32 R11, -RZ, R11.H0_H0 ;  /* 0x2000000bff0b7230 */ /* 0x000fe20000004100 */
[--C-:B------:R-:W-:Y:S01]  /*2fb0*/  SHF.R.U64 R45, R46, 0x10, R47.reuse ;  /* 0x000000102e2d7819 */ /* 0x100fe2000000122f */
[----:B------:R-:W-:Y:S01]  /*2fc0*/  HADD2.F32 R44, -RZ, R44.H0_H0 ;  /* 0x2000002cff2c7230 */ /* 0x000fe20000004100 */
[----:B------:R-:W-:Y:S01]  /*2fd0*/  SHF.R.U32.HI R48, RZ, 0x10, R47 ;  /* 0x00000010ff307819 */ /* 0x000fe2000001162f */
[----:B------:R-:W-:Y:S01]  /*2fe0*/  HADD2.F32 R46, -RZ, R49.H0_H0 ;  /* 0x20000031ff2e7230 */ /* 0x000fe20000004100 */
[----:B------:R-:W-:Y:S01]  /*2ff0*/  MOV R14, R10 ;  /* 0x0000000a000e7202 */ /* 0x000fe20000000f00 */
[----:B------:R-:W-:Y:S02]  /*3000*/  HADD2.F32 R45, -RZ, R45.H0_H0 ;  /* 0x2000002dff2d7230 */ /* 0x000fe40000004100 */
[----:B------:R-:W-:-:S02]  /*3010*/  HADD2.F32 R48, -RZ, R48.H0_H0 ;  /* 0x20000030ff307230 */ /* 0x000fc40000004100 */
[--C-:B------:R-:W-:Y:S02]  /*3020*/  HADD2.F32 R10, -RZ, R9.reuse.H1_H1 ;  /* 0x30000009ff0a7230 */ /* 0x100fe40000004100 */
[----:B------:R-:W-:Y:S02]  /*3030*/  HADD2.F32 R9, -RZ, R9.H0_H0 ;  /* 0x20000009ff097230 */ /* 0x000fe40000004100 */
[-C--:B------:R-:W-:Y:S01]  /*3040*/  FMUL.FTZ R92, R15, R48.reuse ;  /* 0x000000300f5c7220 */ /* 0x080fe20000410000 */
[----:B------:R-:W-:Y:S01]  /*3050*/  FMUL.FTZ R48, R11, R48 ;  /* 0x000000300b307220 */ /* 0x000fe20000410000 */
[CC--:B------:R-:W-:Y:S01]  /*3060*/  FMUL.FTZ R50, R10.reuse, R45.reuse ;  /* 0x0000002d0a327220 */ /* 0x0c0fe20000410000 */
[----:B------:R-:W-:Y:S01]  /*3070*/  FMUL.FTZ R45, R9, R45 ;  /* 0x0000002d092d7220 */ /* 0x000fe20000410000 */
[----:B------:R-:W-:Y:S02]  /*3080*/  FFMA.FTZ R92, R11, R46, -R92 ;  /* 0x0000002e0b5c7223 */ /* 0x000fe4000001085c */
[----:B------:R-:W-:Y:S01]  /*3090*/  FFMA.FTZ R50, R9, R44, -R50 ;  /* 0x0000002c09327223 */ /* 0x000fe20000010832 */
[----:B------:R-:W-:Y:S01]  /*30a0*/  FFMA.FTZ R51, R15, R46, R48 ;  /* 0x0000002e0f337223 */ /* 0x000fe20000010030 */
[----:B------:R-:W-:Y:S01]  /*30b0*/  FFMA.FTZ R47, R10, R44, R45 ;  /* 0x0000002c0a2f7223 */ /* 0x000fe2000001002d */
[----:B------:R-:W-:-:S02]  /*30c0*/  HADD2.F32 R11, -RZ, R90.H1_H1 ;  /* 0x3000005aff0b7230 */ /* 0x000fc40000004100 */
[----:B------:R-:W-:Y:S02]  /*30d0*/  HADD2.F32 R90, -RZ, R90.H0_H0 ;  /* 0x2000005aff5a7230 */ /* 0x000fe40000004100 */
[----:B------:R-:W-:Y:S02]  /*30e0*/  HADD2.F32 R15, -RZ, R89.H1_H1 ;  /* 0x30000059ff0f7230 */ /* 0x000fe40000004100 */
[----:B------:R-:W-:Y:S02]  /*30f0*/  HADD2.F32 R9, -RZ, R8.H1_H1 ;  /* 0x30000008ff097230 */ /* 0x000fe40000004100 */
[----:B------:R-:W-:Y:S02]  /*3100*/  HADD2.F32 R10, -RZ, R14.H1_H1 ;  /* 0x3000000eff0a7230 */ /* 0x000fe40000004100 */
[----:B------:R-:W-:Y:S02]  /*3110*/  HADD2.F32 R8, -RZ, R8.H0_H0 ;  /* 0x20000008ff087230 */ /* 0x000fe40000004100 */
[----:B------:R-:W-:Y:S01]  /*3120*/  FMUL.FTZ R45, R9, R90 ;  /* 0x0000005a092d7220 */ /* 0x000fe20000410000 */
[----:B------:R-:W-:-:S02]  /*3130*/  HADD2.F32 R14, -RZ, R14.H0_H0 ;  /* 0x2000000eff0e7230 */ /* 0x000fc40000004100 */
        /* <DEDUP_REMOVED lines=12> */
.L_x_2658:
[----:B------:R-:W-:Y:S05]  /*3200*/  BSYNC B2 ;  /* 0x0000000000027941 */ /* 0x000fea0003800000 */
.L_x_2657:
[----:B------:R2:W-:Y:S02]  /*3210*/  ST.E.128 desc[UR40][R12.64], R8 ;  /* 0x000000080c007985 */ /* 0x0005e4000c101d28 */
.L_x_2652:
[----:B------:R-:W-:Y:S05]  /*3220*/  BSYNC B1 ;  /* 0x0000000000017941 */ /* 0x000fea0003800000 */
.L_x_2651:
[----:B------:R-:W-:-:S03]  /*3230*/  UMOV UR4, 0xffffffff ;  /* 0xffffffff00047882 */ /* 0x000fc60000000000 */
[----:B------:R-:W-:Y:S05]  /*3240*/  BRA.DIV UR4, `(.L_x_2659) ;  /* 0x0000016e04c87947 */ /* 0x000fea000b800000 */
[----:B------:R0:W0:Y:S04]  /*3250*/  SHFL.IDX PT, R45, R86, 0x1, 0x1c1f ;  /* 0x003c1f00562d7f89 */ /* 0x00002800000e0000 */
[----:B---3--:R3:W0:Y:S02]  /*3260*/  SHFL.IDX PT, R14, R85, 0x1, 0x1c1f ;  /* 0x003c1f00550e7f89 */ /* 0x00862400000e0000 */
.L_x_2899:
[----:B------:R-:W-:Y:S05]  /*3270*/  @P4 BRA `(.L_x_2660) ;  /* 0x0000001c00fc4947 */ /* 0x000fea0003800000 */
[----:B------:R-:W-:Y:S04]  /*3280*/  BSSY B1, `(.L_x_2661) ;  /* 0x0000033000017945 */ /* 0x000fe80003800000 */
[----:B------:R-:W-:Y:S05]  /*3290*/  @P1 BRA `(.L_x_2662) ;  /* 0x0000000000c41947 */ /* 0x000fea0003800000 */
[----:B--2-4-:R2:W4:Y:S01]  /*32a0*/  LDS.128 R8, [R71+0x11000] ;  /* 0x0110000047087984 */ /* 0x0145220000000c00 */
[C---:B0-----:R-:W-:Y:S01]  /*32b0*/  LEA R12, P3, R16.reuse, R14, 0x1 ;  /* 0x0000000e100c7211 */ /* 0x041fe200078608ff */
[----:B------:R-:W-:Y:S03]  /*32c0*/  BSSY B2, `(.L_x_2663) ;  /* 0x000002d000027945 */ /* 0x000fe60003800000 */
[----:B------:R-:W-:Y:S02]  /*32d0*/  LEA.HI.X R13, R16, R45, R17, 0x1, P3 ;  /* 0x0000002d100d7211 */ /* 0x000fe400018f0c11 */
[----:B------:R-:W-:-:S13]  /*32e0*/  ISETP.GE.AND P3, PT, R152, R78, PT ;  /* 0x0000004e9800720c */ /* 0x000fda0003f66270 */
[----:B--2---:R-:W-:Y:S05]  /*32f0*/  @P3 BRA `(.L_x_2664) ;  /* 0x0000000000a43947 */ /* 0x004fea0003800000 */
        /* <DEDUP_REMOVED lines=14> */
[----:B------:R-:W-:Y:S01]  /*33e0*/  FMUL.FTZ R43, R9, R43 ;  /* 0x0000002b092b7220 */ /* 0x000fe20000410000 */
[-C--:B------:R-:W-:Y:S01]  /*33f0*/  FMUL.FTZ R47, R11, R44.reuse ;  /* 0x0000002c0b2f7220 */ /* 0x080fe20000410000 */
[----:B------:R-:W-:Y:S01]  /*3400*/  FMUL.FTZ R48, R40, R44 ;  /* 0x0000002c28307220 */ /* 0x000fe20000410000 */
[-C--:B------:R-:W-:Y:S01]  /*3410*/  FFMA.FTZ R46, R9, R41.reuse, -R46 ;  /* 0x00000029092e7223 */ /* 0x080fe2000001082e */
[----:B------:R-:W-:Y:S01]  /*3420*/  FFMA.FTZ R43, R10, R41, R43 ;  /* 0x000000290a2b7223 */ /* 0x000fe2000001002b */
[----:B------:R-:W-:Y:S01]  /*3430*/  FFMA.FTZ R49, R40, R42, R47 ;  /* 0x0000002a28317223 */ /* 0x000fe2000001002f */
[----:B------:R-:W-:-:S02]  /*3440*/  HADD2.F32 R40, -RZ, R88.H0_H0 ;  /* 0x20000058ff287230 */ /* 0x000fc40000004100 */
[----:B------:R-:W-:Y:S01]  /*3450*/  FFMA.FTZ R48, R11, R42, -R48 ;  /* 0x0000002a0b307223 */ /* 0x000fe20000010830 */
[----:B------:R-:W-:Y:S02]  /*3460*/  HADD2.F32 R9, -RZ, R8.H1_H1 ;  /* 0x30000008ff097230 */ /* 0x000fe40000004100 */
[--C-:B------:R-:W-:Y:S02]  /*3470*/  HADD2.F32 R10, -RZ, R15.reuse.H1_H1 ;  /* 0x3000000fff0a7230 */ /* 0x100fe40000004100 */
[----:B------:R-:W-:Y:S02]  /*3480*/  HADD2.F32 R88, -RZ, R88.H1_H1 ;  /* 0x30000058ff587230 */ /* 0x000fe40000004100 */
[----:B------:R-:W-:Y:S01]  /*3490*/  FMUL.FTZ R41, R9, R40 ;  /* 0x0000002809297220 */ /* 0x000fe20000410000 */
[----:B------:R-:W-:Y:S02]  /*34a0*/  HADD2.F32 R8, -RZ, R8.H0_H0 ;  /* 0x20000008ff087230 */ /* 0x000fe40000004100 */
[----:B------:R-:W-:-:S02]  /*34b0*/  HADD2.F32 R15, -RZ, R15.H0_H0 ;  /* 0x2000000fff0f7230 */ /* 0x000fc40000004100 */
[----:B------:R-:W-:Y:S01]  /*34c0*/  FMUL.FTZ R42, R10, R88 ;  /* 0x000000580a2a7220 */ /* 0x000fe20000410000 */
        /* <DEDUP_REMOVED lines=12> */
.L_x_2664:
[----:B------:R-:W-:Y:S05]  /*3590*/  BSYNC B2 ;  /* 0x0000000000027941 */ /* 0x000fea0003800000 */
.L_x_2663:
[----:B----4-:R0:W-:Y:S02]  /*35a0*/  ST.E.128 desc[UR40][R12.64], R8 ;  /* 0x000000080c007985 */ /* 0x0101e4000c101d28 */
.L_x_2662:
[----:B------:R-:W-:Y:S05]  /*35b0*/  BSYNC B1 ;  /* 0x0000000000017941 */ /* 0x000fea0003800000 */
.L_x_2661:
[----:B------:R-:W-:Y:S05]  /*35c0*/  @P2 BRA `(.L_x_2660) ;  /* 0x0000001c00282947 */ /* 0x000fea0003800000 */
[----:B------:R-:W5:Y:S01]  /*35d0*/  LDL R15, [R1] ;  /* 0x00000000010f7983 */ /* 0x000f620000100800 */
[C---:B0-2-4-:R-:W-:Y:S01]  /*35e0*/  LEA R12, P3, R18.reuse, R14, 0x1 ;  /* 0x0000000e120c7211 */ /* 0x055fe200078608ff */
[----:B------:R-:W-:Y:S02]  /*35f0*/  BSSY B1, `(.L_x_2665) ;  /* 0x000002e000017945 */ /* 0x000fe40003800000 */
[----:B------:R0:W2:Y:S01]  /*3600*/  LDS.128 R8, [R70+0x11000] ;  /* 0x0110000046087984 */ /* 0x0000a20000000c00 */
[----:B------:R-:W-:Y:S02]  /*3610*/  LEA.HI.X R13, R18, R45, R155, 0x1, P3 ;  /* 0x0000002d120d7211 */ /* 0x000fe400018f0c9b */
[----:B-----5:R-:W-:-:S13]  /*3620*/  ISETP.GE.AND P3, PT, R15, R78, PT ;  /* 0x0000004e0f00720c */ /* 0x020fda0003f66270 */
[----:B0-2---:R-:W-:Y:S05]  /*3630*/  @P3 BRA `(.L_x_2666) ;  /* 0x0000000000a43947 */ /* 0x005fea0003800000 */
[--C-:B------:R-:W-:Y:S01]  /*3640*/  SHF.R.U64 R36, R36, 0x10, R37.reuse ;  /* 0x0000001024247819 */ /* 0x100fe20000001225 */
[----:B------:R-:W-:Y:S01]  /*3650*/  IMAD.MOV.U32 R14, RZ, RZ, R10 ;  /* 0x000000ffff0e7224 */ /* 0x000fe200078e000a */
        /* <DEDUP_REMOVED lines=39> */
.L_x_2666:
[----:B------:R-:W-:Y:S05]  /*38d0*/  BSYNC B1 ;  /* 0x0000000000017941 */ /* 0x000fea0003800000 */
.L_x_2665:
[----:B------:R0:W-:Y:S01]  /*38e0*/  ST.E.128 desc[UR40][R12.64], R8 ;  /* 0x000000080c007985 */ /* 0x0001e2000c101d28 */
[----:B------:R-:W-:Y:S05]  /*38f0*/  BRA `(.L_x_2660) ;  /* 0x00000018005c7947 */ /* 0x000fea0003800000 */
.L_x_2642:
[C---:B------:R-:W-:Y:S02]  /*3900*/  ISETP.GE.AND P3, PT, R23.reuse, R76, PT ;  /* 0x0000004c1700720c */ /* 0x040fe40003f66270 */
[----:B------:R-:W-:Y:S02]  /*3910*/  CS2R R38, SRZ ;  /* 0x0000000000267805 */ /* 0x000fe4000001ff00 */
[----:B------:R-:W-:Y:S02]  /*3920*/  IADD3 R44, R23, 0x60, RZ ;  /* 0x00000060172c7810 */ /* 0x000fe40007ffe0ff */
        /* <DEDUP_REMOVED lines=45> */
.L_x_2668:
[----:B------:R-:W-:Y:S05]  /*3c00*/  BSYNC B1 ;  /* 0x0000000000017941 */ /* 0x000fea0003800000 */
.L_x_2667:
[----:B-----5:R-:W-:Y:S01]  /*3c10*/  IMAD.MOV.U32 R9, RZ, RZ, R47 ;  /* 0x000000ffff097224 */ /* 0x020fe200078e002f */
[----:B------:R-:W-:Y:S01]  /*3c20*/  MOV R10, R44 ;  /* 0x0000002c000a7202 */ /* 0x000fe20000000f00 */
[----:B------:R-:W-:Y:S01]  /*3c30*/  IMAD.MOV.U32 R8, RZ, RZ, R46 ;  /* 0x000000ffff087224 */ /* 0x000fe200078e002e */
[----:B------:R-:W-:Y:S01]  /*3c40*/  ISETP.NE.AND P5, PT, R156, 0x3, PT ;  /* 0x000000039c00780c */ /* 0x000fe20003fa5270 */
        /* <DEDUP_REMOVED lines=25> */
[----:B------:R-:W-:Y:S02]  /*3de0*/  PRMT R97, R10, 0x7610, R97 ;  /* 0x000076100a617816 */ /* 0x000fe40000000061 */
[----:B------:R-:W-:Y:S01]  /*3df0*/  PRMT R101, R11, 0x7610, R101 ;  /* 0x000076100b657816 */ /* 0x000fe20000000065 */
[----:B------:R-:W-:Y:S06]  /*3e00*/  @!P5 BRA `(.L_x_2669) ;  /* 0x000000000004d947 */ /* 0x000fec0003800000 */
[----:B------:R-:W-:Y:S01]  /*3e10*/  BPT.TRAP 0x1 ;  /* 0x000000040000795c */ /* 0x000fe20000300000 */
.L_x_2669:
[----:B------:R-:W-:Y:S01]  /*3e20*/  IMAD R69, R19, 0x8, R2 ;  /* 0x0000000813457824 */ /* 0x000fe200078e0202 */
[----:B------:R-:W-:Y:S01]  /*3e30*/  SHF.L.U32 R77, R157, 0x1f, RZ ;  /* 0x0000001f9d4d7819 */ /* 0x000fe200000006ff */
[----:B------:R-:W1:Y:S01]  /*3e40*/  LDC R88, c[0x0][0x2f4] ;  /* 0x0000bd00ff587b82 */ /* 0x000e620000000800 */
[----:B------:R-:W-:Y:S02]  /*3e50*/  BSSY B1, `(.L_x_2670) ;  /* 0x0000003000017945 */ /* 0x000fe40003800000 */
[----:B------:R-:W2:Y:S02]  /*3e60*/  SYNCS.PHASECHK.TRANS64.TRYWAIT P4, [R69+URZ+0x16890], R77 ;  /* 0x0168904d450075a7 */ /* 0x000ea4000808017f */
[----:B--2---:R-:W-:Y:S05]  /*3e70*/  @!P4 BRA `(.L_x_2671) ;  /* 0x000001640004c947 */ /* 0x004fea0003800000 */
.L_x_2900:
[----:B------:R-:W-:Y:S05]  /*3e80*/  BSYNC B1 ;  /* 0x0000000000017941 */ /* 0x000fea0003800000 */
.L_x_2670:
[----:B------:R-:W-:Y:S01]  /*3e90*/  UMOV UR4, 0xffffffff ;  /* 0xffffffff00047882 */ /* 0x000fe20000000000 */
[----:B-1----:R-:W-:Y:S02]  /*3ea0*/  IADD3 R90, -R59, R88, RZ ;  /* 0x000000583b5a7210 */ /* 0x002fe40007ffe1ff */
[----:B------:R-:W-:Y:S05]  /*3eb0*/  BRA.DIV UR4, `(.L_x_2672) ;  /* 0x0000016604087947 */ /* 0x000fea000b800000 */
[----:B------:R1:W3:Y:S04]  /*3ec0*/  SHFL.IDX PT, R81, R86, RZ, 0x1c1f ;  /* 0x001c1fff56517589 */ /* 0x0002e800000e0000 */
[----:B------:R1:W4:Y:S02]  /*3ed0*/  SHFL.IDX PT, R80, R85, RZ, 0x1c1f ;  /* 0x001c1fff55507589 */ /* 0x00032400000e0000 */
.L_x_2904:
        /* <DEDUP_REMOVED lines=20> */
[----:B------:R-:W-:-:S05]  /*4020*/  IMAD R8, R10, 0x200, R8 ;  /* 0x000002000a087824 */ /* 0x000fca00078e0208 */
[----:B------:R-:W-:-:S05]  /*4030*/  LEA R11, R19, R8, 0xd ;  /* 0x00000008130b7211 */ /* 0x000fca00078e68ff */
        /* <DEDUP_REMOVED lines=10> */
[--C-:B------:R-:W-:Y:S01]  /*40e0*/  SHF.R.U64 R38, R38, 0x10, R39.reuse ;  /* 0x0000001026267819 */ /* 0x100fe20000001227 */
[----:B------:R-:W-:Y:S01]  /*40f0*/  HADD2.F32 R100, -RZ, R94.H0_H0 ;  /* 0x2000005eff647230 */ /* 0x000fe20000004100 */
[----:B------:R-:W-:Y:S02]  /*4100*/  SHF.R.U32.HI R40, RZ, 0x10, R39 ;  /* 0x00000010ff287819 */ /* 0x000fe40000011627 */
[----:B------:R-:W-:-:S02]  /*4110*/  SHF.R.U64 R39, R42, 0x10, R43 ;  /* 0x000000102a277819 */ /* 0x000fc4000000122b */
[----:B------:R-:W-:Y:S01]  /*4120*/  SHF.R.U32.HI R42, RZ, 0x10, R43 ;  /* 0x00000010ff2a7819 */ /* 0x000fe2000001162b */
[----:B---3--:R-:W-:Y:S01]  /*4130*/  IMAD.MOV.U32 R43, RZ, RZ, R13 ;  /* 0x000000ffff2b7224 */ /* 0x008fe200078e000d */
[----:B------:R-:W-:Y:S01]  /*4140*/  SHF.R.U32.HI R41, RZ, 0x10, R41 ;  /* 0x00000010ff297819 */ /* 0x000fe20000011629 */
[----:B0-----:R-:W-:Y:S02]  /*4150*/  IMAD.MOV.U32 R13, RZ, RZ, R11 ;  /* 0x000000ffff0d7224 */ /* 0x001fe400078e000b */
[----:B------:R-:W-:Y:S02]  /*4160*/  HADD2.F32 R11, -RZ, R9.H0_H0 ;  /* 0x20000009ff0b7230 */ /* 0x000fe40000004100 */
[--C-:B------:R-:W-:Y:S02]  /*4170*/  HADD2.F32 R96, -RZ, R43.reuse.H0_H0 ;  /* 0x2000002bff607230 */ /* 0x100fe40000004100 */
[----:B------:R-:W-:Y:S02]  /*4180*/  HADD2.F32 R43, -RZ, R43.H1_H1 ;  /* 0x3000002bff2b7230 */ /* 0x000fe40000004100 */
[----:B------:R-:W-:-:S02]  /*4190*/  HADD2.F32 R102, -RZ, R41.H0_H0 ;  /* 0x20000029ff667230 */ /* 0x000fc40000004100 */
[CC--:B------:R-:W-:Y:S01]  /*41a0*/  FMUL.FTZ R94, R96.reuse, R101.reuse ;  /* 0x00000065605e7220 */ /* 0x0c0fe20000410000 */
[----:B------:R-:W-:Y:S02]  /*41b0*/  HADD2.F32 R41, -RZ, R9.H1_H1 ;  /* 0x30000009ff297230 */ /* 0x000fe40000004100 */
[----:B------:R-:W-:Y:S01]  /*41c0*/  FMUL.FTZ R9, R11, R101 ;  /* 0x000000650b097220 */ /* 0x000fe20000410000 */
[-C--:B------:R-:W-:Y:S01]  /*41d0*/  FMUL.FTZ R104, R43, R102.reuse ;  /* 0x000000662b687220 */ /* 0x080fe20000410000 */
[-C--:B------:R-:W-:Y:S01]  /*41e0*/  FFMA.FTZ R11, R11, R99.reuse, -R94 ;  /* 0x000000630b0b7223 */ /* 0x080fe2000001085e */
[C---:B------:R-:W-:Y:S01]  /*41f0*/  FMUL.FTZ R102, R41.reuse, R102 ;  /* 0x0000006629667220 */ /* 0x040fe20000410000 */
[----:B------:R-:W-:Y:S01]  /*4200*/  FFMA.FTZ R9, R96, R99, R9 ;  /* 0x0000006360097223 */ /* 0x000fe20000010009 */
[-C--:B------:R-:W-:Y:S01]  /*4210*/  FFMA.FTZ R94, R41, R100.reuse, -R104 ;  /* 0x00000064295e7223 */ /* 0x080fe20000010868 */
[----:B------:R-:W-:Y:S02]  /*4220*/  HADD2.F32 R99, -RZ, R42.H0_H0 ;  /* 0x2000002aff637230 */ /* 0x000fe40000004100 */
[----:B------:R-:W-:Y:S01]  /*4230*/  FFMA.FTZ R96, R43, R100, R102 ;  /* 0x000000642b607223 */ /* 0x000fe20000010066 */
[----:B------:R-:W-:-:S02]  /*4240*/  HADD2.F32 R100, -RZ, R98.H0_H0 ;  /* 0x20000062ff647230 */ /* 0x000fc40000004100 */
[----:B------:R-:W-:Y:S01]  /*4250*/  HADD2.F32 R102, -RZ, R98.H1_H1 ;  /* 0x30000062ff667230 */ /* 0x000fe20000004100 */
[----:B------:R-:W-:Y:S01]  /*4260*/  F2FP.F16.F32.PACK_AB R11, R94, R11 ;  /* 0x0000000b5e0b723e */ /* 0x000fe200000000ff */
[--C-:B------:R-:W-:Y:S02]  /*4270*/  HADD2.F32 R43, -RZ, R15.reuse.H0_H0 ;  /* 0x2000000fff2b7230 */ /* 0x100fe40000004100 */
[----:B------:R-:W-:Y:S02]  /*4280*/  HADD2.F32 R98, -RZ, R15.H1_H1 ;  /* 0x3000000fff627230 */ /* 0x000fe40000004100 */
[--C-:B------:R-:W-:Y:S02]  /*4290*/  HADD2.F32 R15, -RZ, R13.reuse.H0_H0 ;  /* 0x2000000dff0f7230 */ /* 0x100fe40000004100 */
[----:B------:R-:W-:Y:S02]  /*42a0*/  HADD2.F32 R41, -RZ, R13.H1_H1 ;  /* 0x3000000dff297230 */ /* 0x000fe40000004100 */
[----:B------:R-:W-:Y:S01]  /*42b0*/  FMUL.FTZ R104, R98, R99 ;  /* 0x0000006362687220 */ /* 0x000fe20000410000 */
[----:B------:R-:W-:-:S02]  /*42c0*/  HADD2.F32 R42, -RZ, R40.H0_H0 ;  /* 0x20000028ff2a7230 */ /* 0x000fc40000004100 */
[-C--:B------:R-:W-:Y:S01]  /*42d0*/  FMUL.FTZ R40, R43, R102.reuse ;  /* 0x000000662b287220 */ /* 0x080fe20000410000 */
[----:B------:R-:W-:Y:S01]  /*42e0*/  FMUL.FTZ R102, R15, R102 ;  /* 0x000000660f667220 */ /* 0x000fe20000410000 */
[----:B------:R-:W-:Y:S02]  /*42f0*/  FMUL.FTZ R99, R41, R99 ;  /* 0x0000006329637220 */ /* 0x000fe40000410000 */
[-C--:B------:R-:W-:Y:S01]  /*4300*/  FFMA.FTZ R13, R15, R100.reuse, -R40 ;  /* 0x000000640f0d7223 */ /* 0x080fe20000010828 */
[----:B------:R-:W-:Y:S01]  /*4310*/  FFMA.FTZ R15, R43, R100, R102 ;  /* 0x000000642b0f7223 */ /* 0x000fe20000010066 */
[-C--:B------:R-:W-:Y:S01]  /*4320*/  FFMA.FTZ R40, R41, R42.reuse, -R104 ;  /* 0x0000002a29287223 */ /* 0x080fe20000010868 */
[----:B------:R-:W-:Y:S01]  /*4330*/  FFMA.FTZ R42, R98, R42, R99 ;  /* 0x0000002a622a7223 */ /* 0x000fe20000010063 */
[----:B------:R-:W-:Y:S02]  /*4340*/  HADD2.F32 R102, -RZ, R37.H0_H0 ;  /* 0x20000025ff667230 */ /* 0x000fe40000004100 */
[--C-:B------:R-:W-:Y:S01]  /*4350*/  HADD2.F32 R98, -RZ, R97.reuse.H1_H1 ;  /* 0x30000061ff627230 */ /* 0x100fe20000004100 */
[----:B------:R-:W-:Y:S01]  /*4360*/  F2FP.F16.F32.PACK_AB R40, R40, R13 ;  /* 0x0000000d2828723e */ /* 0x000fe200000000ff */
[----:B------:R-:W-:Y:S01]  /*4370*/  HADD2.F32 R100, -RZ, R97.H0_H0 ;  /* 0x20000061ff647230 */ /* 0x000fe20000004100 */
[----:B------:R-:W-:Y:S01]  /*4380*/  F2FP.F16.F32.PACK_AB R13, R96, R9 ;  /* 0x00000009600d723e */ /* 0x000fe200000000ff */
[----:B------:R-:W-:Y:S01]  /*4390*/  HADD2.F32 R43, -RZ, R12.H0_H0 ;  /* 0x2000000cff2b7230 */ /* 0x000fe20000004100 */
[----:B------:R-:W-:Y:S01]  /*43a0*/  MOV R9, R11 ;  /* 0x0000000b00097202 */ /* 0x000fe20000000f00 */
[----:B------:R-:W-:Y:S01]  /*43b0*/  HADD2.F32 R37, -RZ, R8.H0_H0 ;  /* 0x20000008ff257230 */ /* 0x000fe20000004100 */
[----:B------:R-:W-:Y:S01]  /*43c0*/  F2FP.F16.F32.PACK_AB R15, R42, R15 ;  /* 0x0000000f2a0f723e */ /* 0x000fe200000000ff */
[----:B------:R-:W-:-:S02]  /*43d0*/  HADD2.F32 R97, -RZ, R12.H1_H1 ;  /* 0x3000000cff617230 */ /* 0x000fc40000004100 */
[----:B------:R-:W-:Y:S02]  /*43e0*/  HADD2.F32 R41, -RZ, R8.H1_H1 ;  /* 0x30000008ff297230 */ /* 0x000fe40000004100 */
[-C--:B------:R-:W-:Y:S01]  /*43f0*/  FMUL.FTZ R8, R43, R100.reuse ;  /* 0x000000642b087220 */ /* 0x080fe20000410000 */
[----:B------:R-:W-:Y:S01]  /*4400*/  FMUL.FTZ R12, R37, R100 ;  /* 0x00000064250c7220 */ /* 0x000fe20000410000 */
[-C--:B------:R-:W-:Y:S01]  /*4410*/  FMUL.FTZ R100, R97, R102.reuse ;  /* 0x0000006661647220 */ /* 0x080fe20000410000 */
[----:B------:R-:W-:Y:S02]  /*4420*/  HADD2.F32 R99, -RZ, R39.H0_H0 ;  /* 0x20000027ff637230 */ /* 0x000fe40000004100 */
[----:B------:R-:W-:Y:S01]  /*4430*/  FMUL.FTZ R102, R41, R102 ;  /* 0x0000006629667220 */ /* 0x000fe20000410000 */
[----:B------:R-:W-:Y:S01]  /*4440*/  FFMA.FTZ R8, R37, R98, -R8 ;  /* 0x0000006225087223 */ /* 0x000fe20000010808 */
[----:B------:R-:W-:Y:S01]  /*4450*/  FFMA.FTZ R37, R41, R36, -R100 ;  /* 0x0000002429257223 */ /* 0x000fe20000010864 */
[----:B------:R-:W-:-:S02]  /*4460*/  HADD2.F32 R39, -RZ, R14.H0_H0 ;  /* 0x2000000eff277230 */ /* 0x000fc40000004100 */
[----:B------:R-:W-:Y:S01]  /*4470*/  FFMA.FTZ R41, R97, R36, R102 ;  /* 0x0000002461297223 */ /* 0x000fe20000010066 */
[--C-:B------:R-:W-:Y:S02]  /*4480*/  HADD2.F32 R97, -RZ, R95.reuse.H1_H1 ;  /* 0x3000005fff617230 */ /* 0x100fe40000004100 */
[----:B------:R-:W-:Y:S01]  /*4490*/  FFMA.FTZ R12, R43, R98, R12 ;  /* 0x000000622b0c7223 */ /* 0x000fe2000001000c */
[----:B------:R-:W-:Y:S01]  /*44a0*/  HADD2.F32 R36, -RZ, R10.H0_H0 ;  /* 0x2000000aff247230 */ /* 0x000fe20000004100 */
[----:B------:R-:W-:Y:S01]  /*44b0*/  F2FP.F16.F32.PACK_AB R8, R37, R8 ;  /* 0x000000082508723e */ /* 0x000fe200000000ff */
[----:B------:R-:W-:Y:S02]  /*44c0*/  HADD2.F32 R14, -RZ, R14.H1_H1 ;  /* 0x3000000eff0e7230 */ /* 0x000fe40000004100 */
[----:B------:R-:W-:Y:S01]  /*44d0*/  FMUL.FTZ R101, R39, R97 ;  /* 0x0000006127657220 */ /* 0x000fe20000410000 */
[----:B------:R-:W-:Y:S01]  /*44e0*/  HADD2.F32 R10, -RZ, R10.H1_H1 ;  /* 0x3000000aff0a7230 */ /* 0x000fe20000004100 */
[----:B------:R-:W-:Y:S01]  /*44f0*/  F2FP.F16.F32.PACK_AB R12, R41, R12 ;  /* 0x0000000c290c723e */ /* 0x000fe200000000ff */
[----:B------:R-:W-:-:S02]  /*4500*/  HADD2.F32 R43, -RZ, R95.H0_H0 ;  /* 0x2000005fff2b7230 */ /* 0x000fc40000004100 */
[----:B------:R-:W-:Y:S02]  /*4510*/  HADD2.F32 R95, -RZ, R38.H0_H0 ;  /* 0x20000026ff5f7230 */ /* 0x000fe40000004100 */
[----:B------:R-:W-:Y:S01]  /*4520*/  FMUL.FTZ R38, R36, R97 ;  /* 0x0000006124267220 */ /* 0x000fe20000410000 */
[-C--:B------:R-:W-:Y:S01]  /*4530*/  FMUL.FTZ R97, R14, R99.reuse ;  /* 0x000000630e617220 */ /* 0x080fe20000410000 */
[----:B------:R-:W-:Y:S01]  /*4540*/  FMUL.FTZ R99, R10, R99 ;  /* 0x000000630a637220 */ /* 0x000fe20000410000 */
[-C--:B------:R-:W-:Y:S01]  /*4550*/  FFMA.FTZ R101, R36, R43.reuse, -R101 ;  /* 0x0000002b24657223 */ /* 0x080fe20000010865 */
[----:B------:R-:W-:Y:S01]  /*4560*/  FFMA.FTZ R38, R39, R43, R38 ;  /* 0x0000002b27267223 */ /* 0x000fe20000010026 */
[-C--:B------:R-:W-:Y:S01]  /*4570*/  FFMA.FTZ R10, R10, R95.reuse, -R97 ;  /* 0x0000005f0a0a7223 */ /* 0x080fe20000010861 */
[----:B------:R-:W-:Y:S01]  /*4580*/  FFMA.FTZ R99, R14, R95, R99 ;  /* 0x0000005f0e637223 */ /* 0x000fe20000010063 */
[----:B------:R-:W-:-:S03]  /*4590*/  IMAD.MOV.U32 R11, RZ, RZ, R40 ;  /* 0x000000ffff0b7224 */ /* 0x000fc600078e0028 */
[----:B------:R-:W-:Y:S02]  /*45a0*/  F2FP.F16.F32.PACK_AB R10, R10, R101 ;  /* 0x000000650a0a723e */ /* 0x000fe400000000ff */
[----:B------:R-:W-:-:S07]  /*45b0*/  F2FP.F16.F32.PACK_AB R14, R99, R38 ;  /* 0x00000026630e723e */ /* 0x000fce00000000ff */
.L_x_2676:
[----:B------:R-:W-:Y:S05]  /*45c0*/  BSYNC B2 ;  /* 0x0000000000027941 */ /* 0x000fea0003800000 */
.L_x_2675:
[----:B------:R-:W-:Y:S01]  /*45d0*/  ISETP.GE.AND P4, PT, R87, R88, PT ;  /* 0x000000585700720c */ /* 0x000fe20003f86270 */
[----:B0-----:R0:W-:-:S12]  /*45e0*/  ST.E.128 desc[UR40][R78.64], R8 ;  /* 0x000000084e007985 */ /* 0x0011d8000c101d28 */
[----:B------:R-:W-:-:S05]  /*45f0*/  @!P4 IMAD.WIDE R80, R87, 0x2, R80 ;  /* 0x000000025750c825 */ /* 0x000fca00078e0250 */
[----:B---3--:R0:W-:Y:S02]  /*4600*/  @!P4 ST.E.128 desc[UR40][R80.64], R12 ;  /* 0x0000000c5000c985 */ /* 0x0081e4000c101d28 */
.L_x_2674:
[----:B------:R-:W-:Y:S05]  /*4610*/  BSYNC B1 ;  /* 0x0000000000017941 */ /* 0x000fea0003800000 */
.L_x_2673:
[----:B------:R-:W-:-:S03]  /*4620*/  UMOV UR4, 0xffffffff ;  /* 0xffffffff00047882 */ /* 0x000fc60000000000 */
[----:B------:R-:W-:Y:S05]  /*4630*/  BRA.DIV UR4, `(.L_x_2677) ;  /* 0x0000015e04747947 */ /* 0x000fea000b800000 */
[----:B------:R0:W0:Y:S04]  /*4640*/  SHFL.IDX PT, R39, R86, 0x1, 0x1c1f ;  /* 0x003c1f0056277f89 */ /* 0x00002800000e0000 */
[----:B------:R0:W0:Y:S02]  /*4650*/  SHFL.IDX PT, R38, R85, 0x1, 0x1c1f ;  /* 0x003c1f0055267f89 */ /* 0x00002400000e0000 */
.L_x_2908:
        /* <DEDUP_REMOVED lines=12> */
[----:B------:R-:W-:Y:S01]  /*4720*/  LEA.HI R90, R9, R90, RZ, 0x4 ;  /* 0x0000005a095a7211 */ /* 0x000fe200078f20ff */
[----:B------:R-:W-:Y:S01]  /*4730*/  IMAD R9, R19, 0x2000, R0 ;  /* 0x0000200013097824 */ /* 0x000fe200078e0200 */
[----:B------:R-:W-:-:S02]  /*4740*/  LOP3.LUT R11, R11, 0x1c0, RZ, 0xc0, !PT ;  /* 0x000001c00b0b7812 */ /* 0x000fc400078ec0ff */
[----:B------:R-:W-:Y:S01]  /*4750*/  LEA.HI.SX32 R41, R90, R7, 0x1c ;  /* 0x000000075a297211 */ /* 0x000fe200078fe2ff */
[----:B------:R-:W-:Y:S01]  /*4760*/  IMAD R9, R9, 0x2, R2 ;  /* 0x0000000209097824 */ /* 0x000fe200078e0202 */
[----:B------:R-:W-:Y:S02]  /*4770*/  LOP3.LUT R8, R8, 0x1c0, RZ, 0xc0, !PT ;  /* 0x000001c008087812 */ /* 0x000fe400078ec0ff */
[----:B------:R-:W-:Y:S01]  /*4780*/  SHF.R.U32.HI R11, RZ, 0x3, R11 ;  /* 0x00000003ff0b7819 */ /* 0x000fe2000001160b */
[----:B------:R-:W-:Y:S01]  /*4790*/  IMAD.SHL.U32 R41, R41, 0x8, RZ ;  /* 0x0000000829297824 */ /* 0x000fe200078e00ff */
[----:B------:R-:W-:-:S04]  /*47a0*/  LEA.HI.X R37, R6, R39, R4, 0x1, P4 ;  /* 0x0000002706257211 */ /* 0x000fc800020f0c04 */
[----:B------:R-:W-:-:S04]  /*47b0*/  LOP3.LUT R8, R8, 0x38, R41, 0xf8, !PT ;  /* 0x0000003808087812 */ /* 0x000fc800078ef829 */
[----:B------:R-:W-:-:S05]  /*47c0*/  LOP3.LUT R8, R8, R11, RZ, 0x3c, !PT ;  /* 0x0000000b08087212 */ /* 0x000fca00078e3cff */
[----:B-----5:R-:W-:-:S05]  /*47d0*/  IMAD.IADD R8, R10, 0x1, R8 ;  /* 0x000000010a087824 */ /* 0x020fca00078e0208 */
[----:B------:R-:W-:-:S05]  /*47e0*/  LEA R11, R19, R8, 0xd ;  /* 0x00000008130b7211 */ /* 0x000fca00078e68ff */
[----:B------:R-:W-:Y:S02]  /*47f0*/  IMAD R12, R11, 0x2, R2 ;  /* 0x000000020b0c7824 */ /* 0x000fe400078e0202 */
[----:B------:R-:W0:Y:S04]  /*4800*/  LDS.128 R8, [R9+0xe400] ;  /* 0x00e4000009087984 */ /* 0x000e280000000c00 */
[----:B------:R-:W0:Y:S01]  /*4810*/  LDS.128 R12, [R12+0xe400] ;  /* 0x00e400000c0c7984 */ /* 0x000e220000000c00 */
[----:B------:R-:W-:Y:S05]  /*4820*/  @P3 BRA `(.L_x_2679) ;  /* 0x00000004005c3947 */ /* 0x000fea0003800000 */
[--C-:B------:R-:W-:Y:S02]  /*4830*/  SHF.R.U64 R42, R44, 0x10, R45.reuse ;  /* 0x000000102c2a7819 */ /* 0x100fe4000000122d */
[----:B------:R-:W-:Y:S01]  /*4840*/  SHF.R.U32.HI R78, RZ, 0x10, R45 ;  /* 0x00000010ff4e7819 */ /* 0x000fe2000001162d */
[----:B0-----:R-:W-:Y:S01]  /*4850*/  IMAD.MOV.U32 R45, RZ, RZ, R8 ;  /* 0x000000ffff2d7224 */ /* 0x001fe200078e0008 */
[----:B------:R-:W-:Y:S01]  /*4860*/  SHF.R.U64 R44, R48, 0x10, R49 ;  /* 0x00000010302c7819 */ /* 0x000fe20000001231 */
[----:B------:R-:W-:Y:S01]  /*4870*/  IMAD.MOV.U32 R8, RZ, RZ, R13 ;  /* 0x000000ffff087224 */ /* 0x000fe200078e000d */
[----:B------:R-:W-:Y:S01]  /*4880*/  SHF.R.U32.HI R48, RZ, 0x10, R49 ;  /* 0x00000010ff307819 */ /* 0x000fe20000011631 */
[--C-:B------:R-:W-:Y:S01]  /*4890*/  HADD2.F32 R49, -RZ, R93.reuse.H0_H0 ;  /* 0x2000005dff317230 */ /* 0x100fe20000004100 */
[--C-:B------:R-:W-:Y:S01]  /*48a0*/  SHF.R.U64 R40, R46, 0x10, R47.reuse ;  /* 0x000000102e287819 */ /* 0x100fe2000000122f */
[----:B------:R-:W-:Y:S01]  /*48b0*/  HADD2.F32 R93, -RZ, R93.H1_H1 ;  /* 0x3000005dff5d7230 */ /* 0x000fe20000004100 */
[----:B------:R-:W-:Y:S01]  /*48c0*/  SHF.R.U32.HI R79, RZ, 0x10, R47 ;  /* 0x00000010ff4f7819 */ /* 0x000fe2000001162f */
[----:B------:R-:W-:Y:S01]  /*48d0*/  IMAD.MOV.U32 R47, RZ, RZ, R15 ;  /* 0x000000ffff2f7224 */ /* 0x000fe200078e000f */
[----:B------:R-:W-:Y:S01]  /*48e0*/  MOV R46, R12 ;  /* 0x0000000c002e7202 */ /* 0x000fe20000000f00 */
[--C-:B------:R-:W-:Y:S01]  /*48f0*/  HADD2.F32 R12, -RZ, R8.reuse.H0_H0 ;  /* 0x20000008ff0c7230 */ /* 0x100fe20000004100 */
[--C-:B------:R-:W-:Y:S01]  /*4900*/  SHF.R.U64 R43, R50, 0x10, R51.reuse ;  /* 0x00000010322b7819 */ /* 0x100fe20000001233 */
[----:B------:R-:W-:Y:S01]  /*4910*/  HADD2.F32 R15, -RZ, R8.H1_H1 ;  /* 0x30000008ff0f7230 */ /* 0x000fe20000004100 */
[----:B----4-:R-:W-:Y:S01]  /*4920*/  SHF.R.U32.HI R80, RZ, 0x10, R51 ;  /* 0x00000010ff507819 */ /* 0x010fe20000011633 */
[----:B------:R-:W-:-:S02]  /*4930*/  IMAD.MOV.U32 R13, RZ, RZ, R11 ;  /* 0x000000ffff0d7224 */ /* 0x000fc400078e000b */
[--C-:B------:R-:W-:Y:S02]  /*4940*/  HADD2.F32 R8, -RZ, R9.reuse.H0_H0 ;  /* 0x20000009ff087230 */ /* 0x100fe40000004100 */
[----:B------:R-:W-:Y:S02]  /*4950*/  HADD2.F32 R50, -RZ, R48.H0_H0 ;  /* 0x20000030ff327230 */ /* 0x000fe40000004100 */
[----:B------:R-:W-:Y:S02]  /*4960*/  HADD2.F32 R11, -RZ, R9.H1_H1 ;  /* 0x30000009ff0b7230 */ /* 0x000fe40000004100 */
[-C--:B------:R-:W-:Y:S01]  /*4970*/  FMUL.FTZ R9, R12, R93.reuse ;  /* 0x0000005d0c097220 */ /* 0x080fe20000410000 */
[----:B------:R-:W-:Y:S02]  /*4980*/  HADD2.F32 R48, -RZ, R78.H0_H0 ;  /* 0x2000004eff307230 */ /* 0x000fe40000004100 */
[C---:B------:R-:W-:Y:S01]  /*4990*/  FMUL.FTZ R93, R8.reuse, R93 ;  /* 0x0000005d085d7220 */ /* 0x040fe20000410000 */
[-C--:B------:R-:W-:Y:S01]  /*49a0*/  FMUL.FTZ R78, R15, R50.reuse ;  /* 0x000000320f4e7220 */ /* 0x080fe20000410000 */
[C---:B------:R-:W-:Y:S01]  /*49b0*/  FMUL.FTZ R50, R11.reuse, R50 ;  /* 0x000000320b327220 */ /* 0x040fe20000410000 */
[-C--:B------:R-:W-:Y:S01]  /*49c0*/  FFMA.FTZ R8, R8, R49.reuse, -R9 ;  /* 0x0000003108087223 */ /* 0x080fe20000010809 */
[----:B------:R-:W-:Y:S01]  /*49d0*/  FFMA.FTZ R9, R12, R49, R93 ;  /* 0x000000310c097223 */ /* 0x000fe2000001005d */
[-C--:B------:R-:W-:Y:S01]  /*49e0*/  FFMA.FTZ R11, R11, R48.reuse, -R78 ;  /* 0x000000300b0b7223 */ /* 0x080fe2000001084e */
[----:B------:R-:W-:Y:S01]  /*49f0*/  FFMA.FTZ R12, R15, R48, R50 ;  /* 0x000000300f0c7223 */ /* 0x000fe20000010032 */
[----:B------:R-:W-:-:S02]  /*4a00*/  HADD2.F32 R51, -RZ, R92.H1_H1 ;  /* 0x3000005cff337230 */ /* 0x000fc40000004100 */
[--C-:B------:R-:W-:Y:S01]  /*4a10*/  HADD2.F32 R48, -RZ, R47.reuse.H0_H0 ;  /* 0x2000002fff307230 */ /* 0x100fe20000004100 */
[----:B------:R-:W-:Y:S01]  /*4a20*/  F2FP.F16.F32.PACK_AB R11, R11, R8 ;  /* 0x000000080b0b723e */ /* 0x000fe200000000ff */
[----:B------:R-:W-:Y:S02]  /*4a30*/  HADD2.F32 R49, -RZ, R47.H1_H1 ;  /* 0x3000002fff317230 */ /* 0x000fe40000004100 */
[----:B------:R-:W-:Y:S02]  /*4a40*/  HADD2.F32 R15, -RZ, R13.H0_H0 ;  /* 0x2000000dff0f7230 */ /* 0x000fe40000004100 */
[-C--:B-1----:R-:W-:Y:S01]  /*4a50*/  FMUL.FTZ R86, R48, R51.reuse ;  /* 0x0000003330567220 */ /* 0x082fe20000410000 */
[----:B------:R-:W-:Y:S02]  /*4a60*/  HADD2.F32 R80, -RZ, R80.H0_H0 ;  /* 0x20000050ff507230 */ /* 0x000fe40000004100 */
[----:B------:R-:W-:Y:S02]  /*4a70*/  HADD2.F32 R50, -RZ, R89.H1_H1 ;  /* 0x30000059ff327230 */ /* 0x000fe40000004100 */
[----:B------:R-:W-:Y:S01]  /*4a80*/  FMUL.FTZ R51, R15, R51 ;  /* 0x000000330f337220 */ /* 0x000fe20000410000 */
[----:B------:R-:W-:-:S02]  /*4a90*/  HADD2.F32 R47, -RZ, R13.H1_H1 ;  /* 0x3000000dff2f7230 */ /* 0x000fc40000004100 */
[----:B------:R-:W-:Y:S01]  /*4aa0*/  FMUL.FTZ R90, R49, R80 ;  /* 0x00000050315a7220 */ /* 0x000fe20000410000 */
[----:B------:R-:W-:Y:S02]  /*4ab0*/  HADD2.F32 R78, -RZ, R79.H0_H0 ;  /* 0x2000004fff4e7230 */ /* 0x000fe40000004100 */
[-C--:B------:R-:W-:Y:S01]  /*4ac0*/  FFMA.FTZ R13, R15, R50.reuse, -R86 ;  /* 0x000000320f0d7223 */ /* 0x080fe20000010856 */
[----:B------:R-:W-:Y:S01]  /*4ad0*/  FFMA.FTZ R15, R48, R50, R51 ;  /* 0x00000032300f7223 */ /* 0x000fe20000010033 */
[C---:B------:R-:W-:Y:S01]  /*4ae0*/  FMUL.FTZ R80, R47.reuse, R80 ;  /* 0x000000502f507220 */ /* 0x040fe20000410000 */
[----:B------:R-:W-:Y:S02]  /*4af0*/  HADD2.F32 R92, -RZ, R92.H0_H0 ;  /* 0x2000005cff5c7230 */ /* 0x000fe40000004100 */
[-C--:B------:R-:W-:Y:S01]  /*4b00*/  FFMA.FTZ R90, R47, R78.reuse, -R90 ;  /* 0x0000004e2f5a7223 */ /* 0x080fe2000001085a */
[----:B------:R-:W-:Y:S02]  /*4b10*/  HADD2.F32 R48, -RZ, R44.H0_H0 ;  /* 0x2000002cff307230 */ /* 0x000fe40000004100 */
[----:B------:R-:W-:Y:S01]  /*4b20*/  FFMA.FTZ R80, R49, R78, R80 ;  /* 0x0000004e31507223 */ /* 0x000fe20000010050 */
[----:B------:R-:W-:-:S02]  /*4b30*/  HADD2.F32 R47, -RZ, R46.H0_H0 ;  /* 0x2000002eff2f7230 */ /* 0x000fc40000004100 */
[--C-:B------:R-:W-:Y:S01]  /*4b40*/  HADD2.F32 R44, -RZ, R45.reuse.H0_H0 ;  /* 0x2000002dff2c7230 */ /* 0x100fe20000004100 */
[----:B------:R-:W-:Y:S01]  /*4b50*/  F2FP.F16.F32.PACK_AB R90, R90, R13 ;  /* 0x0000000d5a5a723e */ /* 0x000fe200000000ff */
        /* <DEDUP_REMOVED lines=8> */
[----:B------:R-:W-:Y:S01]  /*4be0*/  F2FP.F16.F32.PACK_AB R13, R12, R9 ;  /* 0x000000090c0d723e */ /* 0x000fe200000000ff */
[-C--:B------:R-:W-:Y:S01]  /*4bf0*/  FFMA.FTZ R92, R47, R89.reuse, R92 ;  /* 0x000000592f5c7223 */ /* 0x080fe2000001005c */
[----:B------:R-:W-:Y:S02]  /*4c00*/  HADD2.F32 R47, -RZ, R43.H0_H0 ;  /* 0x2000002bff2f7230 */ /* 0x000fe40000004100 */
[----:B------:R-:W-:Y:S01]  /*4c10*/  FFMA.FTZ R49, R44, R89, -R49 ;  /* 0x000000592c317223 */ /* 0x000fe20000010831 */
[-C--:B------:R-:W-:Y:S01]  /*4c20*/  FFMA.FTZ R50, R45, R42.reuse, -R50 ;  /* 0x0000002a2d327223 */ /* 0x080fe20000010832 */
[----:B------:R-:W-:Y:S01]  /*4c30*/  FFMA.FTZ R51, R46, R42, R51 ;  /* 0x0000002a2e337223 */ /* 0x000fe20000010033 */
[----:B------:R-:W-:Y:S01]  /*4c40*/  HADD2.F32 R43, -RZ, R14.H0_H0 ;  /* 0x2000000eff2b7230 */ /* 0x000fe20000004100 */
[----:B------:R-:W-:Y:S01]  /*4c50*/  F2FP.F16.F32.PACK_AB R15, R80, R15 ;  /* 0x0000000f500f723e */ /* 0x000fe200000000ff */
[----:B------:R-:W-:Y:S01]  /*4c60*/  HADD2.F32 R44, -RZ, R91.H0_H0 ;  /* 0x2000005bff2c7230 */ /* 0x000fe20000004100 */
[----:B------:R-:W-:Y:S01]  /*4c70*/  F2FP.F16.F32.PACK_AB R8, R50, R49 ;  /* 0x000000313208723e */ /* 0x000fe200000000ff */
[----:B------:R-:W-:Y:S01]  /*4c80*/  HADD2.F32 R42, -RZ, R10.H0_H0 ;  /* 0x2000000aff2a7230 */ /* 0x000fe20000004100 */
[----:B------:R-:W-:Y:S01]  /*4c90*/  F2FP.F16.F32.PACK_AB R12, R51, R92 ;  /* 0x0000005c330c723e */ /* 0x000fe200000000ff */
[----:B------:R-:W-:-:S02]  /*4ca0*/  HADD2.F32 R14, -RZ, R14.H1_H1 ;  /* 0x3000000eff0e7230 */ /* 0x000fc40000004100 */
[----:B------:R-:W-:Y:S02]  /*4cb0*/  HADD2.F32 R91, -RZ, R91.H1_H1 ;  /* 0x3000005bff5b7230 */ /* 0x000fe40000004100 */
[----:B------:R-:W-:Y:S02]  /*4cc0*/  HADD2.F32 R10, -RZ, R10.H1_H1 ;  /* 0x3000000aff0a7230 */ /* 0x000fe40000004100 */
[----:B---3--:R-:W-:Y:S01]  /*4cd0*/  FMUL.FTZ R81, R14, R47 ;  /* 0x0000002f0e517220 */ /* 0x008fe20000410000 */
[----:B------:R-:W-:Y:S02]  /*4ce0*/  HADD2.F32 R45, -RZ, R40.H0_H0 ;  /* 0x20000028ff2d7230 */ /* 0x000fe40000004100 */
[-C--:B------:R-:W-:Y:S01]  /*4cf0*/  FMUL.FTZ R79, R43, R91.reuse ;  /* 0x0000005b2b4f7220 */ /* 0x080fe20000410000 */
[----:B------:R-:W-:Y:S01]  /*4d00*/  FMUL.FTZ R40, R42, R91 ;  /* 0x0000005b2a287220 */ /* 0x000fe20000410000 */
[----:B------:R-:W-:Y:S01]  /*4d10*/  FMUL.FTZ R47, R10, R47 ;  /* 0x0000002f0a2f7220 */ /* 0x000fe20000410000 */
[----:B------:R-:W-:-:S02]  /*4d20*/  IMAD.MOV.U32 R9, RZ, RZ, R11 ;  /* 0x000000ffff097224 */ /* 0x000fc400078e000b */
[-C--:B------:R-:W-:Y:S01]  /*4d30*/  FFMA.FTZ R79, R42, R44.reuse, -R79 ;  /* 0x0000002c2a4f7223 */ /* 0x080fe2000001084f */
[----:B------:R-:W-:Y:S01]  /*4d40*/  FFMA.FTZ R40, R43, R44, R40 ;  /* 0x0000002c2b287223 */ /* 0x000fe20000010028 */
[-C--:B------:R-:W-:Y:S01]  /*4d50*/  FFMA.FTZ R10, R10, R45.reuse, -R81 ;  /* 0x0000002d0a0a7223 */ /* 0x080fe20000010851 */
[----:B------:R-:W-:Y:S01]  /*4d60*/  FFMA.FTZ R47, R14, R45, R47 ;  /* 0x0000002d0e2f7223 */ /* 0x000fe2000001002f */
[----:B------:R-:W-:-:S03]  /*4d70*/  IMAD.MOV.U32 R11, RZ, RZ, R90 ;  /* 0x000000ffff0b7224 */ /* 0x000fc600078e005a */
[----:B------:R-:W-:Y:S02]  /*4d80*/  F2FP.F16.F32.PACK_AB R10, R10, R79 ;  /* 0x0000004f0a0a723e */ /* 0x000fe400000000ff */
[----:B------:R-:W-:-:S07]  /*4d90*/  F2FP.F16.F32.PACK_AB R14, R47, R40 ;  /* 0x000000282f0e723e */ /* 0x000fce00000000ff */
.L_x_2679:
[----:B------:R-:W-:Y:S05]  /*4da0*/  BSYNC B1 ;  /* 0x0000000000017941 */ /* 0x000fea0003800000 */
.L_x_2678:
[----:B------:R-:W-:Y:S01]  /*4db0*/  ISETP.GE.AND P3, PT, R41, R88, PT ;  /* 0x000000582900720c */ /* 0x000fe20003f66270 */
[----:B0-----:R0:W-:Y:S02]  /*4dc0*/  ST.E.128 desc[UR40][R36.64], R8 ;  /* 0x0000000824007985 */ /* 0x0011e4000c101d28 */
[----:B0-----:R-:W-:Y:S01]  /*4dd0*/  MOV R8, R38 ;  /* 0x0000002600087202 */ /* 0x001fe20000000f00 */
[----:B------:R-:W-:-:S09]  /*4de0*/  IMAD.MOV.U32 R9, RZ, RZ, R39 ;  /* 0x000000ffff097224 */ /* 0x000fd200078e0027 */
[----:B------:R-:W-:Y:S05]  /*4df0*/  @P3 BRA `(.L_x_2660) ;  /* 0x00000004001c3947 */ /* 0x000fea0003800000 */
[----:B------:R-:W-:-:S05]  /*4e00*/  IMAD.WIDE R8, R41, 0x2, R8 ;  /* 0x0000000229087825 */ /* 0x000fca00078e0208 */
[----:B------:R0:W-:Y:S01]  /*4e10*/  ST.E.128 desc[UR40][R8.64], R12 ;  /* 0x0000000c08007985 */ /* 0x0001e2000c101d28 */
[----:B------:R-:W-:Y:S05]  /*4e20*/  BRA `(.L_x_2660) ;  /* 0x0000000400107947 */ /* 0x000fea0003800000 */
.L_x_2641:
[----:B------:R-:W-:-:S13]  /*4e30*/  ISETP.NE.AND P5, PT, R156, 0x3, PT ;  /* 0x000000039c00780c */ /* 0x000fda0003fa5270 */
[----:B------:R-:W-:Y:S05]  /*4e40*/  @!P5 BRA `(.L_x_2680) ;  /* 0x000000000004d947 */ /* 0x000fea0003800000 */
[----:B------:R-:W-:Y:S01]  /*4e50*/  BPT.TRAP 0x1 ;  /* 0x000000040000795c */ /* 0x000fe20000300000 */
.L_x_2680:
[----:B------:R-:W-:Y:S01]  /*4e60*/  IMAD R69, R19, 0x8, R2 ;  /* 0x0000000813457824 */ /* 0x000fe200078e0202 */
[----:B------:R-:W-:Y:S01]  /*4e70*/  SHF.L.U32 R77, R157, 0x1f, RZ ;  /* 0x0000001f9d4d7819 */ /* 0x000fe200000006ff */
[----:B------:R-:W-:Y:S01]  /*4e80*/  BSSY B1, `(.L_x_2681) ;  /* 0x0000004000017945 */ /* 0x000fe20003800000 */
[----:B------:R-:W-:Y:S02]  /*4e90*/  SHF.R.S32.HI R74, RZ, 0x1f, R73 ;  /* 0x0000001fff4a7819 */ /* 0x000fe40000011449 */
[----:B------:R-:W0:Y:S02]  /*4ea0*/  SYNCS.PHASECHK.TRANS64.TRYWAIT P3, [R69+URZ+0x16890], R77 ;  /* 0x0168904d450075a7 */ /* 0x000e24000806017f */
[----:B0-----:R-:W-:Y:S05]  /*4eb0*/  @!P3 BRA `(.L_x_2682) ;  /* 0x0000015400a0b947 */ /* 0x001fea0003800000 */
.L_x_2909:
[----:B------:R-:W-:Y:S05]  /*4ec0*/  BSYNC B1 ;  /* 0x0000000000017941 */ /* 0x000fea0003800000 */
.L_x_2681:
        /* <DEDUP_REMOVED lines=27> */
.L_x_2913:
        /* <DEDUP_REMOVED lines=13> */
.L_x_2685:
[----:B------:R-:W-:Y:S05]  /*5150*/  BSYNC B1 ;  /* 0x0000000000017941 */ /* 0x000fea0003800000 */
.L_x_2684:
[----:B------:R-:W-:-:S03]  /*5160*/  UMOV UR4, 0xffffffff ;  /* 0xffffffff00047882 */ /* 0x000fc60000000000 */
[----:B------:R-:W-:Y:S05]  /*5170*/  BRA.DIV UR4, `(.L_x_2686) ;  /* 0x0000015604507947 */ /* 0x000fea000b800000 */
[----:B--2-4-:R2:W4:Y:S04]  /*5180*/  SHFL.IDX PT, R9, R38, 0x1, 0x1c1f ;  /* 0x003c1f0026097f89 */ /* 0x01452800000e0000 */
[----:B---3--:R2:W3:Y:S02]  /*5190*/  SHFL.IDX PT, R37, R36, 0x1, 0x1c1f ;  /* 0x003c1f0024257f89 */ /* 0x0084e400000e0000 */
.L_x_2917:
        /* <DEDUP_REMOVED lines=13> */
.L_x_2660:
[----:B------:R-:W-:Y:S05]  /*5270*/  BSYNC B0 ;  /* 0x0000000000007941 */ /* 0x000fea0003800000 */
.L_x_2640:
        /* <DEDUP_REMOVED lines=16> */
.L_x_2688:
[----:B------:R-:W-:Y:S05]  /*5380*/  BSYNC B0 ;  /* 0x0000000000007941 */ /* 0x000fea0003800000 */
.L_x_2687:
[----:B------:R-:W0:Y:S01]  /*5390*/  SYNCS.PHASECHK.TRANS64.TRYWAIT P4, [R69+URZ+0x168b0], R77 ;  /* 0x0168b04d450075a7 */ /* 0x000e22000808017f */
[----:B------:R-:W-:Y:S01]  /*53a0*/  ULDC UR36, c[0x0][0x2f4] ;  /* 0x0000bd0000247ab9 */ /* 0x000fe20000000800 */
[----:B------:R-:W-:Y:S04]  /*53b0*/  BSSY B0, `(.L_x_2689) ;  /* 0x0000002000007945 */ /* 0x000fe80003800000 */
[----:B0-----:R-:W-:Y:S05]  /*53c0*/  @!P4 BRA `(.L_x_2690) ;  /* 0x000001540008c947 */ /* 0x001fea0003800000 */
.L_x_2918:
[----:B------:R-:W-:Y:S05]  /*53d0*/  BSYNC B0 ;  /* 0x0000000000007941 */ /* 0x000fea0003800000 */
.L_x_2689:
[----:B------:R-:W-:Y:S01]  /*53e0*/  ULDC.64 UR4, c[0x0][0x328] ;  /* 0x0000ca0000047ab9 */ /* 0x000fe20000000a00 */
[----:B------:R-:W-:Y:S01]  /*53f0*/  IMAD.IADD R76, R76, 0x1, -R23 ;  /* 0x000000014c4c7824 */ /* 0x000fe200078e0a17 */
[----:B------:R-:W-:Y:S01]  /*5400*/  BSSY B0, `(.L_x_2691) ;  /* 0x0000020000007945 */ /* 0x000fe20003800000 */
[----:B------:R-:W-:Y:S02]  /*5410*/  IMAD R74, R74, UR4, RZ ;  /* 0x000000044a4a7c24 */ /* 0x000fe4000f8e02ff */
        /* <DEDUP_REMOVED lines=12> */
[----:B------:R-:W-:-:S04]  /*54e0*/  ULDC.64 UR4, c[0x0][0x318] ;  /* 0x0000c60000047ab9 */ /* 0x000fc80000000a00 */
[----:B------:R-:W-:Y:S02]  /*54f0*/  IADD3 R9, R9, R11, RZ ;  /* 0x0000000b09097210 */ /* 0x000fe40007ffe0ff */
[----:B-1----:R-:W-:-:S04]  /*5500*/  LEA R36, P4, R8, UR4, 0x1 ;  /* 0x0000000408247c11 */ /* 0x002fc8000f8808ff */
        /* <DEDUP_REMOVED lines=15> */
.L_x_2692:
[----:B------:R-:W-:Y:S05]  /*5600*/  BSYNC B0 ;  /* 0x0000000000007941 */ /* 0x000fea0003800000 */
.L_x_2691:
        /* <DEDUP_REMOVED lines=15> */
.L_x_2694:
[----:B------:R-:W-:Y:S05]  /*5700*/  BSYNC B0 ;  /* 0x0000000000007941 */ /* 0x000fea0003800000 */
.L_x_2693:
[----:B-1----:R-:W5:Y:S01]  /*5710*/  LDL R8, [R1+0x4] ;  /* 0x0000040001087983 */ /* 0x002f620000100800 */
[----:B0-----:R-:W-:Y:S02]  /*5720*/  @!P3 VIADD R69, R69, 0x168c0 ;  /* 0x000168c04545b836 */ /* 0x001fe40000000000 */
        /* <DEDUP_REMOVED lines=11> */
[----:B------:R-:W-:Y:S02]  /*57e0*/  SEL R19, R19, RZ, P3 ;  /* 0x000000ff13137207 */ /* 0x000fe40001800000 */
[----:B-----5:R-:W-:Y:S02]  /*57f0*/  LOP3.LUT P4, RZ, R8, 0x1, RZ, 0xc0, !PT ;  /* 0x0000000108ff7812 */ /* 0x020fe4000788c0ff */
[----:B------:R-:W-:-:S04]  /*5800*/  SEL R8, RZ, 0x1, P3 ;  /* 0x00000001ff087807 */ /* 0x000fc80001800000 */
[----:B------:R-:W-:-:S07]  /*5810*/  LOP3.LUT R157, R157, R8, RZ, 0x3c, !PT ;  /* 0x000000089d9d7212 */ /* 0x000fce00078e3cff */
[----:B0-----:R-:W-:Y:S05]  /*5820*/  @P4 BRA `(.L_x_2695) ;  /* 0xffffffc800044947 */ /* 0x001fea000383ffff */
[----:B---3--:R-:W0:Y:S01]  /*5830*/  S2R R9, SR_TID.X ;  /* 0x0000000000097919 */ /* 0x008e220000002100 */
[----:B------:R-:W-:Y:S02]  /*5840*/  PLOP3.LUT P0, PT, PT, PT, PT, 0x8, 0x0 ;  /* 0x000000000000781c */ /* 0x000fe40003f0e170 */
[----:B0-----:R-:W-:-:S04]  /*5850*/  SHF.R.U32.HI R9, RZ, 0x7, R9 ;  /* 0x00000007ff097819 */ /* 0x001fc80000011609 */
[----:B------:R-:W-:-:S13]  /*5860*/  ISETP.NE.AND P4, PT, R9, 0x1, PT ;  /* 0x000000010900780c */ /* 0x000fda0003f85270 */
[----:B------:R-:W-:Y:S06]  /*5870*/  @!P4 BAR.ARV 0x9, 0x100 ;  /* 0x024400000000cb1d */ /* 0x000fec0000002000 */
.L_x_2635:
[----:B------:R-:W3:Y:S01]  /*5880*/  LDL R5, [R1+0x24] ;  /* 0x0000240001057983 */ /* 0x000ee20000100800 */
[----:B------:R-:W0:Y:S01]  /*5890*/  LDC R0, c[0x0][0x448] ;  /* 0x00011200ff007b82 */ /* 0x000e220000000800 */
        /* <DEDUP_REMOVED lines=12> */
[----:B------:R-:W-:Y:S01]  /*5960*/  CS2R R14, SRZ ;  /* 0x00000000000e7805 */ /* 0x000fe2000001ff00 */
[----:B------:R-:W-:Y:S01]  /*5970*/  IMAD.MOV.U32 R94, RZ, RZ, RZ ;  /* 0x000000ffff5e7224 */ /* 0x000fe200078e00ff */
[----:B--2---:R-:W-:Y:S01]  /*5980*/  MOV R13, RZ ;  /* 0x000000ff000d7202 */ /* 0x004fe20000000f00 */
[----:B------:R-:W-:Y:S02]  /*5990*/  IMAD.MOV.U32 R25, RZ, RZ, RZ ;  /* 0x000000ffff197224 */ /* 0x000fe400078e00ff */
[----:B------:R-:W-:Y:S01]  /*59a0*/  IMAD.MOV.U32 R90, RZ, RZ, RZ ;  /* 0x000000ffff5a7224 */ /* 0x000fe200078e00ff */
[----:B0-----:R-:W-:-:S13]  /*59b0*/  ISETP.NE.AND P1, PT, R0, 0x1, PT ;  /* 0x000000010000780c */ /* 0x001fda0003f25270 */
[----:B------:R-:W0:Y:S08]  /*59c0*/  @P1 LDC R3, c[0x0][0x44c] ;  /* 0x00011300ff031b82 */ /* 0x000e300000000800 */
[----:B------:R-:W1:Y:S01]  /*59d0*/  @P1 LDC R4, c[0x0][0x450] ;  /* 0x00011400ff041b82 */ /* 0x000e620000000800 */
[----:B---3--:R-:W-:-:S04]  /*59e0*/  VIADD R0, R5, 0xbf ;  /* 0x000000bf05007836 */ /* 0x008fc80000000000 */
[----:B0-----:R-:W-:-:S05]  /*59f0*/  @P1 IMAD.HI.U32 R3, R0, R3, RZ ;  /* 0x0000000300031227 */ /* 0x001fca00078e00ff */
[----:B-1----:R-:W-:Y:S02]  /*5a00*/  @P1 SHF.R.U32.HI R0, RZ, R4, R3 ;  /* 0x00000004ff001219 */ /* 0x002fe40000011603 */
[----:B------:R-:W-:Y:S02]  /*5a10*/  PLOP3.LUT P1, PT, PT, PT, PT, 0x80, 0x0 ;  /* 0x000000000000781c */ /* 0x000fe40003f2f070 */
[----:B------:R-:W-:-:S04]  /*5a20*/  IADD3 R0, R83, R0, RZ ;  /* 0x0000000053007210 */ /* 0x000fc80007ffe0ff */
[----:B------:R-:W-:-:S04]  /*5a30*/  SHF.R.S32.HI R3, RZ, 0x1f, R0 ;  /* 0x0000001fff037819 */ /* 0x000fc80000011400 */
[----:B------:R-:W-:Y:S01]  /*5a40*/  LEA.HI R3, R3, R0, RZ, 0x7 ;  /* 0x0000000003037211 */ /* 0x000fe200078f38ff */
[----:B------:R-:W-:-:S03]  /*5a50*/  IMAD.MOV.U32 R0, RZ, RZ, RZ ;  /* 0x000000ffff007224 */ /* 0x000fc600078e00ff */
[----:B------:R-:W-:-:S04]  /*5a60*/  SHF.R.S32.HI R3, RZ, 0x7, R3 ;  /* 0x00000007ff037819 */ /* 0x000fc80000011403 */
[----:B------:R-:W-:Y:S01]  /*5a70*/  VIMNMX R88, R84, R3, PT ;  /* 0x0000000354587248 */ /* 0x000fe20003fe0100 */
[----:B------:R-:W-:-:S03]  /*5a80*/  IMAD.MOV.U32 R3, RZ, RZ, RZ ;  /* 0x000000ffff037224 */ /* 0x000fc600078e00ff */
[----:B------:R-:W-:Y:S01]  /*5a90*/  ISETP.GE.AND P2, PT, R88, 0x1, PT ;  /* 0x000000015800780c */ /* 0x000fe20003f46270 */
[----:B------:R-:W-:-:S12]  /*5aa0*/  @P0 BRA `(.L_x_2696) ;  /* 0x00000000000c0947 */ /* 0x000fd80003800000 */
[----:B------:R-:W0:Y:S01]  /*5ab0*/  FENCE.VIEW.ASYNC.G ;  /* 0x00000000000073c6 */ /* 0x000e220000000100 */
[----:B------:R-:W-:Y:S05]  /*5ac0*/  WARPSYNC.ALL ;  /* 0x0000000000007948 */ /* 0x000fea0003800000 */
[----:B0-----:R-:W-:Y:S06]  /*5ad0*/  BAR.ARV 0xc, 0x200 ;  /* 0x0308000000007b1d */ /* 0x001fec0000002000 */
.L_x_2696:
[----:B------:R-:W-:Y:S02]  /*5ae0*/  IMAD.MOV.U32 R12, RZ, RZ, RZ ;  /* 0x000000ffff0c7224 */ /* 0x000fe400078e00ff */
[----:B------:R-:W-:Y:S01]  /*5af0*/  IMAD.MOV.U32 R27, RZ, RZ, RZ ;  /* 0x000000ffff1b7224 */ /* 0x000fe200078e00ff */
        /* <DEDUP_REMOVED lines=10> */
.L_x_2921:
[----:B------:R-:W1:Y:S01]  /*5ba0*/  LDL R3, [R1+0x14] ;  /* 0x0000140001037983 */ /* 0x000e620000100800 */
[----:B------:R-:W-:Y:S01]  /*5bb0*/  BSSY B6, `(.L_x_2699) ;  /* 0x000001b000067945 */ /* 0x000fe20003800000 */
[----:B-1----:R-:W-:-:S05]  /*5bc0*/  IMAD.HI R0, R3, 0x55555556, RZ ;  /* 0x5555555603007827 */ /* 0x002fca00078e02ff */
[----:B------:R-:W-:-:S05]  /*5bd0*/  LEA.HI R0, R0, R0, RZ, 0x1 ;  /* 0x0000000000007211 */ /* 0x000fca00078f08ff */
[----:B------:R-:W-:Y:S01]  /*5be0*/  IMAD R0, R0, -0x3, R3 ;  /* 0xfffffffd00007824 */ /* 0x000fe200078e0203 */
[----:B------:R-:W-:-:S04]  /*5bf0*/  IADD3 R3, R2, 0x8400, RZ ;  /* 0x0000840002037810 */ /* 0x000fc80007ffe0ff */
[----:B------:R-:W-:Y:S01]  /*5c00*/  LOP3.LUT P0, RZ, R3, 0x3ff, RZ, 0xc0, !PT ;  /* 0x000003ff03ff7812 */ /* 0x000fe2000780c0ff */
[----:B------:R-:W-:-:S03]  /*5c10*/  IMAD R0, R0, 0x2000, R3 ;  /* 0x0000200000007824 */ /* 0x000fc600078e0203 */
[----:B------:R-:W-:Y:S02]  /*5c20*/  P2R R25, PR, RZ, 0x1 ;  /* 0x00000001ff197803 */ /* 0x000fe40000000000 */
[----:B------:R-:W-:-:S04]  /*5c30*/  SHF.R.U32.HI R0, RZ, 0x4, R0 ;  /* 0x00000004ff007819 */ /* 0x000fc80000011600 */
[----:B------:R-:W-:-:S03]  /*5c40*/  LOP3.LUT R30, R0, 0x3fff, RZ, 0xc0, !PT ;  /* 0x00003fff001e7812 */ /* 0x000fc600078ec0ff */
[----:B------:R-:W-:Y:S05]  /*5c50*/  @!P0 BRA `(.L_x_2700) ;  /* 0x0000000000408947 */ /* 0x000fea0003800000 */
[----:B------:R-:W-:Y:S01]  /*5c60*/  MOV R0, 0x0 ;  /* 0x0000000000007802 */ /* 0x000fe20000000f00 */
[----:B------:R-:W-:Y:S01]  /*5c70*/  ULDC.64 UR4, c[0x4][0x88] ;  /* 0x0100220000047ab9 */ /* 0x000fe20000000a00 */
[----:B------:R-:W-:Y:S01]  /*5c80*/  ULDC.64 UR6, c[0x4][0x90] ;  /* 0x0100240000067ab9 */ /* 0x000fe20000000a00 */
[----:B------:R-:W-:Y:S01]  /*5c90*/  IMAD.U32 R4, RZ, RZ, UR4 ;  /* 0x00000004ff047e24 */ /* 0x000fe2000f8e00ff */
[----:B0-----:R0:W1:Y:S01]  /*5ca0*/  LDC.64 R14, c[0x4][R0] ;  /* 0x01000000000e7b82 */ /* 0x0010620000000a00 */
        /* <DEDUP_REMOVED lines=10> */
[----:B-1--45:R-:W-:Y:S05]  /*5d50*/  CALL.ABS.NOINC R14 ;  /* 0x000000000e007343 */ /* 0x032fea0003c00000 */
.L_x_2700:
[----:B------:R-:W-:Y:S05]  /*5d60*/  BSYNC B6 ;  /* 0x0000000000067941 */ /* 0x000fea0003800000 */
.L_x_2699:
[----:B------:R-:W-:Y:S02]  /*5d70*/  ULDC UR4, c[0x0][0x3f4] ;  /* 0x0000fd0000047ab9 */ /* 0x000fe40000000800 */
[----:B------:R-:W-:-:S13]  /*5d80*/  ISETP.LT.AND P0, PT, RZ, UR4, PT ;  /* 0x00000004ff007c0c */ /* 0x000fda000bf01270 */
[----:B------:R-:W-:Y:S05]  /*5d90*/  @P0 BRA `(.L_x_2701) ;  /* 0x0000000000400947 */ /* 0x000fea0003800000 */
[----:B------:R-:W2:Y:S02]  /*5da0*/  LDL R20, [R1+0x54] ;  /* 0x0000540001147983 */ /* 0x000ea40000100800 */
[----:B--2---:R-:W-:-:S04]  /*5db0*/  LEA.HI R0, R20, R20, RZ, 0x1 ;  /* 0x0000001414007211 */ /* 0x004fc800078f08ff */
[----:B------:R-:W-:-:S05]  /*5dc0*/  LOP3.LUT R0, R0, 0xfffffffe, RZ, 0xc0, !PT ;  /* 0xfffffffe00007812 */ /* 0x000fca00078ec0ff */
[----:B------:R-:W-:-:S05]  /*5dd0*/  IMAD.IADD R0, R20, 0x1, -R0 ;  /* 0x0000000114007824 */ /* 0x000fca00078e0a00 */
[----:B------:R-:W-:-:S04]  /*5de0*/  SHF.L.U32 R3, R0, 0x1f, RZ ;  /* 0x0000001f00037819 */ /* 0x000fc800000006ff */
[----:B------:R1:W2:Y:S03]  /*5df0*/  SYNCS.PHASECHK.TRANS64.TRYWAIT P0, [R2+URZ+0x16800], R3 ;  /* 0x01680003020075a7 */ /* 0x0002a6000800017f */
[----:B--2---:R-:W-:Y:S05]  /*5e00*/  @!P0 NANOSLEEP.SYNCS 0x989680 ;  /* 0x009896800000895d */ /* 0x004fea0003900000 */
[----:B------:R-:W2:Y:S01]  /*5e10*/  @!P0 SYNCS.PHASECHK.TRANS64 P0, [R2+URZ+0x16800], R3 ;  /* 0x01680003020085a7 */ /* 0x000ea2000800007f */
[----:B------:R-:W-:Y:S04]  /*5e20*/  BSSY B0, `(.L_x_2702) ;  /* 0x0000006000007945 */ /* 0x000fe80003800000 */
[----:B--2---:R-:W-:Y:S05]  /*5e30*/  @P0 BRA `(.L_x_2703) ;  /* 0x0000000000100947 */ /* 0x004fea0003800000 */
.L_x_2704:
[----:B--2---:R2:W3:Y:S02]  /*5e40*/  SYNCS.PHASECHK.TRANS64.TRYWAIT P0, [R2+URZ+0x16800], R3 ;  /* 0x01680003020075a7 */ /* 0x0044e4000800017f */
[----:B---3--:R-:W-:Y:S05]  /*5e50*/  @!P0 NANOSLEEP.SYNCS 0x989680 ;  /* 0x009896800000895d */ /* 0x008fea0003900000 */
[----:B------:R-:W3:Y:S02]  /*5e60*/  @!P0 SYNCS.PHASECHK.TRANS64 P0, [R2+URZ+0x16800], R3 ;  /* 0x01680003020085a7 */ /* 0x000ee4000800007f */
[----:B---3--:R-:W-:Y:S05]  /*5e70*/  @!P0 BRA `(.L_x_2704) ;  /* 0xfffffffc00f08947 */ /* 0x008fea000383ffff */
.L_x_2703:
[----:B------:R-:W-:Y:S05]  /*5e80*/  BSYNC B0 ;  /* 0x0000000000007941 */ /* 0x000fea0003800000 */
.L_x_2702:
[----:B------:R-:W-:Y:S05]  /*5e90*/  BRA `(.L_x_2705) ;  /* 0x0000002c009c7947 */ /* 0x000fea0003800000 */
.L_x_2701:
        /* <DEDUP_REMOVED lines=11> */
[----:B------:R-:W-:Y:S02]  /*5f50*/  IMAD.IADD R29, R3, 0x1, R27 ;  /* 0x00000001031d7824 */ /* 0x000fe400078e021b */
[----:B------:R-:W-:Y:S01]  /*5f60*/  IMAD.IADD R31, R5, 0x1, R25 ;  /* 0x00000001051f7824 */ /* 0x000fe200078e0219 */
[----:B------:R-:W-:Y:S06]  /*5f70*/  @!P0 BRA `(.L_x_2707) ;  /* 0x0000000000408947 */ /* 0x000fec0003800000 */
[----:B------:R-:W-:Y:S01]  /*5f80*/  MOV R0, 0x0 ;  /* 0x0000000000007802 */ /* 0x000fe20000000f00 */
[----:B------:R-:W-:Y:S01]  /*5f90*/  ULDC.64 UR4, c[0x4][0x88] ;  /* 0x0100220000047ab9 */ /* 0x000fe20000000a00 */
[----:B------:R-:W-:Y:S01]  /*5fa0*/  ULDC.64 UR6, c[0x4][0x90] ;  /* 0x0100240000067ab9 */ /* 0x000fe20000000a00 */
[----:B------:R-:W-:Y:S01]  /*5fb0*/  MOV R4, UR4 ;  /* 0x0000000400047c02 */ /* 0x000fe20008000f00 */
        /* <DEDUP_REMOVED lines=11> */
[----:B-1--4-:R-:W-:Y:S05]  /*6070*/  CALL.ABS.NOINC R14 ;  /* 0x000000000e007343 */ /* 0x012fea0003c00000 */
.L_x_2707:
[----:B------:R-:W-:Y:S05]  /*6080*/  BSYNC B6 ;  /* 0x0000000000067941 */ /* 0x000fea0003800000 */
.L_x_2706:
[----:B------:R-:W2:Y:S01]  /*6090*/  LDL R20, [R1+0x24] ;  /* 0x0000240001147983 */ /* 0x000ea20000100800 */
[----:B------:R-:W-:Y:S01]  /*60a0*/  ULDC.U8 UR4, c[0x0][0x410] ;  /* 0x0001040000047ab9 */ /* 0x000fe20000000000 */
[----:B------:R-:W-:Y:S01]  /*60b0*/  BSSY B0, `(.L_x_2708) ;  /* 0x00002bd000007945 */ /* 0x000fe20003800000 */
[----:B------:R-:W-:Y:S01]  /*60c0*/  ISETP.NE.AND P0, PT, RZ, UR4, PT ;  /* 0x00000004ff007c0c */ /* 0x000fe2000bf05270 */
[----:B--2---:R-:W-:-:S12]  /*60d0*/  IMAD.IADD R39, R23, 0x1, R20 ;  /* 0x0000000117277824 */ /* 0x004fd800078e0214 */
[----:B------:R-:W-:Y:S05]  /*60e0*/  @!P0 BRA `(.L_x_2709) ;  /* 0x0000001400a88947 */ /* 0x000fea0003800000 */
[----:B------:R-:W1:Y:S01]  /*60f0*/  LDC R32, c[0x0][0x448] ;  /* 0x00011200ff207b82 */ /* 0x000e620000000800 */
[----:B------:R-:W2:Y:S01]  /*6100*/  S2R R20, SR_TID.X ;  /* 0x0000000000147919 */ /* 0x000ea20000002100 */
[----:B------:R-:W-:Y:S01]  /*6110*/  ULDC.64 UR4, c[0x0][0x3f8] ;  /* 0x0000fe0000047ab9 */ /* 0x000fe20000000a00 */
[----:B------:R-:W-:Y:S01]  /*6120*/  MOV R8, R26 ;  /* 0x0000001a00087202 */ /* 0x000fe20000000f00 */
[----:B------:R-:W-:Y:S01]  /*6130*/  ULDC.64 UR6, c[0x0][0x408] ;  /* 0x0001020000067ab9 */ /* 0x000fe20000000a00 */
[----:B------:R-:W-:Y:S02]  /*6140*/  IMAD.MOV.U32 R9, RZ, RZ, R29 ;  /* 0x000000ffff097224 */ /* 0x000fe400078e001d */
[----:B------:R-:W-:Y:S02]  /*6150*/  IMAD.MOV.U32 R10, RZ, RZ, R24 ;  /* 0x000000ffff0a7224 */ /* 0x000fe400078e0018 */
[----:B------:R-:W-:Y:S01]  /*6160*/  IMAD.MOV.U32 R11, RZ, RZ, R31 ;  /* 0x000000ffff0b7224 */ /* 0x000fe200078e001f */
[----:B-1----:R-:W-:Y:S01]  /*6170*/  ISETP.NE.AND P0, PT, R32, 0x1, PT ;  /* 0x000000012000780c */ /* 0x002fe20003f05270 */
[----:B--2---:R-:W-:-:S12]  /*6180*/  VIADD R21, R20, 0xffffff80 ;  /* 0xffffff8014157836 */ /* 0x004fd80000000000 */
[----:B------:R-:W1:Y:S01]  /*6190*/  @P0 LDC R0, c[0x0][0x44c] ;  /* 0x00011300ff000b82 */ /* 0x000e620000000800 */
[----:B------:R-:W-:-:S04]  /*61a0*/  SHF.R.S32.HI R20, RZ, 0x1f, R21 ;  /* 0x0000001fff147819 */ /* 0x000fc80000011415 */
[----:B------:R-:W-:-:S03]  /*61b0*/  LEA.HI R20, R20, R21, RZ, 0x2 ;  /* 0x0000001514147211 */ /* 0x000fc600078f10ff */
[----:B------:R-:W2:Y:S01]  /*61c0*/  @P0 LDC R5, c[0x0][0x450] ;  /* 0x00011400ff050b82 */ /* 0x000ea20000000800 */
[----:B------:R-:W-:-:S05]  /*61d0*/  LOP3.LUT R20, R20, 0xfffffffc, RZ, 0xc0, !PT ;  /* 0xfffffffc14147812 */ /* 0x000fca00078ec0ff */
[----:B------:R-:W-:-:S04]  /*61e0*/  IMAD.IADD R20, R21, 0x1, -R20 ;  /* 0x0000000115147824 */ /* 0x000fc800078e0a14 */
[----:B------:R-:W-:-:S04]  /*61f0*/  IMAD R3, R20, 0x60, R39 ;  /* 0x0000006014037824 */ /* 0x000fc800078e0227 */
[----:B-1----:R-:W-:-:S05]  /*6200*/  @P0 IMAD.HI.U32 R0, R3, R0, RZ ;  /* 0x0000000003000227 */ /* 0x002fca00078e00ff */
[----:B--2---:R-:W-:-:S04]  /*6210*/  @P0 SHF.R.U32.HI R3, RZ, R5, R0 ;  /* 0x00000005ff030219 */ /* 0x004fc80000011600 */
[----:B------:R-:W-:Y:S01]  /*6220*/  SHF.R.S32.HI R0, RZ, 0x1f, R3 ;  /* 0x0000001fff007819 */ /* 0x000fe20000011403 */
[----:B------:R-:W-:-:S04]  /*6230*/  IMAD.WIDE.U32 R8, R3, UR4, R8 ;  /* 0x0000000403087c25 */ /* 0x000fc8000f8e0008 */
[C---:B------:R-:W-:Y:S02]  /*6240*/  IMAD R4, R0.reuse, UR4, RZ ;  /* 0x0000000400047c24 */ /* 0x040fe4000f8e02ff */
[----:B------:R-:W-:Y:S02]  /*6250*/  IMAD R0, R0, UR6, RZ ;  /* 0x0000000600007c24 */ /* 0x000fe4000f8e02ff */
[C---:B------:R-:W-:Y:S01]  /*6260*/  IMAD R5, R3.reuse, UR5, R4 ;  /* 0x0000000503057c24 */ /* 0x040fe2000f8e0204 */
[----:B------:R-:W-:Y:S01]  /*6270*/  ULDC.64 UR4, c[0x0][0x3e8] ;  /* 0x0000fa0000047ab9 */ /* 0x000fe20000000a00 */
[----:B------:R-:W-:Y:S01]  /*6280*/  IMAD.WIDE.U32 R10, R3, UR6, R10 ;  /* 0x00000006030a7c25 */ /* 0x000fe2000f8e000a */
[----:B------:R-:W-:Y:S01]  /*6290*/  LEA R4, P0, R8, UR4, 0x1 ;  /* 0x0000000408047c11 */ /* 0x000fe2000f8008ff */
[----:B------:R-:W-:Y:S01]  /*62a0*/  UMOV UR4, 0xffffffff ;  /* 0xffffffff00047882 */ /* 0x000fe20000000000 */
[----:B------:R-:W-:Y:S01]  /*62b0*/  IADD3 R5, R9, R5, RZ ;  /* 0x0000000509057210 */ /* 0x000fe20007ffe0ff */
[----:B------:R-:W-:Y:S01]  /*62c0*/  IMAD R3, R3, UR7, R0 ;  /* 0x0000000703037c24 */ /* 0x000fe2000f8e0200 */
[----:B------:R-:W-:-:S02]  /*62d0*/  ULDC.64 UR6, c[0x0][0x400] ;  /* 0x0001000000067ab9 */ /* 0x000fc40000000a00 */
[----:B------:R-:W-:Y:S01]  /*62e0*/  LEA R7, P1, R10, UR6, 0x1 ;  /* 0x000000060a077c11 */ /* 0x000fe2000f8208ff */
[----:B------:R-:W-:Y:S01]  /*62f0*/  IMAD.IADD R3, R11, 0x1, R3 ;  /* 0x000000010b037824 */ /* 0x000fe200078e0203 */
[----:B------:R-:W-:-:S04]  /*6300*/  LEA.HI.X R6, R8, UR5, R5, 0x1, P0 ;  /* 0x0000000508067c11 */ /* 0x000fc800080f0c05 */
[----:B------:R-:W-:Y:S01]  /*6310*/  LEA.HI.X R8, R10, UR7, R3, 0x1, P1 ;  /* 0x000000070a087c11 */ /* 0x000fe200088f0c03 */
[----:B------:R-:W-:Y:S06]  /*6320*/  BRA.DIV UR4, `(.L_x_2710) ;  /* 0x0000014604847947 */ /* 0x000fec000b800000 */
[----:B------:R1:W2:Y:S04]  /*6330*/  SHFL.IDX PT, R3, R6, RZ, 0x1c1f ;  /* 0x001c1fff06037589 */ /* 0x0002a800000e0000 */
[----:B------:R1:W3:Y:S04]  /*6340*/  SHFL.IDX PT, R0, R4, RZ, 0x1c1f ;  /* 0x001c1fff04007589 */ /* 0x0002e800000e0000 */
[----:B------:R1:W1:Y:S04]  /*6350*/  SHFL.IDX PT, R5, R8, RZ, 0x1c1f ;  /* 0x001c1fff08057589 */ /* 0x00026800000e0000 */
[----:B0-----:R0:W0:Y:S02]  /*6360*/  SHFL.IDX PT, R14, R7, RZ, 0x1c1f ;  /* 0x001c1fff070e7589 */ /* 0x00102400000e0000 */
.L_x_2927:
[----:B------:R-:W5:Y:S01]  /*6370*/  LDL R9, [R1+0x10] ;  /* 0x0000100001097983 */ /* 0x000f620000100800 */
[----:B------:R-:W-:Y:S01]  /*6380*/  BSSY B1, `(.L_x_2711) ;  /* 0x0000020000017945 */ /* 0x000fe20003800000 */
[----:B------:R-:W-:Y:S02]  /*6390*/  CS2R R34, SRZ ;  /* 0x0000000000227805 */ /* 0x000fe4000001ff00 */
[----:B------:R-:W-:Y:S02]  /*63a0*/  CS2R R20, SRZ ;  /* 0x0000000000147805 */ /* 0x000fe4000001ff00 */
[----:B------:R-:W-:Y:S02]  /*63b0*/  CS2R R28, SRZ ;  /* 0x00000000001c7805 */ /* 0x000fe4000001ff00 */
[----:B------:R-:W-:Y:S01]  /*63c0*/  CS2R R24, SRZ ;  /* 0x0000000000187805 */ /* 0x000fe2000001ff00 */
[----:B-----5:R-:W-:-:S05]  /*63d0*/  IMAD R32, R9, R32, RZ ;  /* 0x0000002009207224 */ /* 0x020fca00078e02ff */
[----:B------:R-:W-:-:S13]  /*63e0*/  ISETP.GE.AND P0, PT, R39, R32, PT ;  /* 0x000000202700720c */ /* 0x000fda0003f06270 */
[----:B------:R-:W-:Y:S05]  /*63f0*/  @P0 BRA `(.L_x_2712) ;  /* 0x0000000000600947 */ /* 0x000fea0003800000 */
[----:B------:R-:W4:Y:S01]  /*6400*/  LDL R9, [R1] ;  /* 0x0000000001097983 */ /* 0x000f220000100800 */
[----:B------:R-:W-:-:S03]  /*6410*/  ULDC UR4, c[0x0][0x3f4] ;  /* 0x0000fd0000047ab9 */ /* 0x000fc60000000800 */
[----:B------:R-:W4:Y:S01]  /*6420*/  LDL R12, [R1+0x5c] ;  /* 0x00005c00010c7983 */ /* 0x000f220000100800 */
[----:B------:R-:W-:Y:S01]  /*6430*/  ISETP.GE.AND P2, PT, R152, UR4, PT ;  /* 0x0000000498007c0c */ /* 0x000fe2000bf46270 */
[----:B---3--:R-:W-:Y:S02]  /*6440*/  IMAD.MOV.U32 R10, RZ, RZ, R0 ;  /* 0x000000ffff0a7224 */ /* 0x008fe400078e0000 */
[----:B--2---:R-:W-:Y:S02]  /*6450*/  IMAD.MOV.U32 R11, RZ, RZ, R3 ;  /* 0x000000ffff0b7224 */ /* 0x004fe400078e0003 */
[----:B-1----:R-:W-:Y:S01]  /*6460*/  IMAD.MOV.U32 R15, RZ, RZ, R5 ;  /* 0x000000ffff0f7224 */ /* 0x002fe200078e0005 */
[----:B------:R-:W-:Y:S02]  /*6470*/  CS2R R28, SRZ ;  /* 0x00000000001c7805 */ /* 0x000fe4000001ff00 */
[----:B------:R-:W-:Y:S02]  /*6480*/  CS2R R34, SRZ ;  /* 0x0000000000227805 */ /* 0x000fe4000001ff00 */
[----:B------:R-:W-:-:S03]  /*6490*/  CS2R R24, SRZ ;  /* 0x0000000000187805 */ /* 0x000fc6000001ff00 */
[----:B------:R-:W-:-:S05]  /*64a0*/  @!P2 IMAD.WIDE R10, R152, 0x2, R10 ;  /* 0x00000002980aa825 */ /* 0x000fca00078e020a */
[----:B------:R1:W5:Y:S01]  /*64b0*/  @!P2 LD.E.64 R28, desc[UR40][R10.64] ;  /* 0x000000280a1ca980 */ /* 0x000362000c101b00 */
[----:B----4-:R-:W-:-:S13]  /*64c0*/  ISETP.GE.AND P3, PT, R9, UR4, PT ;  /* 0x0000000409007c0c */ /* 0x010fda000bf66270 */
[C---:B------:R-:W-:Y:S02]  /*64d0*/  @!P3 SHF.L.U32 R37, R9.reuse, 0x1, RZ ;  /* 0x000000010925b819 */ /* 0x040fe400000006ff */
[----:B------:R-:W-:Y:S02]  /*64e0*/  @!P3 SHF.L.U64.HI R20, R9, 0x1, R12 ;  /* 0x000000010914b819 */ /* 0x000fe4000001020c */
[-C--:B------:R-:W-:Y:S02]  /*64f0*/  @!P3 IADD3 R26, P0, R0, R37.reuse, RZ ;  /* 0x00000025001ab210 */ /* 0x080fe40007f1e0ff */
[----:B0-----:R-:W-:Y:S01]  /*6500*/  @!P3 IADD3 R36, P1, R14, R37, RZ ;  /* 0x000000250e24b210 */ /* 0x001fe20007f3e0ff */
[----:B------:R-:W-:-:S04]  /*6510*/  @!P2 IMAD.WIDE R12, R152, 0x2, R14 ;  /* 0x00000002980ca825 */ /* 0x000fc800078e020e */
[--C-:B------:R-:W-:Y:S01]  /*6520*/  @!P3 IMAD.X R27, R3, 0x1, R20.reuse, P0 ;  /* 0x00000001031bb824 */ /* 0x100fe200000e0614 */
[----:B------:R1:W5:Y:S01]  /*6530*/  @!P2 LD.E.64 R34, desc[UR40][R12.64] ;  /* 0x000000280c22a980 */ /* 0x000362000c101b00 */
[----:B------:R-:W-:Y:S01]  /*6540*/  @!P3 IMAD.X R37, R5, 0x1, R20, P1 ;  /* 0x000000010525b824 */ /* 0x000fe200008e0614 */
[----:B------:R-:W-:Y:S02]  /*6550*/  CS2R R20, SRZ ;  /* 0x0000000000147805 */ /* 0x000fe4000001ff00 */
[----:B------:R1:W5:Y:S04]  /*6560*/  @!P3 LD.E.64 R24, desc[UR40][R26.64] ;  /* 0x000000281a18b980 */ /* 0x000368000c101b00 */
[----:B------:R1:W5:Y:S02]  /*6570*/  @!P3 LD.E.64 R20, desc[UR40][R36.64] ;  /* 0x000000282414b980 */ /* 0x000364000c101b00 */
.L_x_2712:
[----:B------:R-:W-:Y:S05]  /*6580*/  BSYNC B1 ;  /* 0x0000000000017941 */ /* 0x000fea0003800000 */
.L_x_2711:
[----:B--2--5:R-:W-:Y:S01]  /*6590*/  IMAD.MOV.U32 R3, RZ, RZ, R35 ;  /* 0x000000ffff037224 */ /* 0x024fe200078e0023 */
[----:B---3--:R-:W-:Y:S01]  /*65a0*/  MOV R0, R34 ;  /* 0x0000002200007202 */ /* 0x008fe20000000f00 */
[----:B-1----:R-:W-:Y:S01]  /*65b0*/  IMAD.MOV.U32 R5, RZ, RZ, R20 ;  /* 0x000000ffff057224 */ /* 0x002fe200078e0014 */
[----:B------:R-:W-:Y:S01]  /*65c0*/  UMOV UR4, 0xffffffff ;  /* 0xffffffff00047882 */ /* 0x000fe20000000000 */
[----:B------:R-:W-:Y:S01]  /*65d0*/  IMAD.MOV.U32 R9, RZ, RZ, R21 ;  /* 0x000000ffff097224 */ /* 0x000fe200078e0015 */
[----:B------:R-:W-:Y:S02]  /*65e0*/  PRMT R40, R0, 0x7610, R40 ;  /* 0x0000761000287816 */ /* 0x000fe40000000028 */
[----:B------:R-:W-:Y:S02]  /*65f0*/  CS2R R26, SRZ ;  /* 0x00000000001a7805 */ /* 0x000fe4000001ff00 */
[----:B------:R-:W-:Y:S01]  /*6600*/  PRMT R45, R3, 0x5410, R5 ;  /* 0x00005410032d7816 */ /* 0x000fe20000000005 */
[----:B------:R-:W-:Y:S01]  /*6610*/  IMAD.MOV.U32 R3, RZ, RZ, R29 ;  /* 0x000000ffff037224 */ /* 0x000fe200078e001d */
[----:B------:R-:W-:Y:S01]  /*6620*/  PRMT R36, R36, 0x5410, R9 ;  /* 0x0000541024247816 */ /* 0x000fe20000000009 */
[----:B------:R-:W-:Y:S01]  /*6630*/  IMAD.MOV.U32 R5, RZ, RZ, R24 ;  /* 0x000000ffff057224 */ /* 0x000fe200078e0018 */
[----:B------:R-:W-:Y:S01]  /*6640*/  MOV R0, R28 ;  /* 0x0000001c00007202 */ /* 0x000fe20000000f00 */
[----:B------:R-:W-:-:S03]  /*6650*/  IMAD.MOV.U32 R9, RZ, RZ, R25 ;  /* 0x000000ffff097224 */ /* 0x000fc600078e0019 */
[----:B------:R-:W-:Y:S02]  /*6660*/  PRMT R40, R40, 0x5410, R0 ;  /* 0x0000541028287816 */ /* 0x000fe40000000000 */
[----:B------:R-:W-:Y:S02]  /*6670*/  PRMT R46, R3, 0x5410, R5 ;  /* 0x00005410032e7816 */ /* 0x000fe40000000005 */
[----:B------:R-:W-:Y:S01]  /*6680*/  PRMT R36, R9, 0x7610, R36 ;  /* 0x0000761009247816 */ /* 0x000fe20000000024 */
[----:B------:R-:W-:Y:S06]  /*6690*/  BRA.DIV UR4, `(.L_x_2713) ;  /* 0x0000014604187947 */ /* 0x000fec000b800000 */
[----:B------:R1:W2:Y:S04]  /*66a0*/  SHFL.IDX PT, R3, R6, 0x1, 0x1c1f ;  /* 0x003c1f0006037f89 */ /* 0x0002a800000e0000 */
[----:B------:R1:W3:Y:S04]  /*66b0*/  SHFL.IDX PT, R0, R4, 0x1, 0x1c1f ;  /* 0x003c1f0004007f89 */ /* 0x0002e800000e0000 */
[----:B------:R1:W1:Y:S04]  /*66c0*/  SHFL.IDX PT, R5, R8, 0x1, 0x1c1f ;  /* 0x003c1f0008057f89 */ /* 0x00026800000e0000 */
[----:B0-----:R0:W0:Y:S02]  /*66d0*/  SHFL.IDX PT, R14, R7, 0x1, 0x1c1f ;  /* 0x003c1f00070e7f89 */ /* 0x00102400000e0000 */
.L_x_2933:
[----:B-1----:R-:W5:Y:S04]  /*66e0*/  LDL R6, [R1+0x54] ;  /* 0x0000540001067983 */ /* 0x002f680000100800 */
[----:B------:R-:W4:Y:S01]  /*66f0*/  LDL R41, [R1+0x30] ;  /* 0x0000300001297983 */ /* 0x000f220000100800 */
[----:B------:R-:W-:Y:S01]  /*6700*/  IADD3 R39, R39, 0x60, RZ ;  /* 0x0000006027277810 */ /* 0x000fe20007ffe0ff */
[----:B------:R-:W-:Y:S01]  /*6710*/  BSSY B1, `(.L_x_2714) ;  /* 0x0000023000017945 */ /* 0x000fe20003800000 */
[----:B------:R-:W-:Y:S02]  /*6720*/  CS2R R10, SRZ ;  /* 0x00000000000a7805 */ /* 0x000fe4000001ff00 */
[----:B------:R-:W-:Y:S02]  /*6730*/  CS2R R12, SRZ ;  /* 0x00000000000c7805 */ /* 0x000fe4000001ff00 */
[----:B------:R-:W-:-:S02]  /*6740*/  ISETP.GE.AND P0, PT, R39, R32, PT ;  /* 0x000000202700720c */ /* 0x000fc40003f06270 */
[----:B------:R-:W-:Y:S02]  /*6750*/  CS2R R8, SRZ ;  /* 0x0000000000087805 */ /* 0x000fe4000001ff00 */
[----:B-----5:R-:W-:-:S04]  /*6760*/  LEA.HI R4, R6, R6, RZ, 0x1 ;  /* 0x0000000606047211 */ /* 0x020fc800078f08ff */
[----:B------:R-:W-:Y:S01]  /*6770*/  LOP3.LUT R4, R4, 0xfffffffe, RZ, 0xc0, !PT ;  /* 0xfffffffe04047812 */ /* 0x000fe200078ec0ff */
[----:B----4-:R-:W-:-:S04]  /*6780*/  IMAD.SHL.U32 R31, R41, 0x40, RZ ;  /* 0x00000040291f7824 */ /* 0x010fc800078e00ff */
[----:B------:R-:W-:-:S05]  /*6790*/  IMAD.IADD R4, R6, 0x1, -R4 ;  /* 0x0000000106047824 */ /* 0x000fca00078e0a04 */
[----:B------:R-:W-:Y:S01]  /*67a0*/  SHF.L.U32 R37, R4, 0x1f, RZ ;  /* 0x0000001f04257819 */ /* 0x000fe200000006ff */
[----:B------:R-:W-:Y:S06]  /*67b0*/  @P0 BRA `(.L_x_2715) ;  /* 0x0000000000600947 */ /* 0x000fec0003800000 */
[----:B------:R-:W4:Y:S01]  /*67c0*/  LDL R15, [R1] ;  /* 0x00000000010f7983 */ /* 0x000f220000100800 */
[----:B------:R-:W-:-:S03]  /*67d0*/  ULDC UR4, c[0x0][0x3f4] ;  /* 0x0000fd0000047ab9 */ /* 0x000fc60000000800 */
[----:B------:R-:W4:Y:S01]  /*67e0*/  LDL R38, [R1+0x5c] ;  /* 0x00005c0001267983 */ /* 0x000f220000100800 */
[----:B------:R-:W-:Y:S01]  /*67f0*/  ISETP.GE.AND P2, PT, R152, UR4, PT ;  /* 0x0000000498007c0c */ /* 0x000fe2000bf46270 */
[----:B---3--:R-:W-:Y:S01]  /*6800*/  IMAD.MOV.U32 R6, RZ, RZ, R0 ;  /* 0x000000ffff067224 */ /* 0x008fe200078e0000 */
[----:B0-2---:R-:W-:Y:S02]  /*6810*/  MOV R7, R3 ;  /* 0x0000000300077202 */ /* 0x005fe40000000f00 */
[----:B------:R-:W-:Y:S02]  /*6820*/  CS2R R12, SRZ ;  /* 0x00000000000c7805 */ /* 0x000fe4000001ff00 */
[----:B------:R-:W-:-:S07]  /*6830*/  CS2R R26, SRZ ;  /* 0x00000000001a7805 */ /* 0x000fce000001ff00 */
[----:B------:R-:W-:-:S05]  /*6840*/  @!P2 IMAD.WIDE R6, R152, 0x2, R6 ;  /* 0x000000029806a825 */ /* 0x000fca00078e0206 */
[----:B------:R1:W5:Y:S01]  /*6850*/  @!P2 LD.E.64 R12, desc[UR40][R6.64] ;  /* 0x00000028060ca980 */ /* 0x000362000c101b00 */
[----:B----4-:R-:W-:-:S13]  /*6860*/  ISETP.GE.AND P3, PT, R15, UR4, PT ;  /* 0x000000040f007c0c */ /* 0x010fda000bf66270 */
[C---:B------:R-:W-:Y:S01]  /*6870*/  @!P3 IMAD.SHL.U32 R9, R15.reuse, 0x2, RZ ;  /* 0x000000020f09b824 */ /* 0x040fe200078e00ff */
[----:B------:R-:W-:Y:S01]  /*6880*/  @!P3 SHF.L.U64.HI R10, R15, 0x1, R38 ;  /* 0x000000010f0ab819 */ /* 0x000fe20000010226 */
[----:B------:R-:W-:-:S03]  /*6890*/  IMAD.MOV.U32 R15, RZ, RZ, R5 ;  /* 0x000000ffff0f7224 */ /* 0x000fc600078e0005 */
[-C--:B------:R-:W-:Y:S02]  /*68a0*/  @!P3 IADD3 R38, P0, R0, R9.reuse, RZ ;  /* 0x000000090026b210 */ /* 0x080fe40007f1e0ff */
[----:B------:R-:W-:Y:S02]  /*68b0*/  @!P3 IADD3 R4, P1, R14, R9, RZ ;  /* 0x000000090e04b210 */ /* 0x000fe40007f3e0ff */
[----:B------:R-:W-:Y:S01]  /*68c0*/  CS2R R8, SRZ ;  /* 0x0000000000087805 */ /* 0x000fe2000001ff00 */
[----:B------:R-:W-:Y:S01]  /*68d0*/  @!P3 IMAD.X R39, R3, 0x1, R10, P0 ;  /* 0x000000010327b824 */ /* 0x000fe200000e060a */
[----:B------:R-:W-:Y:S02]  /*68e0*/  @!P3 IADD3.X R5, R5, R10, RZ, P1, !PT ;  /* 0x0000000a0505b210 */ /* 0x000fe40000ffe4ff */
[----:B------:R-:W-:Y:S01]  /*68f0*/  CS2R R10, SRZ ;  /* 0x00000000000a7805 */ /* 0x000fe2000001ff00 */
[----:B------:R-:W-:Y:S01]  /*6900*/  @!P2 IMAD.WIDE R14, R152, 0x2, R14 ;  /* 0x00000002980ea825 */ /* 0x000fe200078e020e */
[----:B------:R1:W5:Y:S04]  /*6910*/  @!P3 LD.E.64 R8, desc[UR40][R38.64] ;  /* 0x000000282608b980 */ /* 0x000368000c101b00 */
[----:B------:R1:W5:Y:S04]  /*6920*/  @!P2 LD.E.64 R26, desc[UR40][R14.64] ;  /* 0x000000280e1aa980 */ /* 0x000368000c101b00 */
[----:B------:R1:W5:Y:S02]  /*6930*/  @!P3 LD.E.64 R10, desc[UR40][R4.64] ;  /* 0x00000028040ab980 */ /* 0x000364000c101b00 */
.L_x_2715:
[----:B------:R-:W-:Y:S05]  /*6940*/  BSYNC B1 ;  /* 0x0000000000017941 */ /* 0x000fea0003800000 */
.L_x_2714:
[----:B01----:R-:W0:Y:S01]  /*6950*/  S2R R7, SR_TID.X ;  /* 0x0000000000077919 */ /* 0x003e220000002100 */
[----:B------:R-:W1:Y:S01]  /*6960*/  SYNCS.PHASECHK.TRANS64.TRYWAIT P0, [R2+URZ+0x16800], R37 ;  /* 0x01680025020075a7 */ /* 0x000e62000800017f */
[----:B------:R-:W-:Y:S01]  /*6970*/  LOP3.LUT R31, R31, 0x1c0, RZ, 0xc0, !PT ;  /* 0x000001c01f1f7812 */ /* 0x000fe200078ec0ff */
[----:B--2--5:R-:W-:Y:S01]  /*6980*/  IMAD.MOV.U32 R3, RZ, RZ, R26 ;  /* 0x000000ffff037224 */ /* 0x024fe200078e001a */
[----:B------:R-:W-:Y:S01]  /*6990*/  MOV R5, R11 ;  /* 0x0000000b00057202 */ /* 0x000fe20000000f00 */
[----:B------:R-:W-:Y:S01]  /*69a0*/  IMAD.MOV.U32 R4, RZ, RZ, R10 ;  /* 0x000000ffff047224 */ /* 0x000fe200078e000a */
[----:B---3--:R-:W-:Y:S01]  /*69b0*/  LOP3.LUT R0, R31, 0x18, R16, 0xf8, !PT ;  /* 0x000000181f007812 */ /* 0x008fe200078ef810 */
[----:B------:R-:W-:Y:S01]  /*69c0*/  IMAD R32, R33, -0xc0, R32 ;  /* 0xffffff4021207824 */ /* 0x000fe200078e0220 */
[----:B------:R-:W-:Y:S01]  /*69d0*/  SHF.R.U32.HI R31, RZ, 0x3, R31 ;  /* 0x00000003ff1f7819 */ /* 0x000fe2000001161f */
[----:B------:R-:W-:Y:S01]  /*69e0*/  IMAD.MOV.U32 R6, RZ, RZ, R12 ;  /* 0x000000ffff067224 */ /* 0x000fe200078e000c */
[----:B------:R-:W-:Y:S01]  /*69f0*/  PRMT R47, R3, 0x7610, R47 ;  /* 0x00007610032f7816 */ /* 0x000fe2000000002f */
[----:B------:R-:W-:Y:S01]  /*6a00*/  IMAD.MOV.U32 R3, RZ, RZ, R27 ;  /* 0x000000ffff037224 */ /* 0x000fe200078e001b */
[----:B------:R-:W-:Y:S01]  /*6a10*/  LOP3.LUT R0, R0, R31, RZ, 0x3c, !PT ;  /* 0x0000001f00007212 */ /* 0x000fe200078e3cff */
[----:B------:R-:W-:Y:S01]  /*6a20*/  BSSY B1, `(.L_x_2716) ;  /* 0x0000015000017945 */ /* 0x000fe20003800000 */
[----:B------:R-:W-:Y:S01]  /*6a30*/  PRMT R14, R4, 0x5410, R5 ;  /* 0x00005410040e7816 */ /* 0x000fe20000000005 */
[----:B------:R-:W-:Y:S01]  /*6a40*/  IMAD.MOV.U32 R4, RZ, RZ, R8 ;  /* 0x000000ffff047224 */ /* 0x000fe200078e0008 */
[----:B------:R-:W-:Y:S01]  /*6a50*/  PRMT R31, R3, 0x7610, R31 ;  /* 0x00007610031f7816 */ /* 0x000fe2000000001f */
[----:B------:R-:W-:Y:S01]  /*6a60*/  IMAD.MOV.U32 R5, RZ, RZ, R9 ;  /* 0x000000ffff057224 */ /* 0x000fe200078e0009 */
[----:B------:R-:W-:-:S02]  /*6a70*/  VIMNMX R32, R32, 0xc0, PT ;  /* 0x000000c020207848 */ /* 0x000fc40003fe0100 */
[----:B------:R-:W-:Y:S02]  /*6a80*/  PRMT R15, R4, 0x7610, R15 ;  /* 0x00007610040f7816 */ /* 0x000fe4000000000f */
[----:B------:R-:W-:Y:S02]  /*6a90*/  PRMT R47, R47, 0x5410, R6 ;  /* 0x000054102f2f7816 */ /* 0x000fe40000000006 */
[----:B------:R-:W-:Y:S02]  /*6aa0*/  LOP3.LUT P2, RZ, R41, 0x4, RZ, 0xc0, !PT ;  /* 0x0000000429ff7812 */ /* 0x000fe4000784c0ff */
[----:B------:R-:W-:Y:S01]  /*6ab0*/  ISETP.GE.AND P1, PT, R23, R32, PT ;  /* 0x000000201700720c */ /* 0x000fe20003f26270 */
[----:B0-----:R-:W-:-:S05]  /*6ac0*/  VIADD R38, R7, 0xffffff80 ;  /* 0xffffff8007267836 */ /* 0x001fca0000000000 */
[----:B------:R-:W-:-:S04]  /*6ad0*/  SHF.R.S32.HI R7, RZ, 0x1f, R38 ;  /* 0x0000001fff077819 */ /* 0x000fc80000011426 */
[----:B------:R-:W-:-:S04]  /*6ae0*/  LEA.HI R7, R7, R38, RZ, 0x5 ;  /* 0x0000002607077211 */ /* 0x000fc800078f28ff */
[----:B------:R-:W-:-:S05]  /*6af0*/  SHF.R.S32.HI R7, RZ, 0x5, R7 ;  /* 0x00000005ff077819 */ /* 0x000fca0000011407 */
[----:B------:R-:W-:Y:S01]  /*6b00*/  IMAD R3, R7, 0x200, R0 ;  /* 0x0000020007037824 */ /* 0x000fe200078e0200 */
[----:B------:R-:W-:-:S03]  /*6b10*/  MOV R0, R13 ;  /* 0x0000000d00007202 */ /* 0x000fc60000000f00 */
[----:B------:R-:W-:Y:S01]  /*6b20*/  IMAD R3, R3, 0x2, R2 ;  /* 0x0000000203037824 */ /* 0x000fe200078e0202 */
[----:B------:R-:W-:-:S03]  /*6b30*/  PRMT R31, R31, 0x5410, R0 ;  /* 0x000054101f1f7816 */ /* 0x000fc60000000000 */
[C---:B------:R-:W-:Y:S01]  /*6b40*/  VIADD R0, R3.reuse, 0x8440 ;  /* 0x0000844003007836 */ /* 0x040fe20000000000 */
[----:B------:R-:W-:Y:S01]  /*6b50*/  IADD3 R4, R3, 0x8400, RZ ;  /* 0x0000840003047810 */ /* 0x000fe20007ffe0ff */
[----:B-1----:R-:W-:Y:S06]  /*6b60*/  @!P0 BRA `(.L_x_2717) ;  /* 0x0000014000548947 */ /* 0x002fec0003800000 */
.L_x_2934:
[----:B------:R-:W-:Y:S05]  /*6b70*/  BSYNC B1 ;  /* 0x0000000000017941 */ /* 0x000fea0003800000 */
.L_x_2716:
[----:B------:R-:W-:Y:S01]  /*6b80*/  BSSY B1, `(.L_x_2718) ;  /* 0x0000060000017945 */ /* 0x000fe20003800000 */
[----:B------:R-:W-:Y:S01]  /*6b90*/  PRMT R15, R15, 0x5410, R5 ;  /* 0x000054100f0f7816 */ /* 0x000fe20000000005 */
[----:B------:R-:W-:Y:S02]  /*6ba0*/  @P2 VIADD R0, R4, 0xffffffc0 ;  /* 0xffffffc004002836 */ /* 0x000fe40000000000 */
[----:B------:R-:W-:Y:S05]  /*6bb0*/  @P1 BRA `(.L_x_2719) ;  /* 0x0000000400701947 */ /* 0x000fea0003800000 */
[----:B------:R-:W2:Y:S01]  /*6bc0*/  LDL R6, [R1] ;  /* 0x0000000001067983 */ /* 0x000ea20000100800 */
[----:B------:R-:W1:Y:S01]  /*6bd0*/  LDC R5, c[0x0][0x3f4] ;  /* 0x0000fd00ff057b82 */ /* 0x000e620000000800 */
[----:B------:R-:W-:Y:S01]  /*6be0*/  BSSY B2, `(.L_x_2720) ;  /* 0x000002e000027945 */ /* 0x000fe20003800000 */
[-C--:B-1----:R-:W-:Y:S02]  /*6bf0*/  ISETP.GE.AND P0, PT, R152, R5.reuse, PT ;  /* 0x000000059800720c */ /* 0x082fe40003f06270 */
[----:B--2---:R-:W-:-:S11]  /*6c00*/  ISETP.GE.AND P1, PT, R6, R5, PT ;  /* 0x000000050600720c */ /* 0x004fd60003f26270 */
[----:B------:R-:W-:Y:S05]  /*6c10*/  @P0 BRA `(.L_x_2721) ;  /* 0x0000000000a80947 */ /* 0x000fea0003800000 */
[----:B------:R-:W1:Y:S01]  /*6c20*/  LDS.128 R4, [R3+0x8400] ;  /* 0x0084000003047984 */ /* 0x000e620000000c00 */
[----:B0-----:R-:W-:Y:S01]  /*6c30*/  SHF.R.U32.HI R37, RZ, 0x10, R29 ;  /* 0x00000010ff257819 */ /* 0x001fe2000001161d */
[--C-:B------:R-:W-:Y:S01]  /*6c40*/  HADD2.F32 R38, -RZ, R40.reuse.H0_H0 ;  /* 0x20000028ff267230 */ /* 0x100fe20000004100 */
[--C-:B------:R-:W-:Y:S02]  /*6c50*/  SHF.R.U32.HI R39, RZ, 0x10, R35.reuse ;  /* 0x00000010ff277819 */ /* 0x100fe40000011623 */
[----:B------:R-:W-:Y:S01]  /*6c60*/  SHF.R.U64 R43, R34, 0x10, R35 ;  /* 0x00000010222b7819 */ /* 0x000fe20000001223 */
[----:B------:R-:W-:Y:S01]  /*6c70*/  HADD2.F32 R37, -RZ, R37.H0_H0 ;  /* 0x20000025ff257230 */ /* 0x000fe20000004100 */
[----:B------:R-:W-:Y:S01]  /*6c80*/  SHF.R.U64 R44, R28, 0x10, R29 ;  /* 0x000000101c2c7819 */ /* 0x000fe2000000121d */
[----:B------:R-:W-:Y:S02]  /*6c90*/  HADD2.F32 R39, -RZ, R39.H0_H0 ;  /* 0x20000027ff277230 */ /* 0x000fe40000004100 */
[----:B------:R-:W-:-:S02]  /*6ca0*/  HADD2.F32 R35, -RZ, R40.H1_H1 ;  /* 0x30000028ff237230 */ /* 0x000fc40000004100 */
[--C-:B-1----:R-:W-:Y:S02]  /*6cb0*/  HADD2.F32 R33, -RZ, R7.reuse.H0_H0 ;  /* 0x20000007ff217230 */ /* 0x102fe40000004100 */
[----:B------:R-:W-:Y:S02]  /*6cc0*/  HADD2.F32 R34, -RZ, R7.H1_H1 ;  /* 0x30000007ff227230 */ /* 0x000fe40000004100 */
[--C-:B------:R-:W-:Y:S02]  /*6cd0*/  HADD2.F32 R7, -RZ, R4.reuse.H0_H0 ;  /* 0x20000004ff077230 */ /* 0x100fe40000004100 */
[----:B------:R-:W-:Y:S02]  /*6ce0*/  HADD2.F32 R4, -RZ, R4.H1_H1 ;  /* 0x30000004ff047230 */ /* 0x000fe40000004100 */
[C---:B------:R-:W-:Y:S01]  /*6cf0*/  FMUL.FTZ R40, R34.reuse, R39 ;  /* 0x0000002722287220 */ /* 0x040fe20000410000 */
[----:B------:R-:W-:Y:S01]  /*6d00*/  FMUL.FTZ R42, R34, R37 ;  /* 0x00000025222a7220 */ /* 0x000fe20000410000 */
[----:B------:R-:W-:-:S02]  /*6d10*/  HADD2.F32 R28, -RZ, R6.H0_H0 ;  /* 0x20000006ff1c7230 */ /* 0x000fc40000004100 */
[CC--:B------:R-:W-:Y:S01]  /*6d20*/  FMUL.FTZ R34, R4.reuse, R38.reuse ;  /* 0x0000002604227220 */ /* 0x0c0fe20000410000 */
[C---:B------:R-:W-:Y:S01]  /*6d30*/  FFMA.FTZ R41, R33.reuse, R37, -R40 ;  /* 0x0000002521297223 */ /* 0x040fe20000010828 */
[----:B------:R-:W-:Y:S02]  /*6d40*/  HADD2.F32 R29, -RZ, R6.H1_H1 ;  /* 0x30000006ff1d7230 */ /* 0x000fe40000004100 */
[----:B------:R-:W-:Y:S01]  /*6d50*/  FFMA.FTZ R42, R33, R39, R42 ;  /* 0x00000027212a7223 */ /* 0x000fe2000001002a */
[-C--:B------:R-:W-:Y:S01]  /*6d60*/  FMUL.FTZ R40, R4, R35.reuse ;  /* 0x0000002304287220 */ /* 0x080fe20000410000 */
[C---:B------:R-:W-:Y:S01]  /*6d70*/  FFMA.FTZ R37, R7.reuse, R35, -R34 ;  /* 0x0000002307257223 */ /* 0x040fe20000010822 */
[----:B------:R-:W-:Y:S02]  /*6d80*/  HADD2.F32 R6, -RZ, R5.H0_H0 ;  /* 0x20000005ff067230 */ /* 0x000fe40000004100 */
[----:B------:R-:W-:Y:S02]  /*6d90*/  HADD2.F32 R35, -RZ, R45.H0_H0 ;  /* 0x2000002dff237230 */ /* 0x000fe40000004100 */
[----:B------:R-:W-:Y:S01]  /*6da0*/  FFMA.FTZ R40, R7, R38, R40 ;  /* 0x0000002607287223 */ /* 0x000fe20000010028 */
[----:B------:R-:W-:-:S02]  /*6db0*/  HADD2.F32 R33, -RZ, R46.H0_H0 ;  /* 0x2000002eff217230 */ /* 0x000fc40000004100 */
[----:B------:R-:W-:Y:S02]  /*6dc0*/  HADD2.F32 R5, -RZ, R5.H1_H1 ;  /* 0x30000005ff057230 */ /* 0x000fe40000004100 */
[C---:B------:R-:W-:Y:S01]  /*6dd0*/  FMUL.FTZ R39, R29.reuse, R35 ;  /* 0x000000231d277220 */ /* 0x040fe20000410000 */
[----:B------:R-:W-:Y:S02]  /*6de0*/  HADD2.F32 R34, -RZ, R43.H0_H0 ;  /* 0x2000002bff227230 */ /* 0x000fe40000004100 */
[-C--:B------:R-:W-:Y:S01]  /*6df0*/  FMUL.FTZ R38, R29, R33.reuse ;  /* 0x000000211d267220 */ /* 0x080fe20000410000 */
[----:B------:R-:W-:Y:S02]  /*6e00*/  HADD2.F32 R4, -RZ, R44.H0_H0 ;  /* 0x2000002cff047230 */ /* 0x000fe40000004100 */
[C---:B------:R-:W-:Y:S01]  /*6e10*/  FFMA.FTZ R39, R28.reuse, R33, -R39 ;  /* 0x000000211c277223 */ /* 0x040fe20000010827 */
[C---:B------:R-:W-:Y:S01]  /*6e20*/  FMUL.FTZ R7, R5.reuse, R34 ;  /* 0x0000002205077220 */ /* 0x040fe20000410000 */
[----:B------:R-:W-:Y:S01]  /*6e30*/  FFMA.FTZ R38, R28, R35, R38 ;  /* 0x000000231c267223 */ /* 0x000fe20000010026 */
[----:B------:R-:W-:-:S02]  /*6e40*/  FMUL.FTZ R29, R5, R4 ;  /* 0x00000004051d7220 */ /* 0x000fc40000410000 */
[----:B------:R-:W-:Y:S01]  /*6e50*/  FFMA.FTZ R5, R6, R4, -R7 ;  /* 0x0000000406057223 */ /* 0x000fe20000010807 */
[----:B------:R-:W-:Y:S01]  /*6e60*/  F2FP.F16.F32.PACK_AB R7, R42, R41 ;  /* 0x000000292a07723e */ /* 0x000fe200000000ff */
[----:B------:R-:W-:Y:S01]  /*6e70*/  FFMA.FTZ R34, R6, R34, R29 ;  /* 0x0000002206227223 */ /* 0x000fe2000001001d */
[----:B------:R-:W-:Y:S02]  /*6e80*/  F2FP.F16.F32.PACK_AB R6, R38, R39 ;  /* 0x000000272606723e */ /* 0x000fe400000000ff */
[----:B------:R-:W-:Y:S02]  /*6e90*/  F2FP.F16.F32.PACK_AB R4, R40, R37 ;  /* 0x000000252804723e */ /* 0x000fe400000000ff */
[----:B------:R-:W-:-:S05]  /*6ea0*/  F2FP.F16.F32.PACK_AB R5, R34, R5 ;  /* 0x000000052205723e */ /* 0x000fca00000000ff */
[----:B------:R1:W-:Y:S02]  /*6eb0*/  STS.128 [R3+0x8400], R4 ;  /* 0x0084000403007388 */ /* 0x0003e40000000c00 */
.L_x_2721:
[----:B------:R-:W-:Y:S05]  /*6ec0*/  BSYNC B2 ;  /* 0x0000000000027941 */ /* 0x000fea0003800000 */
.L_x_2720:
[----:B------:R-:W-:Y:S05]  /*6ed0*/  @P1 BRA `(.L_x_2719) ;  /* 0x0000000000a81947 */ /* 0x000fea0003800000 */
[----:B-1----:R-:W1:Y:S01]  /*6ee0*/  LDS.128 R4, [R0] ;  /* 0x0000000000047984 */ /* 0x002e620000000c00 */
[----:B------:R-:W-:Y:S01]  /*6ef0*/  SHF.R.U32.HI R34, RZ, 0x10, R21 ;  /* 0x00000010ff227819 */ /* 0x000fe20000011615 */
[----:B------:R-:W-:Y:S01]  /*6f00*/  HADD2.F32 R28, -RZ, R46.H1_H1 ;  /* 0x3000002eff1c7230 */ /* 0x000fe20000004100 */
[--C-:B------:R-:W-:Y:S01]  /*6f10*/  SHF.R.U32.HI R29, RZ, 0x10, R25.reuse ;  /* 0x00000010ff1d7819 */ /* 0x100fe20000011619 */
[----:B------:R-:W-:Y:S01]  /*6f20*/  HADD2.F32 R33, -RZ, R45.H1_H1 ;  /* 0x3000002dff217230 */ /* 0x000fe20000004100 */
[----:B------:R-:W-:Y:S01]  /*6f30*/  SHF.R.U64 R39, R24, 0x10, R25 ;  /* 0x0000001018277819 */ /* 0x000fe20000001219 */
[----:B------:R-:W-:Y:S01]  /*6f40*/  HADD2.F32 R34, -RZ, R34.H0_H0 ;  /* 0x20000022ff227230 */ /* 0x000fe20000004100 */
[----:B0-----:R-:W-:Y:S01]  /*6f50*/  SHF.R.U64 R37, R20, 0x10, R21 ;  /* 0x0000001014257819 */ /* 0x001fe20000001215 */
[----:B------:R-:W-:Y:S02]  /*6f60*/  HADD2.F32 R29, -RZ, R29.H0_H0 ;  /* 0x2000001dff1d7230 */ /* 0x000fe40000004100 */
[----:B-1----:R-:W-:-:S02]  /*6f70*/  HADD2.F32 R25, -RZ, R7.H1_H1 ;  /* 0x30000007ff197230 */ /* 0x002fc40000004100 */
        /* <DEDUP_REMOVED lines=9> */
[--C-:B------:R-:W-:Y:S02]  /*7010*/  HADD2.F32 R25, -RZ, R36.reuse.H1_H1 ;  /* 0x30000024ff197230 */ /* 0x100fe40000004100 */
[----:B------:R-:W-:Y:S01]  /*7020*/  FFMA.FTZ R35, R24, R29, -R35 ;  /* 0x0000001d18237223 */ /* 0x000fe20000010823 */
[--C-:B------:R-:W-:Y:S02]  /*7030*/  HADD2.F32 R6, -RZ, R5.reuse.H0_H0 ;  /* 0x20000005ff067230 */ /* 0x100fe40000004100 */
[-C--:B------:R-:W-:Y:S01]  /*7040*/  FMUL.FTZ R34, R4, R28.reuse ;  /* 0x0000001c04227220 */ /* 0x080fe20000410000 */
[----:B------:R-:W-:Y:S02]  /*7050*/  HADD2.F32 R36, -RZ, R36.H0_H0 ;  /* 0x20000024ff247230 */ /* 0x000fe40000004100 */
[----:B------:R-:W-:Y:S01]  /*7060*/  FFMA.FTZ R38, R7, R28, -R38 ;  /* 0x0000001c07267223 */ /* 0x000fe20000010826 */
[----:B------:R-:W-:-:S02]  /*7070*/  HADD2.F32 R5, -RZ, R5.H1_H1 ;  /* 0x30000005ff057230 */ /* 0x000fc40000004100 */
[----:B------:R-:W-:Y:S01]  /*7080*/  FFMA.FTZ R33, R7, R33, R34 ;  /* 0x0000002107217223 */ /* 0x000fe20000010022 */
[----:B------:R-:W-:Y:S02]  /*7090*/  HADD2.F32 R24, -RZ, R37.H0_H0 ;  /* 0x20000025ff187230 */ /* 0x000fe40000004100 */
[CC--:B------:R-:W-:Y:S01]  /*70a0*/  FMUL.FTZ R29, R21.reuse, R25.reuse ;  /* 0x00000019151d7220 */ /* 0x0c0fe20000410000 */
[----:B------:R-:W-:Y:S02]  /*70b0*/  HADD2.F32 R4, -RZ, R39.H0_H0 ;  /* 0x20000027ff047230 */ /* 0x000fe40000004100 */
[----:B------:R-:W-:Y:S01]  /*70c0*/  FMUL.FTZ R28, R21, R36 ;  /* 0x00000024151c7220 */ /* 0x000fe20000410000 */
        /* <DEDUP_REMOVED lines=11> */
.L_x_2719:
[----:B------:R-:W-:Y:S05]  /*7180*/  BSYNC B1 ;  /* 0x0000000000017941 */ /* 0x000fea0003800000 */
.L_x_2718:
[----:B-12---:R-:W-:-:S05]  /*7190*/  VIADD R4, R23, 0x60 ;  /* 0x0000006017047836 */ /* 0x006fca0000000000 */
[----:B------:R-:W-:-:S13]  /*71a0*/  ISETP.GE.AND P0, PT, R4, R32, PT ;  /* 0x000000200400720c */ /* 0x000fda0003f06270 */
        /* <DEDUP_REMOVED lines=8> */
[----:B------:R-:W-:Y:S01]  /*7230*/  SHF.R.U32.HI R25, RZ, 0x10, R13 ;  /* 0x00000010ff197819 */ /* 0x000fe2000001160d */
[--C-:B------:R-:W-:Y:S01]  /*7240*/  HADD2.F32 R24, -RZ, R47.reuse.H1_H1 ;  /* 0x3000002fff187230 */ /* 0x100fe20000004100 */
[--C-:B------:R-:W-:Y:S01]  /*7250*/  SHF.R.U64 R33, R26, 0x10, R27.reuse ;  /* 0x000000101a217819 */ /* 0x100fe2000000121b */
[----:B------:R-:W-:Y:S01]  /*7260*/  HADD2.F32 R26, -RZ, R47.H0_H0 ;  /* 0x2000002fff1a7230 */ /* 0x000fe20000004100 */
[----:B------:R-:W-:Y:S01]  /*7270*/  SHF.R.U32.HI R27, RZ, 0x10, R27 ;  /* 0x00000010ff1b7819 */ /* 0x000fe2000001161b */
[----:B------:R-:W-:Y:S01]  /*7280*/  HADD2.F32 R25, -RZ, R25.H0_H0 ;  /* 0x20000019ff197230 */ /* 0x000fe20000004100 */
[----:B------:R-:W-:-:S03]  /*7290*/  SHF.R.U64 R35, R12, 0x10, R13 ;  /* 0x000000100c237819 */ /* 0x000fc6000000120d */
[----:B------:R-:W-:Y:S02]  /*72a0*/  HADD2.F32 R27, -RZ, R27.H0_H0 ;  /* 0x2000001bff1b7230 */ /* 0x000fe40000004100 */
[--C-:B-1----:R-:W-:Y:S02]  /*72b0*/  HADD2.F32 R21, -RZ, R7.reuse.H1_H1 ;  /* 0x30000007ff157230 */ /* 0x102fe40000004100 */
[----:B------:R-:W-:Y:S02]  /*72c0*/  HADD2.F32 R20, -RZ, R7.H0_H0 ;  /* 0x20000007ff147230 */ /* 0x000fe40000004100 */
[--C-:B------:R-:W-:Y:S02]  /*72d0*/  HADD2.F32 R7, -RZ, R4.reuse.H0_H0 ;  /* 0x20000004ff077230 */ /* 0x100fe40000004100 */
[C---:B------:R-:W-:Y:S01]  /*72e0*/  FMUL.FTZ R32, R21.reuse, R25 ;  /* 0x0000001915207220 */ /* 0x040fe20000410000 */
[----:B------:R-:W-:Y:S02]  /*72f0*/  HADD2.F32 R4, -RZ, R4.H1_H1 ;  /* 0x30000004ff047230 */ /* 0x000fe40000004100 */
[----:B------:R-:W-:Y:S01]  /*7300*/  FMUL.FTZ R29, R21, R27 ;  /* 0x0000001b151d7220 */ /* 0x000fe20000410000 */
[----:B------:R-:W-:-:S02]  /*7310*/  HADD2.F32 R12, -RZ, R6.H0_H0 ;  /* 0x20000006ff0c7230 */ /* 0x000fc40000004100 */
[----:B------:R-:W-:Y:S01]  /*7320*/  FFMA.FTZ R34, R20, R27, R32 ;  /* 0x0000001b14227223 */ /* 0x000fe20000010020 */
[----:B------:R-:W-:Y:S02]  /*7330*/  HADD2.F32 R13, -RZ, R6.H1_H1 ;  /* 0x30000006ff0d7230 */ /* 0x000fe40000004100 */
[----:B------:R-:W-:Y:S01]  /*7340*/  FMUL.FTZ R28, R4, R26 ;  /* 0x0000001a041c7220 */ /* 0x000fe20000410000 */
[----:B------:R-:W-:Y:S02]  /*7350*/  HADD2.F32 R21, -RZ, R31.H0_H0 ;  /* 0x2000001fff157230 */ /* 0x000fe40000004100 */
[----:B------:R-:W-:Y:S01]  /*7360*/  FFMA.FTZ R29, R20, R25, -R29 ;  /* 0x00000019141d7223 */ /* 0x000fe2000001081d */
[----:B------:R-:W-:Y:S02]  /*7370*/  HADD2.F32 R6, -RZ, R5.H0_H0 ;  /* 0x20000005ff067230 */ /* 0x000fe40000004100 */
[----:B------:R-:W-:Y:S01]  /*7380*/  FMUL.FTZ R32, R4, R24 ;  /* 0x0000001804207220 */ /* 0x000fe20000410000 */
[----:B------:R-:W-:-:S02]  /*7390*/  HADD2.F32 R31, -RZ, R31.H1_H1 ;  /* 0x3000001fff1f7230 */ /* 0x000fc40000004100 */
[C---:B------:R-:W-:Y:S01]  /*73a0*/  FFMA.FTZ R28, R7.reuse, R24, -R28 ;  /* 0x00000018071c7223 */ /* 0x040fe2000001081c */
[----:B------:R-:W-:Y:S02]  /*73b0*/  HADD2.F32 R5, -RZ, R5.H1_H1 ;  /* 0x30000005ff057230 */ /* 0x000fe40000004100 */
        /* <DEDUP_REMOVED lines=16> */
.L_x_2724:
[----:B------:R-:W-:Y:S05]  /*74c0*/  BSYNC B1 ;  /* 0x0000000000017941 */ /* 0x000fea0003800000 */
.L_x_2723:
[----:B------:R-:W-:Y:S05]  /*74d0*/  @P1 BRA `(.L_x_2722) ;  /* 0x0000001400e81947 */ /* 0x000fea0003800000 */
[----:B-1----:R-:W1:Y:S01]  /*74e0*/  LDS.128 R4, [R0+0x3000] ;  /* 0x0030000000047984 */ /* 0x002e620000000c00 */
        /* <DEDUP_REMOVED lines=10> */
[--C-:B-1----:R-:W-:Y:S02]  /*7590*/  HADD2.F32 R10, -RZ, R7.reuse.H1_H1 ;  /* 0x30000007ff0a7230 */ /* 0x102fe40000004100 */
        /* <DEDUP_REMOVED lines=31> */
.L_x_2709:
[----:B------:R-:W1:Y:S01]  /*7790*/  S2R R0, SR_TID.X ;  /* 0x0000000000007919 */ /* 0x000e620000002100 */
[----:B------:R-:W2:Y:S01]  /*77a0*/  LDC R32, c[0x0][0x448] ;  /* 0x00011200ff207b82 */ /* 0x000ea20000000800 */
[----:B------:R-:W-:Y:S01]  /*77b0*/  ULDC.64 UR4, c[0x0][0x3f8] ;  /* 0x0000fe0000047ab9 */ /* 0x000fe20000000a00 */
[----:B------:R-:W-:Y:S01]  /*77c0*/  ULDC.64 UR6, c[0x0][0x408] ;  /* 0x0001020000067ab9 */ /* 0x000fe20000000a00 */
[----:B------:R-:W-:Y:S01]  /*77d0*/  MOV R6, R24 ;  /* 0x0000001800067202 */ /* 0x000fe20000000f00 */
[----:B------:R-:W-:Y:S02]  /*77e0*/  IMAD.MOV.U32 R4, RZ, RZ, R26 ;  /* 0x000000ffff047224 */ /* 0x000fe400078e001a */
[----:B------:R-:W-:Y:S01]  /*77f0*/  IMAD.MOV.U32 R7, RZ, RZ, R31 ;  /* 0x000000ffff077224 */ /* 0x000fe200078e001f */
[----:B--2---:R-:W-:Y:S02]  /*7800*/  ISETP.NE.AND P0, PT, R32, 0x1, PT ;  /* 0x000000012000780c */ /* 0x004fe40003f05270 */
[----:B-1----:R-:W-:-:S04]  /*7810*/  IADD3 R0, R0, -0x80, RZ ;  /* 0xffffff8000007810 */ /* 0x002fc80007ffe0ff */
[----:B------:R-:W-:-:S07]  /*7820*/  SHF.R.S32.HI R3, RZ, 0x1f, R0 ;  /* 0x0000001fff037819 */ /* 0x000fce0000011400 */
[----:B------:R-:W1:Y:S01]  /*7830*/  @P0 LDC R5, c[0x0][0x450] ;  /* 0x00011400ff050b82 */ /* 0x000e620000000800 */
[----:B------:R-:W-:-:S04]  /*7840*/  LEA.HI R3, R3, R0, RZ, 0x2 ;  /* 0x0000000003037211 */ /* 0x000fc800078f10ff */
[----:B------:R-:W-:-:S05]  /*7850*/  LOP3.LUT R3, R3, 0xfffffffc, RZ, 0xc0, !PT ;  /* 0xfffffffc03037812 */ /* 0x000fca00078ec0ff */
[----:B------:R-:W-:Y:S02]  /*7860*/  IMAD.IADD R3, R0, 0x1, -R3 ;  /* 0x0000000100037824 */ /* 0x000fe400078e0a03 */
[----:B------:R-:W2:Y:S02]  /*7870*/  @P0 LDC R0, c[0x0][0x44c] ;  /* 0x00011300ff000b82 */ /* 0x000ea40000000800 */
[----:B------:R-:W-:-:S04]  /*7880*/  IMAD R3, R3, 0x60, R39 ;  /* 0x0000006003037824 */ /* 0x000fc800078e0227 */
[----:B--2---:R-:W-:-:S05]  /*7890*/  @P0 IMAD.HI.U32 R0, R3, R0, RZ ;  /* 0x0000000003000227 */ /* 0x004fca00078e00ff */
[----:B-1----:R-:W-:Y:S01]  /*78a0*/  @P0 SHF.R.U32.HI R3, RZ, R5, R0 ;  /* 0x00000005ff030219 */ /* 0x002fe20000011600 */
        /* <DEDUP_REMOVED lines=18> */
[----:B------:R-:W2:Y:S01]  /*79d0*/  LDL R6, [R1+0x10] ;  /* 0x0000100001067983 */ /* 0x000ea20000100800 */
[----:B------:R-:W1:Y:S03]  /*79e0*/  LDC R43, c[0x0][0x3f4] ;  /* 0x0000fd00ff2b7b82 */ /* 0x000e660000000800 */
[----:B------:R-:W3:Y:S04]  /*79f0*/  SHFL.IDX PT, R3, R25, RZ, 0x1c1f ;  /* 0x001c1fff19037589 */ /* 0x000ee800000e0000 */
[----:B------:R-:W5:Y:S04]  /*7a00*/  SHFL.IDX PT, R0, R26, RZ, 0x1c1f ;  /* 0x001c1fff1a007589 */ /* 0x000f6800000e0000 */
[----:B0-----:R-:W0:Y:S04]  /*7a10*/  SHFL.IDX PT, R14, R27, RZ, 0x1c1f ;  /* 0x001c1fff1b0e7589 */ /* 0x001e2800000e0000 */
[----:B------:R-:W4:Y:S01]  /*7a20*/  SHFL.IDX PT, R4, R24, RZ, 0x1c1f ;  /* 0x001c1fff18047589 */ /* 0x000f2200000e0000 */
[----:B-1----:R-:W-:Y:S01]  /*7a30*/  ISETP.GE.AND P0, PT, R16, R43, PT ;  /* 0x0000002b1000720c */ /* 0x002fe20003f06270 */
[----:B--2---:R-:W-:-:S05]  /*7a40*/  IMAD R32, R6, R32, RZ ;  /* 0x0000002006207224 */ /* 0x004fca00078e02ff */
[----:B------:R-:W-:-:S13]  /*7a50*/  ISETP.GE.OR P1, PT, R39, R32, P0 ;  /* 0x000000202700720c */ /* 0x000fda0000726670 */
[C---:B------:R-:W-:Y:S02]  /*7a60*/  @!P1 SHF.L.U32 R5, R16.reuse, 0x1, RZ ;  /* 0x0000000110059819 */ /* 0x040fe400000006ff */
[----:B------:R-:W-:Y:S02]  /*7a70*/  @!P1 SHF.L.U64.HI R21, R16, 0x1, R17 ;  /* 0x0000000110159819 */ /* 0x000fe40000010211 */
[----:B---3--:R-:W-:-:S05]  /*7a80*/  @!P1 IADD3 R6, P2, R3, R5, RZ ;  /* 0x0000000503069210 */ /* 0x008fca0007f5e0ff */
[----:B-----5:R-:W-:-:S05]  /*7a90*/  @!P1 IMAD.X R7, R0, 0x1, R21, P2 ;  /* 0x0000000100079824 */ /* 0x020fca00010e0615 */
[----:B------:R-:W2:Y:S01]  /*7aa0*/  @!P1 LD.E.128 R8, desc[UR40][R6.64] ;  /* 0x0000002806089980 */ /* 0x000ea2000c101d00 */
[----:B0-----:R-:W-:-:S05]  /*7ab0*/  @!P1 IADD3 R14, P2, R14, R5, RZ ;  /* 0x000000050e0e9210 */ /* 0x001fca0007f5e0ff */
[----:B----4-:R-:W-:-:S04]  /*7ac0*/  @!P1 IMAD.X R3, R4, 0x1, R21, P2 ;  /* 0x0000000104039824 */ /* 0x010fc800010e0615 */
[----:B------:R-:W-:-:S05]  /*7ad0*/  @!P1 IMAD.MOV.U32 R15, RZ, RZ, R3 ;  /* 0x000000ffff0f9224 */ /* 0x000fca00078e0003 */
[----:B------:R0:W3:Y:S01]  /*7ae0*/  @!P1 LD.E.128 R4, desc[UR40][R14.64] ;  /* 0x000000280e049980 */ /* 0x0000e2000c101d00 */
[----:B------:R-:W-:Y:S02]  /*7af0*/  CS2R R34, SRZ ;  /* 0x0000000000227805 */ /* 0x000fe4000001ff00 */
[----:B------:R-:W-:Y:S02]  /*7b00*/  CS2R R36, SRZ ;  /* 0x0000000000247805 */ /* 0x000fe4000001ff00 */
[----:B------:R-:W-:Y:S01]  /*7b10*/  CS2R R28, SRZ ;  /* 0x00000000001c7805 */ /* 0x000fe2000001ff00 */
[----:B------:R-:W1:Y:S01]  /*7b20*/  SHFL.IDX PT, R24, R24, 0x1, 0x1c1f ;  /* 0x003c1f0018187f89 */ /* 0x000e6200000e0000 */
[----:B------:R-:W-:-:S03]  /*7b30*/  CS2R R20, SRZ ;  /* 0x0000000000147805 */ /* 0x000fc6000001ff00 */
[----:B0-----:R0:W4:Y:S01]  /*7b40*/  SHFL.IDX PT, R14, R27, 0x1, 0x1c1f ;  /* 0x003c1f001b0e7f89 */ /* 0x00112200000e0000 */
[----:B--2---:R-:W-:Y:S01]  /*7b50*/  @!P1 MOV R34, R8 ;  /* 0x0000000800229202 */ /* 0x004fe20000000f00 */
[----:B------:R-:W-:Y:S01]  /*7b60*/  @!P1 IMAD.MOV.U32 R35, RZ, RZ, R9 ;  /* 0x000000ffff239224 */ /* 0x000fe200078e0009 */
[----:B------:R-:W-:Y:S01]  /*7b70*/  @!P1 MOV R36, R10 ;  /* 0x0000000a00249202 */ /* 0x000fe20000000f00 */
[----:B------:R-:W-:Y:S02]  /*7b80*/  @!P1 IMAD.MOV.U32 R37, RZ, RZ, R11 ;  /* 0x000000ffff259224 */ /* 0x000fe400078e000b */
[----:B------:R-:W-:Y:S02]  /*7b90*/  IMAD.MOV.U32 R0, RZ, RZ, R34 ;  /* 0x000000ffff007224 */ /* 0x000fe400078e0022 */
[----:B------:R-:W-:Y:S02]  /*7ba0*/  IMAD.MOV.U32 R3, RZ, RZ, R35 ;  /* 0x000000ffff037224 */ /* 0x000fe400078e0023 */
[----:B------:R-:W-:Y:S01]  /*7bb0*/  IMAD.MOV.U32 R8, RZ, RZ, R36 ;  /* 0x000000ffff087224 */ /* 0x000fe200078e0024 */
[----:B------:R-:W-:Y:S01]  /*7bc0*/  PRMT R42, R0, 0x7610, R42 ;  /* 0x00007610002a7816 */ /* 0x000fe2000000002a */
[----:B------:R-:W-:Y:S01]  /*7bd0*/  IMAD.MOV.U32 R9, RZ, RZ, R37 ;  /* 0x000000ffff097224 */ /* 0x000fe200078e0025 */
[----:B------:R-:W-:Y:S01]  /*7be0*/  PRMT R45, R45, 0x5410, R3 ;  /* 0x000054102d2d7816 */ /* 0x000fe20000000003 */
[----:B------:R0:W2:Y:S01]  /*7bf0*/  SHFL.IDX PT, R0, R26, 0x1, 0x1c1f ;  /* 0x003c1f001a007f89 */ /* 0x0000a200000e0000 */
[----:B---3--:R-:W-:Y:S01]  /*7c00*/  @!P1 IMAD.MOV.U32 R29, RZ, RZ, R5 ;  /* 0x000000ffff1d9224 */ /* 0x008fe200078e0005 */
[----:B------:R-:W-:-:S02]  /*7c10*/  @!P1 MOV R28, R4 ;  /* 0x00000004001c9202 */ /* 0x000fc40000000f00 */
[----:B------:R0:W3:Y:S01]  /*7c20*/  SHFL.IDX PT, R3, R25, 0x1, 0x1c1f ;  /* 0x003c1f0019037f89 */ /* 0x0000e200000e0000 */
[----:B------:R-:W-:Y:S01]  /*7c30*/  @!P1 IMAD.MOV.U32 R20, RZ, RZ, R6 ;  /* 0x000000ffff149224 */ /* 0x000fe200078e0006 */
[----:B------:R-:W-:Y:S01]  /*7c40*/  PRMT R31, R8, 0x5410, R9 ;  /* 0x00005410081f7816 */ /* 0x000fe20000000009 */
[----:B------:R-:W-:Y:S01]  /*7c50*/  @!P1 IMAD.MOV.U32 R21, RZ, RZ, R7 ;  /* 0x000000ffff159224 */ /* 0x000fe200078e0007 */
[----:B------:R-:W-:Y:S01]  /*7c60*/  MOV R4, R28 ;  /* 0x0000001c00047202 */ /* 0x000fe20000000f00 */
[----:B------:R-:W-:Y:S02]  /*7c70*/  IMAD.MOV.U32 R5, RZ, RZ, R29 ;  /* 0x000000ffff057224 */ /* 0x000fe400078e001d */
[----:B------:R-:W-:Y:S02]  /*7c80*/  IMAD.MOV.U32 R6, RZ, RZ, R20 ;  /* 0x000000ffff067224 */ /* 0x000fe400078e0014 */
[----:B------:R-:W-:Y:S01]  /*7c90*/  IMAD.MOV.U32 R7, RZ, RZ, R21 ;  /* 0x000000ffff077224 */ /* 0x000fe200078e0015 */
[----:B------:R-:W-:-:S02]  /*7ca0*/  PRMT R45, R5, 0x7610, R45 ;  /* 0x00007610052d7816 */ /* 0x000fc4000000002d */
[----:B------:R-:W-:Y:S02]  /*7cb0*/  PRMT R56, R4, 0x5410, R6 ;  /* 0x0000541004387816 */ /* 0x000fe40000000006 */
[----:B------:R-:W-:Y:S02]  /*7cc0*/  CS2R R4, SRZ ;  /* 0x0000000000047805 */ /* 0x000fe4000001ff00 */
[----:B01--4-:R-:W-:-:S07]  /*7cd0*/  PRMT R42, R42, 0x5410, R7 ;  /* 0x000054102a2a7816 */ /* 0x013fce0000000007 */
.L_x_2944:
[----:B------:R-:W4:Y:S01]  /*7ce0*/  LDL R7, [R1+0x54] ;  /* 0x0000540001077983 */ /* 0x000f220000100800 */
[----:B------:R-:W-:Y:S01]  /*7cf0*/  IADD3 R39, R39, 0x60, RZ ;  /* 0x0000006027277810 */ /* 0x000fe20007ffe0ff */
[----:B------:R-:W-:Y:S01]  /*7d00*/  BSSY B1, `(.L_x_2726) ;  /* 0x0000016000017945 */ /* 0x000fe20003800000 */
[----:B------:R-:W-:Y:S02]  /*7d10*/  CS2R R8, SRZ ;  /* 0x0000000000087805 */ /* 0x000fe4000001ff00 */
[----:B------:R-:W-:Y:S02]  /*7d20*/  CS2R R10, SRZ ;  /* 0x00000000000a7805 */ /* 0x000fe4000001ff00 */
[----:B------:R-:W-:Y:S02]  /*7d30*/  ISETP.GE.AND P1, PT, R39, R32, PT ;  /* 0x000000202700720c */ /* 0x000fe40003f26270 */
[----:B----4-:R-:W-:-:S04]  /*7d40*/  LEA.HI R6, R7, R7, RZ, 0x1 ;  /* 0x0000000707067211 */ /* 0x010fc800078f08ff */
[----:B------:R-:W-:-:S05]  /*7d50*/  LOP3.LUT R6, R6, 0xfffffffe, RZ, 0xc0, !PT ;  /* 0xfffffffe06067812 */ /* 0x000fca00078ec0ff */
[----:B------:R-:W-:Y:S01]  /*7d60*/  IMAD.IADD R13, R7, 0x1, -R6 ;  /* 0x00000001070d7824 */ /* 0x000fe200078e0a06 */
[----:B------:R-:W-:-:S04]  /*7d70*/  CS2R R6, SRZ ;  /* 0x0000000000067805 */ /* 0x000fc8000001ff00 */
[----:B------:R-:W-:Y:S01]  /*7d80*/  SHF.L.U32 R13, R13, 0x1f, RZ ;  /* 0x0000001f0d0d7819 */ /* 0x000fe200000006ff */
[----:B------:R-:W-:Y:S06]  /*7d90*/  @P1 BRA `(.L_x_2727) ;  /* 0x0000000000301947 */ /* 0x000fec0003800000 */
[----:B------:R-:W-:Y:S02]  /*7da0*/  CS2R R6, SRZ ;  /* 0x0000000000067805 */ /* 0x000fe4000001ff00 */
[----:B------:R-:W-:Y:S02]  /*7db0*/  CS2R R8, SRZ ;  /* 0x0000000000087805 */ /* 0x000fe4000001ff00 */
[----:B------:R-:W-:Y:S01]  /*7dc0*/  CS2R R10, SRZ ;  /* 0x00000000000a7805 */ /* 0x000fe2000001ff00 */
[----:B------:R-:W-:Y:S06]  /*7dd0*/  @P0 BRA `(.L_x_2727) ;  /* 0x0000000000200947 */ /* 0x000fec0003800000 */
[C---:B------:R-:W-:Y:S01]  /*7de0*/  IMAD.SHL.U32 R4, R16.reuse, 0x2, RZ ;  /* 0x0000000210047824 */ /* 0x040fe200078e00ff */
[----:B------:R-:W-:-:S04]  /*7df0*/  SHF.L.U64.HI R5, R16, 0x1, R17 ;  /* 0x0000000110057819 */ /* 0x000fc80000010211 */
[-C--:B---3--:R-:W-:Y:S02]  /*7e00*/  IADD3 R8, P1, R3, R4.reuse, RZ ;  /* 0x0000000403087210 */ /* 0x088fe40007f3e0ff */
[----:B------:R-:W-:-:S03]  /*7e10*/  IADD3 R4, P2, R14, R4, RZ ;  /* 0x000000040e047210 */ /* 0x000fc60007f5e0ff */
[----:B--2---:R-:W-:Y:S01]  /*7e20*/  IMAD.X R9, R0, 0x1, R5, P1 ;  /* 0x0000000100097824 */ /* 0x004fe200008e0605 */
[----:B------:R-:W-:-:S05]  /*7e30*/  IADD3.X R5, R24, R5, RZ, P2, !PT ;  /* 0x0000000518057210 */ /* 0x000fca00017fe4ff */
[----:B------:R-:W5:Y:S04]  /*7e40*/  LD.E.128 R8, desc[UR40][R8.64] ;  /* 0x0000002808087980 */ /* 0x000f68000c101d00 */
[----:B------:R-:W5:Y:S02]  /*7e50*/  LD.E.128 R4, desc[UR40][R4.64] ;  /* 0x0000002804047980 */ /* 0x000f64000c101d00 */
.L_x_2727:
[----:B------:R-:W-:Y:S05]  /*7e60*/  BSYNC B1 ;  /* 0x0000000000017941 */ /* 0x000fea0003800000 */
.L_x_2726:
[----:B------:R-:W0:Y:S01]  /*7e70*/  SYNCS.PHASECHK.TRANS64.TRYWAIT P1, [R2+URZ+0x16800], R13 ;  /* 0x0168000d020075a7 */ /* 0x000e22000802017f */
[----:B------:R-:W-:Y:S01]  /*7e80*/  IMAD R32, R33, -0xc0, R32 ;  /* 0xffffff4021207824 */ /* 0x000fe200078e0220 */
[----:B------:R-:W-:Y:S01]  /*7e90*/  BSSY B1, `(.L_x_2728) ;  /* 0x0000012000017945 */ /* 0x000fe20003800000 */
[C---:B------:R-:W-:Y:S02]  /*7ea0*/  VIADD R12, R23.reuse, 0x60 ;  /* 0x00000060170c7836 */ /* 0x040fe40000000000 */
[----:B---3-5:R-:W-:Y:S01]  /*7eb0*/  IMAD.MOV.U32 R3, RZ, RZ, R5 ;  /* 0x000000ffff037224 */ /* 0x028fe200078e0005 */
[----:B------:R-:W-:Y:S01]  /*7ec0*/  VIMNMX R32, R32, 0xc0, PT ;  /* 0x000000c020207848 */ /* 0x000fe20003fe0100 */
[----:B--2---:R-:W-:Y:S02]  /*7ed0*/  IMAD.MOV.U32 R0, RZ, RZ, R4 ;  /* 0x000000ffff007224 */ /* 0x004fe400078e0004 */
[----:B------:R-:W-:Y:S01]  /*7ee0*/  IMAD.MOV.U32 R14, RZ, RZ, R9 ;  /* 0x000000ffff0e7224 */ /* 0x000fe200078e0009 */
[----:B------:R-:W-:-:S02]  /*7ef0*/  ISETP.GE.OR P2, PT, R23, R32, P0 ;  /* 0x000000201700720c */ /* 0x000fc40000746670 */
[----:B------:R-:W-:Y:S01]  /*7f00*/  ISETP.GE.OR P0, PT, R12, R32, P0 ;  /* 0x000000200c00720c */ /* 0x000fe20000706670 */
[----:B------:R-:W-:Y:S01]  /*7f10*/  IMAD.MOV.U32 R12, RZ, RZ, R8 ;  /* 0x000000ffff0c7224 */ /* 0x000fe200078e0008 */
[----:B------:R-:W-:Y:S01]  /*7f20*/  PRMT R41, R3, 0x7610, R41 ;  /* 0x0000761003297816 */ /* 0x000fe20000000029 */
[----:B------:R-:W-:Y:S01]  /*7f30*/  IMAD.MOV.U32 R3, RZ, RZ, R7 ;  /* 0x000000ffff037224 */ /* 0x000fe200078e0007 */
[----:B------:R-:W-:Y:S02]  /*7f40*/  PRMT R40, R40, 0x5410, R0 ;  /* 0x0000541028287816 */ /* 0x000fe40000000000 */
[----:B------:R-:W-:Y:S02]  /*7f50*/  MOV R0, R6 ;  /* 0x0000000600007202 */ /* 0x000fe40000000f00 */
[----:B------:R-:W-:Y:S02]  /*7f60*/  PRMT R40, R12, 0x7610, R40 ;  /* 0x000076100c287816 */ /* 0x000fe40000000028 */
[----:B------:R-:W-:-:S02]  /*7f70*/  PRMT R39, R3, 0x5410, R0 ;  /* 0x0000541003277816 */ /* 0x000fc40000000000 */
[----:B------:R-:W-:Y:S02]  /*7f80*/  PRMT R41, R41, 0x5410, R14 ;  /* 0x0000541029297816 */ /* 0x000fe4000000000e */
[----:B------:R-:W-:Y:S01]  /*7f90*/  IADD3 R32, R16, R43, RZ ;  /* 0x0000002b10207210 */ /* 0x000fe20007ffe0ff */
[----:B0-----:R-:W-:Y:S06]  /*7fa0*/  @!P1 BRA `(.L_x_2729) ;  /* 0x0000013000c49947 */ /* 0x001fec0003800000 */
.L_x_2945:
[----:B------:R-:W-:Y:S05]  /*7fb0*/  BSYNC B1 ;  /* 0x0000000000017941 */ /* 0x000fea0003800000 */
.L_x_2728:
[----:B------:R-:W-:Y:S01]  /*7fc0*/  BSSY B1, `(.L_x_2730) ;  /* 0x0000069000017945 */ /* 0x000fe20003800000 */
[----:B------:R-:W-:Y:S01]  /*7fd0*/  IMAD.MOV.U32 R0, RZ, RZ, R10 ;  /* 0x000000ffff007224 */ /* 0x000fe200078e000a */
[----:B------:R-:W-:Y:S01]  /*7fe0*/  LOP3.LUT R32, R32, 0x38, RZ, 0xc0, !PT ;  /* 0x0000003820207812 */ /* 0x000fe200078ec0ff */
[----:B------:R-:W-:Y:S01]  /*7ff0*/  IMAD.MOV.U32 R3, RZ, RZ, R11 ;  /* 0x000000ffff037224 */ /* 0x000fe200078e000b */
[----:B------:R-:W-:Y:S06]  /*8000*/  @P2 BRA `(.L_x_2731) ;  /* 0x0000000400902947 */ /* 0x000fec0003800000 */
[----:B------:R-:W2:Y:S01]  /*8010*/  LDL R12, [R1+0x30] ;  /* 0x00003000010c7983 */ /* 0x000ea20000100800 */
[----:B------:R-:W1:Y:S02]  /*8020*/  S2R R14, SR_TID.X ;  /* 0x00000000000e7919 */ /* 0x000e640000002100 */
[----:B-1----:R-:W-:-:S05]  /*8030*/  VIADD R14, R14, 0xffffff80 ;  /* 0xffffff800e0e7836 */ /* 0x002fca0000000000 */
[----:B------:R-:W-:-:S04]  /*8040*/  SHF.R.S32.HI R25, RZ, 0x1f, R14 ;  /* 0x0000001fff197819 */ /* 0x000fc8000001140e */
[----:B------:R-:W-:-:S04]  /*8050*/  LEA.HI R25, R25, R14, RZ, 0x5 ;  /* 0x0000000e19197211 */ /* 0x000fc800078f28ff */
[----:B------:R-:W-:Y:S01]  /*8060*/  SHF.R.S32.HI R25, RZ, 0x5, R25 ;  /* 0x00000005ff197819 */ /* 0x000fe20000011419 */
[--C-:B------:R-:W-:Y:S01]  /*8070*/  HADD2.F32 R43, -RZ, R45.reuse.H1_H1 ;  /* 0x3000002dff2b7230 */ /* 0x100fe20000004100 */
[----:B------:R-:W-:Y:S01]  /*8080*/  SHF.R.U64 R55, R34, 0x10, R35 ;  /* 0x0000001022377819 */ /* 0x000fe20000001223 */
[----:B------:R-:W-:Y:S01]  /*8090*/  HADD2.F32 R45, -RZ, R45.H0_H0 ;  /* 0x2000002dff2d7230 */ /* 0x000fe20000004100 */
[----:B------:R-:W-:Y:S02]  /*80a0*/  SHF.R.U32.HI R44, RZ, 0x10, R29 ;  /* 0x00000010ff2c7819 */ /* 0x000fe4000001161d */
[----:B------:R-:W-:Y:S02]  /*80b0*/  SHF.R.U64 R51, R20, 0x10, R21 ;  /* 0x0000001014337819 */ /* 0x000fe40000001215 */
[----:B------:R-:W-:Y:S01]  /*80c0*/  SHF.R.U32.HI R46, RZ, 0x10, R35 ;  /* 0x00000010ff2e7819 */ /* 0x000fe20000011623 */
[----:B------:R-:W-:Y:S01]  /*80d0*/  HADD2.F32 R44, -RZ, R44.H0_H0 ;  /* 0x2000002cff2c7230 */ /* 0x000fe20000004100 */
[----:B------:R-:W-:-:S02]  /*80e0*/  SHF.R.U64 R54, R36, 0x10, R37 ;  /* 0x0000001024367819 */ /* 0x000fc40000001225 */
[----:B------:R-:W-:Y:S02]  /*80f0*/  SHF.R.U32.HI R50, RZ, 0x10, R21 ;  /* 0x00000010ff327819 */ /* 0x000fe40000011615 */
[----:B------:R-:W-:Y:S02]  /*8100*/  SHF.R.U64 R53, R28, 0x10, R29 ;  /* 0x000000101c357819 */ /* 0x000fe4000000121d */
[----:B------:R-:W-:Y:S02]  /*8110*/  SHF.R.U32.HI R52, RZ, 0x10, R37 ;  /* 0x00000010ff347819 */ /* 0x000fe40000011625 */
[----:B--2---:R-:W-:-:S04]  /*8120*/  SHF.L.U32 R12, R12, 0x6, RZ ;  /* 0x000000060c0c7819 */ /* 0x004fc800000006ff */
[----:B0-----:R-:W-:-:S04]  /*8130*/  LOP3.LUT R13, R12, 0x1c0, RZ, 0xc0, !PT ;  /* 0x000001c00c0d7812 */ /* 0x001fc800078ec0ff */
[----:B------:R-:W-:Y:S02]  /*8140*/  LOP3.LUT R12, R13, 0x38, R16, 0xf8, !PT ;  /* 0x000000380d0c7812 */ /* 0x000fe400078ef810 */
[----:B------:R-:W-:-:S04]  /*8150*/  SHF.R.U32.HI R15, RZ, 0x3, R13 ;  /* 0x00000003ff0f7819 */ /* 0x000fc8000001160d */
[----:B------:R-:W-:Y:S02]  /*8160*/  LOP3.LUT R12, R12, R15, RZ, 0x3c, !PT ;  /* 0x0000000f0c0c7212 */ /* 0x000fe400078e3cff */
[----:B------:R-:W-:-:S03]  /*8170*/  LOP3.LUT R24, R15, R32, R13, 0x1e, !PT ;  /* 0x000000200f187212 */ /* 0x000fc600078e1e0d */
[C---:B------:R-:W-:Y:S02]  /*8180*/  IMAD R33, R25.reuse, 0x200, R12 ;  /* 0x0000020019217824 */ /* 0x040fe400078e020c */
[----:B------:R-:W-:-:S05]  /*8190*/  IMAD R25, R25, 0x200, R24 ;  /* 0x0000020019197824 */ /* 0x000fca00078e0218 */
[----:B------:R-:W-:Y:S01]  /*81a0*/  LEA R38, R25, R2, 0x1 ;  /* 0x0000000219267211 */ /* 0x000fe200078e08ff */
[----:B------:R-:W-:-:S04]  /*81b0*/  IMAD R33, R33, 0x2, R2 ;  /* 0x0000000221217824 */ /* 0x000fc800078e0202 */
        /* <DEDUP_REMOVED lines=73> */
.L_x_2731:
[----:B------:R-:W-:Y:S05]  /*8650*/  BSYNC B1 ;  /* 0x0000000000017941 */ /* 0x000fea0003800000 */
.L_x_2730:
[----:B------:R-:W-:Y:S01]  /*8660*/  PRMT R34, R0, 0x5410, R3 ;  /* 0x0000541000227816 */ /* 0x000fe20000000003 */
[----:B------:R-:W-:Y:S06]  /*8670*/  @P0 BRA `(.L_x_2722) ;  /* 0x0000000400800947 */ /* 0x000fec0003800000 */
[----:B------:R-:W2:Y:S01]  /*8680*/  LDL R20, [R1+0x34] ;  /* 0x0000340001147983 */ /* 0x000ea20000100800 */
[C---:B-1----:R-:W-:Y:S02]  /*8690*/  VIADD R12, R23.reuse, 0x60 ;  /* 0x00000060170c7836 */ /* 0x042fe40000000000 */
[----:B0-----:R-:W-:Y:S01]  /*86a0*/  VIADD R13, R23, 0x60 ;  /* 0x00000060170d7836 */ /* 0x001fe20000000000 */
[----:B------:R-:W3:Y:S01]  /*86b0*/  LDL R43, [R1+0x60] ;  /* 0x00006000012b7983 */ /* 0x000ee20000100800 */
[----:B------:R-:W-:-:S03]  /*86c0*/  IMAD.SHL.U32 R12, R12, 0x40, RZ ;  /* 0x000000400c0c7824 */ /* 0x000fc600078e00ff */
[----:B------:R-:W-:Y:S02]  /*86d0*/  SHF.L.U32 R13, R13, 0x6, RZ ;  /* 0x000000060d0d7819 */ /* 0x000fe400000006ff */
[----:B------:R-:W-:Y:S02]  /*86e0*/  LOP3.LUT R12, R12, 0x1c0, RZ, 0xc0, !PT ;  /* 0x000001c00c0c7812 */ /* 0x000fe400078ec0ff */
[----:B------:R-:W-:Y:S02]  /*86f0*/  LOP3.LUT R13, R13, 0x1c0, RZ, 0xc0, !PT ;  /* 0x000001c00d0d7812 */ /* 0x000fe400078ec0ff */
[----:B------:R-:W-:-:S04]  /*8700*/  SHF.R.U32.HI R12, RZ, 0x3, R12 ;  /* 0x00000003ff0c7819 */ /* 0x000fc8000001160c */
[----:B------:R-:W-:Y:S02]  /*8710*/  LOP3.LUT R32, R12, R32, R13, 0x1e, !PT ;  /* 0x000000200c207212 */ /* 0x000fe400078e1e0d */
[--C-:B------:R-:W-:Y:S02]  /*8720*/  SHF.R.U64 R38, R10, 0x10, R11.reuse ;  /* 0x000000100a267819 */ /* 0x100fe4000000120b */
[----:B------:R-:W-:Y:S01]  /*8730*/  SHF.R.U32.HI R36, RZ, 0x10, R11 ;  /* 0x00000010ff247819 */ /* 0x000fe2000001160b */
[--C-:B------:R-:W-:Y:S01]  /*8740*/  HADD2.F32 R11, -RZ, R41.reuse.H1_H1 ;  /* 0x30000029ff0b7230 */ /* 0x100fe20000004100 */
[----:B------:R-:W-:Y:S01]  /*8750*/  SHF.R.U64 R42, R8, 0x10, R9 ;  /* 0x00000010082a7819 */ /* 0x000fe20000001209 */
[----:B------:R-:W-:Y:S01]  /*8760*/  HADD2.F32 R41, -RZ, R41.H0_H0 ;  /* 0x20000029ff297230 */ /* 0x000fe20000004100 */
[----:B------:R-:W-:Y:S02]  /*8770*/  SHF.R.U64 R37, R4, 0x10, R5 ;  /* 0x0000001004257819 */ /* 0x000fe40000001205 */
[----:B------:R-:W-:-:S02]  /*8780*/  SHF.R.U32.HI R28, RZ, 0x10, R9 ;  /* 0x00000010ff1c7819 */ /* 0x000fc40000011609 */
[--C-:B------:R-:W-:Y:S02]  /*8790*/  SHF.R.U64 R35, R6, 0x10, R7.reuse ;  /* 0x0000001006237819 */ /* 0x100fe40000001207 */
[----:B------:R-:W-:Y:S01]  /*87a0*/  SHF.R.U32.HI R33, RZ, 0x10, R7 ;  /* 0x00000010ff217819 */ /* 0x000fe20000011607 */
[----:B--2---:R-:W-:-:S04]  /*87b0*/  IMAD.IADD R3, R20, 0x1, R32 ;  /* 0x0000000114037824 */ /* 0x004fc800078e0220 */
[----:B------:R-:W-:Y:S01]  /*87c0*/  IMAD R3, R3, 0x2, R2 ;  /* 0x0000000203037824 */ /* 0x000fe200078e0202 */
[----:B---3--:R-:W0:Y:S04]  /*87d0*/  LDS.128 R12, [R43+0x8400] ;  /* 0x008400002b0c7984 */ /* 0x008e280000000c00 */
[----:B------:R-:W1:Y:S01]  /*87e0*/  LDS.128 R24, [R3+0x8400] ;  /* 0x0084000003187984 */ /* 0x000e620000000c00 */
[----:B------:R-:W-:-:S05]  /*87f0*/  SHF.R.U32.HI R20, RZ, 0x10, R5 ;  /* 0x00000010ff147819 */ /* 0x000fca0000011605 */
[----:B------:R-:W-:Y:S02]  /*8800*/  HADD2.F32 R20, -RZ, R20.H0_H0 ;  /* 0x20000014ff147230 */ /* 0x000fe40000004100 */
[----:B0-----:R-:W-:Y:S02]  /*8810*/  HADD2.F32 R4, -RZ, R13.H0_H0 ;  /* 0x2000000dff047230 */ /* 0x001fe40000004100 */
[--C-:B-1----:R-:W-:Y:S02]  /*8820*/  HADD2.F32 R8, -RZ, R25.reuse.H0_H0 ;  /* 0x20000019ff087230 */ /* 0x102fe40000004100 */
[----:B------:R-:W-:-:S03]  /*8830*/  HADD2.F32 R25, -RZ, R25.H1_H1 ;  /* 0x30000019ff197230 */ /* 0x000fc60000004100 */
[C---:B------:R-:W-:Y:S01]  /*8840*/  FMUL.FTZ R21, R8.reuse, R41 ;  /* 0x0000002908157220 */ /* 0x040fe20000410000 */
[-C--:B------:R-:W-:Y:S01]  /*8850*/  FMUL.FTZ R31, R8, R11.reuse ;  /* 0x0000000b081f7220 */ /* 0x080fe20000410000 */
[----:B------:R-:W-:Y:S02]  /*8860*/  HADD2.F32 R13, -RZ, R13.H1_H1 ;  /* 0x3000000dff0d7230 */ /* 0x000fe40000004100 */
[----:B------:R-:W-:Y:S01]  /*8870*/  FFMA.FTZ R29, R4, R11, -R21 ;  /* 0x0000000b041d7223 */ /* 0x000fe20000010815 */
[----:B------:R-:W-:Y:S02]  /*8880*/  HADD2.F32 R8, -RZ, R28.H0_H0 ;  /* 0x2000001cff087230 */ /* 0x000fe40000004100 */
[----:B------:R-:W-:Y:S01]  /*8890*/  FMUL.FTZ R28, R25, R20 ;  /* 0x00000014191c7220 */ /* 0x000fe20000410000 */
[----:B------:R-:W-:Y:S02]  /*88a0*/  HADD2.F32 R11, -RZ, R40.H1_H1 ;  /* 0x30000028ff0b7230 */ /* 0x000fe40000004100 */
[----:B------:R-:W-:-:S02]  /*88b0*/  HADD2.F32 R7, -RZ, R24.H0_H0 ;  /* 0x20000018ff077230 */ /* 0x000fc40000004100 */
[----:B------:R-:W-:Y:S02]  /*88c0*/  HADD2.F32 R40, -RZ, R40.H0_H0 ;  /* 0x20000028ff287230 */ /* 0x000fe40000004100 */
[----:B------:R-:W-:Y:S01]  /*88d0*/  FFMA.FTZ R31, R4, R41, R31 ;  /* 0x00000029041f7223 */ /* 0x000fe2000001001f */
[----:B------:R-:W-:Y:S02]  /*88e0*/  HADD2.F32 R0, -RZ, R12.H0_H0 ;  /* 0x2000000cff007230 */ /* 0x000fe40000004100 */
[-C--:B------:R-:W-:Y:S01]  /*88f0*/  FMUL.FTZ R4, R25, R8.reuse ;  /* 0x0000000819047220 */ /* 0x080fe20000410000 */
[----:B------:R-:W-:Y:S01]  /*8900*/  FFMA.FTZ R32, R13, R8, -R28 ;  /* 0x000000080d207223 */ /* 0x000fe2000001081c */
[----:B------:R-:W-:Y:S02]  /*8910*/  HADD2.F32 R9, -RZ, R26.H0_H0 ;  /* 0x2000001aff097230 */ /* 0x000fe40000004100 */
[----:B------:R-:W-:Y:S01]  /*8920*/  FMUL.FTZ R21, R7, R11 ;  /* 0x0000000b07157220 */ /* 0x000fe20000410000 */
[----:B------:R-:W-:-:S02]  /*8930*/  HADD2.F32 R8, -RZ, R39.H1_H1 ;  /* 0x30000027ff087230 */ /* 0x000fc40000004100 */
[----:B------:R-:W-:Y:S01]  /*8940*/  FMUL.FTZ R28, R7, R40 ;  /* 0x00000028071c7220 */ /* 0x000fe20000410000 */
[----:B------:R-:W-:Y:S01]  /*8950*/  FFMA.FTZ R20, R13, R20, R4 ;  /* 0x000000140d147223 */ /* 0x000fe20000010004 */
[----:B------:R-:W-:Y:S02]  /*8960*/  HADD2.F32 R5, -RZ, R14.H0_H0 ;  /* 0x2000000eff057230 */ /* 0x000fe40000004100 */
[C---:B------:R-:W-:Y:S01]  /*8970*/  FFMA.FTZ R21, R0.reuse, R40, -R21 ;  /* 0x0000002800157223 */ /* 0x040fe20000010815 */
[--C-:B------:R-:W-:Y:S02]  /*8980*/  HADD2.F32 R4, -RZ, R34.reuse.H0_H0 ;  /* 0x20000022ff047230 */ /* 0x100fe40000004100 */
[----:B------:R-:W-:Y:S01]  /*8990*/  FFMA.FTZ R28, R0, R11, R28 ;  /* 0x0000000b001c7223 */ /* 0x000fe2000001001c */
[----:B------:R-:W-:Y:S01]  /*89a0*/  FMUL.FTZ R0, R9, R8 ;  /* 0x0000000809007220 */ /* 0x000fe20000410000 */
[----:B------:R-:W-:Y:S02]  /*89b0*/  HADD2.F32 R10, -RZ, R27.H0_H0 ;  /* 0x2000001bff0a7230 */ /* 0x000fe40000004100 */
[----:B------:R-:W-:-:S02]  /*89c0*/  HADD2.F32 R7, -RZ, R34.H1_H1 ;  /* 0x30000022ff077230 */ /* 0x000fc40000004100 */
[----:B------:R-:W-:Y:S02]  /*89d0*/  HADD2.F32 R39, -RZ, R39.H0_H0 ;  /* 0x20000027ff277230 */ /* 0x000fe40000004100 */
[-C--:B------:R-:W-:Y:S01]  /*89e0*/  FFMA.FTZ R25, R5, R4.reuse, -R0 ;  /* 0x0000000405197223 */ /* 0x080fe20000010800 */
[----:B------:R-:W-:Y:S02]  /*89f0*/  HADD2.F32 R6, -RZ, R15.H0_H0 ;  /* 0x2000000fff067230 */ /* 0x000fe40000004100 */
[----:B------:R-:W-:Y:S01]  /*8a00*/  FMUL.FTZ R34, R9, R4 ;  /* 0x0000000409227220 */ /* 0x000fe20000410000 */
[----:B------:R-:W-:Y:S02]  /*8a10*/  HADD2.F32 R0, -RZ, R36.H0_H0 ;  /* 0x20000024ff007230 */ /* 0x000fe40000004100 */
[C---:B------:R-:W-:Y:S01]  /*8a20*/  FMUL.FTZ R9, R10.reuse, R39 ;  /* 0x000000270a097220 */ /* 0x040fe20000410000 */
[----:B------:R-:W-:Y:S02]  /*8a30*/  HADD2.F32 R27, -RZ, R27.H1_H1 ;  /* 0x3000001bff1b7230 */ /* 0x000fe40000004100 */
[----:B------:R-:W-:Y:S01]  /*8a40*/  FMUL.FTZ R36, R10, R7 ;  /* 0x000000070a247220 */ /* 0x000fe20000410000 */
[----:B------:R-:W-:-:S02]  /*8a50*/  HADD2.F32 R4, -RZ, R33.H0_H0 ;  /* 0x20000021ff047230 */ /* 0x000fc40000004100 */
[----:B------:R-:W-:Y:S01]  /*8a60*/  FFMA.FTZ R10, R5, R8, R34 ;  /* 0x00000008050a7223 */ /* 0x000fe20000010022 */
[----:B------:R-:W-:Y:S02]  /*8a70*/  HADD2.F32 R15, -RZ, R15.H1_H1 ;  /* 0x3000000fff0f7230 */ /* 0x000fe40000004100 */
[C---:B------:R-:W-:Y:S01]  /*8a80*/  FFMA.FTZ R8, R6.reuse, R7, -R9 ;  /* 0x0000000706087223 */ /* 0x040fe20000010809 */
[----:B------:R-:W-:Y:S01]  /*8a90*/  FFMA.FTZ R36, R6, R39, R36 ;  /* 0x0000002706247223 */ /* 0x000fe20000010024 */
[----:B------:R-:W-:Y:S02]  /*8aa0*/  HADD2.F32 R24, -RZ, R24.H1_H1 ;  /* 0x30000018ff187230 */ /* 0x000fe40000004100 */
[C---:B------:R-:W-:Y:S01]  /*8ab0*/  FMUL.FTZ R34, R27.reuse, R4 ;  /* 0x000000041b227220 */ /* 0x040fe20000410000 */
[----:B------:R-:W-:Y:S02]  /*8ac0*/  HADD2.F32 R26, -RZ, R26.H1_H1 ;  /* 0x3000001aff1a7230 */ /* 0x000fe40000004100 */
[----:B------:R-:W-:Y:S01]  /*8ad0*/  FMUL.FTZ R6, R27, R0 ;  /* 0x000000001b067220 */ /* 0x000fe20000410000 */
[----:B------:R-:W-:-:S02]  /*8ae0*/  HADD2.F32 R9, -RZ, R37.H0_H0 ;  /* 0x20000025ff097230 */ /* 0x000fc40000004100 */
[----:B------:R-:W-:Y:S02]  /*8af0*/  HADD2.F32 R11, -RZ, R35.H0_H0 ;  /* 0x20000023ff0b7230 */ /* 0x000fe40000004100 */
[----:B------:R-:W-:Y:S02]  /*8b00*/  HADD2.F32 R5, -RZ, R42.H0_H0 ;  /* 0x2000002aff057230 */ /* 0x000fe40000004100 */
[----:B------:R-:W-:Y:S02]  /*8b10*/  HADD2.F32 R7, -RZ, R38.H0_H0 ;  /* 0x20000026ff077230 */ /* 0x000fe40000004100 */
[C---:B------:R-:W-:Y:S01]  /*8b20*/  FFMA.FTZ R27, R15.reuse, R0, -R34 ;  /* 0x000000000f1b7223 */ /* 0x040fe20000010822 */
[----:B------:R-:W-:Y:S02]  /*8b30*/  HADD2.F32 R12, -RZ, R12.H1_H1 ;  /* 0x3000000cff0c7230 */ /* 0x000fe40000004100 */
[----:B------:R-:W-:Y:S01]  /*8b40*/  FFMA.FTZ R33, R15, R4, R6 ;  /* 0x000000040f217223 */ /* 0x000fe20000010006 */
[----:B------:R-:W-:-:S02]  /*8b50*/  HADD2.F32 R14, -RZ, R14.H1_H1 ;  /* 0x3000000eff0e7230 */ /* 0x000fc40000004100 */
        /* <DEDUP_REMOVED lines=8> */
[----:B------:R-:W-:Y:S02]  /*8be0*/  F2FP.F16.F32.PACK_AB R7, R27, R8 ;  /* 0x000000081b07723e */ /* 0x000fe400000000ff */
[----:B------:R-:W-:-:S02]  /*8bf0*/  F2FP.F16.F32.PACK_AB R5, R32, R29 ;  /* 0x0000001d2005723e */ /* 0x000fc400000000ff */
[----:B------:R-:W-:Y:S02]  /*8c00*/  F2FP.F16.F32.PACK_AB R4, R4, R21 ;  /* 0x000000150404723e */ /* 0x000fe400000000ff */
[----:B------:R-:W-:Y:S02]  /*8c10*/  F2FP.F16.F32.PACK_AB R6, R6, R25 ;  /* 0x000000190606723e */ /* 0x000fe400000000ff */
[----:B------:R-:W-:Y:S02]  /*8c20*/  F2FP.F16.F32.PACK_AB R11, R33, R36 ;  /* 0x00000024210b723e */ /* 0x000fe400000000ff */
[----:B------:R-:W-:Y:S02]  /*8c30*/  F2FP.F16.F32.PACK_AB R9, R20, R31 ;  /* 0x0000001f1409723e */ /* 0x000fe400000000ff */
[----:B------:R-:W-:Y:S02]  /*8c40*/  F2FP.F16.F32.PACK_AB R8, R13, R28 ;  /* 0x0000001c0d08723e */ /* 0x000fe400000000ff */
[----:B------:R-:W-:Y:S01]  /*8c50*/  F2FP.F16.F32.PACK_AB R10, R15, R10 ;  /* 0x0000000a0f0a723e */ /* 0x000fe200000000ff */
[----:B------:R3:W-:Y:S04]  /*8c60*/  STS.128 [R43+0x8400], R4 ;  /* 0x008400042b007388 */ /* 0x0007e80000000c00 */
[----:B------:R3:W-:Y:S02]  /*8c70*/  STS.128 [R3+0x8400], R8 ;  /* 0x0084000803007388 */ /* 0x0007e40000000c00 */
.L_x_2722:
[----:B------:R-:W-:Y:S05]  /*8c80*/  BSYNC B0 ;  /* 0x0000000000007941 */ /* 0x000fea0003800000 */
.L_x_2708:
        /* <DEDUP_REMOVED lines=8> */
.L_x_2705:
[----:B------:R-:W-:-:S13]  /*8d10*/  ISETP.NE.AND P0, PT, R156, 0x3, PT ;  /* 0x000000039c00780c */ /* 0x000fda0003f05270 */
[----:B------:R-:W-:Y:S05]  /*8d20*/  @!P0 BRA `(.L_x_2732) ;  /* 0x0000000000048947 */ /* 0x000fea0003800000 */
[----:B------:R-:W-:Y:S01]  /*8d30*/  BPT.TRAP 0x1 ;  /* 0x000000040000795c */ /* 0x000fe20000300000 */
.L_x_2732:
[----:B--2---:R-:W-:Y:S01]  /*8d40*/  IMAD R0, R22, 0x8, R2 ;  /* 0x0000000816007824 */ /* 0x004fe200078e0202 */
[----:B-1-3--:R-:W-:-:S04]  /*8d50*/  SHF.L.U32 R7, R154, 0x1f, RZ ;  /* 0x0000001f9a077819 */ /* 0x00afc800000006ff */
[----:B------:R1:W2:Y:S01]  /*8d60*/  SYNCS.PHASECHK.TRANS64.TRYWAIT P1, [R0+URZ+0x16830], R7 ;  /* 0x01683007000075a7 */ /* 0x0002a2000802017f */
[----:B------:R-:W-:Y:S05]  /*8d70*/  @!P0 BRA `(.L_x_2733) ;  /* 0x0000000000048947 */ /* 0x000fea0003800000 */
[----:B------:R-:W-:Y:S01]  /*8d80*/  BPT.TRAP 0x1 ;  /* 0x000000040000795c */ /* 0x000fe20000300000 */
.L_x_2733:
[----:B------:R-:W-:Y:S01]  /*8d90*/  IADD3 R3, R2, 0xe400, RZ ;  /* 0x0000e40002037810 */ /* 0x000fe20007ffe0ff */
[----:B------:R-:W-:Y:S01]  /*8da0*/  IMAD.MOV.U32 R5, RZ, RZ, 0x40000040 ;  /* 0x40000040ff057424 */ /* 0x000fe200078e00ff */
[----:B------:R-:W-:Y:S02]  /*8db0*/  LOP3.LUT R4, R30, 0x10000, RZ, 0xfc, !PT ;  /* 0x000100001e047812 */ /* 0x000fe400078efcff */
[----:B------:R-:W-:-:S04]  /*8dc0*/  SHF.R.U32.HI R3, RZ, 0x4, R3 ;  /* 0x00000004ff037819 */ /* 0x000fc80000011603 */
[----:B------:R-:W-:-:S04]  /*8dd0*/  LOP3.LUT R3, R3, 0x3fff, RZ, 0xc0, !PT ;  /* 0x00003fff03037812 */ /* 0x000fc800078ec0ff */
[----:B------:R-:W-:-:S05]  /*8de0*/  LOP3.LUT R3, R3, 0x10000, RZ, 0xfc, !PT ;  /* 0x0001000003037812 */ /* 0x000fca00078efcff */
[----:B------:R3:W-:Y:S01]  /*8df0*/  STL [R1+0x18], R3 ;  /* 0x0000180301007387 */ /* 0x0007e20000100800 */
[----:B--2---:R-:W-:Y:S05]  /*8e00*/  @P1 BRA `(.L_x_2734) ;  /* 0x0000000000081947 */ /* 0x004fea0003800000 */
[----:B------:R-:W2:Y:S02]  /*8e10*/  SYNCS.PHASECHK.TRANS64.TRYWAIT P1, [R0+URZ+0x16830], R7 ;  /* 0x01683007000075a7 */ /* 0x000ea4000802017f */
[----:B--2---:R-:W-:Y:S05]  /*8e20*/  @!P1 BRA `(.L_x_2735) ;  /* 0x0000012400389947 */ /* 0x004fea0003800000 */
.L_x_2734:
[----:B---3--:R-:W3:Y:S01]  /*8e30*/  LDL R3, [R1+0x18] ;  /* 0x0000180001037983 */ /* 0x008ee20000100800 */
[----:B-12---:R-:W-:Y:S01]  /*8e40*/  IMAD.MOV.U32 R7, RZ, RZ, 0x40000040 ;  /* 0x40000040ff077424 */ /* 0x006fe200078e00ff */
[----:B------:R-:W-:Y:S05]  /*8e50*/  WARPSYNC.ALL ;  /* 0x0000000000007948 */ /* 0x000fea0003800000 */
[C---:B------:R-:W-:Y:S01]  /*8e60*/  R2UR UR4, R4.reuse ;  /* 0x00000000040472ca */ /* 0x040fe200000e0000 */
[----:B0---45:R-:W-:Y:S01]  /*8e70*/  WARPGROUP.ARRIVE ;  /* 0x00000000000079c5 */ /* 0x031fe20000000000 */
[----:B------:R-:W-:Y:S01]  /*8e80*/  R2UR UR5, R5 ;  /* 0x00000000050572ca */ /* 0x000fe200000e0000 */
[----:B------:R-:W-:Y:S01]  /*8e90*/  IMAD.MOV.U32 R11, RZ, RZ, 0x40000040 ;  /* 0x40000040ff0b7424 */ /* 0x000fe200078e00ff */
[----:B------:R-:W-:Y:S01]  /*8ea0*/  R2UR UR7, R7 ;  /* 0x00000000070772ca */ /* 0x000fe200000e0000 */
[----:B------:R-:W-:Y:S01]  /*8eb0*/  IMAD.MOV.U32 R9, RZ, RZ, 0x40000040 ;  /* 0x40000040ff097424 */ /* 0x000fe200078e00ff */
[C---:B------:R-:W-:Y:S01]  /*8ec0*/  IADD3 R10, R4.reuse, 0x2, RZ ;  /* 0x00000002040a7810 */ /* 0x040fe20007ffe0ff */
[----:B------:R-:W-:Y:S01]  /*8ed0*/  IMAD.MOV.U32 R21, RZ, RZ, 0x40000040 ;  /* 0x40000040ff157424 */ /* 0x000fe200078e00ff */
[C---:B------:R-:W-:Y:S01]  /*8ee0*/  IADD3 R20, R4.reuse, 0x4, RZ ;  /* 0x0000000404147810 */ /* 0x040fe20007ffe0ff */
[----:B------:R-:W-:Y:S01]  /*8ef0*/  IMAD.MOV.U32 R15, RZ, RZ, 0x40000040 ;  /* 0x40000040ff0f7424 */ /* 0x000fe200078e00ff */
[----:B------:R-:W-:Y:S01]  /*8f00*/  IADD3 R14, R4, 0x6, RZ ;  /* 0x00000006040e7810 */ /* 0x000fe20007ffe0ff */
[----:B------:R-:W-:Y:S01]  /*8f10*/  IMAD.MOV.U32 R7, RZ, RZ, 0x40000040 ;  /* 0x40000040ff077424 */ /* 0x000fe200078e00ff */
[----:B------:R0:W-:Y:S01]  /*8f20*/  STL.64 [R1+0x8], R10 ;  /* 0x0000080a01007387 */ /* 0x0001e20000100a00 */
[----:B---3--:R-:W-:-:S04]  /*8f30*/  IMAD R6, R22, 0x400, R3 ;  /* 0x0000040016067824 */ /* 0x008fc800078e0203 */
        /* <DEDUP_REMOVED lines=30> */
.L_x_2736:
[----:B------:R-:W2:Y:S01]  /*9120*/  LDL.LU R92, [R1+0x4] ;  /* 0x00000400015c7983 */ /* 0x000ea20000300800 */
[----:B------:R-:W-:Y:S01]  /*9130*/  ULDC UR4, c[0x0][0x9d8] ;  /* 0x0002760000047ab9 */ /* 0x000fe20000000800 */
[----:B------:R-:W0:Y:S01]  /*9140*/  LDC R93, c[0x0][0x448] ;  /* 0x00011200ff5d7b82 */ /* 0x000e220000000800 */
[----:B------:R-:W-:Y:S01]  /*9150*/  ULDC UR5, c[0x0][0x988] ;  /* 0x0002620000057ab9 */ /* 0x000fe20000000800 */
[----:B------:R-:W3:Y:S04]  /*9160*/  LDL R90, [R1+0x3c] ;  /* 0x00003c00015a7983 */ /* 0x000ee80000100800 */
[----:B------:R-:W3:Y:S01]  /*9170*/  LDL R100, [R1+0x24] ;  /* 0x0000240001647983 */ /* 0x000ee20000100800 */
[----:B------:R-:W-:Y:S01]  /*9180*/  FMUL.FTZ R11, R36, UR4 ;  /* 0x00000004240b7c20 */ /* 0x000fe20008410000 */
[----:B------:R-:W-:Y:S01]  /*9190*/  FMUL.FTZ R36, R39, UR4 ;  /* 0x0000000427247c20 */ /* 0x000fe20008410000 */
[----:B------:R-:W-:Y:S01]  /*91a0*/  FMUL.FTZ R6, R25, UR4 ;  /* 0x0000000419067c20 */ /* 0x000fe20008410000 */
[----:B------:R-:W4:Y:S01]  /*91b0*/  LDL R96, [R1+0x1c] ;  /* 0x00001c0001607983 */ /* 0x000f220000100800 */
[----:B------:R-:W-:Y:S01]  /*91c0*/  FMUL.FTZ R91, R34, UR4 ;  /* 0x00000004225b7c20 */ /* 0x000fe20008410000 */
[----:B------:R-:W-:Y:S01]  /*91d0*/  FMUL.FTZ R12, R37, UR4 ;  /* 0x00000004250c7c20 */ /* 0x000fe20008410000 */
[----:B------:R-:W-:Y:S01]  /*91e0*/  FMUL.FTZ R111, R26, UR4 ;  /* 0x000000041a6f7c20 */ /* 0x000fe20008410000 */
[----:B------:R-:W5:Y:S01]  /*91f0*/  LDL R39, [R1+0x38] ;  /* 0x0000380001277983 */ /* 0x000f620000100800 */
[----:B------:R-:W-:Y:S01]  /*9200*/  FMUL.FTZ R107, R27, UR4 ;  /* 0x000000041b6b7c20 */ /* 0x000fe20008410000 */
[----:B------:R-:W-:Y:S01]  /*9210*/  FMUL.FTZ R89, R35, UR4 ;  /* 0x0000000423597c20 */ /* 0x000fe20008410000 */
[----:B------:R-:W-:Y:S01]  /*9220*/  FMUL.FTZ R105, R30, UR4 ;  /* 0x000000041e697c20 */ /* 0x000fe20008410000 */
[----:B------:R-:W5:Y:S01]  /*9230*/  LDL R98, [R1+0x10] ;  /* 0x0000100001627983 */ /* 0x000f620000100800 */
[----:B------:R-:W1:Y:S01]  /*9240*/  MUFU.TANH R111, R111 ;  /* 0x0000006f006f7308 */ /* 0x000e620000002400 */
[----:B------:R-:W-:Y:S01]  /*9250*/  FMUL.FTZ R3, R24, UR4 ;  /* 0x0000000418037c20 */ /* 0x000fe20008410000 */
[----:B------:R-:W-:Y:S01]  /*9260*/  FMUL.FTZ R24, R31, UR4 ;  /* 0x000000041f187c20 */ /* 0x000fe20008410000 */
[----:B------:R-:W-:Y:S01]  /*9270*/  FMUL.FTZ R38, R38, UR4 ;  /* 0x0000000426267c20 */ /* 0x000fe20008410000 */
[----:B------:R-:W-:Y:S01]  /*9280*/  FMUL.FTZ R13, R40, UR4 ;  /* 0x00000004280d7c20 */ /* 0x000fe20008410000 */
[----:B0-----:R-:W-:Y:S01]  /*9290*/  ISETP.NE.AND P4, PT, R93, 0x1, PT ;  /* 0x000000015d00780c */ /* 0x001fe20003f85270 */
        /* <DEDUP_REMOVED lines=12> */
[----:B------:R-:W1:Y:S01]  /*9360*/  @P4 LDC R25, c[0x0][0x44c] ;  /* 0x00011300ff194b82 */ /* 0x000e620000000800 */
[----:B------:R-:W-:Y:S01]  /*9370*/  FMUL.FTZ R62, R62, UR4 ;  /* 0x000000043e3e7c20 */ /* 0x000fe20008410000 */
[----:B------:R-:W-:-:S04]  /*9380*/  FMUL.FTZ R9, R32, UR4 ;  /* 0x0000000420097c20 */ /* 0x000fc80008410000 */
[----:B------:R-:W0:Y:S02]  /*9390*/  MUFU.TANH R24, R24 ;  /* 0x0000001800187308 */ /* 0x000e240000002400 */
[----:B------:R-:W0:Y:S06]  /*93a0*/  @P4 LDC R34, c[0x0][0x450] ;  /* 0x00011400ff224b82 */ /* 0x000e2c0000000800 */
[----:B------:R-:W5:Y:S08]  /*93b0*/  MUFU.TANH R91, R91 ;  /* 0x0000005b005b7308 */ /* 0x000f700000002400 */
[----:B------:R-:W5:Y:S08]  /*93c0*/  MUFU.TANH R89, R89 ;  /* 0x0000005900597308 */ /* 0x000f700000002400 */
[----:B------:R-:W5:Y:S08]  /*93d0*/  MUFU.TANH R38, R38 ;  /* 0x0000002600267308 */ /* 0x000f700000002400 */
[----:B------:R-:W5:Y:S08]  /*93e0*/  MUFU.TANH R36, R36 ;  /* 0x0000002400247308 */ /* 0x000f700000002400 */
[----:B------:R-:W5:Y:S01]  /*93f0*/  MUFU.TANH R40, R40 ;  /* 0x0000002800287308 */ /* 0x000f620000002400 */
[----:B------:R-:W-:-:S07]  /*9400*/  FMUL.FTZ R48, R50, UR4 ;  /* 0x0000000432307c20 */ /* 0x000fce0008410000 */
[----:B------:R-:W5:Y:S01]  /*9410*/  MUFU.TANH R42, R42 ;  /* 0x0000002a002a7308 */ /* 0x000f620000002400 */
[----:B------:R-:W-:Y:S01]  /*9420*/  FMUL.FTZ R50, R51, UR4 ;  /* 0x0000000433327c20 */ /* 0x000fe20008410000 */
[----:B------:R-:W-:-:S06]  /*9430*/  FMUL.FTZ R31, R52, UR4 ;  /* 0x00000004341f7c20 */ /* 0x000fcc0008410000 */
[----:B------:R-:W5:Y:S01]  /*9440*/  MUFU.TANH R44, R44 ;  /* 0x0000002c002c7308 */ /* 0x000f620000002400 */
[----:B------:R-:W-:Y:S01]  /*9450*/  FMUL.FTZ R52, R54, UR4 ;  /* 0x0000000436347c20 */ /* 0x000fe20008410000 */
[----:B------:R-:W-:-:S06]  /*9460*/  FMUL.FTZ R28, R45, UR4 ;  /* 0x000000042d1c7c20 */ /* 0x000fcc0008410000 */
        /* <DEDUP_REMOVED lines=8> */
[----:B------:R-:W5:Y:S08]  /*94f0*/  MUFU.TANH R52, R52 ;  /* 0x0000003400347308 */ /* 0x000f700000002400 */
[----:B------:R-:W5:Y:S01]  /*9500*/  MUFU.TANH R54, R54 ;  /* 0x0000003600367308 */ /* 0x000f620000002400 */
[----:B------:R-:W-:Y:S01]  /*9510*/  FMUL.FTZ R32, R53, UR4 ;  /* 0x0000000435207c20 */ /* 0x000fe20008410000 */
[----:B------:R-:W-:-:S06]  /*9520*/  FMUL.FTZ R93, R63, UR4 ;  /* 0x000000043f5d7c20 */ /* 0x000fcc0008410000 */
[----:B------:R-:W5:Y:S08]  /*9530*/  MUFU.TANH R56, R56 ;  /* 0x0000003800387308 */ /* 0x000f700000002400 */
[----:B------:R-:W5:Y:S08]  /*9540*/  MUFU.TANH R58, R58 ;  /* 0x0000003a003a7308 */ /* 0x000f700000002400 */
[----:B------:R-:W5:Y:S08]  /*9550*/  MUFU.TANH R62, R62 ;  /* 0x0000003e003e7308 */ /* 0x000f700000002400 */
[----:B------:R-:W-:Y:S01]  /*9560*/  MUFU.TANH R93, R93 ;  /* 0x0000005d005d7308 */ /* 0x000fe20000002400 */
[----:B------:R-:W-:Y:S01]  /*9570*/  FMUL.FTZ R75, R75, UR4 ;  /* 0x000000044b4b7c20 */ /* 0x000fe20008410000 */
[----:B--2---:R-:W-:Y:S01]  /*9580*/  LOP3.LUT R92, R92, 0xfffffffe, RZ, 0xc0, !PT ;  /* 0xfffffffe5c5c7812 */ /* 0x004fe200078ec0ff */
[----:B------:R-:W-:Y:S01]  /*9590*/  FMUL.FTZ R78, R78, UR4 ;  /* 0x000000044e4e7c20 */ /* 0x000fe20008410000 */
[----:B------:R-:W-:Y:S01]  /*95a0*/  FMUL.FTZ R82, R82, UR4 ;  /* 0x0000000452527c20 */ /* 0x000fe20008410000 */
[----:B------:R-:W-:Y:S01]  /*95b0*/  FMUL.FTZ R86, R86, UR4 ;  /* 0x0000000456567c20 */ /* 0x000fe20008410000 */
[----:B------:R-:W-:-:S02]  /*95c0*/  @P4 LOP3.LUT R92, R92, 0x1, RZ, 0xfc, !PT ;  /* 0x000000015c5c4812 */ /* 0x000fc400078efcff */
[----:B------:R-:W-:Y:S03]  /*95d0*/  MUFU.TANH R3, R3 ;  /* 0x0000000300037308 */ /* 0x000fe60000002400 */
[----:B------:R3:W-:Y:S05]  /*95e0*/  STL [R1+0x4], R92 ;  /* 0x0000045c01007387 */ /* 0x0007ea0000100800 */
[----:B------:R-:W-:Y:S01]  /*95f0*/  MUFU.TANH R6, R6 ;  /* 0x0000000600067308 */ /* 0x000fe20000002400 */
[----:B---3--:R-:W-:-:S07]  /*9600*/  IADD3 R92, R90, R100, RZ ;  /* 0x000000645a5c7210 */ /* 0x008fce0007ffe0ff */
[----:B------:R-:W-:Y:S01]  /*9610*/  MUFU.TANH R7, R7 ;  /* 0x0000000700077308 */ /* 0x000fe20000002400 */
[----:B-1----:R-:W-:-:S05]  /*9620*/  @P4 IMAD.HI.U32 R25, R92, R25, RZ ;  /* 0x000000195c194227 */ /* 0x002fca00078e00ff */
[----:B0-----:R-:W-:Y:S01]  /*9630*/  @P4 SHF.R.U32.HI R92, RZ, R34, R25 ;  /* 0x00000022ff5c4219 */ /* 0x001fe20000011619 */
[----:B------:R-:W-:Y:S01]  /*9640*/  IMAD.MOV.U32 R25, RZ, RZ, -0x80 ;  /* 0xffffff80ff197424 */ /* 0x000fe200078e00ff */
[----:B------:R-:W-:Y:S03]  /*9650*/  MUFU.TANH R8, R8 ;  /* 0x0000000800087308 */ /* 0x000fe60000002400 */
[----:B------:R-:W0:Y:S01]  /*9660*/  SHFL.IDX PT, R37, R92, 0x1, 0x1c1f ;  /* 0x003c1f005c257f89 */ /* 0x000e2200000e0000 */
[----:B------:R-:W-:-:S04]  /*9670*/  IMAD R25, R88, R25, 0x80 ;  /* 0x0000008058197424 */ /* 0x000fc800078e0219 */
[----:B------:R-:W-:Y:S01]  /*9680*/  VIADD R35, R25, 0x1 ;  /* 0x0000000119237836 */ /* 0x000fe20000000000 */
[----:B------:R-:W-:Y:S01]  /*9690*/  MUFU.TANH R9, R9 ;  /* 0x0000000900097308 */ /* 0x000fe20000002400 */
[----:B----4-:R-:W-:Y:S02]  /*96a0*/  IMAD.IADD R90, R96, 0x1, R25 ;  /* 0x00000001605a7824 */ /* 0x010fe400078e0219 */
[C---:B-----5:R-:W-:Y:S02]  /*96b0*/  IMAD R35, R39.reuse, -0x2, R35 ;  /* 0xfffffffe27237824 */ /* 0x060fe400078e0223 */
[----:B------:R-:W-:-:S03]  /*96c0*/  IMAD R90, R39, -0x2, R90 ;  /* 0xfffffffe275a7824 */ /* 0x000fc600078e025a */
[----:B------:R-:W-:Y:S01]  /*96d0*/  IADD3 R109, -R98, R35, R96 ;  /* 0x00000023626d7210 */ /* 0x000fe20007ffe160 */
[----:B------:R-:W-:Y:S08]  /*96e0*/  MUFU.TANH R10, R10 ;  /* 0x0000000a000a7308 */ /* 0x000ff00000002400 */
[----:B------:R-:W-:Y:S01]  /*96f0*/  MUFU.TANH R11, R11 ;  /* 0x0000000b000b7308 */ /* 0x000fe20000002400 */
[----:B0-----:R-:W-:-:S04]  /*9700*/  VIADDMNMX R25, R37, R109, R90, PT ;  /* 0x0000006d25197246 */ /* 0x001fc8000380015a */
[C---:B------:R-:W-:Y:S02]  /*9710*/  ISETP.GT.AND P1, PT, R25.reuse, RZ, PT ;  /* 0x000000ff1900720c */ /* 0x040fe40003f24270 */
[C---:B------:R-:W-:Y:S01]  /*9720*/  ISETP.GT.AND P2, PT, R25.reuse, 0x1, PT ;  /* 0x000000011900780c */ /* 0x040fe20003f44270 */
[----:B------:R-:W-:Y:S01]  /*9730*/  MUFU.TANH R12, R12 ;  /* 0x0000000c000c7308 */ /* 0x000fe20000002400 */
[----:B------:R-:W-:Y:S02]  /*9740*/  ISETP.GT.AND P3, PT, R25, 0x8, PT ;  /* 0x000000081900780c */ /* 0x000fe40003f64270 */
[----:B------:R-:W-:Y:S02]  /*9750*/  FSEL R111, R111, -INF , P1 ;  /* 0xff8000006f6f7808 */ /* 0x000fe40000800000 */
[----:B------:R-:W-:Y:S02]  /*9760*/  FSEL R107, R107, -INF , P2 ;  /* 0xff8000006b6b7808 */ /* 0x000fe40001000000 */
[----:B------:R-:W-:Y:S01]  /*9770*/  ISETP.GT.AND P1, PT, R25, 0x9, PT ;  /* 0x000000091900780c */ /* 0x000fe20003f24270 */
[----:B------:R-:W-:Y:S01]  /*9780*/  MUFU.TANH R13, R13 ;  /* 0x0000000d000d7308 */ /* 0x000fe20000002400 */
[----:B------:R-:W-:-:S02]  /*9790*/  FSEL R105, R105, -INF , P3 ;  /* 0xff80000069697808 */ /* 0x000fc40001800000 */
[----:B------:R-:W-:Y:S02]  /*97a0*/  FMNMX.FTZ R94, R111, R107, !PT ;  /* 0x0000006b6f5e7209 */ /* 0x000fe40007810000 */
[----:B------:R-:W-:Y:S02]  /*97b0*/  ISETP.GT.AND P2, PT, R25, 0x10, PT ;  /* 0x000000101900780c */ /* 0x000fe40003f44270 */
[----:B------:R-:W-:Y:S01]  /*97c0*/  FSEL R35, R24, -INF , P1 ;  /* 0xff80000018237808 */ /* 0x000fe20000800000 */
[----:B------:R-:W-:Y:S01]  /*97d0*/  MUFU.TANH R26, R26 ;  /* 0x0000001a001a7308 */ /* 0x000fe20000002400 */
[----:B------:R-:W-:Y:S02]  /*97e0*/  FMNMX.FTZ R94, R105, R94, !PT ;  /* 0x0000005e695e7209 */ /* 0x000fe40007810000 */
[----:B------:R-:W-:Y:S02]  /*97f0*/  ISETP.GT.AND P1, PT, R25, 0x11, PT ;  /* 0x000000111900780c */ /* 0x000fe40003f24270 */
[----:B------:R-:W-:-:S02]  /*9800*/  FSEL R39, R91, -INF , P2 ;  /* 0xff8000005b277808 */ /* 0x000fc40001000000 */
[----:B------:R-:W-:Y:S01]  /*9810*/  FMNMX.FTZ R94, R35, R94, !PT ;  /* 0x0000005e235e7209 */ /* 0x000fe20007810000 */
[----:B------:R-:W-:Y:S01]  /*9820*/  MUFU.TANH R27, R27 ;  /* 0x0000001b001b7308 */ /* 0x000fe20000002400 */
[----:B------:R-:W-:Y:S02]  /*9830*/  ISETP.GT.AND P2, PT, R25, 0x18, PT ;  /* 0x000000181900780c */ /* 0x000fe40003f44270 */
[----:B------:R-:W-:Y:S02]  /*9840*/  FSEL R37, R89, -INF , P1 ;  /* 0xff80000059257808 */ /* 0x000fe40000800000 */
[----:B------:R-:W-:Y:S02]  /*9850*/  FMNMX.FTZ R94, R39, R94, !PT ;  /* 0x0000005e275e7209 */ /* 0x000fe40007810000 */
        /* <DEDUP_REMOVED lines=10> */
[----:B------:R-:W-:Y:S02]  /*9900*/  FMNMX.FTZ R94, R41, R94, !PT ;  /* 0x0000005e295e7209 */ /* 0x000fe40007810000 */
[----:B------:R-:W-:Y:S02]  /*9910*/  ISETP.GT.AND P2, PT, R25, 0x28, PT ;  /* 0x000000281900780c */ /* 0x000fe40003f44270 */
[----:B------:R-:W-:Y:S02]  /*9920*/  FSEL R45, R42, -INF , P1 ;  /* 0xff8000002a2d7808 */ /* 0x000fe40000800000 */
        /* <DEDUP_REMOVED lines=12> */
[----:B------:R-:W-:Y:S01]  /*99f0*/  FMNMX.FTZ R94, R55, R94, !PT ;  /* 0x0000005e375e7209 */ /* 0x000fe20007810000 */
[----:B------:R-:W-:Y:S01]  /*9a00*/  FMUL.FTZ R34, R57, UR4 ;  /* 0x0000000439227c20 */ /* 0x000fe20008410000 */
[----:B------:R-:W-:Y:S01]  /*9a10*/  ISETP.GT.AND P1, PT, R25, 0x39, PT ;  /* 0x000000391900780c */ /* 0x000fe20003f24270 */
[----:B------:R-:W-:Y:S01]  /*9a20*/  FMUL.FTZ R24, R66, UR4 ;  /* 0x0000000442187c20 */ /* 0x000fe20008410000 */
[----:B------:R-:W-:-:S02]  /*9a30*/  FSEL R57, R52, -INF , P2 ;  /* 0xff80000034397808 */ /* 0x000fc40001000000 */
[----:B------:R-:W-:Y:S01]  /*9a40*/  FMNMX.FTZ R94, R53, R94, !PT ;  /* 0x0000005e355e7209 */ /* 0x000fe20007810000 */
[----:B------:R-:W-:Y:S01]  /*9a50*/  FMUL.FTZ R89, R67, UR4 ;  /* 0x0000000443597c20 */ /* 0x000fe20008410000 */
[----:B------:R-:W-:Y:S02]  /*9a60*/  ISETP.GT.AND P2, PT, R25, 0x40, PT ;  /* 0x000000401900780c */ /* 0x000fe40003f44270 */
[----:B------:R-:W-:Y:S02]  /*9a70*/  FSEL R59, R54, -INF , P1 ;  /* 0xff800000363b7808 */ /* 0x000fe40000800000 */
[----:B------:R-:W-:Y:S01]  /*9a80*/  FMNMX.FTZ R94, R57, R94, !PT ;  /* 0x0000005e395e7209 */ /* 0x000fe20007810000 */
[----:B------:R-:W0:Y:S01]  /*9a90*/  MUFU.TANH R24, R24 ;  /* 0x0000001800187308 */ /* 0x000e220000002400 */
[----:B------:R-:W-:Y:S01]  /*9aa0*/  ISETP.GT.AND P1, PT, R25, 0x41, PT ;  /* 0x000000411900780c */ /* 0x000fe20003f24270 */
[----:B------:R-:W-:Y:S01]  /*9ab0*/  FMUL.FTZ R36, R70, UR4 ;  /* 0x0000000446247c20 */ /* 0x000fe20008410000 */
[----:B------:R-:W-:-:S02]  /*9ac0*/  FSEL R67, R56, -INF , P2 ;  /* 0xff80000038437808 */ /* 0x000fc40001000000 */
[----:B------:R-:W-:Y:S01]  /*9ad0*/  FMNMX.FTZ R94, R59, R94, !PT ;  /* 0x0000005e3b5e7209 */ /* 0x000fe20007810000 */
[----:B------:R-:W-:Y:S01]  /*9ae0*/  FMUL.FTZ R91, R71, UR4 ;  /* 0x00000004475b7c20 */ /* 0x000fe20008410000 */
[----:B------:R-:W-:Y:S01]  /*9af0*/  ISETP.GT.AND P2, PT, R25, 0x48, PT ;  /* 0x000000481900780c */ /* 0x000fe20003f44270 */
[----:B------:R-:W1:Y:S01]  /*9b00*/  MUFU.TANH R89, R89 ;  /* 0x0000005900597308 */ /* 0x000e620000002400 */
[----:B------:R-:W-:Y:S02]  /*9b10*/  FSEL R63, R58, -INF , P1 ;  /* 0xff8000003a3f7808 */ /* 0x000fe40000800000 */
[----:B------:R-:W-:Y:S01]  /*9b20*/  FMNMX.FTZ R94, R67, R94, !PT ;  /* 0x0000005e435e7209 */ /* 0x000fe20007810000 */
[----:B------:R-:W-:Y:S01]  /*9b30*/  FMUL.FTZ R38, R74, UR4 ;  /* 0x000000044a267c20 */ /* 0x000fe20008410000 */
[----:B------:R-:W-:Y:S02]  /*9b40*/  ISETP.GT.AND P1, PT, R25, 0x49, PT ;  /* 0x000000491900780c */ /* 0x000fe40003f24270 */
[----:B------:R-:W-:Y:S01]  /*9b50*/  FSEL R71, R62, -INF , P2 ;  /* 0xff8000003e477808 */ /* 0x000fe20001000000 */
[----:B------:R-:W2:Y:S01]  /*9b60*/  MUFU.TANH R36, R36 ;  /* 0x0000002400247308 */ /* 0x000ea20000002400 */
[----:B------:R-:W-:-:S02]  /*9b70*/  FMNMX.FTZ R94, R63, R94, !PT ;  /* 0x0000005e3f5e7209 */ /* 0x000fc40007810000 */
[----:B------:R-:W-:Y:S02]  /*9b80*/  ISETP.GT.AND P2, PT, R25, 0x50, PT ;  /* 0x000000501900780c */ /* 0x000fe40003f44270 */
[----:B------:R-:W-:-:S03]  /*9b90*/  FMNMX.FTZ R94, R71, R94, !PT ;  /* 0x0000005e475e7209 */ /* 0x000fc60007810000 */
[----:B------:R-:W3:Y:S01]  /*9ba0*/  MUFU.TANH R91, R91 ;  /* 0x0000005b005b7308 */ /* 0x000ee20000002400 */
[----:B------:R-:W-:Y:S01]  /*9bb0*/  FMUL.FTZ R40, R79, UR4 ;  /* 0x000000044f287c20 */ /* 0x000fe20008410000 */
[----:B0-----:R-:W-:-:S06]  /*9bc0*/  FSEL R79, R24, -INF , P2 ;  /* 0xff800000184f7808 */ /* 0x001fcc0001000000 */
[----:B------:R0:W-:Y:S01]  /*9bd0*/  MUFU.TANH R95, R75 ;  /* 0x0000004b005f7308 */ /* 0x0001e20000002400 */
[----:B------:R-:W-:Y:S02]  /*9be0*/  ISETP.GT.AND P2, PT, R25, 0x58, PT ;  /* 0x000000581900780c */ /* 0x000fe40003f44270 */
[----:B0-----:R-:W-:-:S05]  /*9bf0*/  FSEL R75, R93, -INF , P1 ;  /* 0xff8000005d4b7808 */ /* 0x001fca0000800000 */
[----:B------:R-:W0:Y:S01]  /*9c00*/  MUFU.TANH R38, R38 ;  /* 0x0000002600267308 */ /* 0x000e220000002400 */
[----:B------:R-:W-:Y:S02]  /*9c10*/  ISETP.GT.AND P1, PT, R25, 0x51, PT ;  /* 0x000000511900780c */ /* 0x000fe40003f24270 */
[----:B------:R-:W-:Y:S02]  /*9c20*/  FMNMX.FTZ R94, R75, R94, !PT ;  /* 0x0000005e4b5e7209 */ /* 0x000fe40007810000 */
[----:B-1----:R-:W-:Y:S02]  /*9c30*/  FSEL R89, R89, -INF , P1 ;  /* 0xff80000059597808 */ /* 0x002fe40000800000 */
[----:B------:R-:W-:Y:S01]  /*9c40*/  FMNMX.FTZ R94, R79, R94, !PT ;  /* 0x0000005e4f5e7209 */ /* 0x000fe20007810000 */
[----:B------:R-:W1:Y:S01]  /*9c50*/  MUFU.TANH R78, R78 ;  /* 0x0000004e004e7308 */ /* 0x000e620000002400 */
[----:B------:R-:W-:Y:S01]  /*9c60*/  FMUL.FTZ R24, R83, UR4 ;  /* 0x0000000453187c20 */ /* 0x000fe20008410000 */
[----:B------:R-:W-:-:S02]  /*9c70*/  ISETP.GT.AND P1, PT, R25, 0x59, PT ;  /* 0x000000591900780c */ /* 0x000fc40003f24270 */
[----:B--2---:R-:W-:Y:S02]  /*9c80*/  FSEL R83, R36, -INF , P2 ;  /* 0xff80000024537808 */ /* 0x004fe40001000000 */
[----:B------:R-:W-:Y:S02]  /*9c90*/  FMNMX.FTZ R94, R89, R94, !PT ;  /* 0x0000005e595e7209 */ /* 0x000fe40007810000 */
[----:B------:R-:W2:Y:S01]  /*9ca0*/  MUFU.TANH R40, R40 ;  /* 0x0000002800287308 */ /* 0x000ea20000002400 */
[----:B------:R-:W-:Y:S02]  /*9cb0*/  ISETP.GT.AND P2, PT, R25, 0x60, PT ;  /* 0x000000601900780c */ /* 0x000fe40003f44270 */
[----:B---3--:R-:W-:Y:S02]  /*9cc0*/  FSEL R91, R91, -INF , P1 ;  /* 0xff8000005b5b7808 */ /* 0x008fe40000800000 */
[----:B------:R-:W-:Y:S02]  /*9cd0*/  FMNMX.FTZ R94, R83, R94, !PT ;  /* 0x0000005e535e7209 */ /* 0x000fe40007810000 */
[----:B------:R-:W-:Y:S01]  /*9ce0*/  ISETP.GT.AND P1, PT, R25, 0x61, PT ;  /* 0x000000611900780c */ /* 0x000fe20003f24270 */
[----:B------:R-:W3:Y:S01]  /*9cf0*/  MUFU.TANH R82, R82 ;  /* 0x0000005200527308 */ /* 0x000ee20000002400 */
[----:B0-----:R-:W-:-:S02]  /*9d00*/  FSEL R93, R38, -INF , P2 ;  /* 0xff800000265d7808 */ /* 0x001fc40001000000 */
[----:B------:R-:W-:Y:S02]  /*9d10*/  FMNMX.FTZ R94, R91, R94, !PT ;  /* 0x0000005e5b5e7209 */ /* 0x000fe40007810000 */
[----:B------:R-:W-:Y:S02]  /*9d20*/  ISETP.GT.AND P2, PT, R25, 0x68, PT ;  /* 0x000000681900780c */ /* 0x000fe40003f44270 */
[----:B------:R-:W-:Y:S01]  /*9d30*/  FSEL R95, R95, -INF , P1 ;  /* 0xff8000005f5f7808 */ /* 0x000fe20000800000 */
[----:B------:R0:W4:Y:S01]  /*9d40*/  MUFU.TANH R101, R24 ;  /* 0x0000001800657308 */ /* 0x0001220000002400 */
[----:B------:R-:W-:Y:S02]  /*9d50*/  FMNMX.FTZ R94, R93, R94, !PT ;  /* 0x0000005e5d5e7209 */ /* 0x000fe40007810000 */
[----:B------:R-:W-:Y:S02]  /*9d60*/  ISETP.GT.AND P1, PT, R25, 0x69, PT ;  /* 0x000000691900780c */ /* 0x000fe40003f24270 */
[----:B------:R-:W-:Y:S01]  /*9d70*/  FMNMX.FTZ R94, R95, R94, !PT ;  /* 0x0000005e5f5e7209 */ /* 0x000fe20007810000 */
[----:B0-----:R-:W-:-:S02]  /*9d80*/  FMUL.FTZ R24, R87, UR4 ;  /* 0x0000000457187c20 */ /* 0x001fc40008410000 */
[----:B------:R-:W0:Y:S01]  /*9d90*/  MUFU.TANH R86, R86 ;  /* 0x0000005600567308 */ /* 0x000e220000002400 */
[----:B-1----:R-:W-:Y:S02]  /*9da0*/  FSEL R87, R78, -INF , P2 ;  /* 0xff8000004e577808 */ /* 0x002fe40001000000 */
[----:B------:R-:W-:Y:S02]  /*9db0*/  ISETP.GT.AND P2, PT, R25, 0x70, PT ;  /* 0x000000701900780c */ /* 0x000fe40003f44270 */
[----:B--2---:R-:W-:Y:S02]  /*9dc0*/  FSEL R97, R40, -INF , P1 ;  /* 0xff80000028617808 */ /* 0x004fe40000800000 */
[----:B------:R-:W-:Y:S01]  /*9dd0*/  FMNMX.FTZ R94, R87, R94, !PT ;  /* 0x0000005e575e7209 */ /* 0x000fe20007810000 */
[----:B------:R-:W1:Y:S01]  /*9de0*/  MUFU.TANH R24, R24 ;  /* 0x0000001800187308 */ /* 0x000e620000002400 */
[----:B------:R-:W-:Y:S02]  /*9df0*/  ISETP.GT.AND P1, PT, R25, 0x71, PT ;  /* 0x000000711900780c */ /* 0x000fe40003f24270 */
[----:B---3--:R-:W-:-:S02]  /*9e00*/  FSEL R99, R82, -INF , P2 ;  /* 0xff80000052637808 */ /* 0x008fc40001000000 */
[----:B------:R-:W-:Y:S02]  /*9e10*/  FMNMX.FTZ R94, R97, R94, !PT ;  /* 0x0000005e615e7209 */ /* 0x000fe40007810000 */
[----:B------:R-:W-:Y:S02]  /*9e20*/  ISETP.GT.AND P2, PT, R25, 0x78, PT ;  /* 0x000000781900780c */ /* 0x000fe40003f44270 */
[----:B----4-:R-:W-:Y:S02]  /*9e30*/  FSEL R101, R101, -INF , P1 ;  /* 0xff80000065657808 */ /* 0x010fe40000800000 */
[----:B------:R-:W-:Y:S02]  /*9e40*/  FMNMX.FTZ R94, R99, R94, !PT ;  /* 0x0000005e635e7209 */ /* 0x000fe40007810000 */
[----:B------:R-:W-:Y:S02]  /*9e50*/  ISETP.GT.AND P1, PT, R25, 0x79, PT ;  /* 0x000000791900780c */ /* 0x000fe40003f24270 */
[----:B0-----:R-:W-:-:S02]  /*9e60*/  FSEL R103, R86, -INF , P2 ;  /* 0xff80000056677808 */ /* 0x001fc40001000000 */
[----:B------:R-:W-:Y:S01]  /*9e70*/  FMNMX.FTZ R94, R101, R94, !PT ;  /* 0x0000005e655e7209 */ /* 0x000fe20007810000 */
[----:B------:R-:W-:Y:S01]  /*9e80*/  FMUL.FTZ R38, R61, UR4 ;  /* 0x000000043d267c20 */ /* 0x000fe20008410000 */
[----:B-1----:R-:W-:Y:S02]  /*9e90*/  FSEL R61, R24, -INF , P1 ;  /* 0xff800000183d7808 */ /* 0x002fe40000800000 */
[----:B------:R-:W-:-:S04]  /*9ea0*/  FMNMX.FTZ R94, R103, R94, !PT ;  /* 0x0000005e675e7209 */ /* 0x000fc80007810000 */
[----:B------:R-:W-:-:S05]  /*9eb0*/  FMNMX.FTZ R94, R61, R94, !PT ;  /* 0x0000005e3d5e7209 */ /* 0x000fca0007810000 */
[----:B------:R-:W0:Y:S01]  /*9ec0*/  SHFL.BFLY PT, R25, R94, 0x2, 0x1f ;  /* 0x0c401f005e197f89 */ /* 0x000e2200000e0000 */
[----:B------:R-:W-:-:S03]  /*9ed0*/  FMUL.FTZ R40, R64, UR4 ;  /* 0x0000000440287c20 */ /* 0x000fc60008410000 */
[----:B------:R-:W1:Y:S01]  /*9ee0*/  SHFL.IDX PT, R64, R92, RZ, 0x1c1f ;  /* 0x001c1fff5c407589 */ /* 0x000e6200000e0000 */
[----:B0-----:R-:W-:-:S05]  /*9ef0*/  FMNMX.FTZ R24, R94, R25, !PT ;  /* 0x000000195e187209 */ /* 0x001fca0007810000 */
[----:B------:R-:W0:Y:S01]  /*9f00*/  SHFL.BFLY PT, R25, R24, 0x1, 0x1f ;  /* 0x0c201f0018197f89 */ /* 0x000e2200000e0000 */
[----:B------:R-:W-:Y:S01]  /*9f10*/  FMUL.FTZ R36, R60, UR4 ;  /* 0x000000043c247c20 */ /* 0x000fe20008410000 */
[----:B-1----:R-:W-:-:S04]  /*9f20*/  VIADDMNMX R64, R64, R109, R90, PT ;  /* 0x0000006d40407246 */ /* 0x002fc8000380015a */
[C---:B------:R-:W-:Y:S02]  /*9f30*/  ISETP.GT.AND P2, PT, R64.reuse, 0x1, PT ;  /* 0x000000014000780c */ /* 0x040fe40003f44270 */
[----:B------:R-:W-:Y:S02]  /*9f40*/  ISETP.GT.AND P3, PT, R64, 0x8, PT ;  /* 0x000000084000780c */ /* 0x000fe40003f64270 */
[----:B0-----:R-:W-:Y:S02]  /*9f50*/  FMNMX.FTZ R25, R24, R25, !PT ;  /* 0x0000001918197209 */ /* 0x001fe40007810000 */
[----:B------:R-:W-:Y:S01]  /*9f60*/  MOV R24, UR5 ;  /* 0x0000000500187c02 */ /* 0x000fe20008000f00 */
[----:B------:R-:W-:Y:S01]  /*9f70*/  FMUL.FTZ R44, R68, UR4 ;  /* 0x00000004442c7c20 */ /* 0x000fe20008410000 */
[----:B------:R-:W-:Y:S01]  /*9f80*/  FSETP.NEU.FTZ.AND P1, PT, R25, -INF , PT ;  /* 0xff8000001900780b */ /* 0x000fe20003f3d000 */
[----:B------:R-:W-:Y:S01]  /*9f90*/  FMUL.FTZ R46, R69, UR4 ;  /* 0x00000004452e7c20 */ /* 0x000fe20008410000 */
[----:B------:R-:W-:Y:S01]  /*9fa0*/  FSEL R6, R6, -INF , P2 ;  /* 0xff80000006067808 */ /* 0x000fe20001000000 */
[----:B------:R-:W-:Y:S01]  /*9fb0*/  FMUL.FTZ R60, R25, R24 ;  /* 0x00000018193c7220 */ /* 0x000fe20000410000 */
[----:B------:R-:W-:Y:S01]  /*9fc0*/  FMUL.FTZ R50, R73, UR4 ;  /* 0x0000000449327c20 */ /* 0x000fe20008410000 */
[----:B------:R-:W-:Y:S01]  /*9fd0*/  FMUL.FTZ R54, R77, UR4 ;  /* 0x000000044d367c20 */ /* 0x000fe20008410000 */
[----:B------:R-:W0:Y:S08]  /*9fe0*/  MUFU.TANH R30, R30 ;  /* 0x0000001e001e7308 */ /* 0x000e300000002400 */
[----:B------:R-:W1:Y:S01]  /*9ff0*/  MUFU.TANH R31, R31 ;  /* 0x0000001f001f7308 */ /* 0x000e620000002400 */
[----:B------:R-:W-:-:S07]  /*a000*/  FSEL R60, R60, RZ, P1 ;  /* 0x000000ff3c3c7208 */ /* 0x000fce0000800000 */
[----:B------:R-:W2:Y:S01]  /*a010*/  MUFU.TANH R32, R32 ;  /* 0x0000002000207308 */ /* 0x000ea20000002400 */
[----:B------:R-:W-:-:S07]  /*a020*/  ISETP.GT.AND P1, PT, R64, RZ, PT ;  /* 0x000000ff4000720c */ /* 0x000fce0003f24270 */
[----:B------:R-:W3:Y:S01]  /*a030*/  MUFU.TANH R33, R33 ;  /* 0x0000002100217308 */ /* 0x000ee20000002400 */
[----:B------:R-:W-:-:S07]  /*a040*/  FSEL R3, R3, -INF , P1 ;  /* 0xff80000003037808 */ /* 0x000fce0000800000 */
[----:B------:R-:W4:Y:S01]  /*a050*/  MUFU.TANH R34, R34 ;  /* 0x0000002200227308 */ /* 0x000f220000002400 */
[----:B------:R-:W-:Y:S01]  /*a060*/  ISETP.GT.AND P1, PT, R64, 0x9, PT ;  /* 0x000000094000780c */ /* 0x000fe20003f24270 */
[----:B------:R-:W-:Y:S01]  /*a070*/  FMUL.FTZ R42, R65, UR4 ;  /* 0x00000004412a7c20 */ /* 0x000fe20008410000 */
[----:B------:R-:W-:Y:S01]  /*a080*/  FSEL R69, R7, -INF , P3 ;  /* 0xff80000007457808 */ /* 0x000fe20001800000 */
[----:B------:R-:W-:Y:S01]  /*a090*/  FMUL.FTZ R48, R72, UR4 ;  /* 0x0000000448307c20 */ /* 0x000fe20008410000 */
[----:B------:R-:W-:Y:S01]  /*a0a0*/  FMNMX.FTZ R68, R3, R6, !PT ;  /* 0x0000000603447209 */ /* 0x000fe20007810000 */
[----:B------:R-:W-:Y:S01]  /*a0b0*/  FMUL.FTZ R58, R81, UR4 ;  /* 0x00000004513a7c20 */ /* 0x000fe20008410000 */
[----:B------:R-:W-:Y:S01]  /*a0c0*/  ISETP.GT.AND P2, PT, R64, 0x10, PT ;  /* 0x000000104000780c */ /* 0x000fe20003f44270 */
[----:B------:R-:W5:Y:S01]  /*a0d0*/  MUFU.TANH R36, R36 ;  /* 0x0000002400247308 */ /* 0x000f620000002400 */
[----:B------:R-:W-:Y:S01]  /*a0e0*/  FSEL R73, R8, -INF , P1 ;  /* 0xff80000008497808 */ /* 0x000fe20000800000 */
[----:B------:R-:W-:Y:S01]  /*a0f0*/  FMUL.FTZ R52, R76, UR4 ;  /* 0x000000044c347c20 */ /* 0x000fe20008410000 */
[----:B------:R-:W-:Y:S01]  /*a100*/  FMNMX.FTZ R68, R69, R68, !PT ;  /* 0x0000004445447209 */ /* 0x000fe20007810000 */
[----:B------:R-:W-:Y:S01]  /*a110*/  FMUL.FTZ R56, R80, UR4 ;  /* 0x0000000450387c20 */ /* 0x000fe20008410000 */
[----:B------:R-:W-:Y:S01]  /*a120*/  ISETP.GT.AND P1, PT, R64, 0x11, PT ;  /* 0x000000114000780c */ /* 0x000fe20003f24270 */
[----:B------:R-:W-:Y:S01]  /*a130*/  FMUL.FTZ R62, R84, UR4 ;  /* 0x00000004543e7c20 */ /* 0x000fe20008410000 */
[----:B------:R-:W-:Y:S01]  /*a140*/  FSEL R9, R9, -INF , P2 ;  /* 0xff80000009097808 */ /* 0x000fe20001000000 */
[----:B------:R-:W5:Y:S01]  /*a150*/  MUFU.TANH R38, R38 ;  /* 0x0000002600267308 */ /* 0x000f620000002400 */
[----:B------:R-:W-:Y:S01]  /*a160*/  FMNMX.FTZ R68, R73, R68, !PT ;  /* 0x0000004449447209 */ /* 0x000fe20007810000 */
[----:B------:R-:W5:Y:S01]  /*a170*/  S2R R102, SR_CgaCtaId ;  /* 0x0000000000667919 */ /* 0x000f620000008800 */
[----:B------:R-:W-:Y:S01]  /*a180*/  ISETP.GT.AND P2, PT, R64, 0x18, PT ;  /* 0x000000184000780c */ /* 0x000fe20003f44270 */
[----:B------:R-:W-:Y:S01]  /*a190*/  VIADD R0, R0, 0x16840 ;  /* 0x0001684000007836 */ /* 0x000fe20000000000 */
[----:B------:R-:W-:Y:S01]  /*a1a0*/  FSEL R77, R10, -INF , P1 ;  /* 0xff8000000a4d7808 */ /* 0x000fe20000800000 */
[----:B------:R-:W-:Y:S01]  /*a1b0*/  ULDC UR5, c[0x0][0x9d8] ;  /* 0x0002760000057ab9 */ /* 0x000fe20000000800 */
[----:B------:R-:W-:-:S02]  /*a1c0*/  FMNMX.FTZ R68, R9, R68, !PT ;  /* 0x0000004409447209 */ /* 0x000fc40007810000 */
[C---:B------:R-:W-:Y:S02]  /*a1d0*/  ISETP.GT.AND P1, PT, R64.reuse, 0x19, PT ;  /* 0x000000194000780c */ /* 0x040fe40003f24270 */
[----:B------:R-:W-:Y:S02]  /*a1e0*/  FSEL R11, R11, -INF , P2 ;  /* 0xff8000000b0b7808 */ /* 0x000fe40001000000 */
[----:B------:R-:W-:Y:S01]  /*a1f0*/  FMNMX.FTZ R68, R77, R68, !PT ;  /* 0x000000444d447209 */ /* 0x000fe20007810000 */
[----:B------:R-:W-:Y:S01]  /*a200*/  FFMA.FTZ R8, R35, R24, -R60 ;  /* 0x0000001823087223 */ /* 0x000fe2000001083c */
[----:B------:R-:W-:Y:S02]  /*a210*/  ISETP.GT.AND P2, PT, R64, 0x20, PT ;  /* 0x000000204000780c */ /* 0x000fe40003f44270 */
[----:B------:R-:W-:Y:S02]  /*a220*/  FSEL R35, R12, -INF , P1 ;  /* 0xff8000000c237808 */ /* 0x000fe40000800000 */
        /* <DEDUP_REMOVED lines=20> */
[----:B0-----:R-:W-:Y:S02]  /*a370*/  FSEL R43, R30, -INF , P1 ;  /* 0xff8000001e2b7808 */ /* 0x001fe40000800000 */
[----:B------:R-:W-:-:S02]  /*a380*/  FMNMX.FTZ R68, R29, R68, !PT ;  /* 0x000000441d447209 */ /* 0x000fc40007810000 */
[C---:B------:R-:W-:Y:S02]  /*a390*/  ISETP.GT.AND P1, PT, R64.reuse, 0x39, PT ;  /* 0x000000394000780c */ /* 0x040fe40003f24270 */
[----:B-1----:R-:W-:Y:S02]  /*a3a0*/  FSEL R31, R31, -INF , P2 ;  /* 0xff8000001f1f7808 */ /* 0x002fe40001000000 */
[----:B------:R-:W-:Y:S01]  /*a3b0*/  FMNMX.FTZ R68, R43, R68, !PT ;  /* 0x000000442b447209 */ /* 0x000fe20007810000 */
[----:B------:R-:W-:Y:S01]  /*a3c0*/  FFMA.FTZ R12, R41, R24, -R60 ;  /* 0x00000018290c7223 */ /* 0x000fe2000001083c */
[----:B------:R-:W-:Y:S02]  /*a3d0*/  ISETP.GT.AND P2, PT, R64, 0x40, PT ;  /* 0x000000404000780c */ /* 0x000fe40003f44270 */
[----:B--2---:R-:W-:Y:S02]  /*a3e0*/  FSEL R41, R32, -INF , P1 ;  /* 0xff80000020297808 */ /* 0x004fe40000800000 */
[----:B------:R-:W-:Y:S01]  /*a3f0*/  FMNMX.FTZ R68, R31, R68, !PT ;  /* 0x000000441f447209 */ /* 0x000fe20007810000 */
[----:B------:R-:W0:Y:S01]  /*a400*/  MUFU.TANH R40, R40 ;  /* 0x0000002800287308 */ /* 0x000e220000002400 */
[----:B------:R-:W-:-:S02]  /*a410*/  ISETP.GT.AND P1, PT, R64, 0x41, PT ;  /* 0x000000414000780c */ /* 0x000fc40003f24270 */
[----:B---3--:R-:W-:Y:S02]  /*a420*/  FSEL R33, R33, -INF , P2 ;  /* 0xff80000021217808 */ /* 0x008fe40001000000 */
[----:B------:R-:W-:Y:S01]  /*a430*/  FMNMX.FTZ R68, R41, R68, !PT ;  /* 0x0000004429447209 */ /* 0x000fe20007810000 */
[--C-:B------:R-:W-:Y:S01]  /*a440*/  FFMA.FTZ R141, R47, R24, -R60.reuse ;  /* 0x000000182f8d7223 */ /* 0x100fe2000001083c */
[----:B------:R-:W-:Y:S01]  /*a450*/  ISETP.GT.AND P2, PT, R64, 0x48, PT ;  /* 0x000000484000780c */ /* 0x000fe20003f44270 */
[----:B------:R-:W1:Y:S01]  /*a460*/  MUFU.TANH R42, R42 ;  /* 0x0000002a002a7308 */ /* 0x000e620000002400 */
[----:B----4-:R-:W-:Y:S02]  /*a470*/  FSEL R47, R34, -INF , P1 ;  /* 0xff800000222f7808 */ /* 0x010fe40000800000 */
[----:B------:R-:W-:Y:S01]  /*a480*/  FMNMX.FTZ R68, R33, R68, !PT ;  /* 0x0000004421447209 */ /* 0x000fe20007810000 */
[----:B------:R-:W-:Y:S01]  /*a490*/  FFMA.FTZ R26, R45, R24, -R60 ;  /* 0x000000182d1a7223 */ /* 0x000fe2000001083c */
[----:B------:R-:W-:-:S02]  /*a4a0*/  ISETP.GT.AND P1, PT, R64, 0x49, PT ;  /* 0x000000494000780c */ /* 0x000fc40003f24270 */
[----:B-----5:R-:W-:Y:S01]  /*a4b0*/  FSEL R45, R36, -INF , P2 ;  /* 0xff800000242d7808 */ /* 0x020fe20001000000 */
[----:B------:R-:W2:Y:S01]  /*a4c0*/  MUFU.TANH R44, R44 ;  /* 0x0000002c002c7308 */ /* 0x000ea20000002400 */
[----:B------:R-:W-:Y:S02]  /*a4d0*/  FMNMX.FTZ R68, R47, R68, !PT ;  /* 0x000000442f447209 */ /* 0x000fe40007810000 */
[----:B------:R-:W-:Y:S02]  /*a4e0*/  ISETP.GT.AND P2, PT, R64, 0x50, PT ;  /* 0x000000504000780c */ /* 0x000fe40003f44270 */
[----:B------:R-:W-:Y:S02]  /*a4f0*/  FSEL R81, R38, -INF , P1 ;  /* 0xff80000026517808 */ /* 0x000fe40000800000 */
[----:B------:R-:W-:Y:S01]  /*a500*/  FMNMX.FTZ R68, R45, R68, !PT ;  /* 0x000000442d447209 */ /* 0x000fe20007810000 */
[----:B------:R-:W3:Y:S01]  /*a510*/  MUFU.TANH R46, R46 ;  /* 0x0000002e002e7308 */ /* 0x000ee20000002400 */
[----:B------:R-:W-:Y:S01]  /*a520*/  FFMA.FTZ R143, R51, R24, -R60 ;  /* 0x00000018338f7223 */ /* 0x000fe2000001083c */
[----:B------:R-:W-:-:S02]  /*a530*/  ISETP.GT.AND P1, PT, R64, 0x51, PT ;  /* 0x000000514000780c */ /* 0x000fc40003f24270 */
[----:B0-----:R-:W-:Y:S02]  /*a540*/  FSEL R51, R40, -INF , P2 ;  /* 0xff80000028337808 */ /* 0x001fe40001000000 */
[----:B------:R-:W-:Y:S02]  /*a550*/  FMNMX.FTZ R68, R81, R68, !PT ;  /* 0x0000004451447209 */ /* 0x000fe40007810000 */
[----:B------:R-:W0:Y:S01]  /*a560*/  MUFU.TANH R48, R48 ;  /* 0x0000003000307308 */ /* 0x000e220000002400 */
[----:B------:R-:W-:Y:S01]  /*a570*/  FMUL.FTZ R65, R85, UR4 ;  /* 0x0000000455417c20 */ /* 0x000fe20008410000 */
[----:B------:R-:W-:Y:S01]  /*a580*/  ISETP.GT.AND P2, PT, R64, 0x58, PT ;  /* 0x000000584000780c */ /* 0x000fe20003f44270 */
[----:B------:R-:W-:Y:S01]  /*a590*/  FFMA.FTZ R28, R49, R24, -R60 ;  /* 0x00000018311c7223 */ /* 0x000fe2000001083c */
[----:B-1----:R-:W-:-:S04]  /*a5a0*/  FSEL R85, R42, -INF , P1 ;  /* 0xff8000002a557808 */ /* 0x002fc80000800000 */
[----:B------:R-:W1:Y:S01]  /*a5b0*/  MUFU.TANH R50, R50 ;  /* 0x0000003200327308 */ /* 0x000e620000002400 */
[----:B------:R-:W-:Y:S01]  /*a5c0*/  FMNMX.FTZ R68, R51, R68, !PT ;  /* 0x0000004433447209 */ /* 0x000fe20007810000 */
[----:B------:R-:W-:Y:S01]  /*a5d0*/  FFMA.FTZ R151, R105, R24, -R60 ;  /* 0x0000001869977223 */ /* 0x000fe2000001083c */
[----:B------:R-:W-:-:S05]  /*a5e0*/  ISETP.GT.AND P1, PT, R64, 0x59, PT ;  /* 0x000000594000780c */ /* 0x000fca0003f24270 */
[----:B------:R-:W4:Y:S01]  /*a5f0*/  MUFU.TANH R52, R52 ;  /* 0x0000003400347308 */ /* 0x000f220000002400 */
[----:B--2---:R-:W-:Y:S01]  /*a600*/  FSEL R49, R44, -INF , P2 ;  /* 0xff8000002c317808 */ /* 0x004fe20001000000 */
[----:B------:R-:W-:Y:S01]  /*a610*/  FFMA.FTZ R137, R55, R24, -R60 ;  /* 0x0000001837897223 */ /* 0x000fe2000001083c */
[----:B------:R-:W-:-:S05]  /*a620*/  FMNMX.FTZ R68, R85, R68, !PT ;  /* 0x0000004455447209 */ /* 0x000fca0007810000 */
[----:B------:R-:W2:Y:S01]  /*a630*/  MUFU.TANH R54, R54 ;  /* 0x0000003600367308 */ /* 0x000ea20000002400 */
[----:B------:R-:W-:Y:S01]  /*a640*/  ISETP.GT.AND P2, PT, R64, 0x60, PT ;  /* 0x000000604000780c */ /* 0x000fe20003f44270 */
[----:B------:R-:W-:Y:S01]  /*a650*/  FFMA.FTZ R66, R107, R24, -R60 ;  /* 0x000000186b427223 */ /* 0x000fe2000001083c */
[----:B---3--:R-:W-:-:S05]  /*a660*/  FSEL R105, R46, -INF , P1 ;  /* 0xff8000002e697808 */ /* 0x008fca0000800000 */
[----:B------:R-:W3:Y:S01]  /*a670*/  MUFU.TANH R56, R56 ;  /* 0x0000003800387308 */ /* 0x000ee20000002400 */
[----:B------:R-:W-:-:S07]  /*a680*/  FMNMX.FTZ R68, R49, R68, !PT ;  /* 0x0000004431447209 */ /* 0x000fce0007810000 */
[----:B------:R-:W5:Y:S01]  /*a690*/  MUFU.TANH R58, R58 ;  /* 0x0000003a003a7308 */ /* 0x000f620000002400 */
[----:B------:R-:W-:-:S07]  /*a6a0*/  ISETP.GT.AND P1, PT, R64, 0x61, PT ;  /* 0x000000614000780c */ /* 0x000fce0003f24270 */
[----:B------:R-:W5:Y:S01]  /*a6b0*/  MUFU.TANH R62, R62 ;  /* 0x0000003e003e7308 */ /* 0x000f620000002400 */
[----:B0-----:R-:W-:Y:S01]  /*a6c0*/  FSEL R55, R48, -INF , P2 ;  /* 0xff80000030377808 */ /* 0x001fe20001000000 */
[--C-:B------:R-:W-:Y:S01]  /*a6d0*/  FFMA.FTZ R139, R57, R24, -R60.reuse ;  /* 0x00000018398b7223 */ /* 0x100fe2000001083c */
[----:B------:R-:W-:Y:S01]  /*a6e0*/  FMNMX.FTZ R68, R105, R68, !PT ;  /* 0x0000004469447209 */ /* 0x000fe20007810000 */
[-CC-:B------:R-:W-:Y:S01]  /*a6f0*/  FFMA.FTZ R149, R111, R24.reuse, -R60.reuse ;  /* 0x000000186f957223 */ /* 0x180fe2000001083c */
[----:B------:R-:W-:Y:S01]  /*a700*/  ISETP.GT.AND P2, PT, R64, 0x68, PT ;  /* 0x000000684000780c */ /* 0x000fe20003f44270 */
[--C-:B------:R-:W-:Y:S01]  /*a710*/  FFMA.FTZ R30, R63, R24, -R60.reuse ;  /* 0x000000183f1e7223 */ /* 0x100fe2000001083c */
[----:B-1----:R-:W-:Y:S01]  /*a720*/  FSEL R107, R50, -INF , P1 ;  /* 0xff800000326b7808 */ /* 0x002fe20000800000 */
[----:B------:R-:W-:Y:S01]  /*a730*/  MUFU.EX2 R8, R8 ;  /* 0x0000000800087308 */ /* 0x000fe20000000800 */
[----:B------:R-:W-:Y:S01]  /*a740*/  FMNMX.FTZ R68, R55, R68, !PT ;  /* 0x0000004437447209 */ /* 0x000fe20007810000 */
[----:B------:R-:W-:Y:S01]  /*a750*/  FFMA.FTZ R44, R53, R24, -R60 ;  /* 0x00000018352c7223 */ /* 0x000fe2000001083c */
[----:B------:R-:W-:-:S02]  /*a760*/  ISETP.GT.AND P1, PT, R64, 0x69, PT ;  /* 0x000000694000780c */ /* 0x000fc40003f24270 */
[----:B------:R-:W-:-:S03]  /*a770*/  PRMT R0, R102, 0x654, R0 ;  /* 0x0000065466007816 */ /* 0x000fc60000000000 */
[----:B------:R-:W-:Y:S01]  /*a780*/  MUFU.EX2 R145, R145 ;  /* 0x0000009100917308 */ /* 0x000fe20000000800 */
[----:B----4-:R-:W-:-:S07]  /*a790*/  FSEL R53, R52, -INF , P2 ;  /* 0xff80000034357808 */ /* 0x010fce0001000000 */
[----:B------:R-:W-:Y:S01]  /*a7a0*/  MUFU.EX2 R10, R10 ;  /* 0x0000000a000a7308 */ /* 0x000fe20000000800 */
[----:B------:R-:W-:-:S07]  /*a7b0*/  FMNMX.FTZ R68, R107, R68, !PT ;  /* 0x000000446b447209 */ /* 0x000fce0007810000 */
[----:B------:R-:W-:Y:S01]  /*a7c0*/  MUFU.EX2 R147, R147 ;  /* 0x0000009300937308 */ /* 0x000fe20000000800 */
[----:B------:R-:W-:-:S07]  /*a7d0*/  ISETP.GT.AND P2, PT, R64, 0x70, PT ;  /* 0x000000704000780c */ /* 0x000fce0003f44270 */
[----:B------:R-:W-:Y:S01]  /*a7e0*/  MUFU.EX2 R12, R12 ;  /* 0x0000000c000c7308 */ /* 0x000fe20000000800 */
[----:B--2---:R-:W-:-:S07]  /*a7f0*/  FSEL R109, R54, -INF , P1 ;  /* 0xff800000366d7808 */ /* 0x004fce0000800000 */
[----:B------:R-:W-:Y:S01]  /*a800*/  MUFU.EX2 R141, R141 ;  /* 0x0000008d008d7308 */ /* 0x000fe20000000800 */
[----:B------:R-:W-:-:S07]  /*a810*/  FMNMX.FTZ R68, R53, R68, !PT ;  /* 0x0000004435447209 */ /* 0x000fce0007810000 */
[----:B------:R-:W-:Y:S01]  /*a820*/  MUFU.EX2 R26, R26 ;  /* 0x0000001a001a7308 */ /* 0x000fe20000000800 */
[----:B------:R-:W-:-:S07]  /*a830*/  ISETP.GT.AND P1, PT, R64, 0x71, PT ;  /* 0x000000714000780c */ /* 0x000fce0003f24270 */
[----:B------:R-:W-:Y:S01]  /*a840*/  MUFU.EX2 R143, R143 ;  /* 0x0000008f008f7308 */ /* 0x000fe20000000800 */
[----:B---3--:R-:W-:Y:S01]  /*a850*/  FSEL R57, R56, -INF , P2 ;  /* 0xff80000038397808 */ /* 0x008fe20001000000 */
[--C-:B------:R-:W-:Y:S01]  /*a860*/  FFMA.FTZ R133, R67, R24, -R60.reuse ;  /* 0x0000001843857223 */ /* 0x100fe2000001083c */
[----:B------:R-:W-:Y:S01]  /*a870*/  FMNMX.FTZ R68, R109, R68, !PT ;  /* 0x000000446d447209 */ /* 0x000fe20007810000 */
[-CC-:B------:R-:W-:Y:S01]  /*a880*/  FFMA.FTZ R135, R71, R24.reuse, -R60.reuse ;  /* 0x0000001847877223 */ /* 0x180fe2000001083c */
[-CC-:B------:R-:W-:Y:S01]  /*a890*/  FFMA.FTZ R40, R75, R24.reuse, -R60.reuse ;  /* 0x000000184b287223 */ /* 0x180fe2000001083c */
[-CC-:B------:R-:W-:Y:S01]  /*a8a0*/  FFMA.FTZ R129, R79, R24.reuse, -R60.reuse ;  /* 0x000000184f817223 */ /* 0x180fe2000001083c */
[-CC-:B------:R-:W-:Y:S01]  /*a8b0*/  FFMA.FTZ R32, R89, R24.reuse, -R60.reuse ;  /* 0x0000001859207223 */ /* 0x180fe2000001083c */
[----:B------:R-:W0:Y:S01]  /*a8c0*/  MUFU.TANH R65, R65 ;  /* 0x0000004100417308 */ /* 0x000e220000002400 */
[----:B------:R-:W-:Y:S01]  /*a8d0*/  ISETP.GT.AND P2, PT, R64, 0x78, PT ;  /* 0x000000784000780c */ /* 0x000fe20003f44270 */
[--C-:B------:R-:W-:Y:S01]  /*a8e0*/  FFMA.FTZ R46, R59, R24, -R60.reuse ;  /* 0x000000183b2e7223 */ /* 0x100fe2000001083c */
[----:B-----5:R-:W-:Y:S01]  /*a8f0*/  FSEL R111, R58, -INF , P1 ;  /* 0xff8000003a6f7808 */ /* 0x020fe20000800000 */
[----:B------:R-:W1:Y:S01]  /*a900*/  @P4 LDC R50, c[0x0][0x450] ;  /* 0x00011400ff324b82 */ /* 0x000e620000000800 */
[----:B------:R-:W-:Y:S01]  /*a910*/  FMNMX.FTZ R68, R57, R68, !PT ;  /* 0x0000004439447209 */ /* 0x000fe20007810000 */
[-CC-:B------:R-:W-:Y:S01]  /*a920*/  FFMA.FTZ R131, R83, R24.reuse, -R60.reuse ;  /* 0x0000001853837223 */ /* 0x180fe2000001083c */
[----:B------:R-:W-:Y:S01]  /*a930*/  ISETP.GT.AND P1, PT, R64, 0x79, PT ;  /* 0x000000794000780c */ /* 0x000fe20003f24270 */
[-CC-:B------:R-:W-:Y:S01]  /*a940*/  FFMA.FTZ R34, R91, R24.reuse, -R60.reuse ;  /* 0x000000185b227223 */ /* 0x180fe2000001083c */
[----:B------:R-:W-:Y:S01]  /*a950*/  FSEL R59, R62, -INF , P2 ;  /* 0xff8000003e3b7808 */ /* 0x000fe20001000000 */
[--C-:B------:R-:W-:Y:S01]  /*a960*/  FFMA.FTZ R125, R93, R24, -R60.reuse ;  /* 0x000000185d7d7223 */ /* 0x100fe2000001083c */
[----:B------:R-:W-:Y:S01]  /*a970*/  FMNMX.FTZ R68, R111, R68, !PT ;  /* 0x000000446f447209 */ /* 0x000fe20007810000 */
[----:B------:R-:W-:Y:S01]  /*a980*/  MUFU.EX2 R149, R149 ;  /* 0x0000009500957308 */ /* 0x000fe20000000800 */
[----:B------:R2:W-:Y:S01]  /*a990*/  SYNCS.ARRIVE.TRANS64.RED.A1T0 RZ, [R0+URZ], RZ ;  /* 0x000000ff00ff79a7 */ /* 0x0005e2000810043f */
[--C-:B------:R-:W-:Y:S01]  /*a9a0*/  FFMA.FTZ R36, R95, R24, -R60.reuse ;  /* 0x000000185f247223 */ /* 0x100fe2000001083c */
[----:B------:R-:W-:Y:S01]  /*a9b0*/  FMNMX.FTZ R68, R59, R68, !PT ;  /* 0x000000443b447209 */ /* 0x000fe20007810000 */
[-CC-:B------:R-:W-:Y:S01]  /*a9c0*/  FFMA.FTZ R127, R87, R24.reuse, -R60.reuse ;  /* 0x00000018577f7223 */ /* 0x180fe2000001083c */
[----:B0-----:R-:W-:Y:S01]  /*a9d0*/  FSEL R65, R65, -INF , P1 ;  /* 0xff80000041417808 */ /* 0x001fe20000800000 */
[-CC-:B------:R-:W-:Y:S01]  /*a9e0*/  FFMA.FTZ R38, R97, R24.reuse, -R60.reuse ;  /* 0x0000001861267223 */ /* 0x180fe2000001083c */
[-CC-:B------:R-:W-:Y:S01]  /*a9f0*/  FFMA.FTZ R121, R99, R24.reuse, -R60.reuse ;  /* 0x0000001863797223 */ /* 0x180fe2000001083c */
[----:B------:R-:W-:Y:S01]  /*aa00*/  FFMA.FTZ R123, R103, R24, -R60 ;  /* 0x00000018677b7223 */ /* 0x000fe2000001083c */
[----:B------:R-:W-:Y:S01]  /*aa10*/  FMNMX.FTZ R68, R65, R68, !PT ;  /* 0x0000004441447209 */ /* 0x000fe20007810000 */
[----:B------:R-:W-:-:S04]  /*aa20*/  ULDC UR4, c[0x0][0x9d8] ;  /* 0x0002760000047ab9 */ /* 0x000fc80000000800 */
[----:B------:R-:W0:Y:S02]  /*aa30*/  SHFL.BFLY PT, R7, R68, 0x2, 0x1f ;  /* 0x0c401f0044077f89 */ /* 0x000e2400000e0000 */
[----:B0-----:R-:W-:-:S05]  /*aa40*/  FMNMX.FTZ R42, R68, R7, !PT ;  /* 0x00000007442a7209 */ /* 0x001fca0007810000 */
[----:B------:R-:W0:Y:S02]  /*aa50*/  SHFL.BFLY PT, R7, R42, 0x1, 0x1f ;  /* 0x0c201f002a077f89 */ /* 0x000e2400000e0000 */
[----:B0-----:R-:W-:-:S04]  /*aa60*/  FMNMX.FTZ R7, R42, R7, !PT ;  /* 0x000000072a077209 */ /* 0x001fc80007810000 */
[C---:B------:R-:W-:Y:S01]  /*aa70*/  FSETP.NEU.FTZ.AND P1, PT, R7.reuse, -INF , PT ;  /* 0xff8000000700780b */ /* 0x040fe20003f3d000 */
[----:B------:R-:W-:-:S05]  /*aa80*/  FMUL.FTZ R48, R7, R24 ;  /* 0x0000001807307220 */ /* 0x000fca0000410000 */
[----:B------:R-:W-:-:S05]  /*aa90*/  FSEL R48, R48, RZ, P1 ;  /* 0x000000ff30307208 */ /* 0x000fca0000800000 */
[-CC-:B------:R-:W-:Y:S01]  /*aaa0*/  FFMA.FTZ R140, R13, R24.reuse, -R48.reuse ;  /* 0x000000180d8c7223 */ /* 0x180fe20000010830 */
[-CC-:B------:R-:W-:Y:S02]  /*aab0*/  FFMA.FTZ R13, R39, R24.reuse, -R48.reuse ;  /* 0x00000018270d7223 */ /* 0x180fe40000010830 */
[----:B------:R-:W0:Y:S01]  /*aac0*/  @P4 LDC R39, c[0x0][0x44c] ;  /* 0x00011300ff274b82 */ /* 0x000e220000000800 */
[-CC-:B------:R-:W-:Y:S01]  /*aad0*/  FFMA.FTZ R148, R3, R24.reuse, -R48.reuse ;  /* 0x0000001803947223 */ /* 0x180fe20000010830 */
[-CC-:B------:R-:W-:Y:S01]  /*aae0*/  FFMA.FTZ R3, R6, R24.reuse, -R48.reuse ;  /* 0x0000001806037223 */ /* 0x180fe20000010830 */
[-CC-:B------:R-:W-:Y:S01]  /*aaf0*/  FFMA.FTZ R150, R69, R24.reuse, -R48.reuse ;  /* 0x0000001845967223 */ /* 0x180fe20000010830 */
[----:B------:R-:W-:Y:S01]  /*ab00*/  MUFU.EX2 R66, R66 ;  /* 0x0000004200427308 */ /* 0x000fe20000000800 */
[-CC-:B------:R-:W-:Y:S01]  /*ab10*/  FFMA.FTZ R63, R73, R24.reuse, -R48.reuse ;  /* 0x00000018493f7223 */ /* 0x180fe20000010830 */
[----:B------:R-:W-:-:S06]  /*ab20*/  FFMA.FTZ R144, R9, R24, -R48 ;  /* 0x0000001809907223 */ /* 0x000fcc0000010830 */
[----:B------:R-:W-:Y:S08]  /*ab30*/  MUFU.EX2 R148, R148 ;  /* 0x0000009400947308 */ /* 0x000ff00000000800 */
[----:B------:R-:W3:Y:S01]  /*ab40*/  MUFU.EX2 R3, R3 ;  /* 0x0000000300037308 */ /* 0x000ee20000000800 */
[----:B------:R-:W-:-:S07]  /*ab50*/  FFMA.FTZ R9, R77, R24, -R48 ;  /* 0x000000184d097223 */ /* 0x000fce0000010830 */
[----:B------:R-:W4:Y:S08]  /*ab60*/  MUFU.EX2 R150, R150 ;  /* 0x0000009600967308 */ /* 0x000f300000000800 */
[----:B------:R-:W5:Y:S01]  /*ab70*/  MUFU.EX2 R151, R151 ;  /* 0x0000009700977308 */ /* 0x000f620000000800 */
[----:B------:R-:W-:-:S07]  /*ab80*/  FFMA.FTZ R146, R11, R24, -R48 ;  /* 0x000000180b927223 */ /* 0x000fce0000010830 */
[----:B------:R-:W5:Y:S01]  /*ab90*/  MUFU.EX2 R63, R63 ;  /* 0x0000003f003f7308 */ /* 0x000f620000000800 */
[----:B------:R-:W-:Y:S01]  /*aba0*/  FFMA.FTZ R142, R27, R24, -R48 ;  /* 0x000000181b8e7223 */ /* 0x000fe20000010830 */
[----:B0-----:R-:W-:-:S04]  /*abb0*/  @P4 IMAD.HI.U32 R39, R100, R39, RZ ;  /* 0x0000002764274227 */ /* 0x001fc800078e00ff */
[-C--:B------:R-:W-:Y:S02]  /*abc0*/  FFMA.FTZ R27, R37, R24.reuse, -R48 ;  /* 0x00000018251b7223 */ /* 0x080fe40000010830 */
[----:B------:R-:W0:Y:S01]  /*abd0*/  MUFU.EX2 R144, R144 ;  /* 0x0000009000907308 */ /* 0x000e220000000800 */
[----:B---3--:R-:W-:Y:S01]  /*abe0*/  FADD.FTZ R37, R148, R3 ;  /* 0x0000000394257221 */ /* 0x008fe20000010000 */
[----:B--2---:R-:W-:Y:S01]  /*abf0*/  FADD.FTZ R0, R149, R66 ;  /* 0x0000004295007221 */ /* 0x004fe20000010000 */
[----:B------:R-:W-:Y:S01]  /*ac00*/  FFMA.FTZ R11, R35, R24, -R48 ;  /* 0x00000018230b7223 */ /* 0x000fe20000010830 */
[----:B------:R-:W-:-:S04]  /*ac10*/  IMAD.MOV.U32 R6, RZ, RZ, R100 ;  /* 0x000000ffff067224 */ /* 0x000fc800078e0064 */
[----:B------:R-:W2:Y:S01]  /*ac20*/  MUFU.EX2 R9, R9 ;  /* 0x0000000900097308 */ /* 0x000ea20000000800 */
[----:B-1----:R-:W-:Y:S01]  /*ac30*/  @P4 SHF.R.U32.HI R6, RZ, R50, R39 ;  /* 0x00000032ff064219 */ /* 0x002fe20000011627 */
[----:B----4-:R-:W-:Y:S01]  /*ac40*/  FADD.FTZ R50, R150, R37 ;  /* 0x0000002596327221 */ /* 0x010fe20000010000 */
[----:B-----5:R-:W-:-:S05]  /*ac50*/  FADD.FTZ R37, R151, R0 ;  /* 0x0000000097257221 */ /* 0x020fca0000010000 */
[----:B------:R-:W1:Y:S01]  /*ac60*/  MUFU.EX2 R146, R146 ;  /* 0x0000009200927308 */ /* 0x000e620000000800 */
[----:B------:R-:W-:Y:S01]  /*ac70*/  FADD.FTZ R39, R63, R50 ;  /* 0x000000323f277221 */ /* 0x000fe20000010000 */
[----:B------:R-:W-:Y:S01]  /*ac80*/  FADD.FTZ R0, R8, R37 ;  /* 0x0000002508007221 */ /* 0x000fe20000010000 */
[-CC-:B------:R-:W-:Y:S01]  /*ac90*/  FFMA.FTZ R138, R31, R24.reuse, -R48.reuse ;  /* 0x000000181f8a7223 */ /* 0x180fe20000010830 */
[----:B------:R-:W-:-:S04]  /*aca0*/  FFMA.FTZ R31, R41, R24, -R48 ;  /* 0x00000018291f7223 */ /* 0x000fc80000010830 */
[----:B------:R-:W3:Y:S01]  /*acb0*/  MUFU.EX2 R11, R11 ;  /* 0x0000000b000b7308 */ /* 0x000ee20000000800 */
[----:B0-----:R-:W-:Y:S01]  /*acc0*/  FADD.FTZ R50, R144, R39 ;  /* 0x0000002790327221 */ /* 0x001fe20000010000 */
[----:B------:R-:W-:Y:S01]  /*acd0*/  FADD.FTZ R41, R145, R0 ;  /* 0x0000000091297221 */ /* 0x000fe20000010000 */
[-CC-:B------:R-:W-:Y:S01]  /*ace0*/  FFMA.FTZ R136, R29, R24.reuse, -R48.reuse ;  /* 0x000000181d887223 */ /* 0x180fe20000010830 */
[----:B------:R-:W-:-:S04]  /*acf0*/  FFMA.FTZ R29, R43, R24, -R48 ;  /* 0x000000182b1d7223 */ /* 0x000fc80000010830 */
[----:B------:R-:W0:Y:S01]  /*ad00*/  MUFU.EX2 R140, R140 ;  /* 0x0000008c008c7308 */ /* 0x000e220000000800 */
[----:B--2---:R-:W-:Y:S01]  /*ad10*/  FADD.FTZ R43, R9, R50 ;  /* 0x00000032092b7221 */ /* 0x004fe20000010000 */
[----:B------:R-:W-:-:S06]  /*ad20*/  FADD.FTZ R0, R10, R41 ;  /* 0x000000290a007221 */ /* 0x000fcc0000010000 */
[----:B------:R-:W2:Y:S01]  /*ad30*/  MUFU.EX2 R13, R13 ;  /* 0x0000000d000d7308 */ /* 0x000ea20000000800 */
[----:B-1----:R-:W-:Y:S01]  /*ad40*/  FADD.FTZ R50, R146, R43 ;  /* 0x0000002b92327221 */ /* 0x002fe20000010000 */
[----:B------:R-:W-:Y:S01]  /*ad50*/  FADD.FTZ R43, R147, R0 ;  /* 0x00000000932b7221 */ /* 0x000fe20000010000 */
[----:B------:R-:W-:-:S05]  /*ad60*/  FFMA.FTZ R134, R45, R24, -R48 ;  /* 0x000000182d867223 */ /* 0x000fca0000010830 */
[----:B------:R-:W1:Y:S01]  /*ad70*/  MUFU.EX2 R142, R142 ;  /* 0x0000008e008e7308 */ /* 0x000e620000000800 */
[----:B---3--:R-:W-:Y:S01]  /*ad80*/  FADD.FTZ R45, R11, R50 ;  /* 0x000000320b2d7221 */ /* 0x008fe20000010000 */
[----:B------:R-:W-:-:S06]  /*ad90*/  FADD.FTZ R0, R12, R43 ;  /* 0x0000002b0c007221 */ /* 0x000fcc0000010000 */
[----:B------:R-:W-:Y:S01]  /*ada0*/  MUFU.EX2 R28, R28 ;  /* 0x0000001c001c7308 */ /* 0x000fe20000000800 */
[----:B0-----:R-:W-:Y:S01]  /*adb0*/  FADD.FTZ R50, R140, R45 ;  /* 0x0000002d8c327221 */ /* 0x001fe20000010000 */
[----:B------:R-:W-:-:S06]  /*adc0*/  FADD.FTZ R43, R141, R0 ;  /* 0x000000008d2b7221 */ /* 0x000fcc0000010000 */
[----:B------:R-:W0:Y:S01]  /*add0*/  MUFU.EX2 R27, R27 ;  /* 0x0000001b001b7308 */ /* 0x000e220000000800 */
[----:B--2---:R-:W-:Y:S01]  /*ade0*/  FADD.FTZ R45, R13, R50 ;  /* 0x000000320d2d7221 */ /* 0x004fe20000010000 */
[----:B------:R-:W-:-:S06]  /*adf0*/  FADD.FTZ R0, R26, R43 ;  /* 0x0000002b1a007221 */ /* 0x000fcc0000010000 */
[----:B------:R-:W-:Y:S08]  /*ae00*/  MUFU.EX2 R137, R137 ;  /* 0x0000008900897308 */ /* 0x000ff00000000800 */
[----:B------:R-:W2:Y:S01]  /*ae10*/  MUFU.EX2 R136, R136 ;  /* 0x0000008800887308 */ /* 0x000ea20000000800 */
[----:B-1----:R-:W-:Y:S01]  /*ae20*/  FADD.FTZ R50, R142, R45 ;  /* 0x0000002d8e327221 */ /* 0x002fe20000010000 */
[----:B------:R-:W-:-:S06]  /*ae30*/  FADD.FTZ R43, R143, R0 ;  /* 0x000000008f2b7221 */ /* 0x000fcc0000010000 */
[----:B------:R-:W-:Y:S01]  /*ae40*/  MUFU.EX2 R44, R44 ;  /* 0x0000002c002c7308 */ /* 0x000fe20000000800 */
[----:B------:R-:W-:-:S07]  /*ae50*/  FFMA.FTZ R132, R33, R24, -R48 ;  /* 0x0000001821847223 */ /* 0x000fce0000010830 */
[----:B------:R-:W1:Y:S01]  /*ae60*/  MUFU.EX2 R29, R29 ;  /* 0x0000001d001d7308 */ /* 0x000e620000000800 */
[----:B0-----:R-:W-:Y:S01]  /*ae70*/  FADD.FTZ R45, R27, R50 ;  /* 0x000000321b2d7221 */ /* 0x001fe20000010000 */
[----:B------:R-:W-:-:S06]  /*ae80*/  FADD.FTZ R0, R28, R43 ;  /* 0x0000002b1c007221 */ /* 0x000fcc0000010000 */
[----:B------:R-:W-:Y:S01]  /*ae90*/  MUFU.EX2 R139, R139 ;  /* 0x0000008b008b7308 */ /* 0x000fe20000000800 */
[----:B------:R-:W-:-:S07]  /*aea0*/  FFMA.FTZ R33, R47, R24, -R48 ;  /* 0x000000182f217223 */ /* 0x000fce0000010830 */
        /* <DEDUP_REMOVED lines=10> */
[----:B------:R-:W-:Y:S01]  /*af50*/  F2FP.F16.F32.PACK_AB R151, R8, R151 ;  /* 0x000000970897723e */ /* 0x000fe200000000ff */
[----:B0-----:R-:W-:Y:S01]  /*af60*/  FADD.FTZ R8, R138, R45 ;  /* 0x0000002d8a087221 */ /* 0x001fe20000010000 */
[----:B------:R-:W-:-:S05]  /*af70*/  FADD.FTZ R43, R139, R0 ;  /* 0x000000008b2b7221 */ /* 0x000fca0000010000 */
[----:B------:R-:W-:Y:S01]  /*af80*/  MUFU.EX2 R30, R30 ;  /* 0x0000001e001e7308 */ /* 0x000fe20000000800 */
[----:B------:R-:W-:-:S07]  /*af90*/  FFMA.FTZ R128, R51, R24, -R48 ;  /* 0x0000001833807223 */ /* 0x000fce0000010830 */
[----:B------:R-:W0:Y:S01]  /*afa0*/  MUFU.EX2 R33, R33 ;  /* 0x0000002100217308 */ /* 0x000e220000000800 */
[----:B--2---:R-:W-:Y:S01]  /*afb0*/  FADD.FTZ R45, R31, R8 ;  /* 0x000000081f2d7221 */ /* 0x004fe20000010000 */
[----:B------:R-:W-:-:S06]  /*afc0*/  FADD.FTZ R0, R46, R43 ;  /* 0x0000002b2e007221 */ /* 0x000fcc0000010000 */
[----:B------:R-:W-:Y:S01]  /*afd0*/  MUFU.EX2 R135, R135 ;  /* 0x0000008700877308 */ /* 0x000fe20000000800 */
[----:B------:R-:W-:-:S07]  /*afe0*/  FFMA.FTZ R37, R85, R24, -R48 ;  /* 0x0000001855257223 */ /* 0x000fce0000010830 */
        /* <DEDUP_REMOVED lines=11> */
[----:B------:R-:W-:Y:S01]  /*b0a0*/  F2FP.F16.F32.PACK_AB R148, R3, R148 ;  /* 0x000000940394723e */ /* 0x000fe200000000ff */
[----:B--2---:R-:W-:Y:S01]  /*b0b0*/  FADD.FTZ R8, R134, R45 ;  /* 0x0000002d86087221 */ /* 0x004fe20000010000 */
[----:B------:R-:W-:-:S05]  /*b0c0*/  FADD.FTZ R3, R135, R0 ;  /* 0x0000000087037221 */ /* 0x000fca0000010000 */
[----:B------:R-:W-:Y:S01]  /*b0d0*/  MUFU.EX2 R32, R32 ;  /* 0x0000002000207308 */ /* 0x000fe20000000800 */
[----:B------:R-:W-:-:S07]  /*b0e0*/  FFMA.FTZ R124, R55, R24, -R48 ;  /* 0x00000018377c7223 */ /* 0x000fce0000010830 */
[----:B------:R-:W2:Y:S01]  /*b0f0*/  MUFU.EX2 R37, R37 ;  /* 0x0000002500257308 */ /* 0x000ea20000000800 */
[----:B------:R-:W-:Y:S01]  /*b100*/  F2FP.F16.F32.PACK_AB R144, R9, R144 ;  /* 0x000000900990723e */ /* 0x000fe200000000ff */
[----:B-1----:R-:W-:Y:S01]  /*b110*/  FADD.FTZ R9, R35, R8 ;  /* 0x0000000823097221 */ /* 0x002fe20000010000 */
[----:B------:R-:W-:-:S05]  /*b120*/  FADD.FTZ R0, R40, R3 ;  /* 0x0000000328007221 */ /* 0x000fca0000010000 */
        /* <DEDUP_REMOVED lines=8> */
[----:B------:R-:W-:Y:S01]  /*b1b0*/  IADD3 R6, R6, R96, -R98 ;  /* 0x0000006006067210 */ /* 0x000fe20007ffe862 */
[----:B--2---:R-:W-:Y:S01]  /*b1c0*/  FADD.FTZ R9, R37, R8 ;  /* 0x0000000825097221 */ /* 0x004fe20000010000 */
[----:B------:R-:W-:-:S05]  /*b1d0*/  FADD.FTZ R0, R32, R3 ;  /* 0x0000000320007221 */ /* 0x000fca0000010000 */
[----:B------:R-:W-:Y:S08]  /*b1e0*/  MUFU.EX2 R125, R125 ;  /* 0x0000007d007d7308 */ /* 0x000ff00000000800 */
[----:B------:R-:W2:Y:S01]  /*b1f0*/  MUFU.EX2 R124, R124 ;  /* 0x0000007c007c7308 */ /* 0x000ea20000000800 */
[----:B------:R-:W-:Y:S01]  /*b200*/  FFMA.FTZ R109, R109, R24, -R48 ;  /* 0x000000186d6d7223 */ /* 0x000fe20000010830 */
[----:B------:R-:W-:Y:S01]  /*b210*/  SHF.R.S32.HI R47, RZ, 0x1f, R6 ;  /* 0x0000001fff2f7819 */ /* 0x000fe20000011406 */
[----:B-1----:R-:W-:-:S05]  /*b220*/  FADD.FTZ R8, R130, R9 ;  /* 0x0000000982087221 */ /* 0x002fca0000010000 */
[----:B------:R-:W-:Y:S01]  /*b230*/  MUFU.EX2 R36, R36 ;  /* 0x0000002400247308 */ /* 0x000fe20000000800 */
[----:B------:R-:W-:Y:S01]  /*b240*/  FADD.FTZ R3, R131, R0 ;  /* 0x0000000083037221 */ /* 0x000fe20000010000 */
[----:B------:R-:W-:-:S06]  /*b250*/  FFMA.FTZ R57, R57, R24, -R48 ;  /* 0x0000001839397223 */ /* 0x000fcc0000010830 */
[----:B------:R-:W1:Y:S01]  /*b260*/  MUFU.EX2 R41, R41 ;  /* 0x0000002900297308 */ /* 0x000e620000000800 */
[----:B------:R-:W-:Y:S01]  /*b270*/  LEA.HI R6, R47, R6, RZ, 0x7 ;  /* 0x000000062f067211 */ /* 0x000fe200078f38ff */
[----:B0-----:R-:W-:Y:S01]  /*b280*/  FADD.FTZ R9, R39, R8 ;  /* 0x0000000827097221 */ /* 0x001fe20000010000 */
[----:B------:R-:W-:-:S05]  /*b290*/  FADD.FTZ R0, R34, R3 ;  /* 0x0000000322007221 */ /* 0x000fca0000010000 */
[----:B------:R-:W-:Y:S01]  /*b2a0*/  MUFU.EX2 R127, R127 ;  /* 0x0000007f007f7308 */ /* 0x000fe20000000800 */
[----:B------:R-:W-:-:S07]  /*b2b0*/  FFMA.FTZ R42, R101, R24, -R60 ;  /* 0x00000018652a7223 */ /* 0x000fce000001083c */
[----:B------:R-:W0:Y:S01]  /*b2c0*/  MUFU.EX2 R53, R53 ;  /* 0x0000003500357308 */ /* 0x000e220000000800 */
[----:B------:R-:W-:Y:S01]  /*b2d0*/  FFMA.FTZ R111, R111, R24, -R48 ;  /* 0x000000186f6f7223 */ /* 0x000fe20000010830 */
[----:B------:R-:W-:Y:S01]  /*b2e0*/  SHF.R.S32.HI R6, RZ, 0x7, R6 ;  /* 0x00000007ff067819 */ /* 0x000fe20000011406 */
[----:B--2---:R-:W-:-:S05]  /*b2f0*/  FADD.FTZ R8, R124, R9 ;  /* 0x000000097c087221 */ /* 0x004fca0000010000 */
[----:B------:R-:W-:Y:S01]  /*b300*/  MUFU.EX2 R38, R38 ;  /* 0x0000002600267308 */ /* 0x000fe20000000800 */
[----:B------:R-:W-:Y:S01]  /*b310*/  FADD.FTZ R3, R125, R0 ;  /* 0x000000007d037221 */ /* 0x000fe20000010000 */
[----:B------:R-:W-:-:S06]  /*b320*/  FFMA.FTZ R59, R59, R24, -R48 ;  /* 0x000000183b3b7223 */ /* 0x000fcc0000010830 */
[----:B------:R-:W2:Y:S01]  /*b330*/  MUFU.EX2 R126, R109 ;  /* 0x0000006d007e7308 */ /* 0x000ea20000000800 */
[----:B------:R-:W-:Y:S01]  /*b340*/  VIMNMX R51, RZ, R6, !PT ;  /* 0x00000006ff337248 */ /* 0x000fe20007fe0100 */
[----:B-1----:R-:W-:Y:S01]  /*b350*/  FADD.FTZ R8, R41, R8 ;  /* 0x0000000829087221 */ /* 0x002fe20000010000 */
[----:B------:R-:W-:-:S05]  /*b360*/  FADD.FTZ R0, R36, R3 ;  /* 0x0000000324007221 */ /* 0x000fca0000010000 */
[----:B------:R-:W-:Y:S01]  /*b370*/  MUFU.EX2 R121, R121 ;  /* 0x0000007900797308 */ /* 0x000fe20000000800 */
[-C--:B------:R-:W-:Y:S01]  /*b380*/  FFMA.FTZ R60, R61, R24.reuse, -R60 ;  /* 0x000000183d3c7223 */ /* 0x080fe2000001083c */
[----:B------:R-:W-:-:S06]  /*b390*/  FFMA.FTZ R48, R65, R24, -R48 ;  /* 0x0000001841307223 */ /* 0x000fcc0000010830 */
[----:B------:R-:W1:Y:S01]  /*b3a0*/  MUFU.EX2 R57, R57 ;  /* 0x0000003900397308 */ /* 0x000e620000000800 */
[----:B------:R-:W-:Y:S01]  /*b3b0*/  F2FP.F16.F32.PACK_AB R147, R12, R147 ;  /* 0x000000930c93723e */ /* 0x000fe200000000ff */
[----:B0-----:R-:W-:Y:S01]  /*b3c0*/  FADD.FTZ R3, R53, R8 ;  /* 0x0000000835037221 */ /* 0x001fe20000010000 */
[----:B------:R-:W-:-:S05]  /*b3d0*/  FADD.FTZ R9, R127, R0 ;  /* 0x000000007f097221 */ /* 0x000fca0000010000 */
[----:B------:R-:W-:Y:S01]  /*b3e0*/  MUFU.EX2 R42, R42 ;  /* 0x0000002a002a7308 */ /* 0x000fe20000000800 */
[----:B------:R-:W-:Y:S01]  /*b3f0*/  VIADD R12, R88, 0xfffffffe ;  /* 0xfffffffe580c7836 */ /* 0x000fe20000000000 */
[----:B------:R0:W-:Y:S06]  /*b400*/  STL [R1+0x20], R51 ;  /* 0x0000203301007387 */ /* 0x0001ec0000100800 */
[----:B------:R-:W3:Y:S01]  /*b410*/  MUFU.EX2 R120, R111 ;  /* 0x0000006f00787308 */ /* 0x000ee20000000800 */
[----:B--2---:R-:W-:Y:S01]  /*b420*/  FADD.FTZ R0, R126, R3 ;  /* 0x000000037e007221 */ /* 0x004fe20000010000 */
[----:B------:R-:W-:-:S06]  /*b430*/  FADD.FTZ R8, R38, R9 ;  /* 0x0000000926087221 */ /* 0x000fcc0000010000 */
[----:B------:R-:W-:Y:S01]  /*b440*/  MUFU.EX2 R123, R123 ;  /* 0x0000007b007b7308 */ /* 0x000fe20000000800 */
[----:B------:R-:W-:-:S07]  /*b450*/  ISETP.GE.AND P1, PT, R12, R51, PT ;  /* 0x000000330c00720c */ /* 0x000fce0003f26270 */
[----:B------:R-:W2:Y:S01]  /*b460*/  MUFU.EX2 R59, R59 ;  /* 0x0000003b003b7308 */ /* 0x000ea20000000800 */
[----:B-1----:R-:W-:Y:S01]  /*b470*/  FADD.FTZ R3, R57, R0 ;  /* 0x0000000039037221 */ /* 0x002fe20000010000 */
[----:B------:R-:W-:-:S06]  /*b480*/  FADD.FTZ R9, R121, R8 ;  /* 0x0000000879097221 */ /* 0x000fcc0000010000 */
[----:B------:R-:W1:Y:S08]  /*b490*/  MUFU.EX2 R48, R48 ;  /* 0x0000003000307308 */ /* 0x000e700000000800 */
[----:B------:R-:W4:Y:S01]  /*b4a0*/  MUFU.EX2 R60, R60 ;  /* 0x0000003c003c7308 */ /* 0x000f220000000800 */
[----:B---3--:R-:W-:Y:S01]  /*b4b0*/  FADD.FTZ R0, R120, R3 ;  /* 0x0000000378007221 */ /* 0x008fe20000010000 */
[----:B------:R-:W-:-:S03]  /*b4c0*/  FADD.FTZ R8, R42, R9 ;  /* 0x000000092a087221 */ /* 0x000fc60000010000 */
[----:B--2---:R-:W-:Y:S01]  /*b4d0*/  FADD.FTZ R3, R59, R0 ;  /* 0x000000003b037221 */ /* 0x004fe20000010000 */
[----:B------:R-:W-:Y:S01]  /*b4e0*/  FADD.FTZ R9, R123, R8 ;  /* 0x000000087b097221 */ /* 0x000fe20000010000 */
[----:B------:R-:W-:Y:S02]  /*b4f0*/  F2FP.F16.F32.PACK_AB R149, R66, R149 ;  /* 0x000000954295723e */ /* 0x000fe400000000ff */
[----:B------:R-:W-:Y:S02]  /*b500*/  CS2R R118, SRZ ;  /* 0x0000000000767805 */ /* 0x000fe4000001ff00 */
[----:B------:R-:W-:Y:S01]  /*b510*/  F2FP.F16.F32.PACK_AB R145, R10, R145 ;  /* 0x000000910a91723e */ /* 0x000fe200000000ff */
[----:B-1----:R-:W-:Y:S01]  /*b520*/  FADD.FTZ R3, R48, R3 ;  /* 0x0000000330037221 */ /* 0x002fe20000010000 */
[----:B------:R-:W-:Y:S02]  /*b530*/  F2FP.F16.F32.PACK_AB R141, R26, R141 ;  /* 0x0000008d1a8d723e */ /* 0x000fe400000000ff */
[----:B------:R-:W-:-:S02]  /*b540*/  CS2R R116, SRZ ;  /* 0x0000000000747805 */ /* 0x000fc4000001ff00 */
[----:B------:R-:W-:Y:S02]  /*b550*/  F2FP.F16.F32.PACK_AB R143, R28, R143 ;  /* 0x0000008f1c8f723e */ /* 0x000fe400000000ff */
[----:B------:R-:W-:Y:S02]  /*b560*/  CS2R R114, SRZ ;  /* 0x0000000000727805 */ /* 0x000fe4000001ff00 */
[----:B------:R-:W-:Y:S02]  /*b570*/  F2FP.F16.F32.PACK_AB R137, R44, R137 ;  /* 0x000000892c89723e */ /* 0x000fe400000000ff */
[----:B------:R-:W-:Y:S02]  /*b580*/  CS2R R112, SRZ ;  /* 0x0000000000707805 */ /* 0x000fe4000001ff00 */
[----:B------:R-:W-:Y:S01]  /*b590*/  F2FP.F16.F32.PACK_AB R139, R46, R139 ;  /* 0x0000008b2e8b723e */ /* 0x000fe200000000ff */
[----:B----4-:R-:W-:Y:S01]  /*b5a0*/  FADD.FTZ R0, R60, R9 ;  /* 0x000000093c007221 */ /* 0x010fe20000010000 */
[----:B------:R-:W-:-:S02]  /*b5b0*/  F2FP.F16.F32.PACK_AB R150, R63, R150 ;  /* 0x000000963f96723e */ /* 0x000fc400000000ff */
[----:B------:R-:W-:Y:S02]  /*b5c0*/  CS2R R110, SRZ ;  /* 0x00000000006e7805 */ /* 0x000fe4000001ff00 */
[----:B------:R-:W-:Y:S02]  /*b5d0*/  F2FP.F16.F32.PACK_AB R146, R11, R146 ;  /* 0x000000920b92723e */ /* 0x000fe400000000ff */
[----:B------:R-:W-:Y:S02]  /*b5e0*/  CS2R R108, SRZ ;  /* 0x00000000006c7805 */ /* 0x000fe4000001ff00 */
[----:B------:R-:W-:Y:S02]  /*b5f0*/  F2FP.F16.F32.PACK_AB R140, R13, R140 ;  /* 0x0000008c0d8c723e */ /* 0x000fe400000000ff */
[----:B------:R-:W-:Y:S02]  /*b600*/  CS2R R106, SRZ ;  /* 0x00000000006a7805 */ /* 0x000fe4000001ff00 */
        /* <DEDUP_REMOVED lines=27> */
[----:B------:R-:W-:Y:S01]  /*b7c0*/  F2FP.F16.F32.PACK_AB R123, R60, R123 ;  /* 0x0000007b3c7b723e */ /* 0x000fe200000000ff */
[----:B0-----:R-:W-:Y:S06]  /*b7d0*/  @!P1 BRA `(.L_x_2737) ;  /* 0x0000003000549947 */ /* 0x001fec0003800000 */
[----:B------:R-:W-:Y:S01]  /*b7e0*/  MOV R10, R25 ;  /* 0x00000019000a7202 */ /* 0x000fe20000000f00 */
[----:B------:R-:W-:Y:S01]  /*b7f0*/  IMAD.MOV.U32 R11, RZ, RZ, R7 ;  /* 0x000000ffff0b7224 */ /* 0x000fe200078e0007 */
[----:B------:R-:W-:Y:S01]  /*b800*/  MOV R119, RZ ;  /* 0x000000ff00777202 */ /* 0x000fe20000000f00 */
[----:B------:R-:W-:Y:S02]  /*b810*/  IMAD.MOV.U32 R6, RZ, RZ, R154 ;  /* 0x000000ffff067224 */ /* 0x000fe400078e009a */
[----:B------:R-:W-:-:S07]  /*b820*/  IMAD.MOV.U32 R13, RZ, RZ, R22 ;  /* 0x000000ffff0d7224 */ /* 0x000fce00078e0016 */
.L_x_2749:
        /* <DEDUP_REMOVED lines=9> */
.L_x_2739:
        /* <DEDUP_REMOVED lines=8> */
.L_x_2740:
[----:B------:R-:W-:Y:S04]  /*b940*/  BSSY B0, `(.L_x_2738) ;  /* 0x0000004000007945 */ /* 0x000fe80003800000 */
[----:B-1----:R-:W-:Y:S05]  /*b950*/  @P2 BRA `(.L_x_2741) ;  /* 0x0000000000082947 */ /* 0x002fea0003800000 */
[----:B------:R-:W1:Y:S02]  /*b960*/  SYNCS.PHASECHK.TRANS64.TRYWAIT P2, [R7+URZ+0x16830], R8 ;  /* 0x01683008070075a7 */ /* 0x000e64000804017f */
[----:B-1----:R-:W-:Y:S05]  /*b970*/  @!P2 BRA `(.L_x_2742) ;  /* 0x000000f80078a947 */ /* 0x002fea0003800000 */
.L_x_2741:
[----:B------:R-:W-:Y:S05]  /*b980*/  BSYNC B0 ;  /* 0x0000000000007941 */ /* 0x000fea0003800000 */
.L_x_2738:
        /* <DEDUP_REMOVED lines=9> */
[----:B------:R-:W-:Y:S02]  /*ba20*/  VIADD R7, R7, 0x8 ;  /* 0x0000000807077836 */ /* 0x000fe40000000000 */
[----:B------:R-:W-:Y:S01]  /*ba30*/  IMAD.MOV.U32 R27, RZ, RZ, 0x40000040 ;  /* 0x40000040ff1b7424 */ /* 0x000fe200078e00ff */
[----:B------:R-:W-:Y:S01]  /*ba40*/  R2UR UR8, R4 ;  /* 0x00000000040872ca */ /* 0x000fe200000e0000 */
[----:B------:R-:W-:Y:S01]  /*ba50*/  IMAD.MOV.U32 R25, RZ, RZ, 0x40000040 ;  /* 0x40000040ff197424 */ /* 0x000fe200078e00ff */
[----:B------:R-:W-:Y:S02]  /*ba60*/  R2UR UR9, R5 ;  /* 0x00000000050972ca */ /* 0x000fe400000e0000 */
[----:B------:R-:W-:Y:S02]  /*ba70*/  R2UR UR11, R27 ;  /* 0x000000001b0b72ca */ /* 0x000fe400000e0000 */
[----:B------:R-:W-:Y:S02]  /*ba80*/  R2UR UR15, R25 ;  /* 0x00000000190f72ca */ /* 0x000fe400000e0000 */
[----:B------:R-:W-:Y:S01]  /*ba90*/  R2UR UR23, R27 ;  /* 0x000000001b1772ca */ /* 0x000fe200000e0000 */
[----:B------:R0:W-:Y:S01]  /*baa0*/  BAR.SYNC.DEFER_BLOCKING R7, 0x100 ;  /* 0x000400070000751d */ /* 0x0001e20000010000 */
[----:B--2---:R-:W-:-:S04]  /*bab0*/  LEA R26, R22, R8, 0xa ;  /* 0x00000008161a7211 */ /* 0x004fc800078e50ff */
[----:B------:R-:W-:-:S04]  /*bac0*/  IADD3 R8, R26, 0x4, RZ ;  /* 0x000000041a087810 */ /* 0x000fc80007ffe0ff */
        /* <DEDUP_REMOVED lines=28> */
.L_x_2744:
[----:B------:R-:W-:Y:S02]  /*bc90*/  SHF.L.U32 R6, R6, 0x1f, RZ ;  /* 0x0000001f06067819 */ /* 0x000fe400000006ff */
[----:B------:R-:W-:-:S04]  /*bca0*/  LEA R7, R13, R2, 0x3 ;  /* 0x000000020d077211 */ /* 0x000fc800078e18ff */
[----:B------:R0:W1:Y:S01]  /*bcb0*/  SYNCS.PHASECHK.TRANS64.TRYWAIT P1, [R7+URZ+0x16850], R6 ;  /* 0x01685006070075a7 */ /* 0x000062000802017f */
[----:B------:R-:W-:Y:S05]  /*bcc0*/  @!P0 BRA `(.L_x_2745) ;  /* 0x0000000000048947 */ /* 0x000fea0003800000 */
[----:B------:R-:W-:Y:S01]  /*bcd0*/  BPT.TRAP 0x1 ;  /* 0x000000040000795c */ /* 0x000fe20000300000 */
.L_x_2745:
[----:B-1----:R-:W-:Y:S05]  /*bce0*/  @P1 BRA `(.L_x_2743) ;  /* 0x0000000000081947 */ /* 0x002fea0003800000 */
[----:B------:R-:W1:Y:S02]  /*bcf0*/  SYNCS.PHASECHK.TRANS64.TRYWAIT P1, [R7+URZ+0x16850], R6 ;  /* 0x01685006070075a7 */ /* 0x000e64000802017f */
[----:B-1----:R-:W-:Y:S05]  /*bd00*/  @!P1 BRA `(.L_x_2746) ;  /* 0x000000f400a89947 */ /* 0x002fea0003800000 */
.L_x_2743:
        /* <DEDUP_REMOVED lines=9> */
[----:B------:R-:W-:-:S05]  /*bda0*/  IMAD R6, R13, 0x400, R6 ;  /* 0x000004000d067824 */ /* 0x000fca00078e0206 */
[C---:B------:R-:W-:Y:S02]  /*bdb0*/  R2UR UR6, R6.reuse ;  /* 0x00000000060672ca */ /* 0x040fe400000e0000 */
[----:B------:R-:W-:-:S11]  /*bdc0*/  IADD3 R8, R6, 0x80, RZ ;  /* 0x0000008006087810 */ /* 0x000fd60007ffe0ff */
[----:B------:R-:W-:Y:S01]  /*bdd0*/  HGMMA.64x64x16.F32 R88, R148, gdesc[UR4].tnspB, R88, gsb0 ;  /* 0x40e0000494587df0 */ /* 0x000fe20008000858 */
[----:B------:R-:W-:Y:S01]  /*bde0*/  R2UR UR6, R8 ;  /* 0x00000000080672ca */ /* 0x000fe200000e0000 */
[----:B------:R-:W-:Y:S01]  /*bdf0*/  VIADD R8, R6, 0x100 ;  /* 0x0000010006087836 */ /* 0x000fe20000000000 */
[----:B------:R-:W-:Y:S01]  /*be00*/  R2UR UR7, R9 ;  /* 0x00000000090772ca */ /* 0x000fe200000e0000 */
[----:B------:R-:W-:Y:S01]  /*be10*/  IMAD.MOV.U32 R9, RZ, RZ, 0x40000040 ;  /* 0x40000040ff097424 */ /* 0x000fe200078e00ff */
[----:B------:R-:W-:Y:S02]  /*be20*/  WARPGROUP.DEPBAR.LE gsb0, 0x0 ;  /* 0x00008000000079c5 */ /* 0x000fe40000010000 */
[----:B------:R-:W-:-:S06]  /*be30*/  WARPGROUP.ARRIVE ;  /* 0x00000000000079c5 */ /* 0x000fcc0000000000 */
[----:B------:R-:W0:Y:S03]  /*be40*/  S2R R150, SR_TID.X ;  /* 0x0000000000967919 */ /* 0x000e260000002100 */
[----:B------:R-:W-:Y:S01]  /*be50*/  HGMMA.64x64x16.F32 R88, R144, gdesc[UR4].tnspB, R88, gsb0 ;  /* 0x40e0000490587df0 */ /* 0x000fe20008000858 */
[----:B------:R-:W-:Y:S02]  /*be60*/  R2UR UR6, R8 ;  /* 0x00000000080672ca */ /* 0x000fe400000e0000 */
[----:B------:R-:W-:Y:S01]  /*be70*/  R2UR UR7, R9 ;  /* 0x00000000090772ca */ /* 0x000fe200000e0000 */
[----:B------:R-:W-:Y:S01]  /*be80*/  IMAD.MOV.U32 R9, RZ, RZ, 0x40000040 ;  /* 0x40000040ff097424 */ /* 0x000fe200078e00ff */
[----:B------:R-:W-:Y:S02]  /*be90*/  IADD3 R8, R6, 0x180, RZ ;  /* 0x0000018006087810 */ /* 0x000fe40007ffe0ff */
[----:B0-----:R-:W-:-:S02]  /*bea0*/  SHF.R.U32.HI R151, RZ, 0x7, R150 ;  /* 0x00000007ff977819 */ /* 0x001fc40000011696 */
        /* <DEDUP_REMOVED lines=42> */
.L_x_2747:
[----:B------:R-:W2:Y:S01]  /*c150*/  LDL R9, [R1+0x24] ;  /* 0x0000240001097983 */ /* 0x000ea20000100800 */
[----:B0-----:R-:W0:Y:S03]  /*c160*/  LDC R6, c[0x0][0x448] ;  /* 0x00011200ff067b82 */ /* 0x001e260000000800 */
[----:B------:R-:W2:Y:S04]  /*c170*/  LDL R8, [R1+0x3c] ;  /* 0x00003c0001087983 */ /* 0x000ea80000100800 */
[----:B------:R-:W3:Y:S04]  /*c180*/  LDL R122, [R1+0x38] ;  /* 0x00003800017a7983 */ /* 0x000ee80000100800 */
[----:B------:R-:W4:Y:S04]  /*c190*/  LDL R127, [R1+0x1c] ;  /* 0x00001c00017f7983 */ /* 0x000f280000100800 */
[----:B------:R-:W4:Y:S01]  /*c1a0*/  LDL R123, [R1+0x10] ;  /* 0x00001000017b7983 */ /* 0x000f220000100800 */
[----:B0-----:R-:W-:-:S13]  /*c1b0*/  ISETP.NE.AND P1, PT, R6, 0x1, PT ;  /* 0x000000010600780c */ /* 0x001fda0003f25270 */
[----:B------:R-:W0:Y:S08]  /*c1c0*/  @P1 LDC R7, c[0x0][0x44c] ;  /* 0x00011300ff071b82 */ /* 0x000e300000000800 */
[----:B------:R-:W1:Y:S01]  /*c1d0*/  @P1 LDC R6, c[0x0][0x450] ;  /* 0x00011400ff061b82 */ /* 0x000e620000000800 */
[----:B------:R-:W-:Y:S01]  /*c1e0*/  FMUL.FTZ R137, R51, UR5 ;  /* 0x0000000533897c20 */ /* 0x000fe20008410000 */
[----:B------:R-:W-:Y:S01]  /*c1f0*/  FMUL.FTZ R141, R43, UR5 ;  /* 0x000000052b8d7c20 */ /* 0x000fe20008410000 */
[----:B------:R-:W-:Y:S01]  /*c200*/  FMUL.FTZ R43, R46, UR5 ;  /* 0x000000052e2b7c20 */ /* 0x000fe20008410000 */
[----:B------:R-:W-:Y:S01]  /*c210*/  MOV R46, 0xffffff80 ;  /* 0xffffff80002e7802 */ /* 0x000fe20000000f00 */
[----:B------:R-:W-:-:S04]  /*c220*/  FMUL.FTZ R148, R24, UR5 ;  /* 0x0000000518947c20 */ /* 0x000fc80008410000 */
[----:B------:R-:W-:Y:S02]  /*c230*/  IMAD R46, R12, R46, 0x1 ;  /* 0x000000010c2e7424 */ /* 0x000fe400078e022e */
[----:B------:R-:W-:Y:S01]  /*c240*/  FMUL.FTZ R144, R32, UR5 ;  /* 0x0000000520907c20 */ /* 0x000fe20008410000 */
[----:B------:R-:W5:Y:S01]  /*c250*/  MUFU.TANH R148, R148 ;  /* 0x0000009400947308 */ /* 0x000f620000002400 */
[----:B------:R-:W-:Y:S01]  /*c260*/  FMUL.FTZ R140, R40, UR5 ;  /* 0x00000005288c7c20 */ /* 0x000fe20008410000 */
[----:B------:R-:W-:-:S06]  /*c270*/  FMUL.FTZ R136, R48, UR5 ;  /* 0x0000000530887c20 */ /* 0x000fcc0008410000 */
[----:B------:R-:W5:Y:S01]  /*c280*/  MUFU.TANH R144, R144 ;  /* 0x0000009000907308 */ /* 0x000f620000002400 */
[----:B------:R-:W-:Y:S01]  /*c290*/  FMUL.FTZ R150, R28, UR5 ;  /* 0x000000051c967c20 */ /* 0x000fe20008410000 */
[----:B------:R-:W-:Y:S01]  /*c2a0*/  FMUL.FTZ R28, R37, UR5 ;  /* 0x00000005251c7c20 */ /* 0x000fe20008410000 */
[----:B------:R-:W-:-:S05]  /*c2b0*/  FMUL.FTZ R37, R56, UR5 ;  /* 0x0000000538257c20 */ /* 0x000fca0008410000 */
[----:B------:R-:W5:Y:S01]  /*c2c0*/  MUFU.TANH R140, R140 ;  /* 0x0000008c008c7308 */ /* 0x000f620000002400 */
[----:B------:R-:W-:-:S07]  /*c2d0*/  FMUL.FTZ R128, R64, UR5 ;  /* 0x0000000540807c20 */ /* 0x000fce0008410000 */
[----:B------:R-:W5:Y:S01]  /*c2e0*/  MUFU.TANH R136, R136 ;  /* 0x0000008800887308 */ /* 0x000f620000002400 */
[----:B------:R-:W-:Y:S01]  /*c2f0*/  FMUL.FTZ R121, R25, UR5 ;  /* 0x0000000519797c20 */ /* 0x000fe20008410000 */
[----:B------:R-:W-:-:S06]  /*c300*/  FMUL.FTZ R124, R72, UR5 ;  /* 0x00000005487c7c20 */ /* 0x000fcc0008410000 */
[----:B------:R-:W5:Y:S01]  /*c310*/  MUFU.TANH R37, R37 ;  /* 0x0000002500257308 */ /* 0x000f620000002400 */
[----:B------:R-:W-:-:S07]  /*c320*/  FMUL.FTZ R80, R80, UR5 ;  /* 0x0000000550507c20 */ /* 0x000fce0008410000 */
[----:B------:R-:W5:Y:S08]  /*c330*/  MUFU.TANH R128, R128 ;  /* 0x0000008000807308 */ /* 0x000f700000002400 */
[----:B------:R-:W5:Y:S08]  /*c340*/  MUFU.TANH R124, R124 ;  /* 0x0000007c007c7308 */ /* 0x000f700000002400 */
[----:B------:R-:W-:Y:S01]  /*c350*/  MUFU.TANH R121, R121 ;  /* 0x0000007900797308 */ /* 0x000fe20000002400 */
[----:B------:R-:W-:Y:S01]  /*c360*/  FMUL.FTZ R149, R27, UR5 ;  /* 0x000000051b957c20 */ /* 0x000fe20008410000 */
[----:B------:R-:W-:-:S06]  /*c370*/  FMUL.FTZ R27, R33, UR5 ;  /* 0x00000005211b7c20 */ /* 0x000fcc0008410000 */
[----:B------:R-:W-:Y:S01]  /*c380*/  MUFU.TANH R150, R150 ;  /* 0x0000009600967308 */ /* 0x000fe20000002400 */
[----:B------:R-:W-:Y:S01]  /*c390*/  FMUL.FTZ R146, R36, UR5 ;  /* 0x0000000524927c20 */ /* 0x000fe20008410000 */
[----:B------:R-:W-:Y:S01]  /*c3a0*/  FMUL.FTZ R147, R39, UR5 ;  /* 0x0000000527937c20 */ /* 0x000fe20008410000 */
[----:B------:R-:W-:Y:S01]  /*c3b0*/  FMUL.FTZ R40, R53, UR5 ;  /* 0x0000000535287c20 */ /* 0x000fe20008410000 */
[----:B------:R-:W-:-:S04]  /*c3c0*/  FMUL.FTZ R39, R54, UR5 ;  /* 0x0000000536277c20 */ /* 0x000fc80008410000 */
[----:B------:R-:W-:Y:S01]  /*c3d0*/  MUFU.TANH R27, R27 ;  /* 0x0000001b001b7308 */ /* 0x000fe20000002400 */
[----:B------:R-:W-:-:S07]  /*c3e0*/  FMUL.FTZ R138, R52, UR5 ;  /* 0x00000005348a7c20 */ /* 0x000fce0008410000 */
[----:B------:R-:W-:Y:S01]  /*c3f0*/  MUFU.TANH R146, R146 ;  /* 0x0000009200927308 */ /* 0x000fe20000002400 */
[----:B------:R-:W-:-:S07]  /*c400*/  FMUL.FTZ R142, R44, UR5 ;  /* 0x000000052c8e7c20 */ /* 0x000fce0008410000 */
[----:B------:R-:W-:Y:S01]  /*c410*/  MUFU.TANH R28, R28 ;  /* 0x0000001c001c7308 */ /* 0x000fe20000002400 */
[----:B------:R-:W-:Y:S01]  /*c420*/  FMUL.FTZ R44, R45, UR5 ;  /* 0x000000052d2c7c20 */ /* 0x000fe20008410000 */
[----:B------:R-:W-:-:S06]  /*c430*/  FMUL.FTZ R24, R42, UR5 ;  /* 0x000000052a187c20 */ /* 0x000fcc0008410000 */
[----:B------:R-:W-:Y:S01]  /*c440*/  MUFU.TANH R142, R142 ;  /* 0x0000008e008e7308 */ /* 0x000fe20000002400 */
[----:B------:R-:W-:-:S07]  /*c450*/  FMUL.FTZ R42, R49, UR5 ;  /* 0x00000005312a7c20 */ /* 0x000fce0008410000 */
[----:B------:R-:W-:Y:S08]  /*c460*/  MUFU.TANH R44, R44 ;  /* 0x0000002c002c7308 */ /* 0x000ff00000002400 */
[----:B------:R-:W-:Y:S01]  /*c470*/  MUFU.TANH R42, R42 ;  /* 0x0000002a002a7308 */ /* 0x000fe20000002400 */
[----:B------:R-:W-:-:S07]  /*c480*/  FMUL.FTZ R132, R57, UR5 ;  /* 0x0000000539847c20 */ /* 0x000fce0008410000 */
[----:B------:R-:W-:Y:S01]  /*c490*/  MUFU.TANH R138, R138 ;  /* 0x0000008a008a7308 */ /* 0x000fe20000002400 */
[----:B--2---:R-:W-:-:S04]  /*c4a0*/  IMAD.IADD R120, R8, 0x1, R9 ;  /* 0x0000000108787824 */ /* 0x004fc800078e0209 */
[----:B0-----:R-:W-:-:S05]  /*c4b0*/  @P1 IMAD.HI.U32 R7, R120, R7, RZ ;  /* 0x0000000778071227 */ /* 0x001fca00078e00ff */
[----:B-1----:R-:W-:-:S05]  /*c4c0*/  @P1 SHF.R.U32.HI R120, RZ, R6, R7 ;  /* 0x00000006ff781219 */ /* 0x002fca0000011607 */
[----:B------:R-:W0:Y:S01]  /*c4d0*/  SHFL.IDX PT, R51, R120, RZ, 0x1c1f ;  /* 0x001c1fff78337589 */ /* 0x000e2200000e0000 */
[----:B---3--:R-:W-:-:S05]  /*c4e0*/  IMAD R46, R122, -0x2, R46 ;  /* 0xfffffffe7a2e7824 */ /* 0x008fca00078e022e */
[----:B----4-:R-:W-:Y:S01]  /*c4f0*/  IADD3 R46, -R123, R46, R127 ;  /* 0x0000002e7b2e7210 */ /* 0x010fe20007ffe17f */
[----:B------:R1:W2:Y:S04]  /*c500*/  SHFL.IDX PT, R25, R120, 0x1, 0x1c1f ;  /* 0x003c1f0078197f89 */ /* 0x0002a800000e0000 */
[----:B0-----:R-:W-:-:S05]  /*c510*/  IMAD.IADD R51, R46, 0x1, R51 ;  /* 0x000000012e337824 */ /* 0x001fca00078e0233 */
[----:B------:R-:W-:-:S04]  /*c520*/  ISETP.GT.AND P2, PT, R51, RZ, PT ;  /* 0x000000ff3300720c */ /* 0x000fc80003f44270 */
[----:B-----5:R-:W-:Y:S02]  /*c530*/  FSEL R148, R148, -INF , P2 ;  /* 0xff80000094947808 */ /* 0x020fe40001000000 */
[----:B------:R-:W-:-:S04]  /*c540*/  ISETP.GT.AND P2, PT, R51, 0x10, PT ;  /* 0x000000103300780c */ /* 0x000fc80003f44270 */
[----:B------:R-:W-:Y:S02]  /*c550*/  FSEL R144, R144, -INF , P2 ;  /* 0xff80000090907808 */ /* 0x000fe40001000000 */
[----:B------:R-:W-:-:S04]  /*c560*/  ISETP.GT.AND P2, PT, R51, 0x20, PT ;  /* 0x000000203300780c */ /* 0x000fc80003f44270 */
[----:B------:R-:W-:Y:S02]  /*c570*/  FSEL R140, R140, -INF , P2 ;  /* 0xff8000008c8c7808 */ /* 0x000fe40001000000 */
[----:B------:R-:W-:Y:S01]  /*c580*/  ISETP.GT.AND P2, PT, R51, 0x30, PT ;  /* 0x000000303300780c */ /* 0x000fe20003f44270 */
[----:B------:R-:W-:-:S03]  /*c590*/  FMUL.FTZ R6, R26, UR5 ;  /* 0x000000051a067c20 */ /* 0x000fc60008410000 */
[----:B------:R-:W-:Y:S02]  /*c5a0*/  FSEL R136, R136, -INF , P2 ;  /* 0xff80000088887808 */ /* 0x000fe40001000000 */
[----:B------:R-:W-:Y:S01]  /*c5b0*/  ISETP.GT.AND P2, PT, R51, 0x40, PT ;  /* 0x000000403300780c */ /* 0x000fe20003f44270 */
[----:B-1----:R-:W0:Y:S03]  /*c5c0*/  MUFU.TANH R120, R80 ;  /* 0x0000005000787308 */ /* 0x002e260000002400 */
[----:B------:R-:W-:Y:S02]  /*c5d0*/  FSEL R37, R37, -INF , P2 ;  /* 0xff80000025257808 */ /* 0x000fe40001000000 */
[----:B------:R-:W-:-:S03]  /*c5e0*/  ISETP.GT.AND P2, PT, R51, 0x50, PT ;  /* 0x000000503300780c */ /* 0x000fc60003f44270 */
[----:B------:R-:W1:Y:S01]  /*c5f0*/  MUFU.TANH R6, R6 ;  /* 0x0000000600067308 */ /* 0x000e620000002400 */
[----:B------:R-:W-:Y:S01]  /*c600*/  FSEL R128, R128, -INF , P2 ;  /* 0xff80000080807808 */ /* 0x000fe20001000000 */
[----:B------:R-:W-:Y:S01]  /*c610*/  FMUL.FTZ R26, R29, UR5 ;  /* 0x000000051d1a7c20 */ /* 0x000fe20008410000 */
[----:B------:R-:W-:Y:S01]  /*c620*/  ISETP.GT.AND P2, PT, R51, 0x60, PT ;  /* 0x000000603300780c */ /* 0x000fe20003f44270 */
[----:B--2---:R-:W-:-:S03]  /*c630*/  IMAD.IADD R25, R46, 0x1, R25 ;  /* 0x000000012e197824 */ /* 0x004fc600078e0219 */
[----:B------:R-:W-:Y:S01]  /*c640*/  FSEL R124, R124, -INF , P2 ;  /* 0xff8000007c7c7808 */ /* 0x000fe20001000000 */
[----:B------:R-:W2:Y:S01]  /*c650*/  MUFU.TANH R26, R26 ;  /* 0x0000001a001a7308 */ /* 0x000ea20000002400 */
[C---:B------:R-:W-:Y:S02]  /*c660*/  ISETP.GT.AND P2, PT, R51.reuse, 0x70, PT ;  /* 0x000000703300780c */ /* 0x040fe40003f44270 */
[----:B------:R-:W-:Y:S02]  /*c670*/  ISETP.GT.AND P3, PT, R51, 0x1, PT ;  /* 0x000000013300780c */ /* 0x000fe40003f64270 */
[----:B0-----:R-:W-:Y:S02]  /*c680*/  FSEL R120, R120, -INF , P2 ;  /* 0xff80000078787808 */ /* 0x001fe40001000000 */
[----:B------:R-:W-:Y:S02]  /*c690*/  ISETP.GT.AND P2, PT, R25, RZ, PT ;  /* 0x000000ff1900720c */ /* 0x000fe40003f44270 */
[----:B------:R-:W-:-:S02]  /*c6a0*/  ISETP.GT.AND P4, PT, R51, 0x8, PT ;  /* 0x000000083300780c */ /* 0x000fc40003f84270 */
[----:B-1----:R-:W-:Y:S02]  /*c6b0*/  FSEL R53, R6, -INF , P2 ;  /* 0xff80000006357808 */ /* 0x002fe40001000000 */
[----:B------:R-:W-:Y:S02]  /*c6c0*/  FSEL R54, R121, -INF , P3 ;  /* 0xff80000079367808 */ /* 0x000fe40001800000 */
[----:B------:R-:W-:Y:S02]  /*c6d0*/  FMNMX.FTZ R6, R148, R11, !PT ;  /* 0x0000000b94067209 */ /* 0x000fe40007810000 */
[----:B------:R-:W-:Y:S02]  /*c6e0*/  ISETP.GT.AND P1, PT, R51, 0x9, PT ;  /* 0x000000093300780c */ /* 0x000fe40003f24270 */
[----:B------:R-:W-:Y:S02]  /*c6f0*/  FSEL R150, R150, -INF , P4 ;  /* 0xff80000096967808 */ /* 0x000fe40002000000 */
[----:B------:R-:W-:Y:S01]  /*c700*/  FMNMX.FTZ R6, R54, R6, !PT ;  /* 0x0000000636067209 */ /* 0x000fe20007810000 */
[----:B------:R-:W-:Y:S01]  /*c710*/  FMUL.FTZ R7, R30, UR5 ;  /* 0x000000051e077c20 */ /* 0x000fe20008410000 */
[----:B--2---:R-:W-:Y:S01]  /*c720*/  FSEL R52, R26, -INF , P1 ;  /* 0xff8000001a347808 */ /* 0x004fe20000800000 */
[----:B------:R-:W-:Y:S01]  /*c730*/  FMUL.FTZ R30, R41, UR5 ;  /* 0x00000005291e7c20 */ /* 0x000fe20008410000 */
[----:B------:R-:W-:-:S02]  /*c740*/  FMNMX.FTZ R6, R150, R6, !PT ;  /* 0x0000000696067209 */ /* 0x000fc40007810000 */
[C---:B------:R-:W-:Y:S02]  /*c750*/  ISETP.GT.AND P3, PT, R51.reuse, 0x11, PT ;  /* 0x000000113300780c */ /* 0x040fe40003f64270 */
[----:B------:R-:W-:Y:S01]  /*c760*/  FMNMX.FTZ R6, R52, R6, !PT ;  /* 0x0000000634067209 */ /* 0x000fe20007810000 */
[----:B------:R-:W0:Y:S01]  /*c770*/  MUFU.TANH R30, R30 ;  /* 0x0000001e001e7308 */ /* 0x000e220000002400 */
[----:B------:R-:W-:Y:S01]  /*c780*/  FMUL.FTZ R41, R50, UR5 ;  /* 0x0000000532297c20 */ /* 0x000fe20008410000 */
[----:B------:R-:W-:Y:S02]  /*c790*/  ISETP.GT.AND P4, PT, R51, 0x18, PT ;  /* 0x000000183300780c */ /* 0x000fe40003f84270 */
[----:B------:R-:W-:Y:S02]  /*c7a0*/  FSEL R50, R27, -INF , P3 ;  /* 0xff8000001b327808 */ /* 0x000fe40001800000 */
[----:B------:R-:W-:Y:S02]  /*c7b0*/  FMNMX.FTZ R6, R144, R6, !PT ;  /* 0x0000000690067209 */ /* 0x000fe40007810000 */
[----:B------:R-:W-:-:S02]  /*c7c0*/  ISETP.GT.AND P1, PT, R51, 0x19, PT ;  /* 0x000000193300780c */ /* 0x000fc40003f24270 */
[----:B------:R-:W-:Y:S02]  /*c7d0*/  FSEL R146, R146, -INF , P4 ;  /* 0xff80000092927808 */ /* 0x000fe40002000000 */
[----:B------:R-:W-:Y:S02]  /*c7e0*/  FMNMX.FTZ R6, R50, R6, !PT ;  /* 0x0000000632067209 */ /* 0x000fe40007810000 */
[----:B------:R-:W-:Y:S02]  /*c7f0*/  FSEL R48, R28, -INF , P1 ;  /* 0xff8000001c307808 */ /* 0x000fe40000800000 */
[----:B------:R-:W-:Y:S02]  /*c800*/  FMNMX.FTZ R6, R146, R6, !PT ;  /* 0x0000000692067209 */ /* 0x000fe40007810000 */
[----:B------:R-:W-:Y:S02]  /*c810*/  ISETP.GT.AND P3, PT, R51, 0x21, PT ;  /* 0x000000213300780c */ /* 0x000fe40003f64270 */
[----:B------:R-:W-:-:S02]  /*c820*/  FMNMX.FTZ R6, R48, R6, !PT ;  /* 0x0000000630067209 */ /* 0x000fc40007810000 */
[C---:B------:R-:W-:Y:S02]  /*c830*/  ISETP.GT.AND P4, PT, R51.reuse, 0x28, PT ;  /* 0x000000283300780c */ /* 0x040fe40003f84270 */
[----:B0-----:R-:W-:Y:S02]  /*c840*/  FSEL R46, R30, -INF , P3 ;  /* 0xff8000001e2e7808 */ /* 0x001fe40001800000 */
[----:B------:R-:W-:Y:S02]  /*c850*/  FMNMX.FTZ R6, R140, R6, !PT ;  /* 0x000000068c067209 */ /* 0x000fe40007810000 */
[----:B------:R-:W-:Y:S02]  /*c860*/  ISETP.GT.AND P1, PT, R51, 0x29, PT ;  /* 0x000000293300780c */ /* 0x000fe40003f24270 */
[----:B------:R-:W-:Y:S02]  /*c870*/  FSEL R142, R142, -INF , P4 ;  /* 0xff8000008e8e7808 */ /* 0x000fe40002000000 */
[----:B------:R-:W-:Y:S01]  /*c880*/  FMNMX.FTZ R6, R46, R6, !PT ;  /* 0x000000062e067209 */ /* 0x000fe20007810000 */
[----:B------:R-:W0:Y:S01]  /*c890*/  MUFU.TANH R40, R40 ;  /* 0x0000002800287308 */ /* 0x000e220000002400 */
[----:B------:R-:W-:-:S02]  /*c8a0*/  FSEL R44, R44, -INF , P1 ;  /* 0xff8000002c2c7808 */ /* 0x000fc40000800000 */
[----:B------:R-:W-:Y:S01]  /*c8b0*/  FMNMX.FTZ R6, R142, R6, !PT ;  /* 0x000000068e067209 */ /* 0x000fe20007810000 */
[----:B------:R-:W-:Y:S01]  /*c8c0*/  FMUL.FTZ R134, R60, UR5 ;  /* 0x000000053c867c20 */ /* 0x000fe20008410000 */
[C---:B------:R-:W-:Y:S02]  /*c8d0*/  ISETP.GT.AND P3, PT, R51.reuse, 0x31, PT ;  /* 0x000000313300780c */ /* 0x040fe40003f64270 */
[----:B------:R-:W-:Y:S01]  /*c8e0*/  FMNMX.FTZ R6, R44, R6, !PT ;  /* 0x000000062c067209 */ /* 0x000fe20007810000 */
[----:B------:R-:W1:Y:S01]  /*c8f0*/  MUFU.TANH R132, R132 ;  /* 0x0000008400847308 */ /* 0x000e620000002400 */
[----:B------:R-:W-:Y:S01]  /*c900*/  ISETP.GT.AND P4, PT, R51, 0x38, PT ;  /* 0x000000383300780c */ /* 0x000fe20003f84270 */
[----:B------:R-:W-:Y:S01]  /*c910*/  FMUL.FTZ R36, R61, UR5 ;  /* 0x000000053d247c20 */ /* 0x000fe20008410000 */
[----:B------:R-:W-:Y:S02]  /*c920*/  FSEL R42, R42, -INF , P3 ;  /* 0xff8000002a2a7808 */ /* 0x000fe40001800000 */
[----:B------:R-:W-:-:S02]  /*c930*/  FMNMX.FTZ R6, R136, R6, !PT ;  /* 0x0000000688067209 */ /* 0x000fc40007810000 */
[----:B------:R-:W-:Y:S01]  /*c940*/  ISETP.GT.AND P1, PT, R51, 0x39, PT ;  /* 0x000000393300780c */ /* 0x000fe20003f24270 */
[----:B------:R-:W2:Y:S01]  /*c950*/  MUFU.TANH R134, R134 ;  /* 0x0000008600867308 */ /* 0x000ea20000002400 */
[----:B------:R-:W-:Y:S02]  /*c960*/  FSEL R138, R138, -INF , P4 ;  /* 0xff8000008a8a7808 */ /* 0x000fe40002000000 */
[----:B------:R-:W-:Y:S01]  /*c970*/  FMNMX.FTZ R6, R42, R6, !PT ;  /* 0x000000062a067209 */ /* 0x000fe20007810000 */
[----:B------:R-:W-:Y:S01]  /*c980*/  FMUL.FTZ R8, R34, UR5 ;  /* 0x0000000522087c20 */ /* 0x000fe20008410000 */
[----:B0-----:R-:W-:Y:S01]  /*c990*/  FSEL R40, R40, -INF , P1 ;  /* 0xff80000028287808 */ /* 0x001fe20000800000 */
[----:B------:R-:W-:Y:S01]  /*c9a0*/  FMUL.FTZ R34, R65, UR5 ;  /* 0x0000000541227c20 */ /* 0x000fe20008410000 */
[----:B------:R-:W-:Y:S01]  /*c9b0*/  FMNMX.FTZ R6, R138, R6, !PT ;  /* 0x000000068a067209 */ /* 0x000fe20007810000 */
[----:B------:R-:W0:Y:S01]  /*c9c0*/  MUFU.TANH R36, R36 ;  /* 0x0000002400247308 */ /* 0x000e220000002400 */
[----:B------:R-:W-:Y:S01]  /*c9d0*/  ISETP.GT.AND P3, PT, R51, 0x41, PT ;  /* 0x000000413300780c */ /* 0x000fe20003f64270 */
[----:B------:R-:W-:Y:S01]  /*c9e0*/  FMUL.FTZ R130, R68, UR5 ;  /* 0x0000000544827c20 */ /* 0x000fe20008410000 */
[----:B------:R-:W-:Y:S01]  /*c9f0*/  FMNMX.FTZ R6, R40, R6, !PT ;  /* 0x0000000628067209 */ /* 0x000fe20007810000 */
[----:B------:R-:W-:Y:S01]  /*ca00*/  FMUL.FTZ R32, R69, UR5 ;  /* 0x0000000545207c20 */ /* 0x000fe20008410000 */
[----:B------:R-:W-:-:S02]  /*ca10*/  ISETP.GT.AND P4, PT, R51, 0x48, PT ;  /* 0x000000483300780c */ /* 0x000fc40003f84270 */
[----:B-1----:R-:W-:Y:S01]  /*ca20*/  FSEL R132, R132, -INF , P3 ;  /* 0xff80000084847808 */ /* 0x002fe20001800000 */
[----:B------:R-:W1:Y:S01]  /*ca30*/  MUFU.TANH R34, R34 ;  /* 0x0000002200227308 */ /* 0x000e620000002400 */
[----:B------:R-:W-:Y:S02]  /*ca40*/  FMNMX.FTZ R6, R37, R6, !PT ;  /* 0x0000000625067209 */ /* 0x000fe40007810000 */
[----:B------:R-:W-:Y:S02]  /*ca50*/  ISETP.GT.AND P1, PT, R51, 0x49, PT ;  /* 0x000000493300780c */ /* 0x000fe40003f24270 */
[----:B--2---:R-:W-:Y:S02]  /*ca60*/  FSEL R134, R134, -INF , P4 ;  /* 0xff80000086867808 */ /* 0x004fe40002000000 */
[----:B------:R-:W-:Y:S01]  /*ca70*/  FMNMX.FTZ R6, R132, R6, !PT ;  /* 0x0000000684067209 */ /* 0x000fe20007810000 */
[----:B------:R-:W2:Y:S01]  /*ca80*/  MUFU.TANH R130, R130 ;  /* 0x0000008200827308 */ /* 0x000ea20000002400 */
[----:B0-----:R-:W-:Y:S01]  /*ca90*/  FSEL R36, R36, -INF , P1 ;  /* 0xff80000024247808 */ /* 0x001fe20000800000 */
[----:B------:R-:W-:Y:S01]  /*caa0*/  FMUL.FTZ R45, R73, UR5 ;  /* 0x00000005492d7c20 */ /* 0x000fe20008410000 */
[----:B------:R-:W-:-:S05]  /*cab0*/  FMNMX.FTZ R6, R134, R6, !PT ;  /* 0x0000000686067209 */ /* 0x000fca0007810000 */
[----:B------:R-:W0:Y:S01]  /*cac0*/  MUFU.TANH R32, R32 ;  /* 0x0000002000207308 */ /* 0x000e220000002400 */
[----:B------:R-:W-:Y:S01]  /*cad0*/  ISETP.GT.AND P3, PT, R51, 0x51, PT ;  /* 0x000000513300780c */ /* 0x000fe20003f64270 */
[----:B------:R-:W-:Y:S01]  /*cae0*/  FMUL.FTZ R126, R76, UR5 ;  /* 0x000000054c7e7c20 */ /* 0x000fe20008410000 */
[----:B------:R-:W-:Y:S01]  /*caf0*/  FMNMX.FTZ R6, R36, R6, !PT ;  /* 0x0000000624067209 */ /* 0x000fe20007810000 */
[----:B------:R-:W-:Y:S01]  /*cb00*/  FMUL.FTZ R143, R47, UR5 ;  /* 0x000000052f8f7c20 */ /* 0x000fe20008410000 */
[----:B------:R-:W-:Y:S01]  /*cb10*/  ISETP.GT.AND P4, PT, R51, 0x58, PT ;  /* 0x000000583300780c */ /* 0x000fe20003f84270 */
[----:B------:R-:W-:Y:S01]  /*cb20*/  FMUL.FTZ R47, R77, UR5 ;  /* 0x000000054d2f7c20 */ /* 0x000fe20008410000 */
[----:B-1----:R-:W-:Y:S01]  /*cb30*/  FSEL R34, R34, -INF , P3 ;  /* 0xff80000022227808 */ /* 0x002fe20001800000 */
[----:B------:R-:W1:Y:S01]  /*cb40*/  MUFU.TANH R45, R45 ;  /* 0x0000002d002d7308 */ /* 0x000e620000002400 */
[----:B------:R-:W-:Y:S02]  /*cb50*/  FMNMX.FTZ R6, R128, R6, !PT ;  /* 0x0000000680067209 */ /* 0x000fe40007810000 */
[----:B------:R-:W-:-:S02]  /*cb60*/  ISETP.GT.AND P1, PT, R51, 0x59, PT ;  /* 0x000000593300780c */ /* 0x000fc40003f24270 */
        /* <DEDUP_REMOVED lines=11> */
[----:B------:R-:W-:Y:S02]  /*cc20*/  ISETP.GT.AND P4, PT, R51, 0x68, PT ;  /* 0x000000683300780c */ /* 0x000fe40003f84270 */
[----:B-1----:R-:W-:Y:S01]  /*cc30*/  FSEL R30, R45, -INF , P3 ;  /* 0xff8000002d1e7808 */ /* 0x002fe20001800000 */
[----:B------:R-:W1:Y:S01]  /*cc40*/  MUFU.TANH R49, R49 ;  /* 0x0000003100317308 */ /* 0x000e620000002400 */
[----:B------:R-:W-:Y:S02]  /*cc50*/  FMNMX.FTZ R6, R124, R6, !PT ;  /* 0x000000067c067209 */ /* 0x000fe40007810000 */
[----:B------:R-:W-:-:S02]  /*cc60*/  ISETP.GT.AND P1, PT, R51, 0x69, PT ;  /* 0x000000693300780c */ /* 0x000fc40003f24270 */
[----:B--2---:R-:W-:Y:S02]  /*cc70*/  FSEL R126, R126, -INF , P4 ;  /* 0xff8000007e7e7808 */ /* 0x004fe40002000000 */
[----:B------:R-:W-:Y:S01]  /*cc80*/  FMNMX.FTZ R6, R30, R6, !PT ;  /* 0x000000061e067209 */ /* 0x000fe20007810000 */
[----:B------:R-:W2:Y:S01]  /*cc90*/  MUFU.TANH R122, R122 ;  /* 0x0000007a007a7308 */ /* 0x000ea20000002400 */
[----:B0-----:R-:W-:Y:S02]  /*cca0*/  FSEL R28, R47, -INF , P1 ;  /* 0xff8000002f1c7808 */ /* 0x001fe40000800000 */
[----:B------:R-:W-:-:S05]  /*ccb0*/  FMNMX.FTZ R6, R126, R6, !PT ;  /* 0x000000067e067209 */ /* 0x000fca0007810000 */
[----:B------:R-:W0:Y:S01]  /*ccc0*/  MUFU.TANH R56, R56 ;  /* 0x0000003800387308 */ /* 0x000e220000002400 */
[C---:B------:R-:W-:Y:S02]  /*ccd0*/  ISETP.GT.AND P3, PT, R51.reuse, 0x71, PT ;  /* 0x000000713300780c */ /* 0x040fe40003f64270 */
[----:B------:R-:W-:Y:S02]  /*cce0*/  FMNMX.FTZ R6, R28, R6, !PT ;  /* 0x000000061c067209 */ /* 0x000fe40007810000 */
[----:B------:R-:W-:Y:S02]  /*ccf0*/  ISETP.GT.AND P4, PT, R51, 0x78, PT ;  /* 0x000000783300780c */ /* 0x000fe40003f84270 */
[----:B-1----:R-:W-:Y:S01]  /*cd00*/  FSEL R26, R49, -INF , P3 ;  /* 0xff800000311a7808 */ /* 0x002fe20001800000 */
[----:B------:R-:W1:Y:S01]  /*cd10*/  MUFU.TANH R7, R7 ;  /* 0x0000000700077308 */ /* 0x000e620000002400 */
[----:B------:R-:W-:Y:S02]  /*cd20*/  FMNMX.FTZ R6, R120, R6, !PT ;  /* 0x0000000678067209 */ /* 0x000fe40007810000 */
[----:B------:R-:W-:-:S02]  /*cd30*/  ISETP.GT.AND P1, PT, R51, 0x79, PT ;  /* 0x000000793300780c */ /* 0x000fc40003f24270 */
[----:B--2---:R-:W-:Y:S02]  /*cd40*/  FSEL R122, R122, -INF , P4 ;  /* 0xff8000007a7a7808 */ /* 0x004fe40002000000 */
[----:B------:R-:W-:Y:S02]  /*cd50*/  FMNMX.FTZ R6, R26, R6, !PT ;  /* 0x000000061a067209 */ /* 0x000fe40007810000 */
[----:B0-----:R-:W-:Y:S02]  /*cd60*/  FSEL R56, R56, -INF , P1 ;  /* 0xff80000038387808 */ /* 0x001fe40000800000 */
[----:B------:R-:W-:Y:S02]  /*cd70*/  FMNMX.FTZ R6, R122, R6, !PT ;  /* 0x000000067a067209 */ /* 0x000fe40007810000 */
[----:B------:R-:W-:Y:S02]  /*cd80*/  ISETP.GT.AND P4, PT, R25, 0x8, PT ;  /* 0x000000081900780c */ /* 0x000fe40003f84270 */
[----:B------:R-:W-:-:S02]  /*cd90*/  FMNMX.FTZ R6, R56, R6, !PT ;  /* 0x0000000638067209 */ /* 0x000fc40007810000 */
[----:B-1----:R-:W-:-:S03]  /*cda0*/  FSEL R51, R7, -INF , P4 ;  /* 0xff80000007337808 */ /* 0x002fc60002000000 */
[----:B------:R-:W0:Y:S01]  /*cdb0*/  SHFL.BFLY PT, R7, R6, 0x2, 0x1f ;  /* 0x0c401f0006077f89 */ /* 0x000e2200000e0000 */
[----:B------:R-:W1:Y:S08]  /*cdc0*/  MUFU.TANH R8, R8 ;  /* 0x0000000800087308 */ /* 0x000e700000002400 */
[----:B------:R-:W2:Y:S01]  /*cdd0*/  MUFU.TANH R24, R24 ;  /* 0x0000001800187308 */ /* 0x000ea20000002400 */
[----:B------:R-:W-:-:S04]  /*cde0*/  ISETP.GT.AND P2, PT, R25, 0x10, PT ;  /* 0x000000101900780c */ /* 0x000fc80003f44270 */
[----:B-1----:R-:W-:Y:S02]  /*cdf0*/  FSEL R49, R8, -INF , P2 ;  /* 0xff80000008317808 */ /* 0x002fe40001000000 */
[----:B0-----:R-:W-:Y:S02]  /*ce00*/  FMNMX.FTZ R7, R6, R7, !PT ;  /* 0x0000000706077209 */ /* 0x001fe40007810000 */
[----:B------:R-:W-:-:S03]  /*ce10*/  ISETP.GT.AND P2, PT, R25, 0x20, PT ;  /* 0x000000201900780c */ /* 0x000fc60003f44270 */
[----:B------:R-:W0:Y:S01]  /*ce20*/  SHFL.BFLY PT, R6, R7, 0x1, 0x1f ;  /* 0x0c201f0007067f89 */ /* 0x000e2200000e0000 */
[----:B--2---:R-:W-:Y:S02]  /*ce30*/  FSEL R45, R24, -INF , P2 ;  /* 0xff800000182d7808 */ /* 0x004fe40001000000 */
[----:B------:R-:W1:Y:S01]  /*ce40*/  LDC R24, c[0x0][0x988] ;  /* 0x00026200ff187b82 */ /* 0x000e620000000800 */
[----:B------:R-:W2:Y:S01]  /*ce50*/  MUFU.TANH R149, R149 ;  /* 0x0000009500957308 */ /* 0x000ea20000002400 */
[----:B------:R-:W-:Y:S01]  /*ce60*/  FMUL.FTZ R151, R31, UR5 ;  /* 0x000000051f977c20 */ /* 0x000fe20008410000 */
[----:B------:R-:W-:Y:S01]  /*ce70*/  FMUL.FTZ R145, R35, UR5 ;  /* 0x0000000523917c20 */ /* 0x000fe20008410000 */
[----:B------:R-:W-:-:S05]  /*ce80*/  ISETP.GT.AND P3, PT, R25, 0x1, PT ;  /* 0x000000011900780c */ /* 0x000fca0003f64270 */
[----:B------:R-:W3:Y:S01]  /*ce90*/  MUFU.TANH R151, R151 ;  /* 0x0000009700977308 */ /* 0x000ee20000002400 */
[----:B0-----:R-:W-:-:S04]  /*cea0*/  FMNMX.FTZ R7, R7, R6, !PT ;  /* 0x0000000607077209 */ /* 0x001fc80007810000 */
[C---:B------:R-:W-:Y:S01]  /*ceb0*/  FSETP.NEU.FTZ.AND P6, PT, R7.reuse, -INF , PT ;  /* 0xff8000000700780b */ /* 0x040fe20003fdd000 */
[----:B-1----:R-:W-:Y:S01]  /*cec0*/  FMUL.FTZ R8, R7, R24 ;  /* 0x0000001807087220 */ /* 0x002fe20000410000 */
[----:B------:R-:W-:-:S04]  /*ced0*/  FMUL.FTZ R9, R38, UR5 ;  /* 0x0000000526097c20 */ /* 0x000fc80008410000 */
[----:B------:R-:W-:Y:S01]  /*cee0*/  FSEL R8, R8, RZ, P6 ;  /* 0x000000ff08087208 */ /* 0x000fe20003000000 */
[----:B------:R-:W0:Y:S01]  /*cef0*/  MUFU.TANH R145, R145 ;  /* 0x0000009100917308 */ /* 0x000e220000002400 */
[----:B--2---:R-:W-:-:S03]  /*cf00*/  FSEL R149, R149, -INF , P3 ;  /* 0xff80000095957808 */ /* 0x004fc60001800000 */
[-CC-:B------:R-:W-:Y:S01]  /*cf10*/  FFMA.FTZ R148, R148, R24.reuse, -R8.reuse ;  /* 0x0000001894947223 */ /* 0x180fe20000010808 */
        /* <DEDUP_REMOVED lines=30> */
[----:B------:R-:W-:Y:S01]  /*d100*/  FFMA.FTZ R56, R56, R24, -R8 ;  /* 0x0000001838387223 */ /* 0x000fe20000010808 */
[----:B------:R-:W-:Y:S01]  /*d110*/  FMNMX.FTZ R8, R53, R10, !PT ;  /* 0x0000000a35087209 */ /* 0x000fe20007810000 */
[----:B------:R-:W1:Y:S01]  /*d120*/  MUFU.TANH R9, R9 ;  /* 0x0000000900097308 */ /* 0x000e620000002400 */
[----:B------:R-:W-:-:S02]  /*d130*/  ISETP.GT.AND P1, PT, R25, 0x9, PT ;  /* 0x000000091900780c */ /* 0x000fc40003f24270 */
[----:B------:R-:W-:Y:S02]  /*d140*/  FMNMX.FTZ R8, R149, R8, !PT ;  /* 0x0000000895087209 */ /* 0x000fe40007810000 */
[----:B---3--:R-:W-:Y:S02]  /*d150*/  FSEL R151, R151, -INF , P1 ;  /* 0xff80000097977808 */ /* 0x008fe40000800000 */
[----:B------:R-:W-:Y:S01]  /*d160*/  FMNMX.FTZ R8, R51, R8, !PT ;  /* 0x0000000833087209 */ /* 0x000fe20007810000 */
[----:B------:R-:W2:Y:S01]  /*d170*/  MUFU.TANH R147, R147 ;  /* 0x0000009300937308 */ /* 0x000ea20000002400 */
[----:B------:R-:W-:Y:S02]  /*d180*/  ISETP.GT.AND P3, PT, R25, 0x11, PT ;  /* 0x000000111900780c */ /* 0x000fe40003f64270 */
[----:B------:R-:W-:Y:S02]  /*d190*/  FMNMX.FTZ R8, R151, R8, !PT ;  /* 0x0000000897087209 */ /* 0x000fe40007810000 */
[----:B------:R-:W-:-:S02]  /*d1a0*/  ISETP.GT.AND P4, PT, R25, 0x18, PT ;  /* 0x000000181900780c */ /* 0x000fc40003f84270 */
[----:B0-----:R-:W-:Y:S01]  /*d1b0*/  FSEL R145, R145, -INF , P3 ;  /* 0xff80000091917808 */ /* 0x001fe20001800000 */
[----:B------:R-:W0:Y:S01]  /*d1c0*/  MUFU.TANH R141, R141 ;  /* 0x0000008d008d7308 */ /* 0x000e220000002400 */
[----:B------:R-:W-:Y:S02]  /*d1d0*/  FMNMX.FTZ R8, R49, R8, !PT ;  /* 0x0000000831087209 */ /* 0x000fe40007810000 */
[----:B------:R-:W-:Y:S02]  /*d1e0*/  ISETP.GT.AND P1, PT, R25, 0x19, PT ;  /* 0x000000191900780c */ /* 0x000fe40003f24270 */
[----:B-1----:R-:W-:Y:S02]  /*d1f0*/  FSEL R47, R9, -INF , P4 ;  /* 0xff800000092f7808 */ /* 0x002fe40002000000 */
[----:B------:R-:W-:Y:S01]  /*d200*/  FMNMX.FTZ R8, R145, R8, !PT ;  /* 0x0000000891087209 */ /* 0x000fe20007810000 */
[----:B------:R-:W1:Y:S01]  /*d210*/  MUFU.TANH R43, R43 ;  /* 0x0000002b002b7308 */ /* 0x000e620000002400 */
[----:B--2---:R-:W-:-:S02]  /*d220*/  FSEL R147, R147, -INF , P1 ;  /* 0xff80000093937808 */ /* 0x004fc40000800000 */
[----:B------:R-:W-:-:S05]  /*d230*/  FMNMX.FTZ R8, R47, R8, !PT ;  /* 0x000000082f087209 */ /* 0x000fca0007810000 */
[----:B------:R-:W2:Y:S01]  /*d240*/  MUFU.TANH R143, R143 ;  /* 0x0000008f008f7308 */ /* 0x000ea20000002400 */
[----:B------:R-:W-:Y:S02]  /*d250*/  ISETP.GT.AND P3, PT, R25, 0x21, PT ;  /* 0x000000211900780c */ /* 0x000fe40003f64270 */
[----:B------:R-:W-:-:S05]  /*d260*/  FMNMX.FTZ R8, R147, R8, !PT ;  /* 0x0000000893087209 */ /* 0x000fca0007810000 */
[----:B------:R-:W3:Y:S01]  /*d270*/  MUFU.TANH R41, R41 ;  /* 0x0000002900297308 */ /* 0x000ee20000002400 */
[----:B------:R-:W-:Y:S01]  /*d280*/  ISETP.GT.AND P4, PT, R25, 0x28, PT ;  /* 0x000000281900780c */ /* 0x000fe20003f84270 */
[----:B------:R-:W-:Y:S01]  /*d290*/  FMUL.FTZ R139, R55, UR5 ;  /* 0x00000005378b7c20 */ /* 0x000fe20008410000 */
[----:B0-----:R-:W-:Y:S02]  /*d2a0*/  FSEL R141, R141, -INF , P3 ;  /* 0xff8000008d8d7808 */ /* 0x001fe40001800000 */
[----:B------:R-:W-:-:S03]  /*d2b0*/  FMNMX.FTZ R8, R45, R8, !PT ;  /* 0x000000082d087209 */ /* 0x000fc60007810000 */
[----:B------:R-:W0:Y:S01]  /*d2c0*/  MUFU.TANH R137, R137 ;  /* 0x0000008900897308 */ /* 0x000e220000002400 */
[----:B------:R-:W-:Y:S01]  /*d2d0*/  ISETP.GT.AND P1, PT, R25, 0x29, PT ;  /* 0x000000291900780c */ /* 0x000fe20003f24270 */
[----:B------:R-:W-:Y:S01]  /*d2e0*/  FMUL.FTZ R38, R58, UR5 ;  /* 0x000000053a267c20 */ /* 0x000fe20008410000 */
[----:B-1----:R-:W-:Y:S02]  /*d2f0*/  FSEL R43, R43, -INF , P4 ;  /* 0xff8000002b2b7808 */ /* 0x002fe40002000000 */
[----:B------:R-:W-:-:S03]  /*d300*/  FMNMX.FTZ R8, R141, R8, !PT ;  /* 0x000000088d087209 */ /* 0x000fc60007810000 */
[----:B------:R-:W1:Y:S01]  /*d310*/  MUFU.TANH R39, R39 ;  /* 0x0000002700277308 */ /* 0x000e620000002400 */
[----:B------:R-:W-:Y:S01]  /*d320*/  ISETP.GT.AND P2, PT, R25, 0x30, PT ;  /* 0x000000301900780c */ /* 0x000fe20003f44270 */
[----:B------:R-:W-:Y:S01]  /*d330*/  FMUL.FTZ R133, R59, UR5 ;  /* 0x000000053b857c20 */ /* 0x000fe20008410000 */
[----:B--2---:R-:W-:Y:S02]  /*d340*/  FSEL R143, R143, -INF , P1 ;  /* 0xff8000008f8f7808 */ /* 0x004fe40000800000 */
[----:B------:R-:W-:-:S03]  /*d350*/  FMNMX.FTZ R8, R43, R8, !PT ;  /* 0x000000082b087209 */ /* 0x000fc60007810000 */
[----:B------:R-:W2:Y:S01]  /*d360*/  MUFU.TANH R139, R139 ;  /* 0x0000008b008b7308 */ /* 0x000ea20000002400 */
[----:B------:R-:W-:Y:S01]  /*d370*/  ISETP.GT.AND P3, PT, R25, 0x31, PT ;  /* 0x000000311900780c */ /* 0x000fe20003f64270 */
[----:B------:R-:W-:Y:S01]  /*d380*/  FMUL.FTZ R35, R62, UR5 ;  /* 0x000000053e237c20 */ /* 0x000fe20008410000 */
[----:B---3--:R-:W-:Y:S02]  /*d390*/  FSEL R41, R41, -INF , P2 ;  /* 0xff80000029297808 */ /* 0x008fe40001000000 */
[----:B------:R-:W-:-:S03]  /*d3a0*/  FMNMX.FTZ R8, R143, R8, !PT ;  /* 0x000000088f087209 */ /* 0x000fc60007810000 */
        /* <DEDUP_REMOVED lines=36> */
[----:B------:R-:W-:Y:S02]  /*d5f0*/  ISETP.GT.AND P3, PT, R25, 0x51, PT ;  /* 0x000000511900780c */ /* 0x000fe40003f64270 */
[----:B---3--:R-:W-:Y:S02]  /*d600*/  FSEL R33, R33, -INF , P2 ;  /* 0xff80000021217808 */ /* 0x008fe40001000000 */
[----:B------:R-:W-:-:S03]  /*d610*/  FMNMX.FTZ R8, R135, R8, !PT ;  /* 0x0000000887087209 */ /* 0x000fc60007810000 */
[----:B------:R-:W3:Y:S01]  /*d620*/  MUFU.TANH R29, R29 ;  /* 0x0000001d001d7308 */ /* 0x000ee20000002400 */
[----:B------:R-:W-:Y:S01]  /*d630*/  FMUL.FTZ R78, R78, UR5 ;  /* 0x000000054e4e7c20 */ /* 0x000fe20008410000 */
[----:B------:R-:W-:Y:S01]  /*d640*/  ISETP.GT.AND P4, PT, R25, 0x58, PT ;  /* 0x000000581900780c */ /* 0x000fe20003f84270 */
[----:B------:R-:W-:Y:S01]  /*d650*/  FMUL.FTZ R79, R79, UR5 ;  /* 0x000000054f4f7c20 */ /* 0x000fe20008410000 */
[----:B0-----:R-:W-:Y:S02]  /*d660*/  FSEL R129, R129, -INF , P3 ;  /* 0xff80000081817808 */ /* 0x001fe40001800000 */
[----:B------:R-:W-:Y:S02]  /*d670*/  FMNMX.FTZ R8, R33, R8, !PT ;  /* 0x0000000821087209 */ /* 0x000fe40007810000 */
[----:B------:R-:W0:Y:S01]  /*d680*/  MUFU.TANH R125, R125 ;  /* 0x0000007d007d7308 */ /* 0x000e220000002400 */
[----:B------:R-:W-:Y:S01]  /*d690*/  FSEL R6, R7, RZ, P6 ;  /* 0x000000ff07067208 */ /* 0x000fe20003000000 */
[----:B------:R-:W-:Y:S01]  /*d6a0*/  FMUL.FTZ R121, R82, UR5 ;  /* 0x0000000552797c20 */ /* 0x000fe20008410000 */
[----:B------:R-:W-:-:S02]  /*d6b0*/  ISETP.GT.AND P1, PT, R25, 0x59, PT ;  /* 0x000000591900780c */ /* 0x000fc40003f24270 */
[----:B-1----:R-:W-:Y:S02]  /*d6c0*/  FSEL R31, R31, -INF , P4 ;  /* 0xff8000001f1f7808 */ /* 0x002fe40002000000 */
[----:B------:R-:W-:Y:S01]  /*d6d0*/  FMNMX.FTZ R8, R129, R8, !PT ;  /* 0x0000000881087209 */ /* 0x000fe20007810000 */
[----:B------:R-:W1:Y:S01]  /*d6e0*/  MUFU.TANH R27, R78 ;  /* 0x0000004e001b7308 */ /* 0x000e620000002400 */
[----:B------:R-:W-:Y:S01]  /*d6f0*/  ISETP.GT.AND P2, PT, R25, 0x60, PT ;  /* 0x000000601900780c */ /* 0x000fe20003f44270 */
[----:B------:R-:W-:Y:S01]  /*d700*/  FADD.FTZ R6, -R6, R11 ;  /* 0x0000000b06067221 */ /* 0x000fe20000010100 */
[----:B--2---:R-:W-:Y:S01]  /*d710*/  FSEL R131, R131, -INF , P1 ;  /* 0xff80000083837808 */ /* 0x004fe20000800000 */
[----:B------:R-:W-:Y:S01]  /*d720*/  FMUL.FTZ R11, R83, UR5 ;  /* 0x00000005530b7c20 */ /* 0x000fe20008410000 */
        /* <DEDUP_REMOVED lines=12> */
[----:B------:R-:W-:Y:S02]  /*d7f0*/  ISETP.GT.AND P1, PT, R25, 0x69, PT ;  /* 0x000000691900780c */ /* 0x000fe40003f24270 */
[----:B-1----:R-:W-:Y:S02]  /*d800*/  FSEL R27, R27, -INF , P4 ;  /* 0xff8000001b1b7808 */ /* 0x002fe40002000000 */
[----:B------:R-:W-:-:S03]  /*d810*/  FMNMX.FTZ R8, R125, R8, !PT ;  /* 0x000000087d087209 */ /* 0x000fc60007810000 */
[----:B------:R-:W1:Y:S01]  /*d820*/  MUFU.TANH R123, R123 ;  /* 0x0000007b007b7308 */ /* 0x000e620000002400 */
[----:B------:R-:W-:Y:S02]  /*d830*/  ISETP.GT.AND P2, PT, R25, 0x70, PT ;  /* 0x000000701900780c */ /* 0x000fe40003f44270 */
[----:B--2---:R-:W-:Y:S02]  /*d840*/  FSEL R127, R79, -INF , P1 ;  /* 0xff8000004f7f7808 */ /* 0x004fe40000800000 */
[----:B------:R-:W-:-:S03]  /*d850*/  FMNMX.FTZ R8, R27, R8, !PT ;  /* 0x000000081b087209 */ /* 0x000fc60007810000 */
[----:B------:R-:W2:Y:S01]  /*d860*/  MUFU.TANH R9, R9 ;  /* 0x0000000900097308 */ /* 0x000ea20000002400 */
[----:B------:R-:W-:Y:S02]  /*d870*/  ISETP.GT.AND P3, PT, R25, 0x71, PT ;  /* 0x000000711900780c */ /* 0x000fe40003f64270 */
[----:B---3--:R-:W-:Y:S02]  /*d880*/  FSEL R121, R121, -INF , P2 ;  /* 0xff80000079797808 */ /* 0x008fe40001000000 */
[----:B------:R-:W-:Y:S02]  /*d890*/  FMNMX.FTZ R8, R127, R8, !PT ;  /* 0x000000087f087209 */ /* 0x000fe40007810000 */
[----:B------:R-:W-:Y:S02]  /*d8a0*/  ISETP.GT.AND P4, PT, R25, 0x78, PT ;  /* 0x000000781900780c */ /* 0x000fe40003f84270 */
[----:B0-----:R-:W-:Y:S02]  /*d8b0*/  FSEL R11, R11, -INF , P3 ;  /* 0xff8000000b0b7808 */ /* 0x001fe40001800000 */
[----:B------:R-:W-:-:S02]  /*d8c0*/  FMNMX.FTZ R8, R121, R8, !PT ;  /* 0x0000000879087209 */ /* 0x000fc40007810000 */
[----:B------:R-:W-:Y:S02]  /*d8d0*/  ISETP.GT.AND P5, PT, R25, 0x79, PT ;  /* 0x000000791900780c */ /* 0x000fe40003fa4270 */
[----:B-1----:R-:W-:Y:S02]  /*d8e0*/  FSEL R123, R123, -INF , P4 ;  /* 0xff8000007b7b7808 */ /* 0x002fe40002000000 */
[----:B------:R-:W-:Y:S02]  /*d8f0*/  FMNMX.FTZ R8, R11, R8, !PT ;  /* 0x000000080b087209 */ /* 0x000fe40007810000 */
[----:B--2---:R-:W-:Y:S02]  /*d900*/  FSEL R9, R9, -INF , P5 ;  /* 0xff80000009097808 */ /* 0x004fe40002800000 */
[----:B------:R-:W-:-:S04]  /*d910*/  FMNMX.FTZ R8, R123, R8, !PT ;  /* 0x000000087b087209 */ /* 0x000fc80007810000 */
[----:B------:R-:W-:-:S05]  /*d920*/  FMNMX.FTZ R25, R9, R8, !PT ;  /* 0x0000000809197209 */ /* 0x000fca0007810000 */
[----:B------:R-:W0:Y:S02]  /*d930*/  SHFL.BFLY PT, R8, R25, 0x2, 0x1f ;  /* 0x0c401f0019087f89 */ /* 0x000e2400000e0000 */
[----:B0-----:R-:W-:-:S05]  /*d940*/  FMNMX.FTZ R25, R25, R8, !PT ;  /* 0x0000000819197209 */ /* 0x001fca0007810000 */
[----:B------:R-:W0:Y:S01]  /*d950*/  SHFL.BFLY PT, R8, R25, 0x1, 0x1f ;  /* 0x0c201f0019087f89 */ /* 0x000e2200000e0000 */
[----:B------:R-:W1:Y:S01]  /*d960*/  S2R R57, SR_CgaCtaId ;  /* 0x0000000000397919 */ /* 0x000e620000008800 */
[----:B------:R-:W-:Y:S01]  /*d970*/  FMUL.FTZ R6, R6, R24 ;  /* 0x0000001806067220 */ /* 0x000fe20000410000 */
[----:B0-----:R-:W-:-:S04]  /*d980*/  FMNMX.FTZ R25, R25, R8, !PT ;  /* 0x0000000819197209 */ /* 0x001fc80007810000 */
[C---:B------:R-:W-:Y:S01]  /*d990*/  FSETP.NEU.FTZ.AND P1, PT, R25.reuse, -INF , PT ;  /* 0xff8000001900780b */ /* 0x040fe20003f3d000 */
[----:B------:R-:W-:-:S03]  /*d9a0*/  FMUL.FTZ R55, R25, R24 ;  /* 0x0000001819377220 */ /* 0x000fc60000410000 */
[----:B------:R-:W-:Y:S02]  /*d9b0*/  FSEL R8, R25, RZ, P1 ;  /* 0x000000ff19087208 */ /* 0x000fe40000800000 */
[----:B------:R-:W-:-:S03]  /*d9c0*/  FSEL R55, R55, RZ, P1 ;  /* 0x000000ff37377208 */ /* 0x000fc60000800000 */
[----:B------:R-:W-:Y:S02]  /*d9d0*/  FADD.FTZ R8, -R8, R10 ;  /* 0x0000000a08087221 */ /* 0x000fe40000010100 */
[-CC-:B------:R-:W-:Y:S02]  /*d9e0*/  FFMA.FTZ R53, R53, R24.reuse, -R55.reuse ;  /* 0x0000001835357223 */ /* 0x180fe40000010837 */
[-C--:B------:R-:W-:Y:S01]  /*d9f0*/  FMUL.FTZ R8, R8, R24.reuse ;  /* 0x0000001808087220 */ /* 0x080fe20000410000 */
[-CC-:B------:R-:W-:Y:S01]  /*da00*/  FFMA.FTZ R149, R149, R24.reuse, -R55.reuse ;  /* 0x0000001895957223 */ /* 0x180fe20000010837 */
[----:B------:R-:W-:Y:S01]  /*da10*/  MUFU.EX2 R148, R148 ;  /* 0x0000009400947308 */ /* 0x000fe20000000800 */
[----:B------:R-:W-:-:S07]  /*da20*/  FFMA.FTZ R51, R51, R24, -R55 ;  /* 0x0000001833337223 */ /* 0x000fce0000010837 */
[----:B------:R-:W0:Y:S01]  /*da30*/  MUFU.EX2 R6, R6 ;  /* 0x0000000600067308 */ /* 0x000e220000000800 */
[-CC-:B------:R-:W-:Y:S01]  /*da40*/  FFMA.FTZ R151, R151, R24.reuse, -R55.reuse ;  /* 0x0000001897977223 */ /* 0x180fe20000010837 */
[----:B------:R-:W-:-:S06]  /*da50*/  FFMA.FTZ R49, R49, R24, -R55 ;  /* 0x0000001831317223 */ /* 0x000fcc0000010837 */
[----:B------:R-:W-:Y:S01]  /*da60*/  MUFU.EX2 R53, R53 ;  /* 0x0000003500357308 */ /* 0x000fe20000000800 */
[-CC-:B------:R-:W-:Y:S01]  /*da70*/  FFMA.FTZ R145, R145, R24.reuse, -R55.reuse ;  /* 0x0000001891917223 */ /* 0x180fe20000010837 */
[----:B------:R-:W-:-:S06]  /*da80*/  FFMA.FTZ R47, R47, R24, -R55 ;  /* 0x000000182f2f7223 */ /* 0x000fcc0000010837 */
[----:B------:R-:W2:Y:S01]  /*da90*/  MUFU.EX2 R8, R8 ;  /* 0x0000000800087308 */ /* 0x000ea20000000800 */
[-CC-:B------:R-:W-:Y:S01]  /*daa0*/  FFMA.FTZ R147, R147, R24.reuse, -R55.reuse ;  /* 0x0000001893937223 */ /* 0x180fe20000010837 */
[-CC-:B------:R-:W-:Y:S01]  /*dab0*/  FFMA.FTZ R45, R45, R24.reuse, -R55.reuse ;  /* 0x000000182d2d7223 */ /* 0x180fe20000010837 */
[-CC-:B------:R-:W-:Y:S01]  /*dac0*/  FFMA.FTZ R141, R141, R24.reuse, -R55.reuse ;  /* 0x000000188d8d7223 */ /* 0x180fe20000010837 */
[-CC-:B------:R-:W-:Y:S01]  /*dad0*/  FFMA.FTZ R43, R43, R24.reuse, -R55.reuse ;  /* 0x000000182b2b7223 */ /* 0x180fe20000010837 */
[----:B------:R-:W-:-:S03]  /*dae0*/  FFMA.FTZ R143, R143, R24, -R55 ;  /* 0x000000188f8f7223 */ /* 0x000fc60000010837 */
[----:B------:R-:W3:Y:S01]  /*daf0*/  MUFU.EX2 R54, R54 ;  /* 0x0000003600367308 */ /* 0x000ee20000000800 */
[-CC-:B------:R-:W-:Y:S01]  /*db00*/  FFMA.FTZ R41, R41, R24.reuse, -R55.reuse ;  /* 0x0000001829297223 */ /* 0x180fe20000010837 */
[-CC-:B------:R-:W-:Y:S01]  /*db10*/  FFMA.FTZ R137, R137, R24.reuse, -R55.reuse ;  /* 0x0000001889897223 */ /* 0x180fe20000010837 */
[-CC-:B------:R-:W-:Y:S01]  /*db20*/  FFMA.FTZ R39, R39, R24.reuse, -R55.reuse ;  /* 0x0000001827277223 */ /* 0x180fe20000010837 */
[-CC-:B------:R-:W-:Y:S01]  /*db30*/  FFMA.FTZ R139, R139, R24.reuse, -R55.reuse ;  /* 0x000000188b8b7223 */ /* 0x180fe20000010837 */
[-CC-:B------:R-:W-:Y:S01]  /*db40*/  FFMA.FTZ R38, R38, R24.reuse, -R55.reuse ;  /* 0x0000001826267223 */ /* 0x180fe20000010837 */
[-CC-:B------:R-:W-:Y:S02]  /*db50*/  FFMA.FTZ R133, R133, R24.reuse, -R55.reuse ;  /* 0x0000001885857223 */ /* 0x180fe40000010837 */
[----:B------:R-:W4:Y:S01]  /*db60*/  MUFU.EX2 R149, R149 ;  /* 0x0000009500957308 */ /* 0x000f220000000800 */
        /* <DEDUP_REMOVED lines=14> */
[----:B------:R-:W5:Y:S01]  /*dc50*/  MUFU.EX2 R150, R150 ;  /* 0x0000009600967308 */ /* 0x000f620000000800 */
[----:B------:R-:W-:-:S07]  /*dc60*/  IMAD R55, R22, 0x8, R2 ;  /* 0x0000000816377824 */ /* 0x000fce00078e0202 */
[----:B------:R-:W5:Y:S01]  /*dc70*/  MUFU.EX2 R51, R51 ;  /* 0x0000003300337308 */ /* 0x000f620000000800 */
[----:B------:R-:W-:Y:S01]  /*dc80*/  IADD3 R55, R55, 0x16840, RZ ;  /* 0x0001684037377810 */ /* 0x000fe20007ffe0ff */
[----:B0-----:R-:W-:-:S06]  /*dc90*/  FFMA.FTZ R3, R6, R3, R148 ;  /* 0x0000000306037223 */ /* 0x001fcc0000010094 */
[----:B------:R-:W0:Y:S01]  /*dca0*/  MUFU.EX2 R52, R52 ;  /* 0x0000003400347308 */ /* 0x000e220000000800 */
[----:B-1----:R-:W-:Y:S01]  /*dcb0*/  PRMT R55, R57, 0x654, R55 ;  /* 0x0000065439377816 */ /* 0x002fe20000000037 */
[----:B--2---:R-:W-:-:S06]  /*dcc0*/  FFMA.FTZ R0, R8, R0, R53 ;  /* 0x0000000008007223 */ /* 0x004fcc0000010035 */
[----:B------:R-:W1:Y:S01]  /*dcd0*/  MUFU.EX2 R151, R151 ;  /* 0x0000009700977308 */ /* 0x000e620000000800 */
[----:B------:R4:W-:Y:S01]  /*dce0*/  SYNCS.ARRIVE.TRANS64.RED.A1T0 RZ, [R55+URZ], RZ ;  /* 0x000000ff37ff79a7 */ /* 0x0009e2000810043f */
[----:B---3--:R-:W-:-:S06]  /*dcf0*/  FADD.FTZ R3, R54, R3 ;  /* 0x0000000336037221 */ /* 0x008fcc0000010000 */
[----:B------:R-:W2:Y:S01]  /*dd00*/  MUFU.EX2 R144, R144 ;  /* 0x0000009000907308 */ /* 0x000ea20000000800 */
[----:B----4-:R-:W-:-:S07]  /*dd10*/  FADD.FTZ R55, R149, R0 ;  /* 0x0000000095377221 */ /* 0x010fce0000010000 */
[----:B------:R-:W3:Y:S01]  /*dd20*/  MUFU.EX2 R49, R49 ;  /* 0x0000003100317308 */ /* 0x000ee20000000800 */
[----:B-----5:R-:W-:Y:S01]  /*dd30*/  FADD.FTZ R0, R150, R3 ;  /* 0x0000000396007221 */ /* 0x020fe20000010000 */
[----:B------:R-:W-:-:S06]  /*dd40*/  FADD.FTZ R3, R51, R55 ;  /* 0x0000003733037221 */ /* 0x000fcc0000010000 */
[----:B------:R-:W4:Y:S08]  /*dd50*/  MUFU.EX2 R50, R50 ;  /* 0x0000003200327308 */ /* 0x000f300000000800 */
[----:B------:R-:W5:Y:S01]  /*dd60*/  MUFU.EX2 R145, R145 ;  /* 0x0000009100917308 */ /* 0x000f620000000800 */
[----:B0-----:R-:W-:Y:S01]  /*dd70*/  FADD.FTZ R0, R52, R0 ;  /* 0x0000000034007221 */ /* 0x001fe20000010000 */
[----:B-1----:R-:W-:-:S06]  /*dd80*/  FADD.FTZ R3, R151, R3 ;  /* 0x0000000397037221 */ /* 0x002fcc0000010000 */
[----:B------:R-:W0:Y:S08]  /*dd90*/  MUFU.EX2 R146, R146 ;  /* 0x0000009200927308 */ /* 0x000e300000000800 */
[----:B------:R-:W1:Y:S01]  /*dda0*/  MUFU.EX2 R47, R47 ;  /* 0x0000002f002f7308 */ /* 0x000e620000000800 */
[----:B--2---:R-:W-:Y:S01]  /*ddb0*/  FADD.FTZ R0, R144, R0 ;  /* 0x0000000090007221 */ /* 0x004fe20000010000 */
[----:B---3--:R-:W-:-:S06]  /*ddc0*/  FADD.FTZ R3, R49, R3 ;  /* 0x0000000331037221 */ /* 0x008fcc0000010000 */
[----:B------:R-:W2:Y:S08]  /*ddd0*/  MUFU.EX2 R48, R48 ;  /* 0x0000003000307308 */ /* 0x000eb00000000800 */
[----:B------:R-:W3:Y:S01]  /*dde0*/  MUFU.EX2 R147, R147 ;  /* 0x0000009300937308 */ /* 0x000ee20000000800 */
[----:B----4-:R-:W-:Y:S01]  /*ddf0*/  FADD.FTZ R0, R50, R0 ;  /* 0x0000000032007221 */ /* 0x010fe20000010000 */
[----:B-----5:R-:W-:-:S06]  /*de00*/  FADD.FTZ R3, R145, R3 ;  /* 0x0000000391037221 */ /* 0x020fcc0000010000 */
        /* <DEDUP_REMOVED lines=95> */
[----:B-----5:R-:W-:-:S03]  /*e400*/  FADD.FTZ R3, R11, R3 ;  /* 0x000000030b037221 */ /* 0x020fc60000010000 */
[----:B0-----:R-:W-:Y:S01]  /*e410*/  FADD.FTZ R0, R122, R0 ;  /* 0x000000007a007221 */ /* 0x001fe20000010000 */
[----:B-1----:R-:W-:-:S03]  /*e420*/  FADD.FTZ R55, R123, R3 ;  /* 0x000000037b377221 */ /* 0x002fc60000010000 */
[----:B--2---:R-:W-:Y:S01]  /*e430*/  FADD.FTZ R3, R10, R0 ;  /* 0x000000000a037221 */ /* 0x004fe20000010000 */
[----:B---3--:R-:W-:Y:S01]  /*e440*/  FADD.FTZ R0, R9, R55 ;  /* 0x0000003709007221 */ /* 0x008fe20000010000 */
[----:B------:R-:W-:Y:S06]  /*e450*/  @!P0 BRA `(.L_x_2748) ;  /* 0x0000000000048947 */ /* 0x000fec0003800000 */
[----:B------:R-:W-:Y:S01]  /*e460*/  BPT.TRAP 0x1 ;  /* 0x000000040000795c */ /* 0x000fe20000300000 */
.L_x_2748:
[----:B------:R-:W2:Y:S01]  /*e470*/  LDL R55, [R1+0x20] ;  /* 0x0000200001377983 */ /* 0x000ea20000100800 */
[----:B------:R-:W-:-:S04]  /*e480*/  IMAD R13, R13, 0x8, R2 ;  /* 0x000000080d0d7824 */ /* 0x000fc800078e0202 */
[----:B------:R-:W-:-:S05]  /*e490*/  VIADD R13, R13, 0x16860 ;  /* 0x000168600d0d7836 */ /* 0x000fca0000000000 */
[----:B------:R-:W-:Y:S01]  /*e4a0*/  PRMT R13, R57, 0x654, R13 ;  /* 0x00000654390d7816 */ /* 0x000fe2000000000d */
[----:B------:R-:W-:Y:S01]  /*e4b0*/  FMUL.FTZ R88, R88, R6 ;  /* 0x0000000658587220 */ /* 0x000fe20000410000 */
[----:B------:R-:W-:Y:S02]  /*e4c0*/  F2FP.F16.F32.PACK_AB R121, R11, R121 ;  /* 0x000000790b79723e */ /* 0x000fe400000000ff */
[----:B------:R0:W-:Y:S01]  /*e4d0*/  SYNCS.ARRIVE.TRANS64.RED.A1T0 RZ, [R13+URZ], RZ ;  /* 0x000000ff0dff79a7 */ /* 0x0001e2000810043f */
[----:B------:R-:W-:Y:S01]  /*e4e0*/  F2FP.F16.F32.PACK_AB R122, R10, R122 ;  /* 0x0000007a0a7a723e */ /* 0x000fe200000000ff */
        /* <DEDUP_REMOVED lines=64> */
[----:B------:R-:W-:Y:S02]  /*e8f0*/  MOV R10, R25 ;  /* 0x00000019000a7202 */ /* 0x000fe40000000f00 */
[C---:B--2---:R-:W-:Y:S01]  /*e900*/  ISETP.GT.AND P1, PT, R12.reuse, R55, PT ;  /* 0x000000370c00720c */ /* 0x044fe20003f24270 */
[----:B------:R-:W-:-:S12]  /*e910*/  VIADD R12, R12, 0xffffffff ;  /* 0xffffffff0c0c7836 */ /* 0x000fd80000000000 */
[----:B------:R-:W-:Y:S05]  /*e920*/  @P1 BRA `(.L_x_2749) ;  /* 0xffffffcc00c01947 */ /* 0x000fea000383ffff */
.L_x_2737:
[----:B------:R-:W-:-:S13]  /*e930*/  ISETP.GE.AND P1, PT, R12, RZ, PT ;  /* 0x000000ff0c00720c */ /* 0x000fda0003f26270 */
[----:B------:R-:W-:Y:S05]  /*e940*/  @!P1 BRA `(.L_x_2750) ;  /* 0x0000002400d89947 */ /* 0x000fea0003800000 */
[----:B------:R-:W-:Y:S01]  /*e950*/  MOV R10, R25 ;  /* 0x00000019000a7202 */ /* 0x000fe20000000f00 */
[----:B------:R-:W-:Y:S02]  /*e960*/  IMAD.MOV.U32 R11, RZ, RZ, R7 ;  /* 0x000000ffff0b7224 */ /* 0x000fe400078e0007 */
[----:B------:R-:W-:Y:S02]  /*e970*/  IMAD.MOV.U32 R6, RZ, RZ, R154 ;  /* 0x000000ffff067224 */ /* 0x000fe400078e009a */
[----:B------:R-:W-:-:S07]  /*e980*/  IMAD.MOV.U32 R13, RZ, RZ, R22 ;  /* 0x000000ffff0d7224 */ /* 0x000fce00078e0016 */
.L_x_2762:
[----:B------:R-:W2:Y:S01]  /*e990*/  LDL R8, [R1+0x14] ;  /* 0x0000140001087983 */ /* 0x000ea20000100800 */
[----:B------:R-:W-:Y:S01]  /*e9a0*/  IADD3 R22, R13, 0x1, RZ ;  /* 0x000000010d167810 */ /* 0x000fe20007ffe0ff */
        /* <DEDUP_REMOVED lines=9> */
.L_x_2752:
[----:B------:R-:W-:Y:S01]  /*ea40*/  IMAD R7, R22, 0x8, R2 ;  /* 0x0000000816077824 */ /* 0x000fe200078e0202 */
[----:B------:R-:W-:-:S04]  /*ea50*/  SHF.L.U32 R8, R154, 0x1f, RZ ;  /* 0x0000001f9a087819 */ /* 0x000fc800000006ff */
[----:B------:R0:W1:Y:S01]  /*ea60*/  SYNCS.PHASECHK.TRANS64.TRYWAIT P1, [R7+URZ+0x16830], R8 ;  /* 0x01683008070075a7 */ /* 0x000062000802017f */
[----:B------:R-:W-:Y:S05]  /*ea70*/  @!P0 BRA `(.L_x_2753) ;  /* 0x0000000000048947 */ /* 0x000fea0003800000 */
[----:B------:R-:W-:Y:S01]  /*ea80*/  BPT.TRAP 0x1 ;  /* 0x000000040000795c */ /* 0x000fe20000300000 */
.L_x_2753:
[----:B------:R-:W-:Y:S04]  /*ea90*/  BSSY B0, `(.L_x_2751) ;  /* 0x0000004000007945 */ /* 0x000fe80003800000 */
[----:B-1----:R-:W-:Y:S05]  /*eaa0*/  @P1 BRA `(.L_x_2754) ;  /* 0x0000000000081947 */ /* 0x002fea0003800000 */
[----:B------:R-:W1:Y:S02]  /*eab0*/  SYNCS.PHASECHK.TRANS64.TRYWAIT P1, [R7+URZ+0x16830], R8 ;  /* 0x01683008070075a7 */ /* 0x000e64000802017f */
[----:B-1----:R-:W-:Y:S05]  /*eac0*/  @!P1 BRA `(.L_x_2755) ;  /* 0x000000c8004c9947 */ /* 0x002fea0003800000 */
.L_x_2754:
[----:B------:R-:W-:Y:S05]  /*ead0*/  BSYNC B0 ;  /* 0x0000000000007941 */ /* 0x000fea0003800000 */
.L_x_2751:
[----:B01----:R-:W2:Y:S01]  /*eae0*/  LDL R8, [R1+0x18] ;  /* 0x0000180001087983 */ /* 0x003ea20000100800 */
[----:B------:R-:W-:Y:S01]  /*eaf0*/  IMAD.MOV.U32 R9, RZ, RZ, 0x40000040 ;  /* 0x40000040ff097424 */ /* 0x000fe200078e00ff */
[----:B------:R-:W-:Y:S05]  /*eb00*/  WARPSYNC.ALL ;  /* 0x0000000000007948 */ /* 0x000fea0003800000 */
[----:B------:R-:W-:Y:S01]  /*eb10*/  R2UR UR19, R9 ;  /* 0x00000000091372ca */ /* 0x000fe200000e0000 */
[----:B------:R-:W0:Y:S01]  /*eb20*/  S2R R7, SR_TID.X ;  /* 0x0000000000077919 */ /* 0x000e220000002100 */
[----:B------:R-:W-:Y:S02]  /*eb30*/  MOV R27, 0x40000040 ;  /* 0x40000040001b7802 */ /* 0x000fe40000000f00 */
[----:B------:R-:W-:-:S02]  /*eb40*/  R2UR UR8, R4 ;  /* 0x00000000040872ca */ /* 0x000fc400000e0000 */
[----:B------:R-:W-:Y:S02]  /*eb50*/  R2UR UR9, R5 ;  /* 0x00000000050972ca */ /* 0x000fe400000e0000 */
[----:B0-----:R-:W-:-:S05]  /*eb60*/  SHF.R.U32.HI R7, RZ, 0x7, R7 ;  /* 0x00000007ff077819 */ /* 0x001fca0000011607 */
[----:B------:R-:W-:Y:S01]  /*eb70*/  VIADD R7, R7, 0x8 ;  /* 0x0000000807077836 */ /* 0x000fe20000000000 */
[C---:B------:R-:W-:Y:S02]  /*eb80*/  R2UR UR11, R27.reuse ;  /* 0x000000001b0b72ca */ /* 0x040fe400000e0000 */
[----:B------:R-:W-:Y:S02]  /*eb90*/  MOV R25, 0x40000040 ;  /* 0x4000004000197802 */ /* 0x000fe40000000f00 */
[----:B------:R-:W-:Y:S02]  /*eba0*/  R2UR UR23, R27 ;  /* 0x000000001b1772ca */ /* 0x000fe400000e0000 */
        /* <DEDUP_REMOVED lines=32> */
.L_x_2757:
[----:B------:R-:W-:Y:S01]  /*edb0*/  SHF.L.U32 R6, R6, 0x1f, RZ ;  /* 0x0000001f06067819 */ /* 0x000fe200000006ff */
[----:B------:R-:W-:-:S04]  /*edc0*/  IMAD R7, R13, 0x8, R2 ;  /* 0x000000080d077824 */ /* 0x000fc800078e0202 */
[----:B------:R0:W1:Y:S01]  /*edd0*/  SYNCS.PHASECHK.TRANS64.TRYWAIT P1, [R7+URZ+0x16850], R6 ;  /* 0x01685006070075a7 */ /* 0x000062000802017f */
[----:B------:R-:W-:Y:S05]  /*ede0*/  @!P0 BRA `(.L_x_2758) ;  /* 0x0000000000048947 */ /* 0x000fea0003800000 */
[----:B------:R-:W-:Y:S01]  /*edf0*/  BPT.TRAP 0x1 ;  /* 0x000000040000795c */ /* 0x000fe20000300000 */
.L_x_2758:
[----:B-1----:R-:W-:Y:S05]  /*ee00*/  @P1 BRA `(.L_x_2756) ;  /* 0x0000000000081947 */ /* 0x002fea0003800000 */
[----:B------:R-:W1:Y:S02]  /*ee10*/  SYNCS.PHASECHK.TRANS64.TRYWAIT P1, [R7+URZ+0x16850], R6 ;  /* 0x01685006070075a7 */ /* 0x000e64000802017f */
[----:B-1----:R-:W-:Y:S05]  /*ee20*/  @!P1 BRA `(.L_x_2759) ;  /* 0x000000c400889947 */ /* 0x002fea0003800000 */
.L_x_2756:
        /* <DEDUP_REMOVED lines=68> */
.L_x_2760:
[----:B------:R-:W1:Y:S01]  /*f270*/  S2R R121, SR_CgaCtaId ;  /* 0x0000000000797919 */ /* 0x000e620000008800 */
[----:B------:R-:W-:Y:S01]  /*f280*/  FMUL.FTZ R120, R24, UR4 ;  /* 0x0000000418787c20 */ /* 0x000fe20008410000 */
[----:B------:R-:W-:Y:S01]  /*f290*/  FMUL.FTZ R122, R25, UR4 ;  /* 0x00000004197a7c20 */ /* 0x000fe20008410000 */
[----:B------:R-:W-:Y:S01]  /*f2a0*/  FMUL.FTZ R145, R26, UR4 ;  /* 0x000000041a917c20 */ /* 0x000fe20008410000 */
[----:B------:R-:W-:Y:S01]  /*f2b0*/  FMUL.FTZ R26, R28, UR4 ;  /* 0x000000041c1a7c20 */ /* 0x000fe20008410000 */
[----:B------:R-:W-:Y:S02]  /*f2c0*/  IMAD R7, R22, 0x8, R2 ;  /* 0x0000000816077824 */ /* 0x000fe400078e0202 */
[----:B------:R-:W-:Y:S01]  /*f2d0*/  FMUL.FTZ R29, R29, UR4 ;  /* 0x000000041d1d7c20 */ /* 0x000fe20008410000 */
[----:B------:R-:W2:Y:S01]  /*f2e0*/  MUFU.TANH R120, R120 ;  /* 0x0000007800787308 */ /* 0x000ea20000002400 */
[----:B0-----:R-:W-:Y:S01]  /*f2f0*/  FMUL.FTZ R6, R31, UR4 ;  /* 0x000000041f067c20 */ /* 0x001fe20008410000 */
[----:B------:R-:W-:-:S02]  /*f300*/  VIADD R7, R7, 0x16840 ;  /* 0x0001684007077836 */ /* 0x000fc40000000000 */
        /* <DEDUP_REMOVED lines=22> */
[----:B-1----:R-:W-:Y:S01]  /*f470*/  PRMT R7, R121, 0x654, R7 ;  /* 0x0000065479077816 */ /* 0x002fe20000000007 */
[----:B------:R-:W-:Y:S01]  /*f480*/  FMUL.FTZ R65, R68, UR4 ;  /* 0x0000000444417c20 */ /* 0x000fe20008410000 */
[----:B------:R-:W-:Y:S01]  /*f490*/  FMUL.FTZ R68, R69, UR4 ;  /* 0x0000000445447c20 */ /* 0x000fe20008410000 */
[----:B------:R-:W-:Y:S01]  /*f4a0*/  FMUL.FTZ R72, R72, UR4 ;  /* 0x0000000448487c20 */ /* 0x000fe20008410000 */
[----:B------:R2:W-:Y:S01]  /*f4b0*/  SYNCS.ARRIVE.TRANS64.RED.A1T0 RZ, [R7+URZ], RZ ;  /* 0x000000ff07ff79a7 */ /* 0x0005e2000810043f */
[----:B------:R-:W-:Y:S01]  /*f4c0*/  FMUL.FTZ R69, R73, UR4 ;  /* 0x0000000449457c20 */ /* 0x000fe20008410000 */
[----:B------:R-:W-:Y:S01]  /*f4d0*/  FMUL.FTZ R73, R76, UR4 ;  /* 0x000000044c497c20 */ /* 0x000fe20008410000 */
[----:B------:R-:W1:Y:S01]  /*f4e0*/  MUFU.TANH R31, R31 ;  /* 0x0000001f001f7308 */ /* 0x000e620000002400 */
[----:B------:R-:W-:Y:S01]  /*f4f0*/  FMUL.FTZ R76, R77, UR4 ;  /* 0x000000044d4c7c20 */ /* 0x000fe20008410000 */
[----:B------:R-:W-:Y:S01]  /*f500*/  FMUL.FTZ R77, R80, UR4 ;  /* 0x00000004504d7c20 */ /* 0x000fe20008410000 */
[----:B------:R-:W-:Y:S01]  /*f510*/  FMUL.FTZ R80, R81, UR4 ;  /* 0x0000000451507c20 */ /* 0x000fe20008410000 */
[----:B------:R-:W-:Y:S01]  /*f520*/  FMUL.FTZ R81, R84, UR4 ;  /* 0x0000000454517c20 */ /* 0x000fe20008410000 */
[----:B--2---:R-:W-:Y:S01]  /*f530*/  FMNMX.FTZ R7, R120, R11, !PT ;  /* 0x0000000b78077209 */ /* 0x004fe20007810000 */
[----:B------:R-:W-:Y:S01]  /*f540*/  FMUL.FTZ R84, R85, UR4 ;  /* 0x0000000455547c20 */ /* 0x000fe20008410000 */
[----:B------:R-:W-:Y:S01]  /*f550*/  FMUL.FTZ R149, R27, UR4 ;  /* 0x000000041b957c20 */ /* 0x000fe20008410000 */
[----:B------:R-:W2:Y:S01]  /*f560*/  MUFU.TANH R33, R33 ;  /* 0x0000002100217308 */ /* 0x000ea20000002400 */
[----:B0-----:R-:W-:Y:S01]  /*f570*/  FMNMX.FTZ R7, R122, R7, !PT ;  /* 0x000000077a077209 */ /* 0x001fe20007810000 */
[----:B------:R-:W-:Y:S01]  /*f580*/  FMUL.FTZ R151, R30, UR4 ;  /* 0x000000041e977c20 */ /* 0x000fe20008410000 */
[----:B------:R-:W-:Y:S01]  /*f590*/  FMUL.FTZ R8, R34, UR4 ;  /* 0x0000000422087c20 */ /* 0x000fe20008410000 */
[----:B------:R-:W-:Y:S01]  /*f5a0*/  FMUL.FTZ R48, R38, UR4 ;  /* 0x0000000426307c20 */ /* 0x000fe20008410000 */
[----:B---3--:R-:W-:Y:S01]  /*f5b0*/  FMNMX.FTZ R24, R26, R7, !PT ;  /* 0x000000071a187209 */ /* 0x008fe20007810000 */
[----:B------:R-:W-:Y:S01]  /*f5c0*/  FMUL.FTZ R147, R39, UR4 ;  /* 0x0000000427937c20 */ /* 0x000fe20008410000 */
[----:B------:R-:W-:Y:S01]  /*f5d0*/  FMUL.FTZ R27, R42, UR4 ;  /* 0x000000042a1b7c20 */ /* 0x000fe20008410000 */
[----:B------:R-:W0:Y:S01]  /*f5e0*/  MUFU.TANH R35, R35 ;  /* 0x0000002300237308 */ /* 0x000e220000002400 */
[----:B----4-:R-:W-:Y:S01]  /*f5f0*/  FMNMX.FTZ R24, R29, R24, !PT ;  /* 0x000000181d187209 */ /* 0x010fe20007810000 */
[----:B------:R-:W-:Y:S01]  /*f600*/  FMUL.FTZ R141, R43, UR4 ;  /* 0x000000042b8d7c20 */ /* 0x000fe20008410000 */
[----:B------:R-:W-:Y:S01]  /*f610*/  FMUL.FTZ R44, R46, UR4 ;  /* 0x000000042e2c7c20 */ /* 0x000fe20008410000 */
[----:B------:R-:W-:Y:S01]  /*f620*/  FMUL.FTZ R143, R47, UR4 ;  /* 0x000000042f8f7c20 */ /* 0x000fe20008410000 */
[----:B-1----:R-:W-:Y:S01]  /*f630*/  FMNMX.FTZ R24, R31, R24, !PT ;  /* 0x000000181f187209 */ /* 0x002fe20007810000 */
        /* <DEDUP_REMOVED lines=89> */
[----:B---3--:R-:W-:-:S03]  /*fbd0*/  FMNMX.FTZ R24, R151, R24, !PT ;  /* 0x0000001897187209 */ /* 0x008fc60007810000 */
        /* <DEDUP_REMOVED lines=54> */
[----:B0-----:R-:W-:Y:S02]  /*ff40*/  FMNMX.FTZ R25, R25, R24, !PT ;  /* 0x0000001819197209 */ /* 0x001fe40007810000 */
[----:B------:R-:W0:Y:S03]  /*ff50*/  LDC R24, c[0x0][0x988] ;  /* 0x00026200ff187b82 */ /* 0x000e260000000800 */
[----:B------:R-:W-:Y:S01]  /*ff60*/  FADD.FTZ R10, -R25, R10 ;  /* 0x0000000a190a7221 */ /* 0x000fe20000010100 */
[-C--:B0-----:R-:W-:Y:S01]  /*ff70*/  FMUL.FTZ R39, R7, R24.reuse ;  /* 0x0000001807277220 */ /* 0x081fe20000410000 */
[-C--:B------:R-:W-:Y:S02]  /*ff80*/  FMUL.FTZ R11, R11, R24.reuse ;  /* 0x000000180b0b7220 */ /* 0x080fe40000410000 */
[-C--:B------:R-:W-:Y:S01]  /*ff90*/  FMUL.FTZ R10, R10, R24.reuse ;  /* 0x000000180a0a7220 */ /* 0x080fe20000410000 */
[-CC-:B------:R-:W-:Y:S01]  /*ffa0*/  FFMA.FTZ R134, R57, R24.reuse, -R39.reuse ;  /* 0x0000001839867223 */ /* 0x180fe20000010827 */
[-C--:B------:R-:W-:Y:S01]  /*ffb0*/  FMUL.FTZ R57, R25, R24.reuse ;  /* 0x0000001819397220 */ /* 0x080fe20000410000 */
[-CC-:B------:R-:W-:Y:S01]  /*ffc0*/  FFMA.FTZ R148, R120, R24.reuse, -R39.reuse ;  /* 0x0000001878947223 */ /* 0x180fe20000010827 */
[-CC-:B------:R-:W-:Y:S01]  /*ffd0*/  FFMA.FTZ R132, R56, R24.reuse, -R39.reuse ;  /* 0x0000001838847223 */ /* 0x180fe20000010827 */
[-C--:B------:R-:W-:Y:S01]  /*ffe0*/  FFMA.FTZ R43, R122, R24.reuse, -R39 ;  /* 0x000000187a2b7223 */ /* 0x080fe20000010827 */
[-CC-:B------:R-:W-:Y:S01]  /*fff0*/  FFMA.FTZ R56, R145, R24.reuse, -R57.reuse ;  /* 0x0000001891387223 */ /* 0x180fe20000010839 */
[-CC-:B------:R-:W-:Y:S01]  /*10000*/  FFMA.FTZ R149, R149, R24.reuse, -R57.reuse ;  /* 0x0000001895957223 */ /* 0x180fe20000010839 */
[-CC-:B------:R-:W-:Y:S01]  /*10010*/  FFMA.FTZ R145, R9, R24.reuse, -R57.reuse ;  /* 0x0000001809917223 */ /* 0x180fe20000010839 */
[----:B------:R-:W-:Y:S01]  /*10020*/  MUFU.EX2 R11, R11 ;  /* 0x0000000b000b7308 */ /* 0x000fe20000000800 */
[-C--:B------:R-:W-:Y:S01]  /*10030*/  FFMA.FTZ R9, R54, R24.reuse, -R57 ;  /* 0x0000001836097223 */ /* 0x080fe20000010839 */
[-CC-:B------:R-:W-:Y:S01]  /*10040*/  FFMA.FTZ R150, R26, R24.reuse, -R39.reuse ;  /* 0x000000181a967223 */ /* 0x180fe20000010827 */
[-CC-:B------:R-:W-:Y:S01]  /*10050*/  FFMA.FTZ R53, R53, R24.reuse, -R39.reuse ;  /* 0x0000001835357223 */ /* 0x180fe20000010827 */
[-CC-:B------:R-:W-:Y:S01]  /*10060*/  FFMA.FTZ R47, R37, R24.reuse, -R39.reuse ;  /* 0x00000018252f7223 */ /* 0x180fe20000010827 */
[-C--:B------:R-:W-:Y:S01]  /*10070*/  FFMA.FTZ R138, R52, R24.reuse, -R39 ;  /* 0x00000018348a7223 */ /* 0x080fe20000010827 */
[-C--:B------:R-:W-:Y:S01]  /*10080*/  FFMA.FTZ R151, R151, R24.reuse, -R57 ;  /* 0x0000001897977223 */ /* 0x080fe20000010839 */
        /* <DEDUP_REMOVED lines=27> */
[-C--:B------:R-:W-:Y:S01]  /*10240*/  FFMA.FTZ R122, R84, R24.reuse, -R39 ;  /* 0x00000018547a7223 */ /* 0x080fe20000010827 */
[-CC-:B------:R-:W-:Y:S01]  /*10250*/  FFMA.FTZ R50, R8, R24.reuse, -R57.reuse ;  /* 0x0000001808327223 */ /* 0x180fe20000010839 */
[----:B0-----:R-:W-:Y:S01]  /*10260*/  FFMA.FTZ R3, R11, R3, R148 ;  /* 0x000000030b037223 */ /* 0x001fe20000010094 */
[-CC-:B------:R-:W-:Y:S01]  /*10270*/  FFMA.FTZ R48, R48, R24.reuse, -R57.reuse ;  /* 0x0000001830307223 */ /* 0x180fe20000010839 */
[-CC-:B------:R-:W-:Y:S01]  /*10280*/  FFMA.FTZ R147, R147, R24.reuse, -R57.reuse ;  /* 0x0000001893937223 */ /* 0x180fe20000010839 */
[--C-:B------:R-:W-:Y:S01]  /*10290*/  FFMA.FTZ R46, R27, R24, -R57.reuse ;  /* 0x000000181b2e7223 */ /* 0x100fe20000010839 */
[----:B------:R-:W0:Y:S01]  /*102a0*/  MUFU.EX2 R149, R149 ;  /* 0x0000009500957308 */ /* 0x000e220000000800 */
[----:B-1----:R-:W-:Y:S01]  /*102b0*/  FFMA.FTZ R0, R10, R0, R54 ;  /* 0x000000000a007223 */ /* 0x002fe20000010036 */
[-CC-:B------:R-:W-:Y:S01]  /*102c0*/  FFMA.FTZ R141, R141, R24.reuse, -R57.reuse ;  /* 0x000000188d8d7223 */ /* 0x180fe20000010839 */
[-CC-:B------:R-:W-:Y:S01]  /*102d0*/  FFMA.FTZ R44, R44, R24.reuse, -R57.reuse ;  /* 0x000000182c2c7223 */ /* 0x180fe20000010839 */
[-CC-:B------:R-:W-:Y:S01]  /*102e0*/  FFMA.FTZ R143, R143, R24.reuse, -R57.reuse ;  /* 0x000000188f8f7223 */ /* 0x180fe20000010839 */
[-CC-:B------:R-:W-:Y:S01]  /*102f0*/  FFMA.FTZ R42, R42, R24.reuse, -R57.reuse ;  /* 0x000000182a2a7223 */ /* 0x180fe20000010839 */
[-CC-:B------:R-:W-:Y:S01]  /*10300*/  FFMA.FTZ R137, R137, R24.reuse, -R57.reuse ;  /* 0x0000001889897223 */ /* 0x180fe20000010839 */
[-C--:B------:R-:W-:Y:S01]  /*10310*/  FFMA.FTZ R40, R40, R24.reuse, -R57 ;  /* 0x0000001828287223 */ /* 0x080fe20000010839 */
[----:B------:R1:W-:Y:S01]  /*10320*/  MUFU.EX2 R39, R53 ;  /* 0x0000003500277308 */ /* 0x0003e20000000800 */
[----:B--2---:R-:W-:Y:S01]  /*10330*/  FADD.FTZ R3, R52, R3 ;  /* 0x0000000334037221 */ /* 0x004fe20000010000 */
[-CC-:B------:R-:W-:Y:S01]  /*10340*/  FFMA.FTZ R139, R139, R24.reuse, -R57.reuse ;  /* 0x000000188b8b7223 */ /* 0x180fe20000010839 */
[-CC-:B------:R-:W-:Y:S01]  /*10350*/  FFMA.FTZ R38, R38, R24.reuse, -R57.reuse ;  /* 0x0000001826267223 */ /* 0x180fe20000010839 */
[-CC-:B------:R-:W-:Y:S01]  /*10360*/  FFMA.FTZ R133, R133, R24.reuse, -R57.reuse ;  /* 0x0000001885857223 */ /* 0x180fe20000010839 */
[-CC-:B------:R-:W-:Y:S01]  /*10370*/  FFMA.FTZ R36, R36, R24.reuse, -R57.reuse ;  /* 0x0000001824247223 */ /* 0x180fe20000010839 */
[-CC-:B------:R-:W-:Y:S01]  /*10380*/  FFMA.FTZ R135, R135, R24.reuse, -R57.reuse ;  /* 0x0000001887877223 */ /* 0x180fe20000010839 */
[-CC-:B------:R-:W-:Y:S01]  /*10390*/  FFMA.FTZ R34, R34, R24.reuse, -R57.reuse ;  /* 0x0000001822227223 */ /* 0x180fe20000010839 */
[----:B------:R-:W2:Y:S01]  /*103a0*/  MUFU.EX2 R150, R150 ;  /* 0x0000009600967308 */ /* 0x000ea20000000800 */
[-CC-:B-1----:R-:W-:Y:S01]  /*103b0*/  FFMA.FTZ R53, R6, R24.reuse, -R57.reuse ;  /* 0x0000001806357223 */ /* 0x182fe20000010839 */
[-CC-:B------:R-:W-:Y:S01]  /*103c0*/  FFMA.FTZ R6, R55, R24.reuse, -R57.reuse ;  /* 0x0000001837067223 */ /* 0x180fe20000010839 */
[----:B0-----:R-:W-:Y:S01]  /*103d0*/  FADD.FTZ R55, R149, R0 ;  /* 0x0000000095377221 */ /* 0x001fe20000010000 */
        /* <DEDUP_REMOVED lines=9> */
[----:B------:R-:W-:-:S03]  /*10470*/  FFMA.FTZ R123, R123, R24, -R57 ;  /* 0x000000187b7b7223 */ /* 0x000fc60000010839 */
        /* <DEDUP_REMOVED lines=49> */
[----:B--2---:R-:W-:-:S04]  /*10790*/  FADD.FTZ R0, R138, R0 ;  /* 0x000000008a007221 */ /* 0x004fc80000010000 */
[----:B------:R-:W-:-:S03]  /*107a0*/  FADD.FTZ R0, R39, R0 ;  /* 0x0000000027007221 */ /* 0x000fc60000010000 */
        /* <DEDUP_REMOVED lines=68> */
.L_x_2761:
[----:B------:R-:W0:Y:S01]  /*10bf0*/  S2R R55, SR_CgaCtaId ;  /* 0x0000000000377919 */ /* 0x000e220000008800 */
[----:B------:R-:W-:Y:S01]  /*10c00*/  IMAD R13, R13, 0x8, R2 ;  /* 0x000000080d0d7824 */ /* 0x000fe200078e0202 */
[----:B------:R-:W-:Y:S01]  /*10c10*/  ISETP.GT.AND P1, PT, R12, RZ, PT ;  /* 0x000000ff0c00720c */ /* 0x000fe20003f24270 */
[----:B------:R-:W-:Y:S01]  /*10c20*/  FMUL.FTZ R88, R88, R11 ;  /* 0x0000000b58587220 */ /* 0x000fe20000410000 */
[----:B------:R-:W-:Y:S01]  /*10c30*/  F2FP.F16.F32.PACK_AB R123, R6, R123 ;  /* 0x0000007b067b723e */ /* 0x000fe200000000ff */
[-C--:B------:R-:W-:Y:S01]  /*10c40*/  FMUL.FTZ R89, R89, R11.reuse ;  /* 0x0000000b59597220 */ /* 0x080fe20000410000 */
[----:B------:R-:W-:Y:S01]  /*10c50*/  IADD3 R13, R13, 0x16860, RZ ;  /* 0x000168600d0d7810 */ /* 0x000fe20007ffe0ff */
        /* <DEDUP_REMOVED lines=25> */
[----:B0-----:R-:W-:Y:S01]  /*10df0*/  PRMT R13, R55, 0x654, R13 ;  /* 0x00000654370d7816 */ /* 0x001fe2000000000d */
[-C--:B------:R-:W-:Y:S01]  /*10e00*/  FMUL.FTZ R111, R111, R10.reuse ;  /* 0x0000000a6f6f7220 */ /* 0x080fe20000410000 */
[-C--:B------:R-:W-:Y:S01]  /*10e10*/  FMUL.FTZ R114, R114, R10.reuse ;  /* 0x0000000a72727220 */ /* 0x080fe20000410000 */
[-C--:B------:R-:W-:Y:S01]  /*10e20*/  FMUL.FTZ R115, R115, R10.reuse ;  /* 0x0000000a73737220 */ /* 0x080fe20000410000 */
[----:B------:R0:W-:Y:S01]  /*10e30*/  SYNCS.ARRIVE.TRANS64.RED.A1T0 RZ, [R13+URZ], RZ ;  /* 0x000000ff0dff79a7 */ /* 0x0001e2000810043f */
        /* <DEDUP_REMOVED lines=37> */
[----:B------:R-:W-:Y:S01]  /*11090*/  MOV R6, R154 ;  /* 0x0000009a00067202 */ /* 0x000fe20000000f00 */
[----:B------:R-:W-:Y:S06]  /*110a0*/  @P1 BRA `(.L_x_2762) ;  /* 0xffffffd800381947 */ /* 0x000fec000383ffff */
.L_x_2750:
[----:B------:R-:W-:Y:S05]  /*110b0*/  WARPSYNC.ALL ;  /* 0x0000000000007948 */ /* 0x000fea0003800000 */
[----:B------:R-:W-:Y:S06]  /*110c0*/  BAR.ARV 0x8, 0x200 ;  /* 0x0208000000007b1d */ /* 0x000fec0000002000 */
[----:B------:R-:W-:Y:S05]  /*110d0*/  @!P0 BRA `(.L_x_2763) ;  /* 0x0000000000048947 */ /* 0x000fea0003800000 */
[----:B------:R-:W-:Y:S01]  /*110e0*/  BPT.TRAP 0x1 ;  /* 0x000000040000795c */ /* 0x000fe20000300000 */
.L_x_2763:
[----:B------:R-:W-:Y:S01]  /*110f0*/  IMAD R11, R22, 0x8, R2 ;  /* 0x00000008160b7824 */ /* 0x000fe200078e0202 */
[----:B------:R-:W-:-:S04]  /*11100*/  SHF.L.U32 R4, R154, 0x1f, RZ ;  /* 0x0000001f9a047819 */ /* 0x000fc800000006ff */
[----:B------:R0:W1:Y:S01]  /*11110*/  SYNCS.PHASECHK.TRANS64.TRYWAIT P1, [R11+URZ+0x16850], R4 ;  /* 0x016850040b0075a7 */ /* 0x000062000802017f */
[----:B------:R-:W-:Y:S05]  /*11120*/  @!P0 BRA `(.L_x_2764) ;  /* 0x0000000000048947 */ /* 0x000fea0003800000 */
[----:B------:R-:W-:Y:S01]  /*11130*/  BPT.TRAP 0x1 ;  /* 0x000000040000795c */ /* 0x000fe20000300000 */
.L_x_2764:
[----:B------:R-:W-:-:S05]  /*11140*/  VIADD R2, R2, 0x400 ;  /* 0x0000040002027836 */ /* 0x000fca0000000000 */
[----:B------:R-:W-:-:S04]  /*11150*/  SHF.R.U32.HI R2, RZ, 0x4, R2 ;  /* 0x00000004ff027819 */ /* 0x000fc80000011602 */
[----:B------:R-:W-:Y:S01]  /*11160*/  LOP3.LUT R5, R2, 0x3fff, RZ, 0xc0, !PT ;  /* 0x00003fff02057812 */ /* 0x000fe200078ec0ff */
[----:B-1----:R-:W-:Y:S06]  /*11170*/  @P1 BRA `(.L_x_2765) ;  /* 0x0000000000081947 */ /* 0x002fec0003800000 */
[----:B------:R-:W1:Y:S02]  /*11180*/  SYNCS.PHASECHK.TRANS64.TRYWAIT P1, [R11+URZ+0x16850], R4 ;  /* 0x016850040b0075a7 */ /* 0x000e64000802017f */
[----:B-1----:R-:W-:Y:S05]  /*11190*/  @!P1 BRA `(.L_x_2766) ;  /* 0x000000a000c09947 */ /* 0x002fea0003800000 */
.L_x_2765:
[----:B01----:R-:W-:Y:S01]  /*111a0*/  LEA R4, R22, R5, 0xa ;  /* 0x0000000516047211 */ /* 0x003fe200078e50ff */
[----:B------:R-:W-:Y:S01]  /*111b0*/  IMAD.MOV.U32 R5, RZ, RZ, 0x40000040 ;  /* 0x40000040ff057424 */ /* 0x000fe200078e00ff */
[----:B------:R-:W-:Y:S05]  /*111c0*/  WARPSYNC.ALL ;  /* 0x0000000000007948 */ /* 0x000fea0003800000 */
[C---:B------:R-:W-:Y:S01]  /*111d0*/  R2UR UR6, R4.reuse ;  /* 0x00000000040672ca */ /* 0x040fe200000e0000 */
[----:B------:R-:W-:Y:S01]  /*111e0*/  WARPGROUP.ARRIVE ;  /* 0x00000000000079c5 */ /* 0x000fe20000000000 */
[----:B------:R-:W-:Y:S01]  /*111f0*/  R2UR UR7, R5 ;  /* 0x00000000050772ca */ /* 0x000fe200000e0000 */
[----:B------:R-:W-:Y:S01]  /*11200*/  VIADD R8, R4, 0x80 ;  /* 0x0000008004087836 */ /* 0x000fe20000000000 */
[----:B------:R-:W0:Y:S01]  /*11210*/  SHFL.BFLY PT, R2, R3, 0x2, 0x1f ;  /* 0x0c401f0003027f89 */ /* 0x000e2200000e0000 */
[----:B------:R-:W-:-:S02]  /*11220*/  IMAD.MOV.U32 R9, RZ, RZ, 0x40000040 ;  /* 0x40000040ff097424 */ /* 0x000fc400078e00ff */
[----:B------:R-:W-:Y:S02]  /*11230*/  IMAD.MOV.U32 R5, RZ, RZ, 0x40000040 ;  /* 0x40000040ff057424 */ /* 0x000fe400078e00ff */
[----:B------:R-:W-:-:S06]  /*11240*/  IMAD.MOV.U32 R6, RZ, RZ, RZ ;  /* 0x000000ffff067224 */ /* 0x000fcc00078e00ff */
[----:B------:R-:W-:Y:S01]  /*11250*/  HGMMA.64x64x16.F32 R88, R148, gdesc[UR4].tnspB, R88, gsb0 ;  /* 0x40e0000494587df0 */ /* 0x000fe20008000858 */
[----:B------:R-:W-:Y:S02]  /*11260*/  R2UR UR6, R8 ;  /* 0x00000000080672ca */ /* 0x000fe400000e0000 */
[----:B------:R-:W-:Y:S01]  /*11270*/  R2UR UR7, R9 ;  /* 0x00000000090772ca */ /* 0x000fe200000e0000 */
[----:B------:R-:W-:Y:S01]  /*11280*/  IMAD.MOV.U32 R9, RZ, RZ, 0x40000040 ;  /* 0x40000040ff097424 */ /* 0x000fe200078e00ff */
[----:B------:R-:W-:Y:S01]  /*11290*/  IADD3 R8, R4, 0x100, RZ ;  /* 0x0000010004087810 */ /* 0x000fe20007ffe0ff */
        /* <DEDUP_REMOVED lines=47> */
[----:B------:R-:W-:Y:S01]  /*11590*/  MOV R4, RZ ;  /* 0x000000ff00047202 */ /* 0x000fe20000000f00 */
[----:B-1----:R-:W-:-:S03]  /*115a0*/  FADD.FTZ R10, R2, R5 ;  /* 0x00000005020a7221 */ /* 0x002fc60000010000 */
        /* <DEDUP_REMOVED lines=18> */
.L_x_2767:
[----:B------:R-:W2:Y:S01]  /*116d0*/  LDL.LU R7, [R1+0x54] ;  /* 0x0000540001077983 */ /* 0x000ea20000300800 */
[----:B------:R-:W-:Y:S01]  /*116e0*/  IADD3 R2, R11, 0x16860, RZ ;  /* 0x000168600b027810 */ /* 0x000fe20007ffe0ff */
[----:B------:R-:W1:Y:S01]  /*116f0*/  S2R R5, SR_CgaCtaId ;  /* 0x0000000000057919 */ /* 0x000e620000008800 */
[----:B------:R-:W-:Y:S02]  /*11700*/  VIADD R22, R22, 0x1 ;  /* 0x0000000116167836 */ /* 0x000fe40000000000 */
[-C--:B------:R-:W-:Y:S01]  /*11710*/  FMUL.FTZ R27, R88, R4.reuse ;  /* 0x00000004581b7220 */ /* 0x080fe20000410000 */
[-C--:B------:R-:W-:Y:S02]  /*11720*/  FMUL.FTZ R12, R89, R4.reuse ;  /* 0x00000004590c7220 */ /* 0x080fe40000410000 */
[----:B------:R-:W-:Y:S01]  /*11730*/  ISETP.NE.AND P0, PT, R22, 0x2, PT ;  /* 0x000000021600780c */ /* 0x000fe20003f05270 */
[-C--:B------:R-:W-:Y:S01]  /*11740*/  FMUL.FTZ R25, R92, R4.reuse ;  /* 0x000000045c197220 */ /* 0x080fe20000410000 */
[----:B------:R-:W-:Y:S01]  /*11750*/  FMUL.FTZ R14, R93, R4 ;  /* 0x000000045d0e7220 */ /* 0x000fe20000410000 */
[----:B-1----:R-:W-:-:S04]  /*11760*/  PRMT R2, R5, 0x654, R2 ;  /* 0x0000065405027816 */ /* 0x002fc80000000002 */
[----:B------:R1:W-:Y:S01]  /*11770*/  SYNCS.ARRIVE.TRANS64.RED.A1T0 RZ, [R2+URZ], RZ ;  /* 0x000000ff02ff79a7 */ /* 0x0003e2000810043f */
[----:B------:R-:W-:Y:S01]  /*11780*/  SEL R5, RZ, 0x1, P0 ;  /* 0x00000001ff057807 */ /* 0x000fe20000000000 */
        /* <DEDUP_REMOVED lines=29> */
[----:B------:R-:W-:-:S02]  /*11960*/  LOP3.LUT R154, R154, R5, RZ, 0x3c, !PT ;  /* 0x000000059a9a7212 */ /* 0x000fc400078e3cff */
[----:B------:R-:W-:Y:S01]  /*11970*/  SEL R22, R22, RZ, P0 ;  /* 0x000000ff16167207 */ /* 0x000fe20000000000 */
[----:B--2---:R-:W-:-:S05]  /*11980*/  VIADD R7, R7, 0x1 ;  /* 0x0000000107077836 */ /* 0x004fca0000000000 */
[----:B------:R1:W-:Y:S02]  /*11990*/  STL [R1+0x54], R7 ;  /* 0x0000540701007387 */ /* 0x0003e40000100800 */
.L_x_2697:
[----:B-1----:R-:W0:Y:S01]  /*119a0*/  S2R R2, SR_TID.X ;  /* 0x0000000000027919 */ /* 0x002e220000002100 */
[----:B------:R-:W-:Y:S05]  /*119b0*/  WARPSYNC.ALL ;  /* 0x0000000000007948 */ /* 0x000fea0003800000 */
[----:B0-----:R-:W-:-:S05]  /*119c0*/  VIADD R38, R2, 0xffffff80 ;  /* 0xffffff8002267836 */ /* 0x001fca0000000000 */
[----:B------:R-:W-:-:S04]  /*119d0*/  SHF.R.S32.HI R42, RZ, 0x1f, R38 ;  /* 0x0000001fff2a7819 */ /* 0x000fc80000011426 */
[----:B------:R-:W-:-:S04]  /*119e0*/  LEA.HI R42, R42, R38, RZ, 0x3 ;  /* 0x000000262a2a7211 */ /* 0x000fc800078f18ff */
[----:B------:R-:W-:-:S04]  /*119f0*/  LOP3.LUT R42, R42, 0xfffffff8, RZ, 0xc0, !PT ;  /* 0xfffffff82a2a7812 */ /* 0x000fc800078ec0ff */
[----:B------:R-:W-:-:S05]  /*11a00*/  IADD3 R42, R38, -R42, RZ ;  /* 0x8000002a262a7210 */ /* 0x000fca0007ffe0ff */
[----:B------:R-:W-:-:S05]  /*11a10*/  IMAD.SHL.U32 R29, R42, 0x8, RZ ;  /* 0x000000082a1d7824 */ /* 0x000fca00078e00ff */
[----:B------:R-:W-:Y:S01]  /*11a20*/  SHF.R.S32.HI R28, RZ, 0x1f, R29 ;  /* 0x0000001fff1c7819 */ /* 0x000fe2000001141d */
[----:B------:R-:W0:Y:S01]  /*11a30*/  S2R R4, SR_CgaCtaId ;  /* 0x0000000000047919 */ /* 0x000e220000008800 */
[----:B------:R-:W-:Y:S01]  /*11a40*/  MOV R2, 0x400 ;  /* 0x0000040000027802 */ /* 0x000fe20000000f00 */
[----:B------:R-:W-:Y:S01]  /*11a50*/  BSSY B0, `(.L_x_2768) ;  /* 0x0000188000007945 */ /* 0x000fe20003800000 */
[----:B------:R-:W-:Y:S02]  /*11a60*/  BAR.SYNC.DEFER_BLOCKING 0x5, 0x200 ;  /* 0x0148000000007b1d */ /* 0x000fe40000010000 */
[----:B0-----:R-:W-:-:S05]  /*11a70*/  LEA R2, R4, R2, 0x18 ;  /* 0x0000000204027211 */ /* 0x001fca00078ec0ff */
[----:B------:R0:W1:Y:S01]  /*11a80*/  LDS.128 R32, [R2+0x168d0] ;  /* 0x0168d00002207984 */ /* 0x0000620000000c00 */
[----:B------:R-:W-:Y:S06]  /*11a90*/  BAR.ARV 0x4, 0x200 ;  /* 0x0108000000007b1d */ /* 0x000fec0000002000 */
[----:B------:R-:W-:Y:S05]  /*11aa0*/  @P1 BRA `(.L_x_2769) ;  /* 0x0000000c00a41947 */ /* 0x000fea0003800000 */
[----:B------:R-:W2:Y:S01]  /*11ab0*/  LDL R4, [R1+0x68] ;  /* 0x0000680001047983 */ /* 0x000ea20000100800 */
[----:B------:R-:W3:Y:S01]  /*11ac0*/  S2R R5, SR_SWINHI ;  /* 0x0000000000057919 */ /* 0x000ee20000002f00 */
[----:B------:R-:W-:Y:S05]  /*11ad0*/  WARPSYNC.ALL ;  /* 0x0000000000007948 */ /* 0x000fea0003800000 */
[----:B------:R-:W4:Y:S01]  /*11ae0*/  LDL.LU R41, [R1+0x48] ;  /* 0x0000480001297983 */ /* 0x000f220000300800 */
[----:B------:R-:W-:Y:S01]  /*11af0*/  F2FP.F16.F32.PACK_AB R12, R12, R27 ;  /* 0x0000001b0c0c723e */ /* 0x000fe200000000ff */
[----:B------:R-:W-:Y:S01]  /*11b00*/  ULDC.64 UR4, c[0x0][0xc00] ;  /* 0x0003000000047ab9 */ /* 0x000fe20000000a00 */
[----:B------:R-:W-:Y:S01]  /*11b10*/  F2FP.F16.F32.PACK_AB R13, R13, R90 ;  /* 0x0000005a0d0d723e */ /* 0x000fe200000000ff */
[----:B------:R-:W4:Y:S01]  /*11b20*/  LDL.LU R40, [R1+0x4c] ;  /* 0x00004c0001287983 */ /* 0x000f220000300800 */
[----:B------:R-:W-:-:S02]  /*11b30*/  F2FP.F16.F32.PACK_AB R14, R14, R25 ;  /* 0x000000190e0e723e */ /* 0x000fc400000000ff */
[----:B------:R-:W-:Y:S01]  /*11b40*/  F2FP.F16.F32.PACK_AB R15, R15, R94 ;  /* 0x0000005e0f0f723e */ /* 0x000fe200000000ff */
[----:B------:R-:W-:Y:S01]  /*11b50*/  IMAD.MOV.U32 R30, RZ, RZ, RZ ;  /* 0x000000ffff1e7224 */ /* 0x000fe200078e00ff */
[----:B------:R-:W4:Y:S01]  /*11b60*/  LDL R36, [R1+0x3c] ;  /* 0x00003c0001247983 */ /* 0x000f220000100800 */
[----:B-1----:R-:W1:Y:S03]  /*11b70*/  LDC R32, c[0x0][0xbe8] ;  /* 0x0002fa00ff207b82 */ /* 0x002e660000000800 */
[----:B------:R-:W4:Y:S01]  /*11b80*/  LDL R44, [R1+0x24] ;  /* 0x00002400012c7983 */ /* 0x000f220000100800 */
[----:B------:R-:W-:Y:S02]  /*11b90*/  MOV R20, R2 ;  /* 0x0000000200147202 */ /* 0x000fe40000000f00 */
[----:B---3--:R-:W-:Y:S02]  /*11ba0*/  MOV R21, R5 ;  /* 0x0000000500157202 */ /* 0x008fe40000000f00 */
[----:B------:R-:W-:Y:S01]  /*11bb0*/  BAR.SYNC.DEFER_BLOCKING 0x1, 0x180 ;  /* 0x0046000000007b1d */ /* 0x000fe20000010000 */
[----:B--2---:R-:W-:-:S03]  /*11bc0*/  IMAD.WIDE R10, R4, 0x2, R20 ;  /* 0x00000002040a7825 */ /* 0x004fc600078e0214 */
[C---:B------:R-:W-:Y:S02]  /*11bd0*/  IADD3 R31, P2, R10.reuse, 0x20, RZ ;  /* 0x000000200a1f7810 */ /* 0x040fe40007f5e0ff */
[C---:B------:R-:W-:Y:S02]  /*11be0*/  LOP3.LUT R9, R10.reuse, 0x380, RZ, 0xc0, !PT ;  /* 0x000003800a097812 */ /* 0x040fe400078ec0ff */
[C---:B------:R-:W-:Y:S02]  /*11bf0*/  IADD3 R39, P0, R10.reuse, 0x60, RZ ;  /* 0x000000600a277810 */ /* 0x040fe40007f1e0ff */
[----:B----4-:R-:W-:Y:S02]  /*11c00*/  IADD3 R37, P1, R10, 0x40, RZ ;  /* 0x000000400a257810 */ /* 0x010fe40007f3e0ff */
        /* <DEDUP_REMOVED lines=11> */
[----:B------:R-:W-:-:S02]  /*11cc0*/  LOP3.LUT R6, R6, R37, RZ, 0x3c, !PT ;  /* 0x0000002506067212 */ /* 0x000fc400078e3cff */
[----:B------:R-:W-:Y:S02]  /*11cd0*/  LOP3.LUT R4, R24, R39, RZ, 0x3c, !PT ;  /* 0x0000002718047212 */ /* 0x000fe400078e3cff */
[----:B------:R-:W-:Y:S02]  /*11ce0*/  MOV R10, R10 ;  /* 0x0000000a000a7202 */ /* 0x000fe40000000f00 */
[----:B------:R-:W-:Y:S02]  /*11cf0*/  IADD3.X R9, RZ, R11, RZ, P2, !PT ;  /* 0x0000000bff097210 */ /* 0x000fe400017fe4ff */
[----:B------:R-:W-:Y:S01]  /*11d00*/  MOV R27, R6 ;  /* 0x00000006001b7202 */ /* 0x000fe20000000f00 */
[----:B------:R2:W-:Y:S01]  /*11d10*/  STSM.16.M88.4 [R10], R12 ;  /* 0x0000000c0a007844 */ /* 0x0005e20000000200 */
[----:B------:R-:W-:Y:S02]  /*11d20*/  MOV R26, R4 ;  /* 0x00000004001a7202 */ /* 0x000fe40000000f00 */
[----:B------:R-:W-:-:S02]  /*11d30*/  ISETP.NE.U32.AND P0, PT, RZ, UR4, PT ;  /* 0x00000004ff007c0c */ /* 0x000fc4000bf05070 */
[----:B------:R-:W-:Y:S02]  /*11d40*/  IADD3 R24, P1, R41, UR4, RZ ;  /* 0x0000000429187c10 */ /* 0x000fe4000ff3e0ff */
[----:B------:R-:W-:Y:S02]  /*11d50*/  MOV R31, R8 ;  /* 0x00000008001f7202 */ /* 0x000fe40000000f00 */
[----:B------:R-:W-:Y:S02]  /*11d60*/  F2FP.F16.F32.PACK_AB R4, R97, R96 ;  /* 0x000000606104723e */ /* 0x000fe400000000ff */
[----:B------:R-:W-:Y:S02]  /*11d70*/  F2FP.F16.F32.PACK_AB R5, R99, R98 ;  /* 0x000000626305723e */ /* 0x000fe400000000ff */
[----:B------:R-:W-:Y:S02]  /*11d80*/  F2FP.F16.F32.PACK_AB R6, R101, R100 ;  /* 0x000000646506723e */ /* 0x000fe400000000ff */
[----:B------:R-:W-:-:S02]  /*11d90*/  F2FP.F16.F32.PACK_AB R7, R103, R102 ;  /* 0x000000666707723e */ /* 0x000fc400000000ff */
[----:B------:R-:W-:Y:S02]  /*11da0*/  F2FP.F16.F32.PACK_AB R8, R105, R104 ;  /* 0x000000686908723e */ /* 0x000fe400000000ff */
[----:B------:R-:W-:Y:S02]  /*11db0*/  F2FP.F16.F32.PACK_AB R9, R107, R106 ;  /* 0x0000006a6b09723e */ /* 0x000fe400000000ff */
[----:B--2---:R-:W-:Y:S02]  /*11dc0*/  F2FP.F16.F32.PACK_AB R10, R109, R108 ;  /* 0x0000006c6d0a723e */ /* 0x004fe400000000ff */
[----:B------:R-:W-:Y:S02]  /*11dd0*/  F2FP.F16.F32.PACK_AB R11, R111, R110 ;  /* 0x0000006e6f0b723e */ /* 0x000fe400000000ff */
[----:B------:R-:W-:Y:S02]  /*11de0*/  F2FP.F16.F32.PACK_AB R12, R113, R112 ;  /* 0x00000070710c723e */ /* 0x000fe400000000ff */
[----:B------:R-:W-:-:S02]  /*11df0*/  F2FP.F16.F32.PACK_AB R13, R115, R114 ;  /* 0x00000072730d723e */ /* 0x000fc400000000ff */
[----:B------:R-:W-:Y:S02]  /*11e00*/  F2FP.F16.F32.PACK_AB R14, R117, R116 ;  /* 0x00000074750e723e */ /* 0x000fe400000000ff */
[----:B------:R-:W-:Y:S02]  /*11e10*/  F2FP.F16.F32.PACK_AB R15, R119, R118 ;  /* 0x00000076770f723e */ /* 0x000fe400000000ff */
[----:B------:R-:W-:Y:S02]  /*11e20*/  ISETP.NE.AND.EX P0, PT, RZ, UR5, PT, P0 ;  /* 0x00000005ff007c0c */ /* 0x000fe4000bf05300 */
[----:B------:R-:W-:Y:S01]  /*11e30*/  IADD3.X R25, R40, UR5, RZ, P1, !PT ;  /* 0x0000000528197c10 */ /* 0x000fe20008ffe4ff */
[----:B------:R-:W-:Y:S01]  /*11e40*/  ULDC.64 UR4, c[0x0][0xc08] ;  /* 0x0003020000047ab9 */ /* 0x000fe20000000a00 */
[----:B------:R2:W-:Y:S01]  /*11e50*/  STSM.16.M88.4 [R31], R4 ;  /* 0x000000041f007844 */ /* 0x0005e20000000200 */
[----:B------:R-:W-:-:S03]  /*11e60*/  ISETP.NE.U32.AND P1, PT, RZ, UR4, PT ;  /* 0x00000004ff007c0c */ /* 0x000fc6000bf25070 */
[----:B------:R3:W-:Y:S01]  /*11e70*/  STSM.16.M88.4 [R27], R8 ;  /* 0x000000081b007844 */ /* 0x0007e20000000200 */
[----:B------:R-:W-:-:S03]  /*11e80*/  ISETP.NE.AND.EX P1, PT, RZ, UR5, PT, P1 ;  /* 0x00000005ff007c0c */ /* 0x000fc6000bf25310 */
[----:B------:R4:W-:Y:S01]  /*11e90*/  STSM.16.M88.4 [R26], R12 ;  /* 0x0000000c1a007844 */ /* 0x0009e20000000200 */
[----:B------:R-:W-:Y:S09]  /*11ea0*/  BAR.SYNC.DEFER_BLOCKING 0x1, 0x180 ;  /* 0x0046000000007b1d */ /* 0x000ff20000010000 */
[----:B--2---:R-:W-:Y:S01]  /*11eb0*/  @P1 IADD3 R4, P3, R41, UR4, RZ ;  /* 0x0000000429041c10 */ /* 0x004fe2000ff7e0ff */
[----:B------:R-:W-:-:S02]  /*11ec0*/  ULDC UR4, c[0x0][0xa88] ;  /* 0x0002a20000047ab9 */ /* 0x000fc40000000800 */
[----:B---3--:R-:W-:Y:S01]  /*11ed0*/  IMAD.U32 R9, RZ, RZ, UR4 ;  /* 0x00000004ff097e24 */ /* 0x008fe2000f8e00ff */
[----:B------:R-:W-:Y:S01]  /*11ee0*/  @P1 IADD3.X R5, R40, UR5, RZ, P3, !PT ;  /* 0x0000000528051c10 */ /* 0x000fe20009ffe4ff */
[----:B------:R2:W5:Y:S04]  /*11ef0*/  @P0 LDG.E R30, desc[UR40][R24.64] ;  /* 0x00000028181e0981 */ /* 0x000568000c1e1900 */
        /* <DEDUP_REMOVED lines=10> */
.L_x_2770:
[----:B------:R-:W2:Y:S01]  /*11fa0*/  LDL.LU R10, [R1+0x58] ;  /* 0x00005800010a7983 */ /* 0x000ea20000300800 */
[----:B-1----:R-:W-:Y:S01]  /*11fb0*/  @P2 IMAD.HI.U32 R4, R15, R6, RZ ;  /* 0x000000060f042227 */ /* 0x002fe200078e00ff */
[----:B------:R-:W-:Y:S02]  /*11fc0*/  ULDC.64 UR4, c[0x0][0xb90] ;  /* 0x0002e40000047ab9 */ /* 0x000fe40000000a00 */
[----:B------:R-:W4:Y:S04]  /*11fd0*/  LDL.LU R8, [R1+0x50] ;  /* 0x0000500001087983 */ /* 0x000f280000300800 */
[----:B------:R-:W4:Y:S01]  /*11fe0*/  LDL.LU R45, [R1+0x40] ;  /* 0x00004000012d7983 */ /* 0x000f220000300800 */
[----:B-----5:R-:W-:Y:S01]  /*11ff0*/  SHF.R.S32.HI R31, RZ, 0x1f, R30 ;  /* 0x0000001fff1f7819 */ /* 0x020fe2000001141e */
[----:B------:R-:W-:Y:S01]  /*12000*/  IMAD.MOV.U32 R7, RZ, RZ, R15 ;  /* 0x000000ffff077224 */ /* 0x000fe200078e000f */
[----:B---3--:R-:W-:Y:S01]  /*12010*/  @P2 SHF.R.U32.HI R7, RZ, R37, R4 ;  /* 0x00000025ff072219 */ /* 0x008fe20000011604 */
[----:B------:R-:W3:Y:S04]  /*12020*/  LDL R14, [R1+0x64] ;  /* 0x00006400010e7983 */ /* 0x000ee80000100800 */
[----:B------:R-:W-:Y:S01]  /*12030*/  IMAD.MOV R13, RZ, RZ, -R7 ;  /* 0x000000ffff0d7224 */ /* 0x000fe200078e0a07 */
[----:B------:R-:W-:-:S02]  /*12040*/  SHF.R.S32.HI R43, RZ, 0x1f, R38 ;  /* 0x0000001fff2b7819 */ /* 0x000fc40000011426 */
[----:B------:R-:W-:Y:S02]  /*12050*/  SHF.R.S32.HI R12, RZ, 0x1f, R38 ;  /* 0x0000001fff0c7819 */ /* 0x000fe40000011426 */
[-C--:B------:R-:W-:Y:S02]  /*12060*/  LEA.HI R43, R43, R38.reuse, RZ, 0x3 ;  /* 0x000000262b2b7211 */ /* 0x080fe400078f18ff */
[----:B------:R-:W-:Y:S02]  /*12070*/  LEA.HI R12, R12, R38, RZ, 0x7 ;  /* 0x000000260c0c7211 */ /* 0x000fe400078f38ff */
[----:B------:R-:W-:Y:S02]  /*12080*/  SHF.R.S32.HI R43, RZ, 0x3, R43 ;  /* 0x00000003ff2b7819 */ /* 0x000fe4000001142b */
[----:B------:R-:W-:-:S05]  /*12090*/  LOP3.LUT R12, R12, 0xffffff80, RZ, 0xc0, !PT ;  /* 0xffffff800c0c7812 */ /* 0x000fca00078ec0ff */
[----:B------:R-:W-:Y:S01]  /*120a0*/  IMAD.IADD R12, R38, 0x1, -R12 ;  /* 0x00000001260c7824 */ /* 0x000fe200078e0a0c */
[----:B--2---:R-:W-:Y:S02]  /*120b0*/  SEL R40, R10, RZ, !P0 ;  /* 0x000000ff0a287207 */ /* 0x004fe40004000000 */
[----:B----4-:R-:W-:Y:S02]  /*120c0*/  SEL R39, R8, RZ, !P0 ;  /* 0x000000ff08277207 */ /* 0x010fe40004000000 */
[----:B------:R-:W-:Y:S01]  /*120d0*/  SHF.R.S32.HI R41, RZ, 0x1f, R45 ;  /* 0x0000001fff297819 */ /* 0x000fe2000001142d */
[----:B------:R-:W-:-:S04]  /*120e0*/  IMAD.WIDE.U32 R4, R45, UR4, R30 ;  /* 0x000000042d047c25 */ /* 0x000fc8000f8e001e */
[----:B------:R-:W-:-:S04]  /*120f0*/  IMAD R6, R41, UR4, RZ ;  /* 0x0000000429067c24 */ /* 0x000fc8000f8e02ff */
[----:B------:R-:W-:Y:S01]  /*12100*/  IMAD R11, R45, UR5, R6 ;  /* 0x000000052d0b7c24 */ /* 0x000fe2000f8e0206 */
[----:B------:R-:W-:-:S03]  /*12110*/  ULDC.64 UR4, c[0x0][0xb98] ;  /* 0x0002e60000047ab9 */ /* 0x000fc60000000a00 */
[----:B------:R-:W-:Y:S02]  /*12120*/  IMAD.IADD R5, R5, 0x1, R11 ;  /* 0x0000000105057824 */ /* 0x000fe400078e020b */
        /* <DEDUP_REMOVED lines=12> */
[----:B------:R-:W-:-:S04]  /*121f0*/  ULDC.64 UR4, c[0x0][0xb50] ;  /* 0x0002d40000047ab9 */ /* 0x000fc80000000a00 */
[----:B------:R-:W-:Y:S02]  /*12200*/  IADD3 R5, R5, R7, RZ ;  /* 0x0000000705057210 */ /* 0x000fe40007ffe0ff */
[----:B------:R-:W-:-:S04]  /*12210*/  LEA R8, P0, R4, UR4, 0x2 ;  /* 0x0000000404087c11 */ /* 0x000fc8000f8010ff */
[----:B------:R-:W-:Y:S01]  /*12220*/  LEA.HI.X R10, R4, UR5, R5, 0x2, P0 ;  /* 0x00000005040a7c11 */ /* 0x000fe200080f1405 */
[----:B------:R-:W-:Y:S01]  /*12230*/  IMAD R5, R43, 0x40, R29 ;  /* 0x000000402b057824 */ /* 0x000fe200078e021d */
[----:B------:R-:W-:Y:S01]  /*12240*/  SHFL.IDX PT, R6, R8, RZ, 0x1c1f ;  /* 0x001c1fff08067589 */ /* 0x000fe200000e0000 */
[----:B---3--:R-:W-:Y:S01]  /*12250*/  IMAD.IADD R11, R14, 0x1, R44 ;  /* 0x000000010e0b7824 */ /* 0x008fe200078e022c */
[----:B------:R-:W-:Y:S02]  /*12260*/  ULDC.64 UR4, c[0x0][0xaa0] ;  /* 0x0002a80000047ab9 */ /* 0x000fe40000000a00 */
[----:B------:R-:W1:Y:S01]  /*12270*/  SHFL.IDX PT, R7, R10, RZ, 0x1c1f ;  /* 0x001c1fff0a077589 */ /* 0x000e6200000e0000 */
[----:B------:R-:W-:-:S03]  /*12280*/  IMAD.WIDE R4, R5, 0x2, R20 ;  /* 0x0000000205047825 */ /* 0x000fc600078e0214 */
[----:B------:R2:W-:Y:S01]  /*12290*/  SHFL.IDX PT, R36, R8, 0x1, 0x1c1f ;  /* 0x003c1f0008247f89 */ /* 0x0005e200000e0000 */
[----:B------:R-:W-:-:S03]  /*122a0*/  IMAD R20, R9, R32, RZ ;  /* 0x0000002009147224 */ /* 0x000fc600078e02ff */
[----:B------:R-:W3:Y:S01]  /*122b0*/  SHFL.IDX PT, R37, R10, 0x1, 0x1c1f ;  /* 0x003c1f000a257f89 */ /* 0x000ee200000e0000 */
[----:B------:R-:W-:Y:S01]  /*122c0*/  LOP3.LUT P0, RZ, R12, 0x3, RZ, 0xc0, !PT ;  /* 0x000000030cff7812 */ /* 0x000fe2000780c0ff */
[----:B------:R-:W4:Y:S01]  /*122d0*/  @P2 LDC R21, c[0x0][0xbec] ;  /* 0x0002fb00ff152b82 */ /* 0x000f220000000800 */
[C---:B------:R-:W-:Y:S02]  /*122e0*/  IADD3 R9, R11.reuse, 0x8, RZ ;  /* 0x000000080b097810 */ /* 0x040fe40007ffe0ff */
[C---:B------:R-:W-:Y:S02]  /*122f0*/  IADD3 R13, P3, R4.reuse, 0x1800, RZ ;  /* 0x00001800040d7810 */ /* 0x040fe40007f7e0ff */
[----:B------:R-:W-:Y:S02]  /*12300*/  IADD3 R25, P4, R4, 0x3000, RZ ;  /* 0x0000300004197810 */ /* 0x000fe40007f9e0ff */
[-C--:B------:R-:W-:Y:S02]  /*12310*/  ISETP.GE.OR P1, PT, R11, R20.reuse, P0 ;  /* 0x000000140b00720c */ /* 0x080fe40000726670 */
[----:B------:R-:W-:-:S02]  /*12320*/  ISETP.GE.OR P0, PT, R9, R20, P0 ;  /* 0x000000140900720c */ /* 0x000fc40000706670 */
[----:B------:R-:W-:Y:S02]  /*12330*/  LOP3.LUT R9, R4, 0x380, RZ, 0xc0, !PT ;  /* 0x0000038004097812 */ /* 0x000fe400078ec0ff */
[----:B------:R-:W-:Y:S02]  /*12340*/  LOP3.LUT R12, R13, 0x380, RZ, 0xc0, !PT ;  /* 0x000003800d0c7812 */ /* 0x000fe400078ec0ff */
[----:B------:R-:W-:Y:S02]  /*12350*/  LOP3.LUT R24, R25, 0x380, RZ, 0xc0, !PT ;  /* 0x0000038019187812 */ /* 0x000fe400078ec0ff */
[----:B------:R-:W-:Y:S02]  /*12360*/  SHF.R.U64 R9, R9, 0x3, RZ ;  /* 0x0000000309097819 */ /* 0x000fe400000012ff */
[----:B------:R-:W-:Y:S02]  /*12370*/  SHF.R.U64 R12, R12, 0x3, RZ ;  /* 0x000000030c0c7819 */ /* 0x000fe400000012ff */
[----:B------:R-:W-:-:S02]  /*12380*/  SHF.R.U64 R24, R24, 0x3, RZ ;  /* 0x0000000318187819 */ /* 0x000fc400000012ff */
[----:B--2---:R-:W-:Y:S01]  /*12390*/  LOP3.LUT R8, R9, R4, RZ, 0x3c, !PT ;  /* 0x0000000409087212 */ /* 0x004fe200078e3cff */
[--C-:B------:R-:W-:Y:S01]  /*123a0*/  IMAD.MOV.U32 R9, RZ, RZ, R5.reuse ;  /* 0x000000ffff097224 */ /* 0x100fe200078e0005 */
[----:B------:R-:W-:Y:S01]  /*123b0*/  LOP3.LUT R12, R12, R13, RZ, 0x3c, !PT ;  /* 0x0000000d0c0c7212 */ /* 0x000fe200078e3cff */
[--C-:B------:R-:W-:Y:S01]  /*123c0*/  IMAD.X R13, RZ, RZ, R5.reuse, P3 ;  /* 0x000000ffff0d7224 */ /* 0x100fe200018e0605 */
[----:B------:R-:W-:Y:S01]  /*123d0*/  LOP3.LUT R24, R24, R25, RZ, 0x3c, !PT ;  /* 0x0000001918187212 */ /* 0x000fe200078e3cff */
[----:B------:R-:W-:Y:S01]  /*123e0*/  IMAD.X R25, RZ, RZ, R5, P4 ;  /* 0x000000ffff197224 */ /* 0x000fe200020e0605 */
[----:B-1----:R-:W-:Y:S04]  /*123f0*/  @!P1 ST.E desc[UR40][R6.64], R3 ;  /* 0x0000000306009985 */ /* 0x002fe8000c101928 */
[----:B---3--:R1:W-:Y:S04]  /*12400*/  @!P0 ST.E desc[UR40][R36.64], R0 ;  /* 0x0000000024008985 */ /* 0x0083e8000c101928 */
[----:B------:R-:W2:Y:S04]  /*12410*/  LD.E.128 R8, desc[UR40][R8.64] ;  /* 0x0000002808087980 */ /* 0x000ea8000c101d00 */
[----:B------:R-:W3:Y:S04]  /*12420*/  LD.E.128 R12, desc[UR40][R12.64] ;  /* 0x000000280c0c7980 */ /* 0x000ee8000c101d00 */
[----:B------:R-:W3:Y:S01]  /*12430*/  LD.E.128 R24, desc[UR40][R24.64] ;  /* 0x0000002818187980 */ /* 0x000ee2000c101d00 */
[----:B------:R-:W-:Y:S01]  /*12440*/  IADD3 R38, P0, R4, 0x4800, RZ ;  /* 0x0000480004267810 */ /* 0x000fe20007f1e0ff */
[----:B-1----:R-:W1:Y:S03]  /*12450*/  @P2 LDC R37, c[0x0][0xbf0] ;  /* 0x0002fc00ff252b82 */ /* 0x002e660000000800 */
[----:B------:R-:W-:-:S04]  /*12460*/  LOP3.LUT R4, R38, 0x380, RZ, 0xc0, !PT ;  /* 0x0000038026047812 */ /* 0x000fc800078ec0ff */
[----:B------:R-:W-:-:S04]  /*12470*/  SHF.R.U64 R3, R4, 0x3, RZ ;  /* 0x0000000304037819 */ /* 0x000fc800000012ff */
[----:B------:R-:W-:Y:S01]  /*12480*/  LOP3.LUT R4, R3, R38, RZ, 0x3c, !PT ;  /* 0x0000002603047212 */ /* 0x000fe200078e3cff */
[----:B------:R-:W-:-:S04]  /*12490*/  IMAD R3, R31, UR4, RZ ;  /* 0x000000041f037c24 */ /* 0x000fc8000f8e02ff */
[C---:B------:R-:W-:Y:S02]  /*124a0*/  IMAD R3, R30.reuse, UR5, R3 ;  /* 0x000000051e037c24 */ /* 0x040fe4000f8e0203 */
[----:B------:R-:W-:Y:S01]  /*124b0*/  IMAD.WIDE.U32 R30, R30, UR4, RZ ;  /* 0x000000041e1e7c25 */ /* 0x000fe2000f8e00ff */
[----:B------:R-:W-:-:S03]  /*124c0*/  ULDC.64 UR4, c[0x0][0xae8] ;  /* 0x0002ba0000047ab9 */ /* 0x000fc60000000a00 */
[----:B------:R-:W-:Y:S02]  /*124d0*/  IMAD R0, R42, 0x30, R43 ;  /* 0x000000302a007824 */ /* 0x000fe400078e022b */
[----:B------:R-:W-:Y:S02]  /*124e0*/  IMAD.IADD R31, R31, 0x1, R3 ;  /* 0x000000011f1f7824 */ /* 0x000fe400078e0203 */
[----:B------:R-:W-:Y:S02]  /*124f0*/  IMAD R3, R41, UR4, RZ ;  /* 0x0000000429037c24 */ /* 0x000fe4000f8e02ff */
[----:B------:R-:W-:Y:S02]  /*12500*/  IMAD.IADD R36, R44, 0x1, R0 ;  /* 0x000000012c247824 */ /* 0x000fe400078e0200 */
[C---:B------:R-:W-:Y:S02]  /*12510*/  IMAD R3, R45.reuse, UR5, R3 ;  /* 0x000000052d037c24 */ /* 0x040fe4000f8e0203 */
[----:B------:R-:W-:Y:S01]  /*12520*/  IMAD.WIDE.U32 R30, R45, UR4, R30 ;  /* 0x000000042d1e7c25 */ /* 0x000fe2000f8e001e */
[----:B------:R-:W-:-:S03]  /*12530*/  ULDC.64 UR4, c[0x0][0xaf0] ;  /* 0x0002bc0000047ab9 */ /* 0x000fc60000000a00 */
[----:B----4-:R-:W-:-:S04]  /*12540*/  @P2 IMAD.HI.U32 R0, R36, R21, RZ ;  /* 0x0000001524002227 */ /* 0x010fc800078e00ff */
[----:B------:R-:W-:Y:S01]  /*12550*/  IMAD.IADD R31, R31, 0x1, R3 ;  /* 0x000000011f1f7824 */ /* 0x000fe200078e0203 */
[----:B------:R-:W-:Y:S01]  /*12560*/  MOV R3, R36 ;  /* 0x0000002400037202 */ /* 0x000fe20000000f00 */
[----:B------:R-:W-:Y:S01]  /*12570*/  IMAD R21, R40, UR4, RZ ;  /* 0x0000000428157c24 */ /* 0x000fe2000f8e02ff */
[----:B-1----:R-:W-:Y:S01]  /*12580*/  @P2 SHF.R.U32.HI R3, RZ, R37, R0 ;  /* 0x00000025ff032219 */ /* 0x002fe20000011600 */
[----:B------:R-:W-:-:S03]  /*12590*/  IMAD.WIDE.U32 R30, R39, UR4, R30 ;  /* 0x00000004271e7c25 */ /* 0x000fc6000f8e001e */
[----:B------:R-:W-:Y:S01]  /*125a0*/  SHF.R.S32.HI R0, RZ, 0x1f, R3 ;  /* 0x0000001fff007819 */ /* 0x000fe20000011403 */
        /* <DEDUP_REMOVED lines=14> */
[----:B------:R-:W-:Y:S01]  /*12690*/  ULDC.64 UR4, c[0x0][0xa80] ;  /* 0x0002a00000047ab9 */ /* 0x000fe20000000a00 */
[----:B------:R-:W-:Y:S02]  /*126a0*/  IADD3.X R5, RZ, R5, RZ, P0, !PT ;  /* 0x00000005ff057210 */ /* 0x000fe400007fe4ff */
[C---:B------:R-:W-:Y:S01]  /*126b0*/  LEA R32, P0, R30.reuse, UR4, 0x1 ;  /* 0x000000041e207c11 */ /* 0x040fe2000f8008ff */
[----:B------:R-:W-:Y:S01]  /*126c0*/  ULDC UR4, c[0x0][0xac8] ;  /* 0x0002b20000047ab9 */ /* 0x000fe20000000800 */
[----:B------:R-:W-:Y:S01]  /*126d0*/  IADD3 R3, R31, R3, RZ ;  /* 0x000000031f037210 */ /* 0x000fe20007ffe0ff */
[----:B------:R-:W-:Y:S01]  /*126e0*/  IMAD.IADD R41, R43, 0x1, R44 ;  /* 0x000000012b297824 */ /* 0x000fe200078e022c */
[----:B------:R-:W5:Y:S02]  /*126f0*/  LD.E.128 R4, desc[UR40][R4.64] ;  /* 0x0000002804047980 */ /* 0x000f64000c101d00 */
[----:B------:R-:W-:-:S02]  /*12700*/  LEA.HI.X R40, R30, UR5, R3, 0x1, P0 ;  /* 0x000000051e287c11 */ /* 0x000fc400080f0c03 */
[----:B------:R-:W1:Y:S01]  /*12710*/  SHFL.IDX PT, R30, R32, RZ, 0x181f ;  /* 0x00181fff201e7589 */ /* 0x000e6200000e0000 */
[----:B------:R-:W-:-:S03]  /*12720*/  ISETP.GE.AND P0, PT, R29, UR4, PT ;  /* 0x000000041d007c0c */ /* 0x000fc6000bf06270 */
[----:B------:R-:W-:Y:S04]  /*12730*/  SHFL.IDX PT, R36, R32, 0x1, 0x181f ;  /* 0x00381f0020247f89 */ /* 0x000fe800000e0000 */
[----:B------:R-:W4:Y:S04]  /*12740*/  SHFL.IDX PT, R31, R40, RZ, 0x181f ;  /* 0x00181fff281f7589 */ /* 0x000f2800000e0000 */
[----:B------:R-:W0:Y:S01]  /*12750*/  SHFL.IDX PT, R38, R32, 0x2, 0x181f ;  /* 0x00581f0020267f89 */ /* 0x000e2200000e0000 */
[----:B------:R-:W-:-:S03]  /*12760*/  VIADD R3, R41, 0x30 ;  /* 0x0000003029037836 */ /* 0x000fc60000000000 */
[----:B------:R-:W0:Y:S01]  /*12770*/  SHFL.IDX PT, R37, R40, 0x1, 0x181f ;  /* 0x00381f0028257f89 */ /* 0x000e2200000e0000 */
[CC--:B------:R-:W-:Y:S01]  /*12780*/  ISETP.GE.OR P3, PT, R41.reuse, R20.reuse, P0 ;  /* 0x000000142900720c */ /* 0x0c0fe20000766670 */
[----:B------:R-:W-:Y:S02]  /*12790*/  VIADD R21, R41, 0x60 ;  /* 0x0000006029157836 */ /* 0x000fe40000000000 */
[----:B------:R-:W0:Y:S01]  /*127a0*/  SHFL.IDX PT, R39, R40, 0x2, 0x181f ;  /* 0x00581f0028277f89 */ /* 0x000e2200000e0000 */
[----:B------:R1:W-:Y:S06]  /*127b0*/  MEMBAR.ALL.CTA ;  /* 0x0000000000007992 */ /* 0x0003ec0000008000 */
[----:B-1----:R-:W1:Y:S01]  /*127c0*/  FENCE.VIEW.ASYNC.S ;  /* 0x00000000000073c6 */ /* 0x002e620000000000 */
[----:B------:R-:W-:-:S02]  /*127d0*/  ISETP.GE.OR P2, PT, R3, R20, P0 ;  /* 0x000000140300720c */ /* 0x000fc40000746670 */
[----:B------:R-:W-:Y:S02]  /*127e0*/  ISETP.GE.OR P1, PT, R21, R20, P0 ;  /* 0x000000141500720c */ /* 0x000fe40000726670 */
[C---:B------:R-:W-:Y:S02]  /*127f0*/  @!P3 LEA R30, P5, R29.reuse, R30, 0x1 ;  /* 0x0000001e1d1eb211 */ /* 0x040fe400078a08ff */
[----:B------:R-:W-:Y:S02]  /*12800*/  IADD3 R0, R2, 0x16820, RZ ;  /* 0x0001682002007810 */ /* 0x000fe40007ffe0ff */
[----:B----4-:R-:W-:-:S05]  /*12810*/  @!P3 LEA.HI.X R31, R29, R31, R28, 0x1, P5 ;  /* 0x0000001f1d1fb211 */ /* 0x010fca00028f0c1c */
[C---:B------:R-:W-:Y:S02]  /*12820*/  @!P2 LEA R36, P4, R29.reuse, R36, 0x1 ;  /* 0x000000241d24a211 */ /* 0x040fe400078808ff */
[C---:B0-----:R-:W-:Y:S02]  /*12830*/  @!P1 LEA R38, P5, R29.reuse, R38, 0x1 ;  /* 0x000000261d269211 */ /* 0x041fe400078a08ff */
[----:B------:R-:W-:Y:S02]  /*12840*/  PRMT R0, RZ, 0x654, R0 ;  /* 0x00000654ff007816 */ /* 0x000fe40000000000 */
[C-C-:B------:R-:W-:Y:S02]  /*12850*/  @!P2 LEA.HI.X R37, R29.reuse, R37, R28.reuse, 0x1, P4 ;  /* 0x000000251d25a211 */ /* 0x140fe400020f0c1c */
[----:B------:R-:W-:Y:S01]  /*12860*/  @!P1 LEA.HI.X R39, R29, R39, R28, 0x1, P5 ;  /* 0x000000271d279211 */ /* 0x000fe200028f0c1c */
[----:B-1----:R4:W-:Y:S01]  /*12870*/  SYNCS.ARRIVE.TRANS64.RED.A1T0 RZ, [R0+URZ], RZ ;  /* 0x000000ff00ff79a7 */ /* 0x0029e2000810043f */
[----:B------:R-:W-:-:S05]  /*12880*/  VIADD R3, R41, 0x90 ;  /* 0x0000009029037836 */ /* 0x000fca0000000000 */
[----:B------:R-:W-:Y:S01]  /*12890*/  ISETP.GE.OR P0, PT, R3, R20, P0 ;  /* 0x000000140300720c */ /* 0x000fe20000706670 */
[----:B------:R-:W0:Y:S04]  /*128a0*/  SHFL.IDX PT, R32, R32, 0x3, 0x181f ;  /* 0x00781f0020207f89 */ /* 0x000e2800000e0000 */
[----:B------:R-:W1:Y:S04]  /*128b0*/  SHFL.IDX PT, R40, R40, 0x3, 0x181f ;  /* 0x00781f0028287f89 */ /* 0x000e6800000e0000 */
[----:B--2---:R4:W-:Y:S04]  /*128c0*/  @!P3 ST.E.128 desc[UR40][R30.64], R8 ;  /* 0x000000081e00b985 */ /* 0x0049e8000c101d28 */
[----:B---3--:R4:W-:Y:S04]  /*128d0*/  @!P2 ST.E.128 desc[UR40][R36.64], R12 ;  /* 0x0000000c2400a985 */ /* 0x0089e8000c101d28 */
[----:B------:R4:W-:Y:S01]  /*128e0*/  @!P1 ST.E.128 desc[UR40][R38.64], R24 ;  /* 0x0000001826009985 */ /* 0x0009e2000c101d28 */
[----:B01----:R-:W-:Y:S05]  /*128f0*/  @P0 BRA `(.L_x_2771) ;  /* 0x0000000800740947 */ /* 0x003fea0003800000 */
[----:B----4-:R-:W-:-:S04]  /*12900*/  LEA R8, P0, R29, R32, 0x1 ;  /* 0x000000201d087211 */ /* 0x010fc800078008ff */
[----:B------:R-:W-:-:S05]  /*12910*/  LEA.HI.X R9, R29, R40, R28, 0x1, P0 ;  /* 0x000000281d097211 */ /* 0x000fca00000f0c1c */
[----:B-----5:R2:W-:Y:S01]  /*12920*/  ST.E.128 desc[UR40][R8.64], R4 ;  /* 0x0000000408007985 */ /* 0x0205e2000c101d28 */
[----:B------:R-:W-:Y:S05]  /*12930*/  BRA `(.L_x_2771) ;  /* 0x0000000800647947 */ /* 0x000fea0003800000 */
.L_x_2769:
        /* <DEDUP_REMOVED lines=16> */
[----:B------:R-:W-:Y:S01]  /*12a40*/  IMAD.U32 R8, RZ, RZ, UR4 ;  /* 0x00000004ff087e24 */ /* 0x000fe2000f8e00ff */
[----:B------:R-:W-:-:S05]  /*12a50*/  @P1 IADD3.X R7, R3, UR5, RZ, P2, !PT ;  /* 0x0000000503071c10 */ /* 0x000fca00097fe4ff */
[----:B------:R2:W5:Y:S01]  /*12a60*/  @P1 LDG.E R8, desc[UR40][R6.64] ;  /* 0x0000002806081981 */ /* 0x000562000c1e1900 */
[----:B---3--:R-:W-:Y:S02]  /*12a70*/  ISETP.NE.AND P2, PT, R25, 0x1, PT ;  /* 0x000000011900780c */ /* 0x008fe40003f45270 */
[----:B----4-:R-:W-:-:S11]  /*12a80*/  IADD3 R31, R10, -0x80, RZ ;  /* 0xffffff800a1f7810 */ /* 0x010fd60007ffe0ff */
        /* <DEDUP_REMOVED lines=8> */
.L_x_2772:
        /* <DEDUP_REMOVED lines=11> */
[----:B-----5:R-:W-:Y:S01]  /*12bc0*/  IADD3 R10, R30, -0x80, R10 ;  /* 0xffffff801e0a7810 */ /* 0x020fe20007ffe00a */
[----:B0-----:R-:W-:-:S05]  /*12bd0*/  IMAD R3, R8, R9, RZ ;  /* 0x0000000908037224 */ /* 0x001fca00078e02ff */
[----:B------:R-:W-:-:S13]  /*12be0*/  ISETP.GE.AND P0, PT, R10, R3, PT ;  /* 0x000000030a00720c */ /* 0x000fda0003f06270 */
[----:B------:R-:W-:Y:S05]  /*12bf0*/  @P0 BRA `(.L_x_2774) ;  /* 0x0000000000840947 */ /* 0x000fea0003800000 */
[----:B------:R-:W-:Y:S01]  /*12c00*/  ISETP.NE.AND P0, PT, R9, 0x1, PT ;  /* 0x000000010900780c */ /* 0x000fe20003f05270 */
[----:B------:R-:W-:Y:S01]  /*12c10*/  ULDC.64 UR4, c[0x0][0xb90] ;  /* 0x0002e40000047ab9 */ /* 0x000fe20000000a00 */
[----:B------:R-:W-:Y:S01]  /*12c20*/  MOV R5, R11 ;  /* 0x0000000b00057202 */ /* 0x000fe20000000f00 */
[----:B------:R-:W-:Y:S02]  /*12c30*/  IMAD R7, R12, UR4, RZ ;  /* 0x000000040c077c24 */ /* 0x000fe4000f8e02ff */
[----:B------:R-:W-:Y:S02]  /*12c40*/  IMAD.MOV.U32 R4, RZ, RZ, R0 ;  /* 0x000000ffff047224 */ /* 0x000fe400078e0000 */
[----:B------:R-:W-:Y:S02]  /*12c50*/  IMAD.MOV.U32 R3, RZ, RZ, R10 ;  /* 0x000000ffff037224 */ /* 0x000fe400078e000a */
[----:B------:R-:W-:-:S04]  /*12c60*/  IMAD.WIDE.U32 R4, R24, UR4, R4 ;  /* 0x0000000418047c25 */ /* 0x000fc8000f8e0004 */
[----:B------:R-:W0:Y:S01]  /*12c70*/  @P0 LDC R15, c[0x0][0xbec] ;  /* 0x0002fb00ff0f0b82 */ /* 0x000e220000000800 */
[----:B------:R-:W-:Y:S01]  /*12c80*/  IMAD R7, R24, UR5, R7 ;  /* 0x0000000518077c24 */ /* 0x000fe2000f8e0207 */
[----:B------:R-:W-:-:S03]  /*12c90*/  ULDC.64 UR4, c[0x0][0xb98] ;  /* 0x0002e60000047ab9 */ /* 0x000fc60000000a00 */
[----:B------:R-:W-:-:S03]  /*12ca0*/  IMAD.IADD R5, R5, 0x1, R7 ;  /* 0x0000000105057824 */ /* 0x000fc600078e0207 */
[----:B------:R-:W2:Y:S01]  /*12cb0*/  @P0 LDC R21, c[0x0][0xbf0] ;  /* 0x0002fc00ff150b82 */ /* 0x000ea20000000800 */
[----:B------:R-:W-:-:S04]  /*12cc0*/  IMAD.WIDE.U32 R4, R13, UR4, R4 ;  /* 0x000000040d047c25 */ /* 0x000fc8000f8e0004 */
[----:B0-----:R-:W-:-:S05]  /*12cd0*/  @P0 IMAD.HI.U32 R6, R10, R15, RZ ;  /* 0x0000000f0a060227 */ /* 0x001fca00078e00ff */
        /* <DEDUP_REMOVED lines=16> */
[----:B------:R-:W-:Y:S02]  /*12de0*/  LEA.HI.X R7, R4, UR5, R3, 0x2, P0 ;  /* 0x0000000504077c11 */ /* 0x000fe400080f1403 */
[----:B------:R-:W-:-:S05]  /*12df0*/  MOV R3, 0xff800000 ;  /* 0xff80000000037802 */ /* 0x000fca0000000f00 */
[----:B------:R0:W-:Y:S02]  /*12e00*/  STG.E desc[UR40][R6.64], R3 ;  /* 0x0000000306007986 */ /* 0x0001e4000c101928 */
.L_x_2774:
[----:B------:R-:W-:Y:S05]  /*12e10*/  BSYNC B1 ;  /* 0x0000000000017941 */ /* 0x000fea0003800000 */
.L_x_2773:
[----:B------:R-:W-:Y:S01]  /*12e20*/  SHF.R.S32.HI R26, RZ, 0x1f, R31 ;  /* 0x0000001fff1a7819 */ /* 0x000fe2000001141f */
[----:B------:R-:W-:Y:S01]  /*12e30*/  ULDC.64 UR4, c[0x0][0xaa0] ;  /* 0x0002a80000047ab9 */ /* 0x000fe20000000a00 */
[----:B------:R-:W-:Y:S01]  /*12e40*/  ULDC.64 UR6, c[0x0][0xa80] ;  /* 0x0002a00000067ab9 */ /* 0x000fe20000000a00 */
[----:B0-----:R-:W-:Y:S01]  /*12e50*/  IMAD R3, R11, UR4, RZ ;  /* 0x000000040b037c24 */ /* 0x001fe2000f8e02ff */
[----:B------:R-:W-:Y:S01]  /*12e60*/  LEA.HI R26, R26, R31, RZ, 0x3 ;  /* 0x0000001f1a1a7211 */ /* 0x000fe200078f18ff */
[----:B------:R-:W-:-:S03]  /*12e70*/  IMAD.WIDE.U32 R4, R0, UR4, RZ ;  /* 0x0000000400047c25 */ /* 0x000fc6000f8e00ff */
[----:B------:R-:W-:Y:S01]  /*12e80*/  SHF.R.S32.HI R26, RZ, 0x3, R26 ;  /* 0x00000003ff1a7819 */ /* 0x000fe2000001141a */
[----:B------:R-:W-:Y:S01]  /*12e90*/  IMAD R3, R0, UR5, R3 ;  /* 0x0000000500037c24 */ /* 0x000fe2000f8e0203 */
[----:B------:R-:W-:Y:S02]  /*12ea0*/  ULDC.64 UR4, c[0x0][0xae8] ;  /* 0x0002ba0000047ab9 */ /* 0x000fe40000000a00 */
[----:B------:R-:W-:Y:S02]  /*12eb0*/  IMAD R6, R12, UR4, RZ ;  /* 0x000000040c067c24 */ /* 0x000fe4000f8e02ff */
[----:B------:R-:W-:Y:S02]  /*12ec0*/  IMAD R0, R42, 0x30, R26 ;  /* 0x000000302a007824 */ /* 0x000fe400078e021a */
[----:B------:R-:W-:Y:S02]  /*12ed0*/  IMAD.IADD R5, R5, 0x1, R3 ;  /* 0x0000000105057824 */ /* 0x000fe400078e0203 */
[----:B-----5:R-:W-:-:S02]  /*12ee0*/  IMAD.IADD R9, R30, 0x1, R0 ;  /* 0x000000011e097824 */ /* 0x020fc400078e0200 */
[C---:B------:R-:W-:Y:S02]  /*12ef0*/  IMAD R7, R24.reuse, UR5, R6 ;  /* 0x0000000518077c24 */ /* 0x040fe4000f8e0206 */
[----:B------:R-:W-:Y:S01]  /*12f00*/  IMAD.WIDE.U32 R4, R24, UR4, R4 ;  /* 0x0000000418047c25 */ /* 0x000fe2000f8e0004 */
[----:B------:R-:W-:-:S03]  /*12f10*/  ULDC.64 UR4, c[0x0][0xaf0] ;  /* 0x0002bc0000047ab9 */ /* 0x000fc60000000a00 */
[----:B------:R-:W-:Y:S01]  /*12f20*/  @P2 IMAD.HI.U32 R0, R9, R20, RZ ;  /* 0x0000001409002227 */ /* 0x000fe200078e00ff */
[----:B------:R-:W-:-:S03]  /*12f30*/  IADD3 R5, R5, R7, RZ ;  /* 0x0000000705057210 */ /* 0x000fc60007ffe0ff */
[----:B------:R-:W-:Y:S01]  /*12f40*/  IMAD.MOV.U32 R3, RZ, RZ, R9 ;  /* 0x000000ffff037224 */ /* 0x000fe200078e0009 */
[----:B------:R-:W-:Y:S01]  /*12f50*/  @P2 SHF.R.U32.HI R3, RZ, R27, R0 ;  /* 0x0000001bff032219 */ /* 0x000fe20000011600 */
        /* <DEDUP_REMOVED lines=38> */
[C-C-:B--2---:R-:W-:Y:S02]  /*131c0*/  @!P2 LEA.HI.X R3, R29.reuse, R0, R28.reuse, 0x1, P5 ;  /* 0x000000001d03a211 */ /* 0x144fe400028f0c1c */
[----:B------:R0:W2:Y:S01]  /*131d0*/  SHFL.IDX PT, R0, R20, 0x3, 0x181f ;  /* 0x00781f0014007f89 */ /* 0x0000a200000e0000 */
[C---:B---3--:R-:W-:Y:S02]  /*131e0*/  @!P3 LEA R8, P1, R29.reuse, R5, 0x1 ;  /* 0x000000051d08b211 */ /* 0x048fe400078208ff */
[----:B------:R-:W-:Y:S02]  /*131f0*/  @!P2 MOV R11, R3 ;  /* 0x00000003000ba202 */ /* 0x000fe40000000f00 */
[C---:B----4-:R-:W-:Y:S02]  /*13200*/  @!P4 LEA R25, P5, R29.reuse, R14, 0x1 ;  /* 0x0000000e1d19c211 */ /* 0x050fe400078a08ff */
[----:B------:R0:W3:Y:S01]  /*13210*/  SHFL.IDX PT, R14, R7, 0x3, 0x181f ;  /* 0x00781f00070e7f89 */ /* 0x0000e200000e0000 */
[----:B-----5:R-:W-:-:S02]  /*13220*/  @!P3 LEA.HI.X R9, R29, R4, R28, 0x1, P1 ;  /* 0x000000041d09b211 */ /* 0x020fc400008f0c1c */
[----:B------:R-:W-:Y:S01]  /*13230*/  @!P4 IMAD.MOV.U32 R4, RZ, RZ, R25 ;  /* 0x000000ffff04c224 */ /* 0x000fe200078e0019 */
[----:B------:R0:W-:Y:S01]  /*13240*/  @!P2 ST.E.128 desc[UR40][R10.64], RZ ;  /* 0x000000ff0a00a985 */ /* 0x0001e2000c101d28 */
[----:B-1----:R-:W-:-:S03]  /*13250*/  @!P4 LEA.HI.X R5, R29, R6, R28, 0x1, P5 ;  /* 0x000000061d05c211 */ /* 0x002fc600028f0c1c */
[----:B------:R0:W-:Y:S04]  /*13260*/  @!P3 ST.E.128 desc[UR40][R8.64], RZ ;  /* 0x000000ff0800b985 */ /* 0x0001e8000c101d28 */
[----:B------:R0:W-:Y:S02]  /*13270*/  @!P4 ST.E.128 desc[UR40][R4.64], RZ ;  /* 0x000000ff0400c985 */ /* 0x0001e4000c101d28 */
.L_x_2954:
[----:B------:R-:W-:-:S05]  /*13280*/  VIADD R24, R24, 0x90 ;  /* 0x0000009018187836 */ /* 0x000fca0000000000 */
[----:B------:R-:W-:-:S13]  /*13290*/  ISETP.GE.OR P0, PT, R24, R21, P0 ;  /* 0x000000151800720c */ /* 0x000fda0000706670 */
[----:B---3--:R-:W-:-:S04]  /*132a0*/  @!P0 LEA R14, P1, R29, R14, 0x1 ;  /* 0x0000000e1d0e8211 */ /* 0x008fc800078208ff */
[----:B--2---:R-:W-:-:S05]  /*132b0*/  @!P0 LEA.HI.X R15, R29, R0, R28, 0x1, P1 ;  /* 0x000000001d0f8211 */ /* 0x004fca00008f0c1c */
[----:B------:R1:W-:Y:S04]  /*132c0*/  @!P0 ST.E.128 desc[UR40][R14.64], RZ ;  /* 0x000000ff0e008985 */ /* 0x0003e8000c101d28 */
.L_x_2771:
[----:B------:R-:W-:Y:S05]  /*132d0*/  BSYNC B0 ;  /* 0x0000000000007941 */ /* 0x000fea0003800000 */
.L_x_2768:
[----:B------:R-:W-:Y:S02]  /*132e0*/  ULDC UR4, c[0x0][0xc3c] ;  /* 0x00030f0000047ab9 */ /* 0x000fe40000000800 */
[----:B------:R-:W-:-:S13]  /*132f0*/  ISETP.GE.AND P0, PT, R35, UR4, PT ;  /* 0x0000000423007c0c */ /* 0x000fda000bf06270 */
[----:B------:R-:W-:Y:S05]  /*13300*/  @!P0 BRA `(.L_x_2776) ;  /* 0xfffffedc00448947 */ /* 0x000fea000383ffff */
[----:B------:R-:W-:Y:S05]  /*13310*/  BRA `(.L_x_2631) ;  /* 0x0000006c00307947 */ /* 0x000fea0003800000 */
.L_x_2629:
[----:B------:R-:W-:-:S08]  /*13320*/  NOP ;  /* 0x0000000000007918 */ /* 0x000fd00000000000 */
[----:B--2---:R-:W0:-:S00]  /*13330*/  USETMAXREG.DEALLOC.CTAPOOL 0x20 ;  /* 0x00000020000079c8 */ /* 0x004e0000080e0500 */
        /* <DEDUP_REMOVED lines=16> */
.L_x_2777:
        /* <DEDUP_REMOVED lines=42> */
.L_x_2783:
        /* <DEDUP_REMOVED lines=12> */
.L_x_2782:
[----:B------:R-:W-:Y:S05]  /*137a0*/  BSYNC B0 ;  /* 0x0000000000007941 */ /* 0x000fea0003800000 */
.L_x_2781:
        /* <DEDUP_REMOVED lines=20> */
[----:B------:R-:W-:Y:S02]  /*138f0*/  IMAD.MOV.U32 R6, RZ, RZ, R9 ;  /* 0x000000ffff067224 */ /* 0x000fe400078e0009 */
[----:B------:R-:W-:-:S07]  /*13900*/  IMAD.MOV.U32 R9, RZ, RZ, R3 ;  /* 0x000000ffff097224 */ /* 0x000fce00078e0003 */
.L_x_2779:
[----:B------:R-:W-:-:S04]  /*13910*/  IMAD.IADD R9, R4, 0x1, -R9 ;  /* 0x0000000104097824 */ /* 0x000fc800078e0a09 */
[----:B------:R-:W-:-:S05]  /*13920*/  IMAD R2, R6, UR5, R9 ;  /* 0x0000000506027c24 */ /* 0x000fca000f8e0209 */
[----:B------:R-:W-:Y:S02]  /*13930*/  ISETP.GT.AND P0, PT, R2, UR6, PT ;  /* 0x0000000602007c0c */ /* 0x000fe4000bf04270 */
[----:B------:R-:W0:Y:S11]  /*13940*/  LDC.64 R2, c[0x0][0xc90] ;  /* 0x00032400ff027b82 */ /* 0x000e360000000a00 */
[----:B------:R-:W-:-:S04]  /*13950*/  VOTE.ANY R10, PT, !P0 ;  /* 0x00000000000a7806 */ /* 0x000fc800040e0100 */
[----:B------:R-:W1:Y:S02]  /*13960*/  POPC R13, R10 ;  /* 0x0000000a000d7309 */ /* 0x000e640000000000 */
[----:B-1----:R-:W-:-:S05]  /*13970*/  IADD3 R19, R13, UR4, RZ ;  /* 0x000000040d137c10 */ /* 0x002fca000fffe0ff */
        /* <DEDUP_REMOVED lines=14> */
.L_x_2784:
[----:B-1----:R-:W-:Y:S01]  /*13a60*/  IMAD R16, R16, UR5, R9 ;  /* 0x0000000510107c24 */ /* 0x002fe2000f8e0209 */
[----:B------:R-:W-:Y:S01]  /*13a70*/  MOV R2, RZ ;  /* 0x000000ff00027202 */ /* 0x000fe20000000f00 */
[----:B0-----:R-:W-:Y:S01]  /*13a80*/  IMAD R11, R15, R8, RZ ;  /* 0x000000080f0b7224 */ /* 0x001fe200078e02ff */
[----:B------:R-:W-:Y:S02]  /*13a90*/  IABS R6, R4 ;  /* 0x0000000400067213 */ /* 0x000fe40000000000 */
[----:B------:R-:W-:Y:S01]  /*13aa0*/  IADD3 R9, -R16, UR6, RZ ;  /* 0x0000000610097c10 */ /* 0x000fe2000fffe1ff */
[----:B------:R-:W-:-:S03]  /*13ab0*/  IMAD.HI.U32 R2, R3, R11, R2 ;  /* 0x0000000b03027227 */ /* 0x000fc600078e0002 */
[----:B------:R-:W-:Y:S01]  /*13ac0*/  IABS R3, R9 ;  /* 0x0000000900037213 */ /* 0x000fe20000000000 */
[----:B------:R-:W-:-:S04]  /*13ad0*/  IMAD.MOV R6, RZ, RZ, -R6 ;  /* 0x000000ffff067224 */ /* 0x000fc800078e0a06 */
        /* <DEDUP_REMOVED lines=18> */
[----:B------:R-:W-:-:S04]  /*13c00*/  IABS R8, R7 ;  /* 0x0000000700087213 */ /* 0x000fc80000000000 */
[----:B------:R-:W0:Y:S08]  /*13c10*/  I2F.RP R10, R8 ;  /* 0x00000008000a7306 */ /* 0x000e300000209400 */
[----:B0-----:R-:W0:Y:S02]  /*13c20*/  MUFU.RCP R10, R10 ;  /* 0x0000000a000a7308 */ /* 0x001e240000001000 */
[----:B0-----:R-:W-:Y:S01]  /*13c30*/  VIADD R3, R10, 0xffffffe ;  /* 0x0ffffffe0a037836 */ /* 0x001fe20000000000 */
[----:B------:R-:W-:-:S05]  /*13c40*/  IABS R10, R7 ;  /* 0x00000007000a7213 */ /* 0x000fca0000000000 */
[----:B------:R-:W0:Y:S02]  /*13c50*/  F2I.FTZ.U32.TRUNC.NTZ R3, R3 ;  /* 0x0000000300037305 */ /* 0x000e24000021f000 */
[----:B0-----:R-:W-:-:S05]  /*13c60*/  IADD3 R11, RZ, -R3, RZ ;  /* 0x80000003ff0b7210 */ /* 0x001fca0007ffe0ff */
[----:B------:R-:W-:-:S04]  /*13c70*/  IMAD R9, R11, R8, RZ ;  /* 0x000000080b097224 */ /* 0x000fc800078e02ff */
[----:B------:R-:W-:Y:S01]  /*13c80*/  IMAD.HI.U32 R2, R3, R9, R2 ;  /* 0x0000000903027227 */ /* 0x000fe200078e0002 */
[----:B------:R-:W-:-:S03]  /*13c90*/  IABS R9, R4 ;  /* 0x0000000400097213 */ /* 0x000fc60000000000 */
        /* <DEDUP_REMOVED lines=9> */
[----:B------:R-:W-:Y:S02]  /*13d30*/  ISETP.GE.AND P2, PT, R3, RZ, PT ;  /* 0x000000ff0300720c */ /* 0x000fe40003f46270 */
[----:B------:R-:W-:-:S05]  /*13d40*/  IADD3 R3, R4, R6, RZ ;  /* 0x0000000604037210 */ /* 0x000fca0007ffe0ff */
        /* <DEDUP_REMOVED lines=8> */
.L_x_2780:
[----:B------:R-:W-:Y:S01]  /*13dd0*/  IMAD.MOV.U32 R17, RZ, RZ, RZ ;  /* 0x000000ffff117224 */ /* 0x000fe200078e00ff */
[----:B------:R-:W-:Y:S01]  /*13de0*/  MOV R16, UR6 ;  /* 0x0000000600107c02 */ /* 0x000fe20008000f00 */
[----:B------:R-:W-:-:S07]  /*13df0*/  IMAD.MOV.U32 R18, RZ, RZ, RZ ;  /* 0x000000ffff127224 */ /* 0x000fce00078e00ff */
.L_x_2785:
[----:B------:R-:W-:-:S13]  /*13e00*/  ISETP.NE.AND P0, PT, R5, RZ, PT ;  /* 0x000000ff0500720c */ /* 0x000fda0003f05270 */
[----:B------:R-:W0:Y:S01]  /*13e10*/  @!P0 S2R R3, SR_CgaCtaId ;  /* 0x0000000000038919 */ /* 0x000e220000008800 */
[----:B------:R-:W-:-:S04]  /*13e20*/  @!P0 MOV R0, 0x400 ;  /* 0x0000040000008802 */ /* 0x000fc80000000f00 */
[----:B0-----:R-:W-:-:S05]  /*13e30*/  @!P0 LEA R0, R3, R0, 0x18 ;  /* 0x0000000003008211 */ /* 0x001fca00078ec0ff */
[----:B------:R2:W-:Y:S01]  /*13e40*/  @!P0 STS.128 [R0+0x168d0], R16 ;  /* 0x0168d01000008388 */ /* 0x0005e20000000c00 */
[----:B------:R-:W-:Y:S06]  /*13e50*/  BAR.ARV 0x5, 0x200 ;  /* 0x0148000000007b1d */ /* 0x000fec0000002000 */
.L_x_2778:
[----:B------:R3:W-:Y:S01]  /*13e60*/  STL [R1+0x44], RZ ;  /* 0x000044ff01007387 */ /* 0x0007e20000100800 */
[----:B------:R-:W-:Y:S01]  /*13e70*/  ULDC UR4, c[0x0][0xc3c] ;  /* 0x00030f0000047ab9 */ /* 0x000fe20000000800 */
[----:B------:R-:W-:Y:S01]  /*13e80*/  IMAD.MOV.U32 R28, RZ, RZ, 0x1 ;  /* 0x00000001ff1c7424 */ /* 0x000fe200078e00ff */
[----:B-1----:R-:W-:Y:S01]  /*13e90*/  ISETP.GE.AND P0, PT, R19, UR4, PT ;  /* 0x0000000413007c0c */ /* 0x002fe2000bf06270 */
[----:B------:R-:W-:-:S12]  /*13ea0*/  IMAD.MOV.U32 R25, RZ, RZ, RZ ;  /* 0x000000ffff197224 */ /* 0x000fd800078e00ff */
[----:B---3--:R-:W-:Y:S05]  /*13eb0*/  @P0 BRA `(.L_x_2786) ;  /* 0x0000005c006c0947 */ /* 0x008fea0003800000 */
[----:B------:R-:W3:Y:S01]  /*13ec0*/  LDL R6, [R1+0x30] ;  /* 0x0000300001067983 */ /* 0x000ee20000100800 */
[----:B------:R-:W2:Y:S01]  /*13ed0*/  S2R R7, SR_TID.X ;  /* 0x0000000000077919 */ /* 0x000ea20000002100 */
[----:B------:R-:W1:Y:S01]  /*13ee0*/  S2UR UR5, SR_CgaCtaId ;  /* 0x00000000000579c3 */ /* 0x000e620000008800 */
[----:B------:R-:W-:Y:S02]  /*13ef0*/  UMOV UR4, 0x400 ;  /* 0x0000040000047882 */ /* 0x000fe40000000000 */
[----:B-1----:R-:W-:Y:S01]  /*13f00*/  ULEA UR4, UR5, UR4, 0x18 ;  /* 0x0000000405047291 */ /* 0x002fe2000f8ec03f */
[C---:B--2---:R-:W-:Y:S02]  /*13f10*/  SHF.L.U32 R0, R7.reuse, 0x3, RZ ;  /* 0x0000000307007819 */ /* 0x044fe400000006ff */
[----:B------:R-:W-:Y:S02]  /*13f20*/  LOP3.LUT R5, R7, 0x7f, RZ, 0xc0, !PT ;  /* 0x0000007f07057812 */ /* 0x000fe400078ec0ff */
[----:B0-----:R-:W-:-:S03]  /*13f30*/  LOP3.LUT R2, R0, 0x1f8, RZ, 0xc0, !PT ;  /* 0x000001f800027812 */ /* 0x001fc600078ec0ff */
[----:B------:R-:W-:Y:S01]  /*13f40*/  IMAD.SHL.U32 R3, R5, 0x8, RZ ;  /* 0x0000000805037824 */ /* 0x000fe200078e00ff */
[----:B------:R-:W-:Y:S01]  /*13f50*/  LOP3.LUT R2, R2, 0x38, R7, 0x78, !PT ;  /* 0x0000003802027812 */ /* 0x000fe200078e7807 */
[----:B------:R-:W-:-:S03]  /*13f60*/  IMAD.U32 R22, RZ, RZ, UR4 ;  /* 0x00000004ff167e24 */ /* 0x000fc6000f8e00ff */
[----:B------:R-:W-:Y:S01]  /*13f70*/  LOP3.LUT R4, R2, 0x200, R3, 0xf8, !PT ;  /* 0x0000020002047812 */ /* 0x000fe200078ef803 */
[----:B------:R-:W-:Y:S01]  /*13f80*/  IMAD.SHL.U32 R2, R7, 0x10, RZ ;  /* 0x0000001007027824 */ /* 0x000fe200078e00ff */
[----:B------:R-:W-:Y:S01]  /*13f90*/  SHF.R.U32.HI R3, RZ, 0x3, R5 ;  /* 0x00000003ff037819 */ /* 0x000fe20000011605 */
[----:B------:R-:W-:Y:S03]  /*13fa0*/  BSSY B8, `(.L_x_2786) ;  /* 0x00005cc000087945 */ /* 0x000fe60003800000 */
[----:B------:R-:W-:Y:S01]  /*13fb0*/  LOP3.LUT R2, R2, 0x70, RZ, 0xc0, !PT ;  /* 0x0000007002027812 */ /* 0x000fe200078ec0ff */
[----:B------:R-:W-:Y:S01]  /*13fc0*/  IMAD.MOV.U32 R28, RZ, RZ, 0x1 ;  /* 0x00000001ff1c7424 */ /* 0x000fe200078e00ff */
[----:B------:R-:W-:Y:S01]  /*13fd0*/  MOV R25, RZ ;  /* 0x000000ff00197202 */ /* 0x000fe20000000f00 */
[----:B------:R-:W-:Y:S01]  /*13fe0*/  IMAD.MOV.U32 R27, RZ, RZ, RZ ;  /* 0x000000ffff1b7224 */ /* 0x000fe200078e00ff */
[----:B------:R-:W-:Y:S01]  /*13ff0*/  LOP3.LUT R2, R3, R2, RZ, 0xfc, !PT ;  /* 0x0000000203027212 */ /* 0x000fe200078efcff */
[----:B------:R-:W-:Y:S01]  /*14000*/  IMAD.MOV.U32 R29, RZ, RZ, 0x1 ;  /* 0x00000001ff1d7424 */ /* 0x000fe200078e00ff */
[----:B------:R-:W-:Y:S01]  /*14010*/  ULDC.64 UR38, c[0x0][0x198] ;  /* 0x0000660000267ab9 */ /* 0x000fe20000000a00 */
[----:B------:R-:W-:Y:S01]  /*14020*/  ULDC UR36, c[0x0][0xc] ;  /* 0x0000030000247ab9 */ /* 0x000fe20000000800 */
[----:B---3--:R-:W-:-:S05]  /*14030*/  LOP3.LUT R0, R6, 0x2, RZ, 0xfc, !PT ;  /* 0x0000000206007812 */ /* 0x008fca00078efcff */
[----:B------:R0:W-:Y:S04]  /*14040*/  STL [R1+0x54], R0 ;  /* 0x0000540001007387 */ /* 0x0001e80000100800 */
[----:B------:R1:W-:Y:S01]  /*14050*/  STL [R1+0x44], RZ ;  /* 0x000044ff01007387 */ /* 0x0003e20000100800 */
[----:B0-----:R-:W-:-:S05]  /*14060*/  LEA R0, R4, R22, 0x1 ;  /* 0x0000001604007211 */ /* 0x001fca00078e08ff */
[----:B------:R1:W-:Y:S02]  /*14070*/  STL [R1+0x24], R0 ;  /* 0x0000240001007387 */ /* 0x0003e40000100800 */
.L_x_2879:
[----:B0-----:R-:W0:Y:S02]  /*14080*/  LDC.64 R2, c[0x0][0xc88] ;  /* 0x00032200ff027b82 */ /* 0x001e240000000a00 */
[----:B0-----:R-:W-:-:S05]  /*14090*/  IMAD.WIDE R2, R19, 0x4, R2 ;  /* 0x0000000413027825 */ /* 0x001fca00078e0202 */
[----:B-1----:R-:W1:Y:S01]  /*140a0*/  LDG.E R11, desc[UR40][R2.64] ;  /* 0x00000028020b7981 */ /* 0x002e62000c1e1900 */
[----:B------:R-:W-:Y:S05]  /*140b0*/  YIELD ;  /* 0x0000000000007946 */ /* 0x000fea0003800000 */
[----:B------:R-:W-:Y:S01]  /*140c0*/  ULDC.64 UR4, c[0x0][0xa28] ;  /* 0x00028a0000047ab9 */ /* 0x000fe20000000a00 */
[----:B------:R-:W-:Y:S01]  /*140d0*/  IMAD.MOV.U32 R10, RZ, RZ, RZ ;  /* 0x000000ffff0a7224 */ /* 0x000fe200078e00ff */
[----:B------:R-:W-:Y:S01]  /*140e0*/  ISETP.NE.U32.AND P0, PT, RZ, UR4, PT ;  /* 0x00000004ff007c0c */ /* 0x000fe2000bf05070 */
[----:B------:R-:W-:Y:S01]  /*140f0*/  IMAD.MOV.U32 R6, RZ, RZ, RZ ;  /* 0x000000ffff067224 */ /* 0x000fe200078e00ff */
[----:B------:R-:W-:Y:S01]  /*14100*/  ULDC.64 UR8, c[0x0][0xa18] ;  /* 0x0002860000087ab9 */ /* 0x000fe20000000a00 */
[----:B------:R-:W-:Y:S01]  /*14110*/  ULDC.64 UR6, c[0x0][0xa10] ;  /* 0x0002840000067ab9 */ /* 0x000fe20000000a00 */
[----:B------:R-:W-:-:S02]  /*14120*/  ISETP.NE.AND.EX P0, PT, RZ, UR5, PT, P0 ;  /* 0x00000005ff007c0c */ /* 0x000fc4000bf05300 */
[----:B-1----:R-:W-:Y:S01]  /*14130*/  SHF.R.S32.HI R0, RZ, 0x1f, R11 ;  /* 0x0000001fff007819 */ /* 0x002fe2000001140b */
[----:B------:R-:W-:-:S10]  /*14140*/  IMAD.SHL.U32 R23, R11, 0x4, RZ ;  /* 0x000000040b177824 */ /* 0x000fd400078e00ff */
[C---:B------:R-:W-:Y:S01]  /*14150*/  @P0 LEA R2, P1, R11.reuse, UR4, 0x2 ;  /* 0x000000040b020c11 */ /* 0x040fe2000f8210ff */
[----:B------:R-:W-:Y:S03]  /*14160*/  STL [R1+0x8], R11 ;  /* 0x0000080b01007387 */ /* 0x000fe60000100800 */
[C-C-:B------:R-:W-:Y:S01]  /*14170*/  @P0 LEA.HI.X R3, R11.reuse, UR5, R0.reuse, 0x2, P1 ;  /* 0x000000050b030c11 */ /* 0x140fe200088f1400 */
[----:B------:R-:W-:Y:S01]  /*14180*/  ULDC.64 UR4, c[0x0][0xa00] ;  /* 0x0002800000047ab9 */ /* 0x000fe20000000a00 */
[----:B------:R-:W-:Y:S01]  /*14190*/  SHF.L.U64.HI R24, R11, 0x2, R0 ;  /* 0x000000020b187819 */ /* 0x000fe20000010200 */
[----:B------:R0:W-:Y:S04]  /*141a0*/  STL [R1+0x3c], R0 ;  /* 0x00003c0001007387 */ /* 0x0001e80000100800 */
[----:B------:R1:W2:Y:S01]  /*141b0*/  @P0 LDG.E R10, desc[UR40][R2.64] ;  /* 0x00000028020a0981 */ /* 0x0002a2000c1e1900 */
[----:B------:R-:W-:-:S02]  /*141c0*/  ISETP.NE.U32.AND P0, PT, RZ, UR4, PT ;  /* 0x00000004ff007c0c */ /* 0x000fc4000bf05070 */
[----:B------:R-:W-:Y:S02]  /*141d0*/  ISETP.NE.U32.AND P2, PT, RZ, UR8, PT ;  /* 0x00000008ff007c0c */ /* 0x000fe4000bf45070 */
[----:B------:R-:W-:Y:S02]  /*141e0*/  ISETP.NE.AND.EX P0, PT, RZ, UR5, PT, P0 ;  /* 0x00000005ff007c0c */ /* 0x000fe4000bf05300 */
[----:B------:R-:W-:Y:S02]  /*141f0*/  ISETP.NE.AND.EX P2, PT, RZ, UR9, PT, P2 ;  /* 0x00000009ff007c0c */ /* 0x000fe4000bf45320 */
[----:B------:R-:W-:Y:S02]  /*14200*/  ISETP.NE.U32.AND P1, PT, RZ, UR6, PT ;  /* 0x00000006ff007c0c */ /* 0x000fe4000bf25070 */
[----:B-1----:R-:W-:Y:S02]  /*14210*/  IADD3 R2, P3, R23, UR4, RZ ;  /* 0x0000000417027c10 */ /* 0x002fe4000ff7e0ff */
[----:B------:R-:W-:-:S02]  /*14220*/  ISETP.NE.AND.EX P1, PT, RZ, UR7, PT, P1 ;  /* 0x00000007ff007c0c */ /* 0x000fc4000bf25310 */
[C---:B------:R-:W-:Y:S02]  /*14230*/  IADD3.X R3, R24.reuse, UR5, RZ, P3, !PT ;  /* 0x0000000518037c10 */ /* 0x040fe40009ffe4ff */
[----:B------:R-:W-:Y:S02]  /*14240*/  IADD3 R4, P4, R23, UR6, RZ ;  /* 0x0000000617047c10 */ /* 0x000fe4000ff9e0ff */
[----:B0-----:R-:W-:Y:S01]  /*14250*/  MOV R0, RZ ;  /* 0x000000ff00007202 */ /* 0x001fe20000000f00 */
[----:B---3--:R-:W3:Y:S01]  /*14260*/  @P0 LDG.E R6, desc[UR40][R2.64] ;  /* 0x0000002802060981 */ /* 0x008ee2000c1e1900 */
        /* <DEDUP_REMOVED lines=10> */
[----:B------:R-:W-:Y:S01]  /*14310*/  ULDC UR4, c[0x0][0x424] ;  /* 0x0001090000047ab9 */ /* 0x000fe20000000800 */
[----:B------:R-:W-:-:S03]  /*14320*/  UISETP.NE.AND.EX UP0, UPT, UR5, URZ, UPT, UP0 ;  /* 0x0000003f0500728c */ /* 0x000fc6000bf05300 */
[----:B------:R-:W-:Y:S01]  /*14330*/  ULDC UR5, c[0x0][0x2f0] ;  /* 0x0000bc0000057ab9 */ /* 0x000fe20000000800 */
[----:B------:R-:W-:-:S04]  /*14340*/  USEL UR4, UR4, 0x1, UP0 ;  /* 0x0000000104047887 */ /* 0x000fc80008000000 */
[----:B------:R-:W-:-:S03]  /*14350*/  UIMAD UR4, UR4, UR5, URZ ;  /* 0x00000005040472a4 */ /* 0x000fc6000f8e023f */
[----:B------:R-:W-:Y:S02]  /*14360*/  ULDC UR5, c[0x0][0x348] ;  /* 0x0000d20000057ab9 */ /* 0x000fe40000000800 */
[----:B0-----:R-:W-:Y:S01]  /*14370*/  IMAD.U32 R6, RZ, RZ, UR5 ;  /* 0x00000005ff067e24 */ /* 0x001fe2000f8e00ff */
[----:B------:R-:W-:Y:S01]  /*14380*/  MOV R7, UR4 ;  /* 0x0000000400077c02 */ /* 0x000fe20008000f00 */
[----:B---3--:R0:W-:Y:S04]  /*14390*/  STL [R1+0x38], R8 ;  /* 0x0000380801007387 */ /* 0x0081e80000100800 */
[----:B--2---:R0:W-:Y:S01]  /*143a0*/  STL [R1+0x1c], R10 ;  /* 0x00001c0a01007387 */ /* 0x0041e20000100800 */
[----:B------:R-:W-:Y:S01]  /*143b0*/  IMAD.MOV.U32 R9, RZ, RZ, R8 ;  /* 0x000000ffff097224 */ /* 0x000fe200078e0008 */
[----:B------:R-:W-:Y:S06]  /*143c0*/  @P2 BRA `(.L_x_2787) ;  /* 0x0000000000142947 */ /* 0x000fec0003800000 */
[----:B------:R-:W-:Y:S05]  /*143d0*/  @!P0 BRA `(.L_x_2787) ;  /* 0x0000000000108947 */ /* 0x000fea0003800000 */
[----:B0-----:R-:W2:Y:S04]  /*143e0*/  LDG.E R8, desc[UR40][R2.64] ;  /* 0x0000002802087981 */ /* 0x001ea8000c1e1900 */
[----:B------:R-:W2:Y:S02]  /*143f0*/  LDG.E R2, desc[UR40][R2.64+0x4] ;  /* 0x0000042802027981 */ /* 0x000ea4000c1e1900 */
[----:B--2---:R-:W-:-:S05]  /*14400*/  IMAD.IADD R9, R2, 0x1, -R8 ;  /* 0x0000000102097824 */ /* 0x004fca00078e0a08 */
[----:B------:R1:W-:Y:S02]  /*14410*/  STL [R1+0x38], R9 ;  /* 0x0000380901007387 */ /* 0x0003e40000100800 */
.L_x_2787:
[----:B0-----:R-:W-:Y:S01]  /*14420*/  IMAD.MOV.U32 R8, RZ, RZ, R11 ;  /* 0x000000ffff087224 */ /* 0x001fe200078e000b */
[----:B------:R-:W-:Y:S02]  /*14430*/  ULDC.64 UR4, c[0x0][0xa20] ;  /* 0x0002880000047ab9 */ /* 0x000fe40000000a00 */
[----:B------:R-:W-:Y:S02]  /*14440*/  ISETP.NE.U32.AND P0, PT, RZ, UR4, PT ;  /* 0x00000004ff007c0c */ /* 0x000fe4000bf05070 */
[----:B------:R0:W-:Y:S02]  /*14450*/  STL [R1+0xc], R8 ;  /* 0x00000c0801007387 */ /* 0x0001e40000100800 */
[----:B------:R-:W-:-:S13]  /*14460*/  ISETP.NE.AND.EX P0, PT, RZ, UR5, PT, P0 ;  /* 0x00000005ff007c0c */ /* 0x000fda000bf05300 */
[----:B0-----:R-:W-:Y:S05]  /*14470*/  @!P0 BRA `(.L_x_2788) ;  /* 0x0000000000108947 */ /* 0x001fea0003800000 */
[----:B------:R-:W-:-:S04]  /*14480*/  IADD3 R2, P0, R23, UR4, RZ ;  /* 0x0000000417027c10 */ /* 0x000fc8000ff1e0ff */
[----:B------:R-:W-:-:S05]  /*14490*/  IADD3.X R3, R24, UR5, RZ, P0, !PT ;  /* 0x0000000518037c10 */ /* 0x000fca00087fe4ff */
[----:B------:R0:W5:Y:S01]  /*144a0*/  LDG.E R7, desc[UR40][R2.64] ;  /* 0x0000002802077981 */ /* 0x000162000c1e1900 */
[----:B------:R-:W-:Y:S05]  /*144b0*/  BRA `(.L_x_2789) ;  /* 0x0000000000247947 */ /* 0x000fea0003800000 */
.L_x_2788:
[----:B------:R-:W-:Y:S02]  /*144c0*/  ULDC.64 UR4, c[0x0][0xa08] ;  /* 0x0002820000047ab9 */ /* 0x000fe40000000a00 */
[----:B------:R-:W-:-:S04]  /*144d0*/  ISETP.NE.U32.AND P0, PT, RZ, UR4, PT ;  /* 0x00000004ff007c0c */ /* 0x000fc8000bf05070 */
[----:B------:R-:W-:-:S13]  /*144e0*/  ISETP.NE.AND.EX P0, PT, RZ, UR5, PT, P0 ;  /* 0x00000005ff007c0c */ /* 0x000fda000bf05300 */
[----:B------:R-:W-:Y:S05]  /*144f0*/  @!P0 BRA `(.L_x_2789) ;  /* 0x0000000000148947 */ /* 0x000fea0003800000 */
[----:B------:R-:W0:Y:S02]  /*14500*/  LDC.64 R2, c[0x0][0xa08] ;  /* 0x00028200ff027b82 */ /* 0x000e240000000a00 */
[----:B0-----:R-:W-:-:S05]  /*14510*/  IMAD.WIDE R2, R8, 0x4, R2 ;  /* 0x0000000408027825 */ /* 0x001fca00078e0202 */
[----:B------:R-:W2:Y:S04]  /*14520*/  LDG.E R7, desc[UR40][R2.64] ;  /* 0x0000002802077981 */ /* 0x000ea8000c1e1900 */
[----:B------:R-:W2:Y:S02]  /*14530*/  LDG.E R2, desc[UR40][R2.64+0x4] ;  /* 0x0000042802027981 */ /* 0x000ea4000c1e1900 */
[----:B--2---:R-:W-:-:S07]  /*14540*/  IMAD.IADD R7, R2, 0x1, -R7 ;  /* 0x0000000102077824 */ /* 0x004fce00078e0a07 */
.L_x_2789:
[----:B0-----:R-:W2:Y:S01]  /*14550*/  @P1 LDG.E R2, desc[UR40][R4.64] ;  /* 0x0000002804021981 */ /* 0x001ea2000c1e1900 */
[----:B------:R-:W0:Y:S03]  /*14560*/  LDC R3, c[0x0][0x448] ;  /* 0x00011200ff037b82 */ /* 0x000e260000000800 */
[----:B------:R3:W2:Y:S01]  /*14570*/  @P1 LDG.E R4, desc[UR40][R4.64+0x4] ;  /* 0x0000042804041981 */ /* 0x0006a2000c1e1900 */
[----:B-----5:R-:W-:Y:S01]  /*14580*/  IMAD.IADD R7, R7, 0x1, -R10 ;  /* 0x0000000107077824 */ /* 0x020fe200078e0a0a */
[----:B------:R-:W-:Y:S01]  /*14590*/  BSSY B0, `(.L_x_2790) ;  /* 0x00000e9000007945 */ /* 0x000fe20003800000 */
[----:B0-----:R-:W-:-:S13]  /*145a0*/  ISETP.NE.AND P0, PT, R3, 0x1, PT ;  /* 0x000000010300780c */ /* 0x001fda0003f05270 */
[----:B------:R-:W0:Y:S08]  /*145b0*/  @P0 LDC R3, c[0x0][0x44c] ;  /* 0x00011300ff030b82 */ /* 0x000e300000000800 */
[----:B---3--:R-:W3:Y:S01]  /*145c0*/  @P0 LDC R5, c[0x0][0x450] ;  /* 0x00011400ff050b82 */ /* 0x008ee20000000800 */
[----:B--2---:R-:W-:Y:S01]  /*145d0*/  @P1 IADD3 R6, -R2, R4, RZ ;  /* 0x0000000402061210 */ /* 0x004fe20007ffe1ff */
[----:B------:R-:W-:-:S04]  /*145e0*/  IMAD R2, R17, 0xc0, RZ ;  /* 0x000000c011027824 */ /* 0x000fc800078e02ff */
[----:B------:R-:W-:Y:S02]  /*145f0*/  VIADD R2, R2, 0xbf ;  /* 0x000000bf02027836 */ /* 0x000fe40000000000 */
[----:B------:R-:W-:Y:S02]  /*14600*/  IMAD.IADD R4, R7, 0x1, R6 ;  /* 0x0000000107047824 */ /* 0x000fe400078e0206 */
[----:B0-----:R-:W-:-:S03]  /*14610*/  @P0 IMAD.HI.U32 R3, R2, R3, RZ ;  /* 0x0000000302030227 */ /* 0x001fc600078e00ff */
[C---:B------:R-:W-:Y:S01]  /*14620*/  IADD3 R20, R4.reuse, 0x80, -R9 ;  /* 0x0000008004147810 */ /* 0x040fe20007ffe809 */
[----:B------:R0:W-:Y:S01]  /*14630*/  STL [R1+0x18], R4 ;  /* 0x0000180401007387 */ /* 0x0001e20000100800 */
[----:B---3--:R-:W-:Y:S02]  /*14640*/  @P0 SHF.R.U32.HI R2, RZ, R5, R3 ;  /* 0x00000005ff020219 */ /* 0x008fe40000011603 */
[----:B------:R-:W-:-:S03]  /*14650*/  IADD3 R21, R4, 0x7f, RZ ;  /* 0x0000007f04157810 */ /* 0x000fc60007ffe0ff */
[----:B------:R-:W-:Y:S01]  /*14660*/  IMAD.IADD R2, R20, 0x1, R2 ;  /* 0x0000000114027824 */ /* 0x000fe200078e0202 */
[----:B------:R-:W-:-:S04]  /*14670*/  SHF.R.S32.HI R3, RZ, 0x1f, R21 ;  /* 0x0000001fff037819 */ /* 0x000fc80000011415 */
[----:B------:R-:W-:Y:S02]  /*14680*/  LEA.HI R21, R3, R21, RZ, 0x7 ;  /* 0x0000001503157211 */ /* 0x000fe400078f38ff */
[----:B------:R-:W-:Y:S02]  /*14690*/  SHF.R.S32.HI R3, RZ, 0x1f, R2 ;  /* 0x0000001fff037819 */ /* 0x000fe40000011402 */
[----:B------:R-:W-:Y:S02]  /*146a0*/  SHF.R.S32.HI R21, RZ, 0x7, R21 ;  /* 0x00000007ff157819 */ /* 0x000fe40000011415 */
[----:B------:R-:W-:-:S04]  /*146b0*/  LEA.HI R3, R3, R2, RZ, 0x7 ;  /* 0x0000000203037211 */ /* 0x000fc800078f38ff */
[----:B------:R-:W-:-:S04]  /*146c0*/  SHF.R.S32.HI R3, RZ, 0x7, R3 ;  /* 0x00000007ff037819 */ /* 0x000fc80000011403 */
[----:B------:R-:W-:-:S05]  /*146d0*/  VIMNMX R2, R21, R3, PT ;  /* 0x0000000315027248 */ /* 0x000fca0003fe0100 */
[--C-:B------:R-:W-:Y:S02]  /*146e0*/  IMAD R2, R2, 0x80, -R7.reuse ;  /* 0x0000008002027824 */ /* 0x100fe400078e0a07 */
[----:B------:R-:W-:-:S03]  /*146f0*/  IMAD.MOV R7, RZ, RZ, -R7 ;  /* 0x000000ffff077224 */ /* 0x000fc600078e0a07 */
[----:B------:R-:W-:Y:S02]  /*14700*/  VIMNMX R2, R2, R6, PT ;  /* 0x0000000602027248 */ /* 0x000fe40003fe0100 */
[----:B------:R-:W-:-:S04]  /*14710*/  VIMNMX R7, RZ, R7, !PT ;  /* 0x00000007ff077248 */ /* 0x000fc80007fe0100 */
[----:B------:R-:W-:Y:S02]  /*14720*/  ISETP.GT.AND P0, PT, R2, R7, PT ;  /* 0x000000070200720c */ /* 0x000fe40003f04270 */
[----:B------:R-:W-:-:S11]  /*14730*/  SHF.R.U32.HI R3, RZ, 0x7, R7 ;  /* 0x00000007ff037819 */ /* 0x000fd60000011607 */
[----:B------:R-:W-:-:S04]  /*14740*/  @P0 IADD3 R2, R2, 0x7f, RZ ;  /* 0x0000007f02020810 */ /* 0x000fc80007ffe0ff */
        /* <DEDUP_REMOVED lines=14> */
.L_x_2957:
[----:B--2---:R-:W-:Y:S02]  /*14830*/  ISETP.NE.AND P0, PT, R14, RZ, PT ;  /* 0x000000ff0e00720c */ /* 0x004fe40003f05270 */
[----:B------:R-:W-:-:S11]  /*14840*/  PLOP3.LUT P6, PT, PT, PT, PT, 0x8, 0x0 ;  /* 0x000000000000781c */ /* 0x000fd60003fce170 */
[----:B------:R-:W-:Y:S05]  /*14850*/  @P0 BRA `(.L_x_2793) ;  /* 0x00000000000c0947 */ /* 0x000fea0003800000 */
[----:B------:R-:W-:-:S03]  /*14860*/  UMOV UR4, 0xffffffff ;  /* 0xffffffff00047882 */ /* 0x000fc60000000000 */
[----:B------:R-:W-:Y:S05]  /*14870*/  BRA.DIV UR4, `(.L_x_2794) ;  /* 0x0000007204507947 */ /* 0x000fea000b800000 */
[----:B------:R-:W-:-:S13]  /*14880*/  ELECT P6, URZ, PT ;  /* 0x00000000003f782f */ /* 0x000fda00038c0000 */
.L_x_2793:
        /* <DEDUP_REMOVED lines=9> */
.L_x_2960:
[----:B------:R-:W-:Y:S05]  /*14920*/  BSYNC B1 ;  /* 0x0000000000017941 */ /* 0x000fea0003800000 */
.L_x_2795:
[----:B------:R-:W-:Y:S04]  /*14930*/  BSSY B1, `(.L_x_2797) ;  /* 0x000004f000017945 */ /* 0x000fe80003800000 */
[----:B------:R-:W-:Y:S05]  /*14940*/  @!P6 BRA `(.L_x_2798) ;  /* 0x000000040034e947 */ /* 0x000fea0003800000 */
[----:B------:R-:W2:Y:S01]  /*14950*/  S2R R6, SR_TID.X ;  /* 0x0000000000067919 */ /* 0x000ea20000002100 */
[----:B0-----:R-:W-:Y:S01]  /*14960*/  LEA R5, R27, R22, 0x3 ;  /* 0x000000161b057211 */ /* 0x001fe200078e18ff */
[----:B------:R-:W-:Y:S01]  /*14970*/  BSSY B2, `(.L_x_2799) ;  /* 0x0000006000027945 */ /* 0x000fe20003800000 */
[----:B--2---:R-:W-:Y:S02]  /*14980*/  LOP3.LUT R7, R6, 0x7f, RZ, 0xc0, !PT ;  /* 0x0000007f06077812 */ /* 0x004fe400078ec0ff */
[----:B------:R-:W-:Y:S02]  /*14990*/  SHF.L.U32 R6, R29, 0x1f, RZ ;  /* 0x0000001f1d067819 */ /* 0x000fe400000006ff */
[----:B------:R-:W-:Y:S02]  /*149a0*/  ISETP.NE.AND P1, PT, R7, RZ, PT ;  /* 0x000000ff0700720c */ /* 0x000fe40003f25270 */
[----:B------:R-:W0:Y:S02]  /*149b0*/  SYNCS.PHASECHK.TRANS64.TRYWAIT P0, [R5+URZ+0x168a0], R6 ;  /* 0x0168a006050075a7 */ /* 0x000e24000800017f */
[----:B0-----:R-:W-:Y:S09]  /*149c0*/  @!P0 BRA `(.L_x_2800) ;  /* 0x0000007000308947 */ /* 0x001ff20003800000 */
.L_x_2961:
[----:B------:R-:W-:Y:S05]  /*149d0*/  BSYNC B2 ;  /* 0x0000000000027941 */ /* 0x000fea0003800000 */
.L_x_2799:
        /* <DEDUP_REMOVED lines=9> */
.L_x_2802:
[----:B------:R-:W-:Y:S05]  /*14a70*/  BSYNC B2 ;  /* 0x0000000000027941 */ /* 0x000fea0003800000 */
.L_x_2801:
[----:B------:R-:W-:Y:S01]  /*14a80*/  IMAD.MOV.U32 R11, RZ, RZ, RZ ;  /* 0x000000ffff0b7224 */ /* 0x000fe200078e00ff */
[C---:B------:R-:W-:Y:S01]  /*14a90*/  LEA R8, R27.reuse, R22, 0xe ;  /* 0x000000161b087211 */ /* 0x040fe200078e70ff */
[----:B------:R-:W-:Y:S01]  /*14aa0*/  IMAD R7, R4, 0x80, R0 ;  /* 0x0000008004077824 */ /* 0x000fe200078e0200 */
[----:B------:R-:W-:Y:S01]  /*14ab0*/  UIADD3 UR4, UP0, UR38, 0x570, URZ ;  /* 0x0000057026047890 */ /* 0x000fe2000ff1e03f */
[----:B------:R-:W-:Y:S01]  /*14ac0*/  PLOP3.LUT P0, PT, PT, PT, PT, 0x80, 0x0 ;  /* 0x000000000000781c */ /* 0x000fe20003f0f070 */
[----:B------:R-:W-:Y:S01]  /*14ad0*/  IMAD.SHL.U32 R10, R27, 0x2000, RZ ;  /* 0x000020001b0a7824 */ /* 0x000fe200078e00ff */
[----:B------:R-:W-:Y:S01]  /*14ae0*/  R2UR UR10, R11 ;  /* 0x000000000b0a72ca */ /* 0x000fe200000e0000 */
[----:B------:R-:W-:Y:S01]  /*14af0*/  VIADD R7, R7, 0xffffff80 ;  /* 0xffffff8007077836 */ /* 0x000fe20000000000 */
[----:B-1----:R-:W-:Y:S01]  /*14b00*/  IADD3 R9, R5, 0x16890, RZ ;  /* 0x0001689005097810 */ /* 0x002fe20007ffe0ff */
[----:B------:R-:W-:Y:S01]  /*14b10*/  VIADD R8, R8, 0xe400 ;  /* 0x0000e40008087836 */ /* 0x000fe20000000000 */
[----:B------:R-:W-:Y:S01]  /*14b20*/  UIADD3.X UR5, URZ, UR39, URZ, UP0, !UPT ;  /* 0x000000273f057290 */ /* 0x000fe200087fe43f */
[----:B------:R-:W-:Y:S01]  /*14b30*/  UMOV UR6, 0x0 ;  /* 0x0000000000067882 */ /* 0x000fe20000000000 */
[----:B------:R-:W-:-:S10]  /*14b40*/  UMOV UR7, 0x12f00000 ;  /* 0x12f0000000077882 */ /* 0x000fd40000000000 */
.L_x_2803:
        /* <DEDUP_REMOVED lines=13> */
.L_x_2962:
[----:B------:R-:W-:Y:S05]  /*14c20*/  BSYNC B2 ;  /* 0x0000000000027941 */ /* 0x000fea0003800000 */
.L_x_2804:
        /* <DEDUP_REMOVED lines=11> */
.L_x_2807:
[----:B------:R-:W-:Y:S05]  /*14ce0*/  BSYNC B2 ;  /* 0x0000000000027941 */ /* 0x000fea0003800000 */
.L_x_2806:
[----:B------:R-:W-:Y:S01]  /*14cf0*/  R2UR UR10, R11 ;  /* 0x000000000b0a72ca */ /* 0x000fe200000e0000 */
[----:B------:R-:W-:Y:S01]  /*14d00*/  UIADD3 UR4, UP0, UR38, 0x670, URZ ;  /* 0x0000067026047890 */ /* 0x000fe2000ff1e03f */
[----:B------:R-:W-:Y:S01]  /*14d10*/  R2UR UR6, R8 ;  /* 0x00000000080672ca */ /* 0x000fe200000e0000 */
[----:B01----:R-:W-:Y:S01]  /*14d20*/  VIADD R5, R5, 0x168b0 ;  /* 0x000168b005057836 */ /* 0x003fe20000000000 */
[----:B------:R-:W-:Y:S01]  /*14d30*/  R2UR UR7, R9 ;  /* 0x00000000090772ca */ /* 0x000fe200000e0000 */
[----:B------:R-:W-:Y:S01]  /*14d40*/  UIADD3.X UR5, URZ, UR39, URZ, UP0, !UPT ;  /* 0x000000273f057290 */ /* 0x000fe200087fe43f */
[----:B------:R-:W-:Y:S02]  /*14d50*/  LEA R6, R10, R22, 0x1 ;  /* 0x000000160a067211 */ /* 0x000fe400078e08ff */
[----:B------:R-:W-:-:S03]  /*14d60*/  PLOP3.LUT P0, PT, PT, PT, PT, 0x80, 0x0 ;  /* 0x000000000000781c */ /* 0x000fc60003f0f070 */
[----:B------:R-:W-:-:S10]  /*14d70*/  VIADD R6, R6, 0x400 ;  /* 0x0000040006067836 */ /* 0x000fd40000000000 */
.L_x_2808:
        /* <DEDUP_REMOVED lines=10> */
.L_x_2798:
[----:B------:R-:W-:Y:S05]  /*14e20*/  BSYNC B1 ;  /* 0x0000000000017941 */ /* 0x000fea0003800000 */
.L_x_2797:
[----:B------:R-:W-:Y:S01]  /*14e30*/  IADD3 R4, R4, -0x2, RZ ;  /* 0xfffffffe04047810 */ /* 0x000fe20007ffe0ff */
[----:B------:R-:W-:Y:S01]  /*14e40*/  VIADD R27, R27, 0x1 ;  /* 0x000000011b1b7836 */ /* 0x000fe20000000000 */
[----:B------:R-:W-:Y:S02]  /*14e50*/  PLOP3.LUT P0, PT, PT, PT, PT, 0x8, 0x0 ;  /* 0x000000000000781c */ /* 0x000fe40003f0e170 */
[----:B------:R-:W-:Y:S02]  /*14e60*/  ISETP.GE.AND P2, PT, R4, R3, PT ;  /* 0x000000030400720c */ /* 0x000fe40003f46270 */
[----:B------:R-:W-:-:S04]  /*14e70*/  ISETP.NE.AND P1, PT, R27, 0x2, PT ;  /* 0x000000021b00780c */ /* 0x000fc80003f25270 */
[----:B0-----:R-:W-:Y:S02]  /*14e80*/  SEL R5, RZ, 0x1, P1 ;  /* 0x00000001ff057807 */ /* 0x001fe40000800000 */
[----:B------:R-:W-:Y:S02]  /*14e90*/  SEL R27, R27, RZ, P1 ;  /* 0x000000ff1b1b7207 */ /* 0x000fe40000800000 */
[----:B------:R-:W-:-:S03]  /*14ea0*/  LOP3.LUT R29, R29, R5, RZ, 0x3c, !PT ;  /* 0x000000051d1d7212 */ /* 0x000fc600078e3cff */
[----:B------:R-:W-:Y:S05]  /*14eb0*/  @!P2 BRA `(.L_x_2791) ;  /* 0x000000040058a947 */ /* 0x000fea0003800000 */
.L_x_2821:
        /* <DEDUP_REMOVED lines=11> */
.L_x_2963:
[----:B------:R-:W-:Y:S05]  /*14f70*/  BSYNC B2 ;  /* 0x0000000000027941 */ /* 0x000fea0003800000 */
.L_x_2811:
        /* <DEDUP_REMOVED lines=9> */
.L_x_2814:
[----:B------:R-:W-:Y:S05]  /*15010*/  BSYNC B2 ;  /* 0x0000000000027941 */ /* 0x000fea0003800000 */
.L_x_2813:
[----:B------:R-:W-:Y:S01]  /*15020*/  IMAD.MOV.U32 R11, RZ, RZ, RZ ;  /* 0x000000ffff0b7224 */ /* 0x000fe200078e00ff */
[----:B------:R-:W-:Y:S01]  /*15030*/  LEA R7, R27, R22, 0xe ;  /* 0x000000161b077211 */ /* 0x000fe200078e70ff */
[----:B------:R-:W-:Y:S01]  /*15040*/  UIADD3 UR4, UP0, UR38, 0x570, URZ ;  /* 0x0000057026047890 */ /* 0x000fe2000ff1e03f */
[----:B------:R-:W-:Y:S01]  /*15050*/  PLOP3.LUT P1, PT, PT, PT, PT, 0x80, 0x0 ;  /* 0x000000000000781c */ /* 0x000fe20003f2f070 */
[----:B------:R-:W-:Y:S01]  /*15060*/  IMAD R8, R4, 0x80, R0 ;  /* 0x0000008004087824 */ /* 0x000fe200078e0200 */
[----:B------:R-:W-:Y:S01]  /*15070*/  R2UR UR10, R11 ;  /* 0x000000000b0a72ca */ /* 0x000fe200000e0000 */
[----:B-1----:R-:W-:Y:S01]  /*15080*/  VIADD R9, R5, 0x16890 ;  /* 0x0001689005097836 */ /* 0x002fe20000000000 */
[----:B------:R-:W-:Y:S01]  /*15090*/  UIADD3.X UR5, URZ, UR39, URZ, UP0, !UPT ;  /* 0x000000273f057290 */ /* 0x000fe200087fe43f */
[----:B------:R-:W-:Y:S01]  /*150a0*/  VIADD R10, R7, 0xe400 ;  /* 0x0000e400070a7836 */ /* 0x000fe20000000000 */
[----:B------:R-:W-:Y:S01]  /*150b0*/  UMOV UR6, 0x0 ;  /* 0x0000000000067882 */ /* 0x000fe20000000000 */
[----:B------:R-:W-:-:S10]  /*150c0*/  UMOV UR7, 0x12f00000 ;  /* 0x12f0000000077882 */ /* 0x000fd40000000000 */
.L_x_2815:
        /* <DEDUP_REMOVED lines=13> */
.L_x_2964:
[----:B------:R-:W-:Y:S05]  /*151a0*/  BSYNC B2 ;  /* 0x0000000000027941 */ /* 0x000fea0003800000 */
.L_x_2816:
        /* <DEDUP_REMOVED lines=11> */
.L_x_2819:
[----:B------:R-:W-:Y:S05]  /*15260*/  BSYNC B2 ;  /* 0x0000000000027941 */ /* 0x000fea0003800000 */
.L_x_2818:
[----:B------:R-:W-:Y:S01]  /*15270*/  R2UR UR10, R11 ;  /* 0x000000000b0a72ca */ /* 0x000fe200000e0000 */
[----:B------:R-:W-:Y:S01]  /*15280*/  UIADD3 UR4, UP0, UR38, 0x670, URZ ;  /* 0x0000067026047890 */ /* 0x000fe2000ff1e03f */
[----:B------:R-:W-:Y:S01]  /*15290*/  R2UR UR6, R12 ;  /* 0x000000000c0672ca */ /* 0x000fe200000e0000 */
[----:B------:R-:W-:Y:S01]  /*152a0*/  VIADD R7, R7, 0x400 ;  /* 0x0000040007077836 */ /* 0x000fe20000000000 */
[----:B------:R-:W-:Y:S01]  /*152b0*/  R2UR UR7, R13 ;  /* 0x000000000d0772ca */ /* 0x000fe200000e0000 */
[----:B------:R-:W-:Y:S01]  /*152c0*/  UIADD3.X UR5, URZ, UR39, URZ, UP0, !UPT ;  /* 0x000000273f057290 */ /* 0x000fe200087fe43f */
[----:B------:R-:W-:Y:S02]  /*152d0*/  PLOP3.LUT P1, PT, PT, PT, PT, 0x80, 0x0 ;  /* 0x000000000000781c */ /* 0x000fe40003f2f070 */
[----:B01----:R-:W-:-:S11]  /*152e0*/  IADD3 R5, R5, 0x168b0, RZ ;  /* 0x000168b005057810 */ /* 0x003fd60007ffe0ff */
.L_x_2820:
        /* <DEDUP_REMOVED lines=10> */
.L_x_2810:
[----:B------:R-:W-:Y:S05]  /*15390*/  BSYNC B1 ;  /* 0x0000000000017941 */ /* 0x000fea0003800000 */
.L_x_2809:
        /* <DEDUP_REMOVED lines=8> */
.L_x_2791:
[----:B------:R-:W-:Y:S05]  /*15420*/  BSYNC B0 ;  /* 0x0000000000007941 */ /* 0x000fea0003800000 */
.L_x_2790:
[----:B------:R-:W0:Y:S01]  /*15430*/  LDC R0, c[0x0][0x448] ;  /* 0x00011200ff007b82 */ /* 0x000e220000000800 */
[----:B------:R-:W-:Y:S01]  /*15440*/  IMAD.MOV.U32 R2, RZ, RZ, 0xc0 ;  /* 0x000000c0ff027424 */ /* 0x000fe200078e00ff */
[----:B------:R-:W-:Y:S05]  /*15450*/  @!P0 WARPSYNC.ALL ;  /* 0x0000000000008948 */ /* 0x000fea0003800000 */
[----:B------:R-:W-:Y:S01]  /*15460*/  IMAD R2, R17, R2, 0xbf ;  /* 0x000000bf11027424 */ /* 0x000fe200078e0202 */
[----:B------:R-:W-:Y:S01]  /*15470*/  BSSY B7, `(.L_x_2822) ;  /* 0x00003bc000077945 */ /* 0x000fe20003800000 */
[----:B------:R-:W-:Y:S01]  /*15480*/  @!P0 BAR.SYNC.DEFER_BLOCKING 0xc, 0x200 ;  /* 0x0308000000008b1d */ /* 0x000fe20000010000 */
[----:B0-----:R-:W-:-:S13]  /*15490*/  ISETP.NE.AND P1, PT, R0, 0x1, PT ;  /* 0x000000010000780c */ /* 0x001fda0003f25270 */
[----:B------:R-:W0:Y:S08]  /*154a0*/  @P1 LDC R3, c[0x0][0x44c] ;  /* 0x00011300ff031b82 */ /* 0x000e300000000800 */
[----:B------:R-:W2:Y:S01]  /*154b0*/  @P1 LDC R0, c[0x0][0x450] ;  /* 0x00011400ff001b82 */ /* 0x000ea20000000800 */
[----:B0-----:R-:W-:-:S05]  /*154c0*/  @P1 IMAD.HI.U32 R3, R2, R3, RZ ;  /* 0x0000000302031227 */ /* 0x001fca00078e00ff */
[----:B--2---:R-:W-:-:S04]  /*154d0*/  @P1 SHF.R.U32.HI R2, RZ, R0, R3 ;  /* 0x00000000ff021219 */ /* 0x004fc80000011603 */
[----:B------:R-:W-:-:S04]  /*154e0*/  IADD3 R2, R20, R2, RZ ;  /* 0x0000000214027210 */ /* 0x000fc80007ffe0ff */
[----:B------:R-:W-:-:S04]  /*154f0*/  SHF.R.S32.HI R0, RZ, 0x1f, R2 ;  /* 0x0000001fff007819 */ /* 0x000fc80000011402 */
[----:B------:R-:W-:-:S04]  /*15500*/  LEA.HI R0, R0, R2, RZ, 0x7 ;  /* 0x0000000200007211 */ /* 0x000fc800078f38ff */
[----:B------:R-:W-:-:S04]  /*15510*/  SHF.R.S32.HI R0, RZ, 0x7, R0 ;  /* 0x00000007ff007819 */ /* 0x000fc80000011400 */
[----:B------:R-:W-:-:S04]  /*15520*/  VIMNMX R4, R21, R0, PT ;  /* 0x0000000015047248 */ /* 0x000fc80003fe0100 */
[----:B------:R-:W-:Y:S01]  /*15530*/  ISETP.GT.AND P0, PT, R4, RZ, PT ;  /* 0x000000ff0400720c */ /* 0x000fe20003f04270 */
[----:B------:R0:W-:-:S12]  /*15540*/  STL [R1+0x34], R4 ;  /* 0x0000340401007387 */ /* 0x0001d80000100800 */
[----:B0-----:R-:W-:Y:S05]  /*15550*/  @P0 BRA `(.L_x_2823) ;  /* 0x0000000000440947 */ /* 0x001fea0003800000 */
[----:B------:R-:W0:Y:S02]  /*15560*/  S2R R5, SR_TID.X ;  /* 0x0000000000057919 */ /* 0x000e240000002100 */
[----:B0-----:R-:W-:-:S04]  /*15570*/  LOP3.LUT R5, R5, 0x7f, RZ, 0xc0, !PT ;  /* 0x0000007f05057812 */ /* 0x001fc800078ec0ff */
[----:B------:R-:W-:-:S13]  /*15580*/  ISETP.NE.AND P0, PT, R5, RZ, PT ;  /* 0x000000ff0500720c */ /* 0x000fda0003f05270 */
[----:B------:R-:W-:Y:S05]  /*15590*/  @P0 BRA `(.L_x_2824) ;  /* 0x0000003800a40947 */ /* 0x000fea0003800000 */
[----:B------:R-:W0:Y:S01]  /*155a0*/  S2R R5, SR_LANEID ;  /* 0x0000000000057919 */ /* 0x000e220000000000 */
[----:B------:R-:W-:Y:S01]  /*155b0*/  VOTEU.ANY UR4, UPT, PT ;  /* 0x0000000000047886 */ /* 0x000fe200038e0100 */
[----:B------:R-:W2:Y:S01]  /*155c0*/  LDC.64 R2, c[0x0][0xc60] ;  /* 0x00031800ff027b82 */ /* 0x000ea20000000a00 */
[----:B------:R-:W0:Y:S02]  /*155d0*/  FLO.U32 R0, UR4 ;  /* 0x0000000400007d00 */ /* 0x000e2400080e0000 */
[----:B0-----:R-:W-:-:S06]  /*155e0*/  ISETP.EQ.U32.AND P0, PT, R0, R5, PT ;  /* 0x000000050000720c */ /* 0x001fcc0003f02070 */
[----:B------:R-:W2:Y:S07]  /*155f0*/  POPC R5, UR4 ;  /* 0x0000000400057d09 */ /* 0x000eae0008000000 */
[----:B--2---:R-:W2:Y:S01]  /*15600*/  @P0 ATOMG.E.ADD.STRONG.GPU PT, R3, desc[UR40][R2.64], R5 ;  /* 0x00000005020309a8 */ /* 0x004ea200081ee1e8 */
[----:B------:R-:W0:Y:S02]  /*15610*/  S2R R4, SR_LTMASK ;  /* 0x0000000000047919 */ /* 0x000e240000003900 */
[----:B0-----:R-:W-:-:S04]  /*15620*/  LOP3.LUT R4, R4, UR4, RZ, 0xc0, !PT ;  /* 0x0000000404047c12 */ /* 0x001fc8000f8ec0ff */
[----:B------:R-:W0:Y:S01]  /*15630*/  POPC R7, R4 ;  /* 0x0000000400077309 */ /* 0x000e220000000000 */
[----:B--2---:R-:W0:Y:S02]  /*15640*/  SHFL.IDX PT, R0, R3, R0, 0x1f ;  /* 0x00001f0003007589 */ /* 0x004e2400000e0000 */
[----:B0-----:R-:W-:Y:S01]  /*15650*/  IADD3 R16, R0, UR36, R7 ;  /* 0x0000002400107c10 */ /* 0x001fe2000fffe007 */
[----:B------:R-:W-:Y:S06]  /*15660*/  BRA `(.L_x_2824) ;  /* 0x0000003800707947 */ /* 0x000fec0003800000 */
.L_x_2823:
        /* <DEDUP_REMOVED lines=20> */
.L_x_2826:
[----:B------:R-:W-:Y:S05]  /*157b0*/  BSYNC B6 ;  /* 0x0000000000067941 */ /* 0x000fea0003800000 */
.L_x_2825:
        /* <DEDUP_REMOVED lines=19> */
[----:B-12---:R-:W-:Y:S05]  /*158f0*/  CALL.ABS.NOINC R2 ;  /* 0x0000000002007343 */ /* 0x006fea0003c00000 */
.L_x_2829:
        /* <DEDUP_REMOVED lines=15> */
.L_x_2828:
[----:B------:R-:W-:Y:S05]  /*159f0*/  BSYNC B6 ;  /* 0x0000000000067941 */ /* 0x000fea0003800000 */
.L_x_2827:
[----:B------:R0:W2:Y:S01]  /*15a00*/  LDL R20, [R1+0xc] ;  /* 0x00000c0001147983 */ /* 0x0000a20000100800 */
[----:B------:R-:W-:Y:S01]  /*15a10*/  ULDC.64 UR4, c[0x0][0x9f8] ;  /* 0x00027e0000047ab9 */ /* 0x000fe20000000a00 */
[----:B------:R-:W3:Y:S01]  /*15a20*/  LDC R7, c[0x0][0x430] ;  /* 0x00010c00ff077b82 */ /* 0x000ee20000000800 */
[----:B------:R-:W-:Y:S01]  /*15a30*/  ISETP.NE.U32.AND P0, PT, RZ, UR4, PT ;  /* 0x00000004ff007c0c */ /* 0x000fe2000bf05070 */
[----:B------:R-:W4:Y:S03]  /*15a40*/  LDL R26, [R1+0x34] ;  /* 0x00003400011a7983 */ /* 0x000f260000100800 */
[----:B------:R-:W-:Y:S01]  /*15a50*/  ISETP.NE.AND.EX P0, PT, RZ, UR5, PT, P0 ;  /* 0x00000005ff007c0c */ /* 0x000fe2000bf05300 */
[----:B------:R-:W4:Y:S04]  /*15a60*/  LDL R4, [R1+0x18] ;  /* 0x0000180001047983 */ /* 0x000f280000100800 */
[----:B------:R-:W4:Y:S01]  /*15a70*/  LDL R21, [R1+0x1c] ;  /* 0x00001c0001157983 */ /* 0x000f220000100800 */
[----:B------:R-:W0:Y:S07]  /*15a80*/  S2R R5, SR_TID.X ;  /* 0x0000000000057919 */ /* 0x000e2e0000002100 */
[----:B------:R-:W-:Y:S01]  /*15a90*/  @P0 IADD3 R2, P1, R23, UR4, RZ ;  /* 0x0000000417020c10 */ /* 0x000fe2000ff3e0ff */
[----:B------:R-:W0:Y:S03]  /*15aa0*/  S2R R0, SR_TID.X ;  /* 0x0000000000007919 */ /* 0x000e260000002100 */
[----:B------:R-:W-:Y:S01]  /*15ab0*/  @P0 IADD3.X R3, R24, UR5, RZ, P1, !PT ;  /* 0x0000000518030c10 */ /* 0x000fe20008ffe4ff */
[----:B------:R-:W4:Y:S01]  /*15ac0*/  LDL R10, [R1+0x54] ;  /* 0x00005400010a7983 */ /* 0x000f220000100800 */
[----:B---3--:R-:W-:-:S03]  /*15ad0*/  ISETP.NE.AND P1, PT, R7, 0x1, PT ;  /* 0x000000010700780c */ /* 0x008fc60003f25270 */
[----:B-1----:R-:W3:Y:S04]  /*15ae0*/  LDL.LU R9, [R1+0x4] ;  /* 0x0000040001097983 */ /* 0x002ee80000300800 */
[----:B--2---:R-:W2:Y:S01]  /*15af0*/  @P0 LDG.E R20, desc[UR40][R2.64] ;  /* 0x0000002802140981 */ /* 0x004ea2000c1e1900 */
[----:B0-----:R-:W-:Y:S01]  /*15b00*/  IMAD.SHL.U32 R6, R5, 0x10, RZ ;  /* 0x0000001005067824 */ /* 0x001fe200078e00ff */
[----:B------:R-:W-:-:S04]  /*15b10*/  LOP3.LUT R0, R0, 0x7f, RZ, 0xc0, !PT ;  /* 0x0000007f00007812 */ /* 0x000fc800078ec0ff */
[----:B------:R-:W0:Y:S01]  /*15b20*/  @P1 LDC R5, c[0x0][0x434] ;  /* 0x00010d00ff051b82 */ /* 0x000e220000000800 */
[----:B----4-:R-:W-:Y:S01]  /*15b30*/  VIADD R26, R26, 0xffffffff ;  /* 0xffffffff1a1a7836 */ /* 0x010fe20000000000 */
[----:B------:R-:W-:Y:S02]  /*15b40*/  SHF.R.U32.HI R0, RZ, 0x3, R0 ;  /* 0x00000003ff007819 */ /* 0x000fe40000011600 */
[----:B------:R-:W-:Y:S02]  /*15b50*/  LOP3.LUT R6, R6, 0x70, RZ, 0xc0, !PT ;  /* 0x0000007006067812 */ /* 0x000fe400078ec0ff */
[----:B------:R-:W-:-:S04]  /*15b60*/  SHF.L.U32 R8, R26, 0x7, RZ ;  /* 0x000000071a087819 */ /* 0x000fc800000006ff */
[----:B------:R-:W-:Y:S02]  /*15b70*/  LOP3.LUT R0, R8, R0, R6, 0xfe, !PT ;  /* 0x0000000008007212 */ /* 0x000fe400078efe06 */
[----:B------:R-:W1:Y:S01]  /*15b80*/  @P1 LDC R6, c[0x0][0x438] ;  /* 0x00010e00ff061b82 */ /* 0x000e620000000800 */
[----:B--2---:R2:W-:Y:S01]  /*15b90*/  @P0 STL [R1+0xc], R20 ;  /* 0x00000c1401000387 */ /* 0x0045e20000100800 */
[C---:B------:R-:W-:Y:S01]  /*15ba0*/  ISETP.GE.AND P0, PT, R0.reuse, R4, PT ;  /* 0x000000040000720c */ /* 0x040fe20003f06270 */
[----:B------:R-:W-:-:S04]  /*15bb0*/  IMAD.IADD R0, R0, 0x1, R21 ;  /* 0x0000000100007824 */ /* 0x000fc800078e0215 */
[----:B0-----:R-:W-:-:S08]  /*15bc0*/  @P1 IMAD.HI.U32 R5, R0, R5, RZ ;  /* 0x0000000500051227 */ /* 0x001fd000078e00ff */
[----:B------:R-:W0:Y:S01]  /*15bd0*/  @!P0 LDC.64 R2, c[0x0][0x428] ;  /* 0x00010a00ff028b82 */ /* 0x000e220000000a00 */
[----:B------:R-:W-:Y:S01]  /*15be0*/  IMAD.MOV.U32 R4, RZ, RZ, R0 ;  /* 0x000000ffff047224 */ /* 0x000fe200078e0000 */
        /* <DEDUP_REMOVED lines=9> */
[----:B0-----:R-:W-:Y:S02]  /*15c80*/  @!P0 LEA R6, P1, R4, R2, 0x2 ;  /* 0x0000000204068211 */ /* 0x001fe400078210ff */
[----:B------:R-:W-:-:S04]  /*15c90*/  @!P0 IADD3 R2, R5, R7, RZ ;  /* 0x0000000705028210 */ /* 0x000fc80007ffe0ff */
[----:B------:R-:W-:Y:S01]  /*15ca0*/  @!P0 LEA.HI.X R7, R4, R3, R2, 0x2, P1 ;  /* 0x0000000304078211 */ /* 0x000fe200008f1402 */
[----:B------:R-:W-:-:S06]  /*15cb0*/  IMAD.MOV.U32 R2, RZ, RZ, RZ ;  /* 0x000000ffff027224 */ /* 0x000fcc00078e00ff */
[----:B------:R2:W5:Y:S01]  /*15cc0*/  @!P0 LDG.E R2, desc[UR40][R6.64] ;  /* 0x0000002806028981 */ /* 0x000562000c1e1900 */
[----:B------:R-:W-:Y:S02]  /*15cd0*/  ISETP.NE.AND P2, PT, R10, 0x3, PT ;  /* 0x000000030a00780c */ /* 0x000fe40003f45270 */
[----:B---3--:R-:W-:Y:S01]  /*15ce0*/  LOP3.LUT R9, R9, 0xfffffffd, RZ, 0xc0, !PT ;  /* 0xfffffffd09097812 */ /* 0x008fe200078ec0ff */
[----:B------:R2:W-:Y:S10]  /*15cf0*/  STL [R1+0x20], R11 ;  /* 0x0000200b01007387 */ /* 0x0005f40000100800 */
[----:B------:R-:W-:-:S05]  /*15d00*/  @P2 LOP3.LUT R9, R9, 0x2, RZ, 0xfc, !PT ;  /* 0x0000000209092812 */ /* 0x000fca00078efcff */
[----:B------:R2:W-:Y:S01]  /*15d10*/  STL [R1+0x4], R9 ;  /* 0x0000040901007387 */ /* 0x0005e20000100800 */
[----:B------:R-:W-:-:S03]  /*15d20*/  UMOV UR4, 0xffffffff ;  /* 0xffffffff00047882 */ /* 0x000fc60000000000 */
[----:B------:R-:W-:Y:S05]  /*15d30*/  BRA.DIV UR4, `(.L_x_2830) ;  /* 0x0000005e04a47947 */ /* 0x000fea000b800000 */
.L_x_2967:
[----:B--2---:R-:W-:-:S05]  /*15d40*/  SHF.R.S32.HI R9, RZ, 0x1f, R18 ;  /* 0x0000001fff097819 */ /* 0x004fca0000011412 */
[----:B------:R0:W-:Y:S01]  /*15d50*/  STL [R1+0x10], R9 ;  /* 0x0000100901007387 */ /* 0x0001e20000100800 */
[----:B------:R-:W-:Y:S05]  /*15d60*/  @!P2 BRA `(.L_x_2831) ;  /* 0x000000000004a947 */ /* 0x000fea0003800000 */
[----:B------:R-:W-:Y:S01]  /*15d70*/  BPT.TRAP 0x1 ;  /* 0x000000040000795c */ /* 0x000fe20000300000 */
.L_x_2831:
        /* <DEDUP_REMOVED lines=23> */
[----:B------:R-:W1:Y:S02]  /*15ef0*/  SYNCS.PHASECHK.TRANS64.TRYWAIT P0, [R3+URZ+0x16840], R4 ;  /* 0x01684004030075a7 */ /* 0x000e64000800017f */
[----:B-1----:R-:W-:Y:S05]  /*15f00*/  @!P0 BRA `(.L_x_2833) ;  /* 0x0000005c00648947 */ /* 0x002fea0003800000 */
.L_x_2968:
[----:B------:R-:W-:Y:S05]  /*15f10*/  BSYNC B0 ;  /* 0x0000000000007941 */ /* 0x000fea0003800000 */
.L_x_2832:
[----:B0-----:R-:W2:Y:S01]  /*15f20*/  LDL R9, [R1+0x10] ;  /* 0x0000100001097983 */ /* 0x001ea20000100800 */
[----:B------:R-:W-:-:S03]  /*15f30*/  ULDC.64 UR4, c[0x0][0x300] ;  /* 0x0000c00000047ab9 */ /* 0x000fc60000000a00 */
[----:B------:R-:W3:Y:S04]  /*15f40*/  LDL R14, [R1+0x18] ;  /* 0x00001800010e7983 */ /* 0x000ee80000100800 */
[----:B------:R-:W4:Y:S01]  /*15f50*/  LDL.LU R10, [R1+0x4] ;  /* 0x00000400010a7983 */ /* 0x000f220000300800 */
[----:B------:R-:W-:Y:S02]  /*15f60*/  IMAD R6, R6, UR4, RZ ;  /* 0x0000000406067c24 */ /* 0x000fe4000f8e02ff */
[C---:B-1----:R-:W-:Y:S01]  /*15f70*/  IMAD.WIDE.U32 R4, R0.reuse, UR4, RZ ;  /* 0x0000000400047c25 */ /* 0x042fe2000f8e00ff */
[----:B------:R-:W0:Y:S03]  /*15f80*/  S2R R13, SR_TID.X ;  /* 0x00000000000d7919 */ /* 0x000e260000002100 */
[----:B------:R-:W-:Y:S01]  /*15f90*/  IMAD R6, R0, UR5, R6 ;  /* 0x0000000500067c24 */ /* 0x000fe2000f8e0206 */
[----:B------:R-:W-:-:S02]  /*15fa0*/  ULDC.64 UR4, c[0x0][0x310] ;  /* 0x0000c40000047ab9 */ /* 0x000fc40000000a00 */
[----:B------:R-:W-:Y:S02]  /*15fb0*/  IMAD R7, R7, UR4, RZ ;  /* 0x0000000407077c24 */ /* 0x000fe4000f8e02ff */
[----:B------:R-:W-:Y:S02]  /*15fc0*/  IMAD.IADD R5, R5, 0x1, R6 ;  /* 0x0000000105057824 */ /* 0x000fe400078e0206 */
[----:B------:R-:W-:-:S04]  /*15fd0*/  IMAD.WIDE.U32 R4, R2, UR4, R4 ;  /* 0x0000000402047c25 */ /* 0x000fc8000f8e0004 */
[----:B------:R-:W-:Y:S01]  /*15fe0*/  IMAD R2, R2, UR5, R7 ;  /* 0x0000000502027c24 */ /* 0x000fe2000f8e0207 */
[----:B------:R-:W-:-:S03]  /*15ff0*/  ULDC.64 UR4, c[0x0][0x308] ;  /* 0x0000c20000047ab9 */ /* 0x000fc60000000a00 */
[----:B------:R-:W-:Y:S02]  /*16000*/  IMAD.IADD R5, R5, 0x1, R2 ;  /* 0x0000000105057824 */ /* 0x000fe400078e0202 */
[----:B------:R-:W-:-:S04]  /*16010*/  IMAD.WIDE.U32 R4, R18, UR4, R4 ;  /* 0x0000000412047c25 */ /* 0x000fc8000f8e0004 */
[----:B--2---:R-:W-:Y:S02]  /*16020*/  IMAD R0, R9, UR4, RZ ;  /* 0x0000000409007c24 */ /* 0x004fe4000f8e02ff */
[----:B------:R-:W1:Y:S02]  /*16030*/  S2R R9, SR_TID.X ;  /* 0x0000000000097919 */ /* 0x000e640000002100 */
[----:B------:R-:W-:Y:S01]  /*16040*/  IMAD R0, R18, UR5, R0 ;  /* 0x0000000512007c24 */ /* 0x000fe2000f8e0200 */
[----:B------:R-:W-:Y:S01]  /*16050*/  ULDC.64 UR4, c[0x0][0x2e8] ;  /* 0x0000ba0000047ab9 */ /* 0x000fe20000000a00 */
[----:B----4-:R-:W-:-:S03]  /*16060*/  LOP3.LUT R10, R10, 0xfffffffe, RZ, 0xc0, !PT ;  /* 0xfffffffe0a0a7812 */ /* 0x010fc600078ec0ff */
[----:B------:R-:W-:Y:S02]  /*16070*/  IADD3 R2, R5, R0, RZ ;  /* 0x0000000005027210 */ /* 0x000fe40007ffe0ff */
[----:B------:R-:W-:Y:S01]  /*16080*/  LEA R0, P0, R4, UR4, 0x1 ;  /* 0x0000000404007c11 */ /* 0x000fe2000f8008ff */
[----:B------:R-:W-:-:S03]  /*16090*/  ULDC UR4, c[0x0][0x2f4] ;  /* 0x0000bd0000047ab9 */ /* 0x000fc60000000800 */
[----:B------:R-:W-:Y:S02]  /*160a0*/  LEA.HI.X R2, R4, UR5, R2, 0x1, P0 ;  /* 0x0000000504027c11 */ /* 0x000fe400080f0c02 */
[----:B-1----:R-:W-:Y:S01]  /*160b0*/  LOP3.LUT R11, R9, 0x7f, RZ, 0xc0, !PT ;  /* 0x0000007f090b7812 */ /* 0x002fe200078ec0ff */
[----:B0-----:R-:W-:-:S03]  /*160c0*/  IMAD.SHL.U32 R9, R13, 0x8, RZ ;  /* 0x000000080d097824 */ /* 0x001fc600078e00ff */
        /* <DEDUP_REMOVED lines=12> */
[----:B------:R0:W-:Y:S01]  /*16190*/  STL [R1+0x4], R10 ;  /* 0x0000040a01007387 */ /* 0x0001e20000100800 */
[----:B------:R-:W-:Y:S01]  /*161a0*/  LEA R5, R25, R11, 0xd ;  /* 0x0000000b19057211 */ /* 0x000fe200078e68ff */
[----:B------:R-:W-:Y:S06]  /*161b0*/  BRA.DIV UR4, `(.L_x_2834) ;  /* 0x0000005a04cc7947 */ /* 0x000fec000b800000 */
[----:B------:R-:W1:Y:S01]  /*161c0*/  SHFL.IDX PT, R7, R0, RZ, 0x181f ;  /* 0x00181fff00077589 */ /* 0x000e6200000e0000 */
[----:B------:R-:W-:-:S03]  /*161d0*/  @P0 IMAD R8, R5, 0x2, R22 ;  /* 0x0000000205080824 */ /* 0x000fc600078e0216 */
[----:B------:R-:W2:Y:S01]  /*161e0*/  SHFL.IDX PT, R6, R2, RZ, 0x181f ;  /* 0x00181fff02067589 */ /* 0x000ea200000e0000 */
[----:B-1----:R-:W-:-:S05]  /*161f0*/  @P0 LEA R7, P1, R9, R7, 0x1 ;  /* 0x0000000709070211 */ /* 0x002fca00078208ff */
[----:B--2---:R-:W-:-:S05]  /*16200*/  @P0 IMAD.X R6, RZ, RZ, R6, P1 ;  /* 0x000000ffff060224 */ /* 0x004fca00008e0606 */
[----:B------:R-:W-:-:S04]  /*16210*/  @P0 LOP3.LUT R7, R7, R6, RZ, 0x3c, !PT ;  /* 0x0000000607070212 */ /* 0x000fc800078e3cff */
[----:B------:R-:W-:-:S04]  /*16220*/  @P0 LOP3.LUT R6, R7, R6, RZ, 0x3c, !PT ;  /* 0x0000000607060212 */ /* 0x000fc800078e3cff */
[----:B------:R-:W-:-:S05]  /*16230*/  @P0 LOP3.LUT R7, R7, R6, RZ, 0x3c, !PT ;  /* 0x0000000607070212 */ /* 0x000fca00078e3cff */
[----:B------:R-:W-:Y:S01]  /*16240*/  @!PT LDS RZ, [RZ] ;  /* 0x00000000fffff984 */ /* 0x000fe20000000800 */
[----:B------:R1:W-:Y:S01]  /*16250*/  @P0 LDGSTS.E.BYPASS.LTC128B.128 [R8+0xe400], desc[UR40][R6.64], !P2 ;  /* 0x0e40000006080fae */ /* 0x0003e2000d101d68 */
[----:B------:R-:W-:-:S03]  /*16260*/  ISETP.GE.AND P0, PT, R4, 0x11, PT ;  /* 0x000000110400780c */ /* 0x000fc60003f06270 */
[----:B-1----:R-:W1:Y:S10]  /*16270*/  SHFL.IDX PT, R7, R0, 0x1, 0x181f ;  /* 0x00381f0000077f89 */ /* 0x002e7400000e0000 */
[----:B------:R-:W-:Y:S01]  /*16280*/  @P0 LEA R8, R5, R22, 0x1 ;  /* 0x0000001605080211 */ /* 0x000fe200078e08ff */
        /* <DEDUP_REMOVED lines=53> */
[----:B-1----:R-:W-:-:S05]  /*165e0*/  @P0 LEA R7, P1, R9, R7, 0x1 ;  /* 0x0000000709070211 */ /* 0x002fca00078208ff */
[----:B--2---:R-:W-:-:S05]  /*165f0*/  @P0 IMAD.X R6, RZ, RZ, R6, P1 ;  /* 0x000000ffff060224 */ /* 0x004fca00008e0606 */
[----:B------:R-:W-:-:S04]  /*16600*/  @P0 LOP3.LUT R7, R7, R6, RZ, 0x3c, !PT ;  /* 0x0000000607070212 */ /* 0x000fc800078e3cff */
[----:B------:R-:W-:-:S04]  /*16610*/  @P0 LOP3.LUT R6, R7, R6, RZ, 0x3c, !PT ;  /* 0x0000000607060212 */ /* 0x000fc800078e3cff */
[----:B------:R-:W-:-:S05]  /*16620*/  @P0 LOP3.LUT R7, R7, R6, RZ, 0x3c, !PT ;  /* 0x0000000607070212 */ /* 0x000fca00078e3cff */
[----:B---34-:R1:W-:Y:S02]  /*16630*/  @P0 LDGSTS.E.BYPASS.LTC128B.128 [R8+0x11400], desc[UR40][R6.64], !P2 ;  /* 0x1140000006080fae */ /* 0x0183e4000d101d68 */
.L_x_2986:
[----:B------:R-:W-:-:S13]  /*16640*/  ISETP.GE.AND P0, PT, R4, 0x71, PT ;  /* 0x000000710400780c */ /* 0x000fda0003f06270 */
[----:B-1----:R-:W-:Y:S02]  /*16650*/  @P0 LEA R6, P1, R9, R0, 0x1 ;  /* 0x0000000009060211 */ /* 0x002fe400078208ff */
        /* <DEDUP_REMOVED lines=8> */
.L_x_2835:
[----:B------:R-:W-:Y:S02]  /*166e0*/  PLOP3.LUT P1, PT, P1, P0, PT, 0xa2, 0x0 ;  /* 0x000000000000781c */ /* 0x000fe40000f21472 */
[----:B------:R-:W-:-:S08]  /*166f0*/  @P0 R2UR P1, UR4, R3 ;  /* 0x00000000030402ca */ /* 0x000fd00000020000 */
[----:B------:R-:W-:-:S05]  /*16700*/  @P0 PLOP3.LUT P0, PT, P1, PT, PT, 0x80, 0x0 ;  /* 0x000000000000081c */ /* 0x000fca0000f0f070 */
[----:B------:R-:W-:Y:S01]  /*16710*/  @!P1 SYNCS.ARRIVE.TRANS64.RED.A0T1 RZ, [UR4+0x16830], RZ ;  /* 0x016830ffffff99a7 */ /* 0x000fe20008200404 */
[----:B------:R-:W-:Y:S07]  /*16720*/  @!P1 ARRIVES.LDGSTSBAR.64.TRANSCNT [UR4+0x16830] ;  /* 0x01683000ff0099b0 */ /* 0x000fee0008000a84 */
[----:B------:R-:W-:Y:S05]  /*16730*/  @P0 BRA.U.ANY `(.L_x_2835) ;  /* 0xfffffffd00e80947 */ /* 0x000fea000393ffff */
[----:B------:R-:W-:Y:S01]  /*16740*/  NOP ;  /* 0x0000000000007918 */ /* 0x000fe20000000000 */
[----:B------:R-:W2:Y:S02]  /*16750*/  LDL R0, [R1+0x54] ;  /* 0x0000540001007983 */ /* 0x000ea40000100800 */
[----:B--2---:R-:W-:-:S13]  /*16760*/  ISETP.NE.AND P2, PT, R0, 0x3, PT ;  /* 0x000000030000780c */ /* 0x004fda0003f45270 */
[----:B------:R-:W-:Y:S05]  /*16770*/  @!P2 BRA `(.L_x_2836) ;  /* 0x000000000004a947 */ /* 0x000fea0003800000 */
[----:B------:R-:W-:Y:S01]  /*16780*/  BPT.TRAP 0x1 ;  /* 0x000000040000795c */ /* 0x000fe20000300000 */
.L_x_2836:
        /* <DEDUP_REMOVED lines=41> */
.L_x_2838:
[----:B------:R-:W-:Y:S05]  /*16a20*/  BSYNC B6 ;  /* 0x0000000000067941 */ /* 0x000fea0003800000 */
.L_x_2837:
[----:B-1----:R-:W2:Y:S01]  /*16a30*/  LDL.LU R0, [R1+0x40] ;  /* 0x0000400001007983 */ /* 0x002ea20000300800 */
[----:B------:R-:W-:Y:S01]  /*16a40*/  ULDC.64 UR4, c[0x0][0x2d8] ;  /* 0x0000b60000047ab9 */ /* 0x000fe20000000a00 */
[----:B0-----:R-:W0:Y:S01]  /*16a50*/  LDC R10, c[0x0][0x448] ;  /* 0x00011200ff0a7b82 */ /* 0x001e220000000800 */
[----:B------:R-:W-:Y:S01]  /*16a60*/  ULDC.64 UR6, c[0x0][0x2c8] ;  /* 0x0000b20000067ab9 */ /* 0x000fe20000000a00 */
[----:B------:R-:W3:Y:S01]  /*16a70*/  LDL.LU R21, [R1+0x3c] ;  /* 0x00003c0001157983 */ /* 0x000ee20000300800 */
[----:B------:R-:W-:-:S03]  /*16a80*/  ULDC.64 UR8, c[0x0][0x280] ;  /* 0x0000a00000087ab9 */ /* 0x000fc60000000a00 */
[----:B------:R-:W3:Y:S04]  /*16a90*/  LDL.LU.64 R2, [R1+0x28] ;  /* 0x0000280001027983 */ /* 0x000ee80000300a00 */
[----:B------:R-:W4:Y:S04]  /*16aa0*/  LDL R20, [R1+0x10] ;  /* 0x0000100001147983 */ /* 0x000f280000100800 */
[----:B------:R-:W4:Y:S01]  /*16ab0*/  LDL.LU R5, [R1+0x8] ;  /* 0x0000080001057983 */ /* 0x000f220000300800 */
[----:B0-----:R-:W-:-:S13]  /*16ac0*/  ISETP.NE.AND P1, PT, R10, 0x1, PT ;  /* 0x000000010a00780c */ /* 0x001fda0003f25270 */
[----:B------:R-:W0:Y:S01]  /*16ad0*/  @P1 LDC R7, c[0x0][0x450] ;  /* 0x00011400ff071b82 */ /* 0x000e220000000800 */
[----:B--2---:R-:W-:Y:S01]  /*16ae0*/  MOV R4, R0 ;  /* 0x0000000000047202 */ /* 0x004fe20000000f00 */
[----:B---3--:R-:W-:Y:S02]  /*16af0*/  IMAD.MOV.U32 R3, RZ, RZ, R21 ;  /* 0x000000ffff037224 */ /* 0x008fe400078e0015 */
[----:B------:R-:W1:Y:S01]  /*16b00*/  S2R R21, SR_TID.X ;  /* 0x0000000000157919 */ /* 0x000e620000002100 */
[----:B----4-:R-:W-:Y:S02]  /*16b10*/  IMAD R0, R20, UR4, RZ ;  /* 0x0000000414007c24 */ /* 0x010fe4000f8e02ff */
[----:B------:R-:W2:Y:S01]  /*16b20*/  S2R R20, SR_TID.X ;  /* 0x0000000000147919 */ /* 0x000ea20000002100 */
[----:B-1----:R-:W-:Y:S01]  /*16b30*/  IMAD.SHL.U32 R21, R21, 0x10, RZ ;  /* 0x0000001015157824 */ /* 0x002fe200078e00ff */
[----:B--2---:R-:W-:-:S04]  /*16b40*/  LOP3.LUT R20, R20, 0x7f, RZ, 0xc0, !PT ;  /* 0x0000007f14147812 */ /* 0x004fc800078ec0ff */
[----:B------:R-:W-:Y:S02]  /*16b50*/  LOP3.LUT R21, R21, 0x70, RZ, 0xc0, !PT ;  /* 0x0000007015157812 */ /* 0x000fe400078ec0ff */
[----:B------:R-:W-:-:S04]  /*16b60*/  SHF.R.U32.HI R20, RZ, 0x3, R20 ;  /* 0x00000003ff147819 */ /* 0x000fc80000011614 */
[----:B------:R-:W-:-:S05]  /*16b70*/  LOP3.LUT R20, R20, R21, RZ, 0xfc, !PT ;  /* 0x0000001514147212 */ /* 0x000fca00078efcff */
[----:B------:R-:W-:Y:S02]  /*16b80*/  IMAD R6, R17, 0xc0, R20 ;  /* 0x000000c011067824 */ /* 0x000fe400078e0214 */
[----:B------:R1:W5:Y:S01]  /*16b90*/  LDL R20, [R1+0x24] ;  /* 0x0000240001147983 */ /* 0x0003620000100800 */
[C---:B------:R-:W-:Y:S02]  /*16ba0*/  IMAD R0, R18.reuse, UR5, R0 ;  /* 0x0000000512007c24 */ /* 0x040fe4000f8e0200 */
[----:B------:R-:W-:Y:S01]  /*16bb0*/  IMAD.WIDE.U32 R2, R18, UR4, R2 ;  /* 0x0000000412027c25 */ /* 0x000fe2000f8e0002 */
[----:B------:R-:W-:-:S03]  /*16bc0*/  ULDC.64 UR4, c[0x0][0x2e0] ;  /* 0x0000b80000047ab9 */ /* 0x000fc60000000a00 */
[----:B------:R-:W-:Y:S02]  /*16bd0*/  IMAD.IADD R3, R3, 0x1, R0 ;  /* 0x0000000103037824 */ /* 0x000fe400078e0200 */
[----:B------:R-:W2:Y:S01]  /*16be0*/  @P1 LDC R0, c[0x0][0x44c] ;  /* 0x00011300ff001b82 */ /* 0x000ea20000000800 */
[----:B------:R-:W-:Y:S02]  /*16bf0*/  IMAD R4, R4, UR4, RZ ;  /* 0x0000000404047c24 */ /* 0x000fe4000f8e02ff */
[----:B------:R-:W-:-:S04]  /*16c00*/  IMAD.WIDE.U32 R2, R5, UR4, R2 ;  /* 0x0000000405027c25 */ /* 0x000fc8000f8e0002 */
[----:B------:R-:W-:Y:S01]  /*16c10*/  IMAD R4, R5, UR5, R4 ;  /* 0x0000000505047c24 */ /* 0x000fe2000f8e0204 */
[----:B------:R-:W-:-:S04]  /*16c20*/  ULDC.64 UR4, c[0x0][0x2d0] ;  /* 0x0000b40000047ab9 */ /* 0x000fc80000000a00 */
[----:B------:R-:W-:Y:S01]  /*16c30*/  IADD3 R5, R3, R4, RZ ;  /* 0x0000000403057210 */ /* 0x000fe20007ffe0ff */
[----:B------:R-:W-:Y:S02]  /*16c40*/  IMAD.MOV.U32 R4, RZ, RZ, R2 ;  /* 0x000000ffff047224 */ /* 0x000fe400078e0002 */
[----:B------:R-:W-:Y:S02]  /*16c50*/  IMAD.MOV.U32 R2, RZ, RZ, R6 ;  /* 0x000000ffff027224 */ /* 0x000fe400078e0006 */
[----:B--2---:R-:W-:-:S05]  /*16c60*/  @P1 IMAD.HI.U32 R0, R6, R0, RZ ;  /* 0x0000000006001227 */ /* 0x004fca00078e00ff */
[----:B0-----:R-:W-:-:S04]  /*16c70*/  @P1 SHF.R.U32.HI R2, RZ, R7, R0 ;  /* 0x00000007ff021219 */ /* 0x001fc80000011600 */
[--C-:B------:R-:W-:Y:S01]  /*16c80*/  SHF.R.S32.HI R0, RZ, 0x1f, R2.reuse ;  /* 0x0000001fff007819 */ /* 0x100fe20000011402 */
[----:B------:R-:W-:-:S04]  /*16c90*/  IMAD.MOV R7, RZ, RZ, -R2 ;  /* 0x000000ffff077224 */ /* 0x000fc800078e0a02 */
[----:B------:R-:W-:-:S04]  /*16ca0*/  IMAD R0, R0, UR4, RZ ;  /* 0x0000000400007c24 */ /* 0x000fc8000f8e02ff */
[C---:B------:R-:W-:Y:S02]  /*16cb0*/  IMAD R0, R2.reuse, UR5, R0 ;  /* 0x0000000502007c24 */ /* 0x040fe4000f8e0200 */
[----:B------:R-:W-:-:S05]  /*16cc0*/  IMAD.WIDE.U32 R2, R2, UR4, R4 ;  /* 0x0000000402027c25 */ /* 0x000fca000f8e0004 */
[----:B------:R-:W-:Y:S01]  /*16cd0*/  IADD3 R3, R3, R0, RZ ;  /* 0x0000000003037210 */ /* 0x000fe20007ffe0ff */
[----:B------:R-:W-:-:S05]  /*16ce0*/  IMAD R0, R10, R7, R6 ;  /* 0x000000070a007224 */ /* 0x000fca00078e0206 */
[----:B------:R-:W-:Y:S01]  /*16cf0*/  SHF.R.S32.HI R7, RZ, 0x1f, R0 ;  /* 0x0000001fff077819 */ /* 0x000fe20000011400 */
[----:B------:R-:W-:-:S04]  /*16d00*/  IMAD.WIDE.U32 R8, R0, UR6, R2 ;  /* 0x0000000600087c25 */ /* 0x000fc8000f8e0002 */
[----:B------:R-:W-:-:S04]  /*16d10*/  IMAD R7, R7, UR6, RZ ;  /* 0x0000000607077c24 */ /* 0x000fc8000f8e02ff */
[----:B------:R-:W-:Y:S01]  /*16d20*/  IMAD R0, R0, UR7, R7 ;  /* 0x0000000700007c24 */ /* 0x000fe2000f8e0207 */
[----:B------:R-:W-:Y:S01]  /*16d30*/  LEA R2, P0, R8, UR8, 0x1 ;  /* 0x0000000808027c11 */ /* 0x000fe2000f8008ff */
[----:B------:R-:W0:Y:S02]  /*16d40*/  @P1 LDC R7, c[0x0][0x44c] ;  /* 0x00011300ff071b82 */ /* 0x000e240000000800 */
[----:B------:R-:W-:-:S05]  /*16d50*/  IMAD.IADD R0, R9, 0x1, R0 ;  /* 0x0000000109007824 */ /* 0x000fca00078e0200 */
[----:B------:R-:W-:Y:S02]  /*16d60*/  LEA.HI.X R0, R8, UR9, R0, 0x1, P0 ;  /* 0x0000000908007c11 */ /* 0x000fe400080f0c00 */
[----:B------:R-:W2:Y:S01]  /*16d70*/  @P1 LDC R8, c[0x0][0x450] ;  /* 0x00011400ff081b82 */ /* 0x000ea20000000800 */
[----:B------:R-:W-:Y:S01]  /*16d80*/  VIADD R3, R6, 0x80 ;  /* 0x0000008006037836 */ /* 0x000fe20000000000 */
[----:B------:R-:W3:Y:S03]  /*16d90*/  S2R R11, SR_TID.X ;  /* 0x00000000000b7919 */ /* 0x000ee60000002100 */
[----:B------:R-:W-:Y:S02]  /*16da0*/  IMAD.MOV.U32 R6, RZ, RZ, R3 ;  /* 0x000000ffff067224 */ /* 0x000fe400078e0003 */
[----:B0-----:R-:W-:-:S05]  /*16db0*/  @P1 IMAD.HI.U32 R7, R3, R7, RZ ;  /* 0x0000000703071227 */ /* 0x001fca00078e00ff */
[----:B--2---:R-:W-:-:S04]  /*16dc0*/  @P1 SHF.R.U32.HI R6, RZ, R8, R7 ;  /* 0x00000008ff061219 */ /* 0x004fc80000011607 */
[----:B------:R-:W-:-:S05]  /*16dd0*/  IADD3 R7, -R6, RZ, RZ ;  /* 0x000000ff06077210 */ /* 0x000fca0007ffe1ff */
[----:B------:R-:W-:Y:S01]  /*16de0*/  IMAD R3, R10, R7, R3 ;  /* 0x000000070a037224 */ /* 0x000fe200078e0203 */
[----:B------:R-:W-:Y:S01]  /*16df0*/  SHF.R.S32.HI R7, RZ, 0x1f, R6 ;  /* 0x0000001fff077819 */ /* 0x000fe20000011406 */
[----:B------:R-:W-:-:S04]  /*16e00*/  IMAD.WIDE.U32 R4, R6, UR4, R4 ;  /* 0x0000000406047c25 */ /* 0x000fc8000f8e0004 */
[----:B------:R-:W-:Y:S01]  /*16e10*/  IMAD R7, R7, UR4, RZ ;  /* 0x0000000407077c24 */ /* 0x000fe2000f8e02ff */
[----:B------:R-:W-:-:S03]  /*16e20*/  ULDC UR4, c[0x0][0x2b8] ;  /* 0x0000ae0000047ab9 */ /* 0x000fc60000000800 */
[----:B------:R-:W-:-:S04]  /*16e30*/  IMAD R6, R6, UR5, R7 ;  /* 0x0000000506067c24 */ /* 0x000fc8000f8e0207 */
[----:B------:R-:W-:Y:S01]  /*16e40*/  IMAD.IADD R5, R5, 0x1, R6 ;  /* 0x0000000105057824 */ /* 0x000fe200078e0206 */
[----:B------:R-:W-:Y:S01]  /*16e50*/  SHF.R.S32.HI R6, RZ, 0x1f, R3 ;  /* 0x0000001fff067819 */ /* 0x000fe20000011403 */
[----:B---3--:R-:W-:-:S04]  /*16e60*/  IMAD.SHL.U32 R21, R11, 0x8, RZ ;  /* 0x000000080b157824 */ /* 0x008fc800078e00ff */
[----:B------:R-:W-:Y:S02]  /*16e70*/  IMAD R8, R6, UR6, RZ ;  /* 0x0000000606087c24 */ /* 0x000fe4000f8e02ff */
[----:B------:R-:W-:Y:S01]  /*16e80*/  IMAD.WIDE.U32 R6, R3, UR6, R4 ;  /* 0x0000000603067c25 */ /* 0x000fe2000f8e0004 */
[----:B------:R-:W-:-:S03]  /*16e90*/  LOP3.LUT R21, R21, 0x38, RZ, 0xc0, !PT ;  /* 0x0000003815157812 */ /* 0x000fc600078ec0ff */
[----:B------:R-:W-:Y:S01]  /*16ea0*/  IMAD R3, R3, UR7, R8 ;  /* 0x0000000703037c24 */ /* 0x000fe2000f8e0208 */
[----:B------:R-:W-:-:S03]  /*16eb0*/  LEA R5, P1, R6, UR8, 0x1 ;  /* 0x0000000806057c11 */ /* 0x000fc6000f8208ff */
[----:B------:R-:W-:Y:S01]  /*16ec0*/  IMAD.IADD R3, R7, 0x1, R3 ;  /* 0x0000000107037824 */ /* 0x000fe200078e0203 */
[----:B------:R-:W-:Y:S01]  /*16ed0*/  ISETP.GE.AND P0, PT, R21, UR4, PT ;  /* 0x0000000415007c0c */ /* 0x000fe2000bf06270 */
[----:B------:R-:W-:Y:S01]  /*16ee0*/  UMOV UR4, 0xffffffff ;  /* 0xffffffff00047882 */ /* 0x000fe20000000000 */
[----:B------:R-:W-:Y:S02]  /*16ef0*/  LOP3.LUT R11, R11, 0x7f, RZ, 0xc0, !PT ;  /* 0x0000007f0b0b7812 */ /* 0x000fe400078ec0ff */
[----:B------:R-:W-:Y:S02]  /*16f00*/  LEA.HI.X R4, R6, UR9, R3, 0x1, P1 ;  /* 0x0000000906047c11 */ /* 0x000fe400088f0c03 */
[----:B------:R-:W-:Y:S01]  /*16f10*/  SHF.R.U32.HI R9, RZ, 0x3, R11 ;  /* 0x00000003ff097819 */ /* 0x000fe2000001160b */
[----:B-1----:R-:W-:Y:S06]  /*16f20*/  BRA.DIV UR4, `(.L_x_2839) ;  /* 0x0000005a04207947 */ /* 0x002fec000b800000 */
[----:B------:R-:W2:Y:S01]  /*16f30*/  LDL.LU R6, [R1+0x38] ;  /* 0x0000380001067983 */ /* 0x000ea20000300800 */
[----:B------:R-:W-:-:S03]  /*16f40*/  IMAD R17, R17, 0xc0, R9 ;  /* 0x000000c011117824 */ /* 0x000fc600078e0209 */
[----:B------:R-:W0:Y:S04]  /*16f50*/  SHFL.IDX PT, R7, R2, RZ, 0x181f ;  /* 0x00181fff02077589 */ /* 0x000e2800000e0000 */
[----:B------:R-:W-:Y:S01]  /*16f60*/  SHFL.IDX PT, R8, R4, RZ, 0x181f ;  /* 0x00181fff04087589 */ /* 0x000fe200000e0000 */
[----:B--2---:R-:W-:-:S03]  /*16f70*/  IMAD R3, R6, R10, RZ ;  /* 0x0000000a06037224 */ /* 0x004fc600078e02ff */
[----:B------:R-:W1:Y:S02]  /*16f80*/  SHFL.IDX PT, R6, R0, RZ, 0x181f ;  /* 0x00181fff00067589 */ /* 0x000e6400000e0000 */
[----:B------:R-:W-:-:S13]  /*16f90*/  ISETP.GE.AND P1, PT, R17, R3, PT ;  /* 0x000000031100720c */ /* 0x000fda0003f26270 */
        /* <DEDUP_REMOVED lines=58> */
[----:B------:R-:W-:Y:S01]  /*17340*/  ISETP.GE.AND P1, PT, R6, R3, PT ;  /* 0x000000030600720c */ /* 0x000fe20003f26270 */
[----:B------:R-:W-:Y:S04]  /*17350*/  SHFL.IDX PT, R2, R2, 0x7, 0x181f ;  /* 0x00f81f0002027f89 */ /* 0x000fe800000e0000 */
[----:B------:R-:W1:Y:S08]  /*17360*/  SHFL.IDX PT, R6, R0, 0x6, 0x181f ;  /* 0x00d81f0000067f89 */ /* 0x000e7000000e0000 */
[----:B0-----:R-:W-:-:S04]  /*17370*/  @!P1 LEA R7, P2, R21, R7, 0x1 ;  /* 0x0000000715079211 */ /* 0x001fc800078408ff */
[----:B-1----:R-:W-:-:S04]  /*17380*/  @!P1 IADD3.X R6, RZ, R6, RZ, P2, !PT ;  /* 0x00000006ff069210 */ /* 0x002fc800017fe4ff */
[----:B------:R-:W-:-:S04]  /*17390*/  @!P1 LOP3.LUT R7, R7, R6, RZ, 0x3c, !PT ;  /* 0x0000000607079212 */ /* 0x000fc800078e3cff */
[----:B------:R-:W-:-:S04]  /*173a0*/  @!P1 LOP3.LUT R6, R7, R6, RZ, 0x3c, !PT ;  /* 0x0000000607069212 */ /* 0x000fc800078e3cff */
[----:B------:R-:W-:-:S05]  /*173b0*/  @!P1 LOP3.LUT R7, R7, R6, RZ, 0x3c, !PT ;  /* 0x0000000607079212 */ /* 0x000fca00078e3cff */
[----:B------:R0:W-:Y:S02]  /*173c0*/  @!P1 LDGSTS.E.BYPASS.LTC128B.128 [R20+0xb400], desc[UR40][R6.64], !P0 ;  /* 0x0b40000006149fae */ /* 0x0001e4000c101d68 */
[----:B0-----:R-:W-:-:S05]  /*173d0*/  VIADD R6, R17, 0x80 ;  /* 0x0000008011067836 */ /* 0x001fca0000000000 */
[----:B------:R-:W-:Y:S02]  /*173e0*/  ISETP.GE.AND P1, PT, R6, R3, PT ;  /* 0x000000030600720c */ /* 0x000fe40003f26270 */
[----:B------:R0:W1:Y:S02]  /*173f0*/  SHFL.IDX PT, R6, R0, 0x7, 0x181f ;  /* 0x00f81f0000067f89 */ /* 0x00006400000e0000 */
[----:B0-----:R-:W-:-:S05]  /*17400*/  VIADD R0, R17, 0x70 ;  /* 0x0000007011007836 */ /* 0x001fca0000000000 */
[----:B------:R-:W-:Y:S02]  /*17410*/  ISETP.GE.AND P3, PT, R0, R3, PT ;  /* 0x000000030000720c */ /* 0x000fe40003f66270 */
[----:B------:R-:W0:Y:S11]  /*17420*/  SHFL.IDX PT, R0, R5, RZ, 0x181f ;  /* 0x00181fff05007589 */ /* 0x000e3600000e0000 */
[----:B------:R-:W-:-:S05]  /*17430*/  @!P3 LEA R2, P2, R21, R2, 0x1 ;  /* 0x000000021502b211 */ /* 0x000fca00078408ff */
[----:B-1----:R-:W-:-:S05]  /*17440*/  @!P3 IMAD.X R6, RZ, RZ, R6, P2 ;  /* 0x000000ffff06b224 */ /* 0x002fca00010e0606 */
[----:B------:R-:W-:Y:S01]  /*17450*/  @!P3 MOV R7, R6 ;  /* 0x000000060007b202 */ /* 0x000fe20000000f00 */
[----:B------:R-:W-:Y:S01]  /*17460*/  @!P3 IMAD.MOV.U32 R6, RZ, RZ, R2 ;  /* 0x000000ffff06b224 */ /* 0x000fe200078e0002 */
[----:B0-----:R-:W-:Y:S01]  /*17470*/  @!P1 LEA R0, P2, R21, R0, 0x1 ;  /* 0x0000000015009211 */ /* 0x001fe200078408ff */
[----:B------:R-:W-:Y:S04]  /*17480*/  SHFL.IDX PT, R2, R5, 0x3, 0x181f ;  /* 0x00781f0005027f89 */ /* 0x000fe800000e0000 */
[----:B------:R0:W-:Y:S02]  /*17490*/  @!P3 LDGSTS.E.BYPASS.LTC128B.128 [R20+0xbc00], desc[UR40][R6.64], !P0 ;  /* 0x0bc000000614bfae */ /* 0x0001e4000c101d68 */
[----:B0-----:R-:W-:-:S04]  /*174a0*/  @!P1 IMAD.X R6, RZ, RZ, R8, P2 ;  /* 0x000000ffff069224 */ /* 0x001fc800010e0608 */
[----:B------:R-:W-:Y:S01]  /*174b0*/  @!P1 IMAD.MOV.U32 R7, RZ, RZ, R6 ;  /* 0x000000ffff079224 */ /* 0x000fe200078e0006 */
        /* <DEDUP_REMOVED lines=8> */
[----:B------:R-:W-:Y:S01]  /*17540*/  @!P1 IMAD.MOV.U32 R7, RZ, RZ, R0 ;  /* 0x000000ffff079224 */ /* 0x000fe200078e0000 */
[----:B------:R-:W-:-:S04]  /*17550*/  IADD3 R0, R17, 0xa0, RZ ;  /* 0x000000a011007810 */ /* 0x000fc80007ffe0ff */
        /* <DEDUP_REMOVED lines=9> */
.L_x_3011:
[----:B------:R-:W-:-:S05]  /*175f0*/  VIADD R17, R17, 0xb0 ;  /* 0x000000b011117836 */ /* 0x000fca0000000000 */
[----:B------:R-:W-:-:S13]  /*17600*/  ISETP.GE.AND P1, PT, R17, R3, PT ;  /* 0x000000031100720c */ /* 0x000fda0003f26270 */
[----:B------:R-:W-:-:S04]  /*17610*/  @!P1 LEA R2, P2, R21, R2, 0x1 ;  /* 0x0000000215029211 */ /* 0x000fc800078408ff */
[----:B------:R-:W-:-:S05]  /*17620*/  @!P1 IADD3.X R3, RZ, R4, RZ, P2, !PT ;  /* 0x00000004ff039210 */ /* 0x000fca00017fe4ff */
[----:B------:R-:W-:Y:S01]  /*17630*/  @!PT LDS RZ, [RZ] ;  /* 0x00000000fffff984 */ /* 0x000fe20000000800 */
[----:B------:R-:W-:Y:S01]  /*17640*/  @!PT LDS RZ, [RZ] ;  /* 0x00000000fffff984 */ /* 0x000fe20000000800 */
[----:B------:R-:W-:Y:S01]  /*17650*/  @!PT LDS RZ, [RZ] ;  /* 0x00000000fffff984 */ /* 0x000fe20000000800 */
[----:B------:R1:W-:Y:S01]  /*17660*/  @!P1 LDGSTS.E.BYPASS.LTC128B.128 [R20+0xdc00], desc[UR40][R2.64], !P0 ;  /* 0x0dc0000002149fae */ /* 0x0003e2000c101d68 */
[----:B------:R-:W-:Y:S01]  /*17670*/  PLOP3.LUT P0, PT, PT, PT, PT, 0x80, 0x0 ;  /* 0x000000000000781c */ /* 0x000fe20003f0f070 */
[----:B------:R-:W-:-:S12]  /*17680*/  NOP ;  /* 0x0000000000007918 */ /* 0x000fd80000000000 */
.L_x_2840:
        /* <DEDUP_REMOVED lines=18> */
.L_x_3012:
[----:B------:R-:W-:Y:S05]  /*177b0*/  BSYNC B0 ;  /* 0x0000000000007941 */ /* 0x000fea0003800000 */
.L_x_2841:
[----:B------:R-:W2:Y:S01]  /*177c0*/  LDL R2, [R1+0x34] ;  /* 0x0000340001027983 */ /* 0x000ea20000100800 */
[----:B------:R-:W-:Y:S01]  /*177d0*/  BSSY B0, `(.L_x_2843) ;  /* 0x000010f000007945 */ /* 0x000fe20003800000 */
[----:B--2---:R-:W-:-:S13]  /*177e0*/  ISETP.GE.AND P0, PT, R2, 0x2, PT ;  /* 0x000000020200780c */ /* 0x004fda0003f06270 */
[----:B------:R-:W-:Y:S05]  /*177f0*/  @!P0 BRA `(.L_x_2844) ;  /* 0x0000001000308947 */ /* 0x000fea0003800000 */
[----:B------:R-:W2:Y:S01]  /*17800*/  S2R R3, SR_TID.X ;  /* 0x0000000000037919 */ /* 0x000ea20000002100 */
[----:B------:R-:W-:Y:S01]  /*17810*/  ULDC UR4, c[0x0][0x2f4] ;  /* 0x0000bd0000047ab9 */ /* 0x000fe20000000800 */
[----:B0-----:R-:W-:Y:S01]  /*17820*/  IADD3 R7, R2, -0x2, RZ ;  /* 0xfffffffe02077810 */ /* 0x001fe20007ffe0ff */
[----:B------:R-:W-:Y:S01]  /*17830*/  IMAD.MOV.U32 R17, RZ, RZ, R28 ;  /* 0x000000ffff117224 */ /* 0x000fe200078e001c */
[----:B------:R0:W-:Y:S01]  /*17840*/  STL [R1+0x8], R26 ;  /* 0x0000081a01007387 */ /* 0x0001e20000100800 */
[----:B------:R-:W-:Y:S02]  /*17850*/  IMAD.MOV.U32 R6, RZ, RZ, R25 ;  /* 0x000000ffff067224 */ /* 0x000fe400078e0019 */
[----:B--2---:R-:W-:-:S05]  /*17860*/  IMAD.SHL.U32 R3, R3, 0x8, RZ ;  /* 0x0000000803037824 */ /* 0x004fca00078e00ff */
[----:B------:R-:W-:-:S04]  /*17870*/  LOP3.LUT R3, R3, 0x38, RZ, 0xc0, !PT ;  /* 0x0000003803037812 */ /* 0x000fc800078ec0ff */
[----:B0-----:R-:W-:-:S13]  /*17880*/  ISETP.GE.AND P1, PT, R3, UR4, PT ;  /* 0x0000000403007c0c */ /* 0x001fda000bf26270 */
.L_x_2857:
[----:B------:R-:W2:Y:S01]  /*17890*/  LDL R11, [R1+0x1c] ;  /* 0x00001c00010b7983 */ /* 0x000ea20000100800 */
[----:B-1----:R-:W0:Y:S03]  /*178a0*/  LDC R0, c[0x0][0x430] ;  /* 0x00010c00ff007b82 */ /* 0x002e260000000800 */
[----:B------:R-:W3:Y:S04]  /*178b0*/  LDL R10, [R1+0x20] ;  /* 0x00002000010a7983 */ /* 0x000ee80000100800 */
[----:B------:R-:W4:Y:S01]  /*178c0*/  LDL R9, [R1+0xc] ;  /* 0x00000c0001097983 */ /* 0x000f220000100800 */
[----:B------:R-:W1:Y:S03]  /*178d0*/  S2R R2, SR_TID.X ;  /* 0x0000000000027919 */ /* 0x000e660000002100 */
[----:B------:R-:W5:Y:S01]  /*178e0*/  LDL R8, [R1+0x54] ;  /* 0x0000540001087983 */ /* 0x000f620000100800 */
        /* <DEDUP_REMOVED lines=25> */
[----:B-----5:R-:W-:Y:S02]  /*17a80*/  ISETP.NE.AND P2, PT, R8, 0x3, PT ;  /* 0x000000030800780c */ /* 0x020fe40003f45270 */
[----:B------:R-:W-:-:S04]  /*17a90*/  IADD3 R25, R6, 0x1, RZ ;  /* 0x0000000106197810 */ /* 0x000fc80007ffe0ff */
        /* <DEDUP_REMOVED lines=8> */
.L_x_2845:
[----:B------:R-:W-:Y:S01]  /*17b20*/  IMAD R5, R25, 0x8, R22 ;  /* 0x0000000819057824 */ /* 0x000fe200078e0216 */
[----:B------:R-:W-:Y:S01]  /*17b30*/  SHF.L.U32 R2, R28, 0x1f, RZ ;  /* 0x0000001f1c027819 */ /* 0x000fe200000006ff */
[----:B------:R-:W-:Y:S03]  /*17b40*/  BSSY B1, `(.L_x_2846) ;  /* 0x0000003000017945 */ /* 0x000fe60003800000 */
[----:B------:R-:W0:Y:S02]  /*17b50*/  SYNCS.PHASECHK.TRANS64.TRYWAIT P0, [R5+URZ+0x16840], R2 ;  /* 0x01684002050075a7 */ /* 0x000e24000800017f */
[----:B0-----:R-:W-:Y:S05]  /*17b60*/  @!P0 BRA `(.L_x_2847) ;  /* 0x0000005c00148947 */ /* 0x001fea0003800000 */
.L_x_3013:
[----:B------:R-:W-:Y:S05]  /*17b70*/  BSYNC B1 ;  /* 0x0000000000017941 */ /* 0x000fea0003800000 */
.L_x_2846:
[----:B------:R-:W2:Y:S04]  /*17b80*/  LDL R3, [R1+0x4] ;  /* 0x0000040001037983 */ /* 0x000ea80000100800 */
[----:B------:R-:W3:Y:S01]  /*17b90*/  LDL R9, [R1+0x10] ;  /* 0x0000100001097983 */ /* 0x000ee20000100800 */
[----:B------:R-:W-:Y:S01]  /*17ba0*/  SHF.R.S32.HI R20, RZ, 0x1f, R0 ;  /* 0x0000001fff147819 */ /* 0x000fe20000011400 */
[----:B------:R-:W-:Y:S01]  /*17bb0*/  ULDC.64 UR4, c[0x0][0x300] ;  /* 0x0000c00000047ab9 */ /* 0x000fe20000000a00 */
[----:B------:R-:W1:Y:S03]  /*17bc0*/  S2R R8, SR_TID.X ;  /* 0x0000000000087919 */ /* 0x000e660000002100 */
[----:B------:R-:W-:-:S04]  /*17bd0*/  IMAD R7, R20, UR4, RZ ;  /* 0x0000000414077c24 */ /* 0x000fc8000f8e02ff */
[----:B------:R-:W-:Y:S01]  /*17be0*/  IMAD R7, R0, UR5, R7 ;  /* 0x0000000500077c24 */ /* 0x000fe2000f8e0207 */
[----:B-1----:R-:W-:-:S05]  /*17bf0*/  LOP3.LUT R8, R8, 0x7f, RZ, 0xc0, !PT ;  /* 0x0000007f08087812 */ /* 0x002fca00078ec0ff */
[----:B------:R-:W-:Y:S01]  /*17c00*/  IMAD.SHL.U32 R11, R8, 0x8, RZ ;  /* 0x00000008080b7824 */ /* 0x000fe200078e00ff */
[----:B--2---:R-:W-:Y:S01]  /*17c10*/  LOP3.LUT P2, RZ, R3, 0x1, RZ, 0xc0, !PT ;  /* 0x0000000103ff7812 */ /* 0x004fe2000784c0ff */
[----:B0-----:R-:W-:Y:S01]  /*17c20*/  IMAD.WIDE.U32 R2, R0, UR4, RZ ;  /* 0x0000000400027c25 */ /* 0x001fe2000f8e00ff */
[----:B------:R-:W-:-:S03]  /*17c30*/  ULDC.64 UR4, c[0x0][0x310] ;  /* 0x0000c40000047ab9 */ /* 0x000fc60000000a00 */
[----:B------:R-:W-:Y:S02]  /*17c40*/  IMAD.IADD R3, R3, 0x1, R7 ;  /* 0x0000000103037824 */ /* 0x000fe400078e0207 */
[----:B------:R-:W-:Y:S02]  /*17c50*/  IMAD R7, R21, UR4, RZ ;  /* 0x0000000415077c24 */ /* 0x000fe4000f8e02ff */
[----:B------:R-:W-:-:S04]  /*17c60*/  IMAD.WIDE.U32 R2, R4, UR4, R2 ;  /* 0x0000000404027c25 */ /* 0x000fc8000f8e0002 */
[----:B------:R-:W-:Y:S01]  /*17c70*/  IMAD R7, R4, UR5, R7 ;  /* 0x0000000504077c24 */ /* 0x000fe2000f8e0207 */
[----:B------:R-:W-:-:S04]  /*17c80*/  ULDC.64 UR4, c[0x0][0x308] ;  /* 0x0000c20000047ab9 */ /* 0x000fc80000000a00 */
[----:B------:R-:W-:Y:S01]  /*17c90*/  IADD3 R3, R3, R7, RZ ;  /* 0x0000000703037210 */ /* 0x000fe20007ffe0ff */
[----:B---3--:R-:W-:Y:S02]  /*17ca0*/  IMAD R7, R9, UR4, RZ ;  /* 0x0000000409077c24 */ /* 0x008fe4000f8e02ff */
[----:B------:R-:W0:Y:S02]  /*17cb0*/  S2R R9, SR_TID.X ;  /* 0x0000000000097919 */ /* 0x000e240000002100 */
[C---:B------:R-:W-:Y:S02]  /*17cc0*/  IMAD R7, R18.reuse, UR5, R7 ;  /* 0x0000000512077c24 */ /* 0x040fe4000f8e0207 */
[----:B------:R-:W-:Y:S01]  /*17cd0*/  IMAD.WIDE.U32 R2, R18, UR4, R2 ;  /* 0x0000000412027c25 */ /* 0x000fe2000f8e0002 */
        /* <DEDUP_REMOVED lines=12> */
[----:B------:R-:W-:Y:S01]  /*17da0*/  LEA R8, R8, R22, 0x1 ;  /* 0x0000001608087211 */ /* 0x000fe200078e08ff */
        /* <DEDUP_REMOVED lines=41> */
.L_x_3031:
        /* <DEDUP_REMOVED lines=8> */
.L_x_2849:
[----:B------:R-:W-:Y:S02]  /*180c0*/  PLOP3.LUT P2, PT, P2, P0, PT, 0xa2, 0x0 ;  /* 0x000000000000781c */ /* 0x000fe40001741472 */
[----:B------:R-:W-:-:S08]  /*180d0*/  @P0 R2UR P2, UR4, R5 ;  /* 0x00000000050402ca */ /* 0x000fd00000040000 */
[----:B------:R-:W-:-:S05]  /*180e0*/  @P0 PLOP3.LUT P0, PT, P2, PT, PT, 0x80, 0x0 ;  /* 0x000000000000081c */ /* 0x000fca000170f070 */
[----:B------:R-:W-:Y:S01]  /*180f0*/  @!P2 SYNCS.ARRIVE.TRANS64.RED.A0T1 RZ, [UR4+0x16830], RZ ;  /* 0x016830ffffffa9a7 */ /* 0x000fe20008200404 */
[----:B------:R-:W-:Y:S07]  /*18100*/  @!P2 ARRIVES.LDGSTSBAR.64.TRANSCNT [UR4+0x16830] ;  /* 0x01683000ff00a9b0 */ /* 0x000fee0008000a84 */
[----:B------:R-:W-:Y:S05]  /*18110*/  @P0 BRA.U.ANY `(.L_x_2849) ;  /* 0xfffffffd00e80947 */ /* 0x000fea000393ffff */
[----:B------:R-:W-:Y:S01]  /*18120*/  NOP ;  /* 0x0000000000007918 */ /* 0x000fe20000000000 */
[----:B-1----:R-:W2:Y:S02]  /*18130*/  LDL R2, [R1+0x54] ;  /* 0x0000540001027983 */ /* 0x002ea40000100800 */
[----:B--2---:R-:W-:-:S13]  /*18140*/  ISETP.NE.AND P3, PT, R2, 0x3, PT ;  /* 0x000000030200780c */ /* 0x004fda0003f65270 */
[----:B------:R-:W-:Y:S05]  /*18150*/  @!P3 BRA `(.L_x_2850) ;  /* 0x000000000004b947 */ /* 0x000fea0003800000 */
[----:B------:R-:W-:Y:S01]  /*18160*/  BPT.TRAP 0x1 ;  /* 0x000000040000795c */ /* 0x000fe20000300000 */
.L_x_2850:
[----:B------:R1:W-:Y:S01]  /*18170*/  SYNCS.ARRIVE.TRANS64.A1T0 RZ, [R5+URZ+0x16830], RZ ;  /* 0x016830ff05ff79a7 */ /* 0x0003e2000810003f */
[----:B------:R-:W-:Y:S05]  /*18180*/  @!P3 BRA `(.L_x_2851) ;  /* 0x000000000004b947 */ /* 0x000fea0003800000 */
[----:B------:R-:W-:Y:S01]  /*18190*/  BPT.TRAP 0x1 ;  /* 0x000000040000795c */ /* 0x000fe20000300000 */
.L_x_2851:
[----:B------:R-:W-:Y:S01]  /*181a0*/  SHF.L.U32 R2, R17, 0x1f, RZ ;  /* 0x0000001f11027819 */ /* 0x000fe200000006ff */
[----:B------:R-:W-:Y:S01]  /*181b0*/  BSSY B1, `(.L_x_2852) ;  /* 0x0000004000017945 */ /* 0x000fe20003800000 */
[----:B-1----:R-:W-:-:S04]  /*181c0*/  LEA R5, R6, R22, 0x3 ;  /* 0x0000001606057211 */ /* 0x002fc800078e18ff */
[----:B------:R-:W1:Y:S02]  /*181d0*/  SYNCS.PHASECHK.TRANS64.TRYWAIT P0, [R5+URZ+0x16860], R2 ;  /* 0x01686002050075a7 */ /* 0x000e64000800017f */
[----:B-1----:R-:W-:Y:S05]  /*181e0*/  @!P0 BRA `(.L_x_2853) ;  /* 0x0000005c00c48947 */ /* 0x002fea0003800000 */
.L_x_3032:
[----:B------:R-:W-:Y:S05]  /*181f0*/  BSYNC B1 ;  /* 0x0000000000017941 */ /* 0x000fea0003800000 */
.L_x_2852:
[----:B------:R-:W2:Y:S04]  /*18200*/  LDL R11, [R1+0x18] ;  /* 0x00001800010b7983 */ /* 0x000ea80000100800 */
[----:B------:R-:W2:Y:S01]  /*18210*/  LDL.LU R8, [R1+0x8] ;  /* 0x0000080001087983 */ /* 0x000ea20000300800 */
        /* <DEDUP_REMOVED lines=59> */
.L_x_3050:
        /* <DEDUP_REMOVED lines=25> */
[----:B0-----:R-:W-:Y:S02]  /*18760*/  LEA R23, P2, R2, UR4, 0x1 ;  /* 0x0000000402177c11 */ /* 0x001fe4000f8408ff */
[----:B------:R-:W-:-:S04]  /*18770*/  IADD3 R0, R0, R3, RZ ;  /* 0x0000000300007210 */ /* 0x000fc80007ffe0ff */
[----:B------:R-:W-:-:S07]  /*18780*/  LEA.HI.X R0, R2, UR5, R0, 0x1, P2 ;  /* 0x0000000502007c11 */ /* 0x000fce00090f0c00 */
.L_x_2855:
[----:B------:R-:W-:Y:S02]  /*18790*/  PLOP3.LUT P2, PT, P2, P0, PT, 0xa2, 0x0 ;  /* 0x000000000000781c */ /* 0x000fe40001741472 */
[----:B------:R-:W-:-:S08]  /*187a0*/  @P0 R2UR P2, UR4, R5 ;  /* 0x00000000050402ca */ /* 0x000fd00000040000 */
[----:B------:R-:W-:-:S05]  /*187b0*/  @P0 PLOP3.LUT P0, PT, P2, PT, PT, 0x80, 0x0 ;  /* 0x000000000000081c */ /* 0x000fca000170f070 */
[----:B------:R-:W-:Y:S01]  /*187c0*/  @!P2 SYNCS.ARRIVE.TRANS64.RED.A0T1 RZ, [UR4+0x16850], RZ ;  /* 0x016850ffffffa9a7 */ /* 0x000fe20008200404 */
[----:B------:R-:W-:Y:S07]  /*187d0*/  @!P2 ARRIVES.LDGSTSBAR.64.TRANSCNT [UR4+0x16850] ;  /* 0x01685000ff00a9b0 */ /* 0x000fee0008000a84 */
[----:B------:R-:W-:Y:S05]  /*187e0*/  @P0 BRA.U.ANY `(.L_x_2855) ;  /* 0xfffffffd00e80947 */ /* 0x000fea000393ffff */
[----:B------:R-:W-:Y:S01]  /*187f0*/  NOP ;  /* 0x0000000000007918 */ /* 0x000fe20000000000 */
[----:B------:R-:W2:Y:S01]  /*18800*/  LDL R2, [R1+0x54] ;  /* 0x0000540001027983 */ /* 0x000ea20000100800 */
[----:B------:R-:W-:Y:S01]  /*18810*/  IMAD.MOV.U32 R24, RZ, RZ, R0 ;  /* 0x000000ffff187224 */ /* 0x000fe200078e0000 */
[----:B--2---:R-:W-:-:S13]  /*18820*/  ISETP.NE.AND P3, PT, R2, 0x3, PT ;  /* 0x000000030200780c */ /* 0x004fda0003f65270 */
[----:B------:R-:W-:Y:S05]  /*18830*/  @!P3 BRA `(.L_x_2856) ;  /* 0x000000000004b947 */ /* 0x000fea0003800000 */
[----:B------:R-:W-:Y:S01]  /*18840*/  BPT.TRAP 0x1 ;  /* 0x000000040000795c */ /* 0x000fe20000300000 */
.L_x_2856:
[----:B------:R2:W-:Y:S01]  /*18850*/  STL [R1+0x8], R26 ;  /* 0x0000081a01007387 */ /* 0x0005e20000100800 */
[C---:B------:R-:W-:Y:S01]  /*18860*/  ISETP.GT.AND P0, PT, R26.reuse, RZ, PT ;  /* 0x000000ff1a00720c */ /* 0x040fe20003f04270 */
[----:B------:R2:W-:Y:S01]  /*18870*/  SYNCS.ARRIVE.TRANS64.A1T0 RZ, [R5+URZ+0x16850], RZ ;  /* 0x016850ff05ff79a7 */ /* 0x0005e2000810003f */
[----:B------:R-:W-:Y:S01]  /*18880*/  VIADD R7, R26, 0xffffffff ;  /* 0xffffffff1a077836 */ /* 0x000fe20000000000 */
[----:B------:R-:W-:Y:S01]  /*18890*/  MOV R6, R25 ;  /* 0x0000001900067202 */ /* 0x000fe20000000f00 */
[----:B------:R-:W-:-:S09]  /*188a0*/  IMAD.MOV.U32 R17, RZ, RZ, R28 ;  /* 0x000000ffff117224 */ /* 0x000fd200078e001c */
[----:B--2---:R-:W-:Y:S05]  /*188b0*/  @P0 BRA `(.L_x_2857) ;  /* 0xffffffec00f40947 */ /* 0x004fea000383ffff */
.L_x_2844:
[----:B------:R-:W-:Y:S05]  /*188c0*/  BSYNC B0 ;  /* 0x0000000000007941 */ /* 0x000fea0003800000 */
.L_x_2843:
        /* <DEDUP_REMOVED lines=17> */
.L_x_2859:
[----:B------:R-:W-:Y:S05]  /*189e0*/  BSYNC B0 ;  /* 0x0000000000007941 */ /* 0x000fea0003800000 */
.L_x_2858:
[----:B------:R-:W2:Y:S02]  /*189f0*/  LDL R0, [R1+0x54] ;  /* 0x0000540001007983 */ /* 0x000ea40000100800 */
[----:B--2---:R-:W-:-:S13]  /*18a00*/  ISETP.NE.AND P0, PT, R0, 0x3, PT ;  /* 0x000000030000780c */ /* 0x004fda0003f05270 */
[----:B------:R-:W-:Y:S05]  /*18a10*/  @!P0 BRA `(.L_x_2860) ;  /* 0x0000000000048947 */ /* 0x000fea0003800000 */
[----:B------:R-:W-:Y:S01]  /*18a20*/  BPT.TRAP 0x1 ;  /* 0x000000040000795c */ /* 0x000fe20000300000 */
.L_x_2860:
[----:B------:R-:W0:Y:S01]  /*18a30*/  LDL.LU R2, [R1+0x18] ;  /* 0x0000180001027983 */ /* 0x000e220000300800 */
[----:B------:R-:W-:Y:S01]  /*18a40*/  IMAD R0, R25, 0x8, R22 ;  /* 0x0000000819007824 */ /* 0x000fe200078e0216 */
[----:B------:R-:W-:Y:S01]  /*18a50*/  SHF.L.U32 R3, R28, 0x1f, RZ ;  /* 0x0000001f1c037819 */ /* 0x000fe200000006ff */
[----:B------:R-:W-:Y:S03]  /*18a60*/  BSSY B0, `(.L_x_2861) ;  /* 0x0000004000007945 */ /* 0x000fe60003800000 */
[----:B------:R-:W1:Y:S01]  /*18a70*/  SYNCS.PHASECHK.TRANS64.TRYWAIT P0, [R0+URZ+0x16860], R3 ;  /* 0x01686003000075a7 */ /* 0x000e62000800017f */
[----:B0-----:R-:W-:Y:S01]  /*18a80*/  IMAD R6, R26, -0x80, R2 ;  /* 0xffffff801a067824 */ /* 0x001fe200078e0202 */
[----:B-1----:R-:W-:Y:S06]  /*18a90*/  @!P0 BRA `(.L_x_2862) ;  /* 0x0000005c00f48947 */ /* 0x002fec0003800000 */
.L_x_3051:
[----:B------:R-:W-:Y:S05]  /*18aa0*/  BSYNC B0 ;  /* 0x0000000000007941 */ /* 0x000fea0003800000 */
.L_x_2861:
        /* <DEDUP_REMOVED lines=17> */
[----:B------:R-:W-:Y:S01]  /*18bc0*/  IMAD.SHL.U32 R5, R7, 0x2, RZ ;  /* 0x0000000207057824 */ /* 0x000fe200078e00ff */
[----:B------:R-:W-:Y:S01]  /*18bd0*/  ISETP.LT.OR P1, PT, R6, 0x1, P0 ;  /* 0x000000010600780c */ /* 0x000fe20000721670 */
[----:B------:R-:W-:Y:S01]  /*18be0*/  IMAD R4, R4, 0x2, R22 ;  /* 0x0000000204047824 */ /* 0x000fe200078e0216 */
[----:B0-----:R-:W0:Y:S02]  /*18bf0*/  SHFL.IDX PT, R3, R24, RZ, 0x181f ;  /* 0x00181fff18037589 */ /* 0x001e2400000e0000 */
[----:B-1----:R-:W-:Y:S02]  /*18c00*/  IADD3 R2, P2, R14, R5, RZ ;  /* 0x000000050e027210 */ /* 0x002fe40007f5e0ff */
[----:B------:R-:W1:Y:S02]  /*18c10*/  SHFL.IDX PT, R14, R23, 0x1, 0x181f ;  /* 0x00381f00170e7f89 */ /* 0x000e6400000e0000 */
        /* <DEDUP_REMOVED lines=39> */
.L_x_3069:
        /* <DEDUP_REMOVED lines=9> */
.L_x_2864:
[----:B------:R-:W-:Y:S02]  /*18f20*/  PLOP3.LUT P1, PT, P1, P0, PT, 0xa2, 0x0 ;  /* 0x000000000000781c */ /* 0x000fe40000f21472 */
[----:B------:R-:W-:-:S08]  /*18f30*/  @P0 R2UR P1, UR4, R0 ;  /* 0x00000000000402ca */ /* 0x000fd00000020000 */
[----:B------:R-:W-:-:S05]  /*18f40*/  @P0 PLOP3.LUT P0, PT, P1, PT, PT, 0x80, 0x0 ;  /* 0x000000000000081c */ /* 0x000fca0000f0f070 */
[----:B------:R-:W-:Y:S01]  /*18f50*/  @!P1 SYNCS.ARRIVE.TRANS64.RED.A0T1 RZ, [UR4+0x16850], RZ ;  /* 0x016850ffffff99a7 */ /* 0x000fe20008200404 */
[----:B------:R-:W-:Y:S07]  /*18f60*/  @!P1 ARRIVES.LDGSTSBAR.64.TRANSCNT [UR4+0x16850] ;  /* 0x01685000ff0099b0 */ /* 0x000fee0008000a84 */
[----:B------:R-:W-:Y:S05]  /*18f70*/  @P0 BRA.U.ANY `(.L_x_2864) ;  /* 0xfffffffd00e80947 */ /* 0x000fea000393ffff */
[----:B------:R-:W-:Y:S01]  /*18f80*/  NOP ;  /* 0x0000000000007918 */ /* 0x000fe20000000000 */
[----:B0-----:R-:W2:Y:S02]  /*18f90*/  LDL R2, [R1+0x54] ;  /* 0x0000540001027983 */ /* 0x001ea40000100800 */
[----:B--2---:R-:W-:-:S13]  /*18fa0*/  ISETP.NE.AND P2, PT, R2, 0x3, PT ;  /* 0x000000030200780c */ /* 0x004fda0003f45270 */
[----:B------:R-:W-:Y:S05]  /*18fb0*/  @!P2 BRA `(.L_x_2865) ;  /* 0x000000000004a947 */ /* 0x000fea0003800000 */
[----:B------:R-:W-:Y:S01]  /*18fc0*/  BPT.TRAP 0x1 ;  /* 0x000000040000795c */ /* 0x000fe20000300000 */
.L_x_2865:
[----:B------:R0:W-:Y:S01]  /*18fd0*/  SYNCS.ARRIVE.TRANS64.A1T0 RZ, [R0+URZ+0x16850], RZ ;  /* 0x016850ff00ff79a7 */ /* 0x0001e2000810003f */
[----:B------:R-:W-:-:S05]  /*18fe0*/  VIADD R25, R25, 0x1 ;  /* 0x0000000119197836 */ /* 0x000fca0000000000 */
[----:B------:R-:W-:-:S04]  /*18ff0*/  ISETP.NE.AND P0, PT, R25, 0x2, PT ;  /* 0x000000021900780c */ /* 0x000fc80003f05270 */
[----:B------:R-:W-:Y:S02]  /*19000*/  SEL R3, RZ, 0x1, P0 ;  /* 0x00000001ff037807 */ /* 0x000fe40000000000 */
[----:B------:R-:W-:Y:S02]  /*19010*/  SEL R25, R25, RZ, P0 ;  /* 0x000000ff19197207 */ /* 0x000fe40000000000 */
[----:B0-----:R-:W-:-:S07]  /*19020*/  LOP3.LUT R28, R28, R3, RZ, 0x3c, !PT ;  /* 0x000000031c1c7212 */ /* 0x001fce00078e3cff */
.L_x_2824:
[----:B------:R-:W-:Y:S05]  /*19030*/  BSYNC B7 ;  /* 0x0000000000077941 */ /* 0x000fea0003800000 */
.L_x_2822:
        /* <DEDUP_REMOVED lines=9> */
[----:B------:R0:W2:Y:S01]  /*190d0*/  LDS.128 R16, [R22+0x168d0] ;  /* 0x0168d00016107984 */ /* 0x0000a20000000c00 */
[----:B------:R-:W-:Y:S06]  /*190e0*/  BAR.ARV 0x4, 0x200 ;  /* 0x0108000000007b1d */ /* 0x000fec0000002000 */
[----:B------:R-:W-:Y:S05]  /*190f0*/  BRA `(.L_x_2867) ;  /* 0x0000000800cc7947 */ /* 0x000fea0003800000 */
.L_x_2866:
        /* <DEDUP_REMOVED lines=15> */
[C---:B------:R-:W-:Y:S01]  /*191f0*/  ISETP.GE.U32.AND P5, PT, R7.reuse, 0x10, PT ;  /* 0x000000100700780c */ /* 0x040fe20003fa6070 */
[----:B------:R-:W-:Y:S01]  /*19200*/  SHFL.IDX PT, R16, R16, 0x1, 0x1f ;  /* 0x00201f0010107f89 */ /* 0x000fe200000e0000 */
[----:B0-----:R-:W-:Y:S01]  /*19210*/  MOV R2, RZ ;  /* 0x000000ff00027202 */ /* 0x001fe20000000f00 */
[----:B--2---:R-:W-:Y:S01]  /*19220*/  @!P1 IMAD.MOV.U32 R2, RZ, RZ, R3 ;  /* 0x000000ffff029224 */ /* 0x004fe200078e0003 */
[----:B------:R-:W-:-:S04]  /*19230*/  ISETP.NE.AND P1, PT, R7, RZ, PT ;  /* 0x000000ff0700720c */ /* 0x000fc80003f25270 */
        /* <DEDUP_REMOVED lines=15> */
[----:B------:R0:W2:Y:S02]  /*19330*/  SHFL.IDX PT, R14, R3, 0x1f, 0x1f ;  /* 0x03e01f00030e7f89 */ /* 0x0000a400000e0000 */
.L_x_3079:
[----:B------:R-:W-:Y:S02]  /*19340*/  ULDC UR4, c[0x0][0xc38] ;  /* 0x00030e0000047ab9 */ /* 0x000fe40000000800 */
[----:B------:R-:W-:-:S04]  /*19350*/  IMAD.U32 R4, RZ, RZ, UR4 ;  /* 0x00000004ff047e24 */ /* 0x000fc8000f8e00ff */
[----:B--2---:R-:W-:-:S05]  /*19360*/  IMAD R5, R14, R4, RZ ;  /* 0x000000040e057224 */ /* 0x004fca00078e02ff */
[----:B------:R-:W-:-:S04]  /*19370*/  IADD3 R16, R16, R5, RZ ;  /* 0x0000000510107210 */ /* 0x000fc80007ffe0ff */
[----:B------:R-:W-:-:S13]  /*19380*/  ISETP.GT.AND P6, PT, R16, R0, PT ;  /* 0x000000001000720c */ /* 0x000fda0003fc4270 */
[----:B------:R-:W-:Y:S05]  /*19390*/  @P6 BRA `(.L_x_2869) ;  /* 0x00000000009c6947 */ /* 0x000fea0003800000 */
.L_x_2874:
[----:B------:R-:W2:Y:S01]  /*193a0*/  LDC R4, c[0x0][0xc3c] ;  /* 0x00030f00ff047b82 */ /* 0x000ea20000000800 */
[----:B------:R-:W-:-:S05]  /*193b0*/  VIADD R19, R19, 0x1f ;  /* 0x0000001f13137836 */ /* 0x000fca0000000000 */
        /* <DEDUP_REMOVED lines=12> */
.L_x_2872:
[----:B------:R-:W-:Y:S05]  /*19480*/  BSYNC B0 ;  /* 0x0000000000007941 */ /* 0x000fea0003800000 */
.L_x_2871:
[----:B------:R-:W-:-:S03]  /*19490*/  UMOV UR4, 0xffffffff ;  /* 0xffffffff00047882 */ /* 0x000fc60000000000 */
[----:B------:R-:W-:Y:S05]  /*194a0*/  BRA.DIV UR4, `(.L_x_2873) ;  /* 0x0000006204d47947 */ /* 0x000fea000b800000 */
[----:B-----5:R-:W3:Y:S02]  /*194b0*/  SHFL.UP PT, R14, R2, 0x1, RZ ;  /* 0x04200000020e7989 */ /* 0x020ee400000e00ff */
[----:B---3--:R-:W-:-:S04]  /*194c0*/  SEL R13, R14, RZ, P1 ;  /* 0x000000ff0e0d7207 */ /* 0x008fc80000800000 */
[----:B------:R-:W-:-:S05]  /*194d0*/  IADD3 R13, R2, R13, RZ ;  /* 0x0000000d020d7210 */ /* 0x000fca0007ffe0ff */
        /* <DEDUP_REMOVED lines=12> */
[----:B------:R0:W2:Y:S02]  /*195a0*/  SHFL.IDX PT, R14, R3, 0x1f, 0x1f ;  /* 0x03e01f00030e7f89 */ /* 0x0000a400000e0000 */
.L_x_3087:
[----:B------:R-:W-:Y:S02]  /*195b0*/  ULDC UR4, c[0x0][0xc38] ;  /* 0x00030e0000047ab9 */ /* 0x000fe40000000800 */
[----:B------:R-:W-:-:S04]  /*195c0*/  IMAD.U32 R4, RZ, RZ, UR4 ;  /* 0x00000004ff047e24 */ /* 0x000fc8000f8e00ff */
[----:B--2---:R-:W-:-:S04]  /*195d0*/  IMAD R5, R14, R4, RZ ;  /* 0x000000040e057224 */ /* 0x004fc800078e02ff */
[----:B------:R-:W-:-:S05]  /*195e0*/  IMAD.IADD R16, R5, 0x1, R16 ;  /* 0x0000000105107824 */ /* 0x000fca00078e0210 */
[----:B------:R-:W-:-:S13]  /*195f0*/  ISETP.GT.AND P6, PT, R16, R0, PT ;  /* 0x000000001000720c */ /* 0x000fda0003fc4270 */
[----:B------:R-:W-:Y:S05]  /*19600*/  @!P6 BRA `(.L_x_2874) ;  /* 0xfffffffc0064e947 */ /* 0x000fea000383ffff */
.L_x_2869:
        /* <DEDUP_REMOVED lines=8> */
.L_x_3091:
[----:B------:R-:W-:Y:S02]  /*19690*/  ISETP.NE.AND P0, PT, R5, RZ, PT ;  /* 0x000000ff0500720c */ /* 0x000fe40003f05270 */
[----:B------:R-:W-:-:S11]  /*196a0*/  MOV R5, RZ ;  /* 0x000000ff00057202 */ /* 0x000fd60000000f00 */
[----:B------:R-:W-:Y:S05]  /*196b0*/  @!P0 BRA `(.L_x_2876) ;  /* 0x0000000000108947 */ /* 0x000fea0003800000 */
[----:B------:R-:W-:Y:S01]  /*196c0*/  UMOV UR4, 0xffffffff ;  /* 0xffffffff00047882 */ /* 0x000fe20000000000 */
[----:B------:R-:W-:Y:S02]  /*196d0*/  VIADD R12, R6, 0xffffffff ;  /* 0xffffffff060c7836 */ /* 0x000fe40000000000 */
[----:B------:R-:W-:Y:S05]  /*196e0*/  BRA.DIV UR4, `(.L_x_2877) ;  /* 0x0000006604487947 */ /* 0x000fea000b800000 */
[----:B------:R4:W0:Y:S02]  /*196f0*/  SHFL.IDX PT, R5, R3, R12, 0x1f ;  /* 0x00001f0c03057589 */ /* 0x00082400000e0000 */
.L_x_2876:
[----:B0-2-4-:R-:W0:Y:S01]  /*19700*/  LDC.64 R2, c[0x0][0xc90] ;  /* 0x00032400ff027b82 */ /* 0x015e220000000a00 */
[----:B------:R-:W-:-:S04]  /*19710*/  IMAD.IADD R19, R6, 0x1, R19 ;  /* 0x0000000106137824 */ /* 0x000fc800078e0213 */
[----:B0-----:R-:W-:-:S05]  /*19720*/  IMAD.WIDE R2, R19, 0x4, R2 ;  /* 0x0000000413027825 */ /* 0x001fca00078e0202 */
[----:B------:R0:W3:Y:S01]  /*19730*/  LDG.E R7, desc[UR40][R2.64] ;  /* 0x0000002802077981 */ /* 0x0000e2000c1e1900 */
[----:B------:R-:W-:Y:S02]  /*19740*/  IMAD R16, R5, R4, R16 ;  /* 0x0000000405107224 */ /* 0x000fe400078e0210 */
[----:B0-----:R-:W-:Y:S02]  /*19750*/  IMAD.MOV.U32 R2, RZ, RZ, RZ ;  /* 0x000000ffff027224 */ /* 0x001fe400078e00ff */
[----:B---3--:R-:W-:-:S05]  /*19760*/  IMAD R6, R17, R7, RZ ;  /* 0x0000000711067224 */ /* 0x008fca00078e02ff */
[----:B------:R-:W-:-:S04]  /*19770*/  IABS R8, R6 ;  /* 0x0000000600087213 */ /* 0x000fc80000000000 */
[----:B-1----:R-:W0:Y:S08]  /*19780*/  I2F.RP R9, R8 ;  /* 0x0000000800097306 */ /* 0x002e300000209400 */
[----:B0-----:R-:W0:Y:S02]  /*19790*/  MUFU.RCP R9, R9 ;  /* 0x0000000900097308 */ /* 0x001e240000001000 */
[----:B0-----:R-:W-:-:S06]  /*197a0*/  VIADD R10, R9, 0xffffffe ;  /* 0x0ffffffe090a7836 */ /* 0x001fcc0000000000 */
[----:B------:R-:W0:Y:S02]  /*197b0*/  F2I.FTZ.U32.TRUNC.NTZ R3, R10 ;  /* 0x0000000a00037305 */ /* 0x000e24000021f000 */
[----:B0-----:R-:W-:-:S05]  /*197c0*/  IADD3 R5, RZ, -R3, RZ ;  /* 0x80000003ff057210 */ /* 0x001fca0007ffe0ff */
[----:B------:R-:W-:-:S04]  /*197d0*/  IMAD R5, R5, R8, RZ ;  /* 0x0000000805057224 */ /* 0x000fc800078e02ff */
[----:B------:R-:W-:-:S04]  /*197e0*/  IMAD.HI.U32 R2, R3, R5, R2 ;  /* 0x0000000503027227 */ /* 0x000fc800078e0002 */
[----:B------:R-:W-:Y:S01]  /*197f0*/  IMAD.IADD R5, R0, 0x1, -R16 ;  /* 0x0000000100057824 */ /* 0x000fe200078e0a10 */
[----:B------:R-:W-:-:S04]  /*19800*/  IABS R0, R6 ;  /* 0x0000000600007213 */ /* 0x000fc80000000000 */
[----:B------:R-:W-:Y:S01]  /*19810*/  IABS R3, R5 ;  /* 0x0000000500037213 */ /* 0x000fe20000000000 */
[----:B------:R-:W-:-:S04]  /*19820*/  IMAD.MOV R0, RZ, RZ, -R0 ;  /* 0x000000ffff007224 */ /* 0x000fc800078e0a00 */
[----:B------:R-:W-:-:S04]  /*19830*/  IMAD.HI.U32 R2, R2, R3, RZ ;  /* 0x0000000302027227 */ /* 0x000fc800078e00ff */
[----:B------:R-:W-:Y:S01]  /*19840*/  IMAD R3, R2, R0, R3 ;  /* 0x0000000002037224 */ /* 0x000fe200078e0203 */
[----:B------:R-:W-:-:S04]  /*19850*/  LOP3.LUT R0, R5, R6, RZ, 0x3c, !PT ;  /* 0x0000000605007212 */ /* 0x000fc800078e3cff */
[----:B------:R-:W-:Y:S02]  /*19860*/  ISETP.GT.U32.AND P1, PT, R8, R3, PT ;  /* 0x000000030800720c */ /* 0x000fe40003f24070 */
[----:B------:R-:W-:-:S11]  /*19870*/  ISETP.GE.AND P2, PT, R0, RZ, PT ;  /* 0x000000ff0000720c */ /* 0x000fd60003f46270 */
[-C--:B------:R-:W-:Y:S01]  /*19880*/  @!P1 IADD3 R3, R3, -R8.reuse, RZ ;  /* 0x8000000803039210 */ /* 0x080fe20007ffe0ff */
[----:B------:R-:W-:Y:S01]  /*19890*/  @!P1 VIADD R2, R2, 0x1 ;  /* 0x0000000102029836 */ /* 0x000fe20000000000 */
[----:B------:R-:W-:Y:S02]  /*198a0*/  ISETP.NE.AND P1, PT, R6, RZ, PT ;  /* 0x000000ff0600720c */ /* 0x000fe40003f25270 */
[----:B------:R-:W-:-:S13]  /*198b0*/  ISETP.GE.U32.AND P0, PT, R3, R8, PT ;  /* 0x000000080300720c */ /* 0x000fda0003f06070 */
[----:B------:R-:W-:-:S04]  /*198c0*/  @P0 VIADD R2, R2, 0x1 ;  /* 0x0000000102020836 */ /* 0x000fc80000000000 */
[----:B------:R-:W-:Y:S01]  /*198d0*/  @!P2 IMAD.MOV R2, RZ, RZ, -R2 ;  /* 0x000000ffff02a224 */ /* 0x000fe200078e0a02 */
[----:B------:R-:W-:-:S05]  /*198e0*/  @!P1 LOP3.LUT R2, RZ, R6, RZ, 0x33, !PT ;  /* 0x00000006ff029212 */ /* 0x000fca00078e33ff */
[----:B------:R-:W-:Y:S02]  /*198f0*/  IMAD R0, R7, R2, RZ ;  /* 0x0000000207007224 */ /* 0x000fe400078e02ff */
[----:B------:R-:W-:-:S03]  /*19900*/  IMAD.MOV R2, RZ, RZ, -R2 ;  /* 0x000000ffff027224 */ /* 0x000fc600078e0a02 */
[----:B------:R-:W-:Y:S01]  /*19910*/  IADD3 R3, -R0, RZ, RZ ;  /* 0x000000ff00037210 */ /* 0x000fe20007ffe1ff */
[----:B------:R-:W-:-:S03]  /*19920*/  IMAD R5, R6, R2, R5 ;  /* 0x0000000206057224 */ /* 0x000fc600078e0205 */
[----:B------:R-:W-:-:S04]  /*19930*/  VIADDMNMX R4, R3, R4, R7, PT ;  /* 0x0000000403047246 */ /* 0x000fc80003800107 */
        /* <DEDUP_REMOVED lines=8> */
[----:B------:R-:W-:Y:S01]  /*199c0*/  IMAD R11, R2, R7, RZ ;  /* 0x00000007020b7224 */ /* 0x000fe200078e02ff */
[----:B------:R-:W-:-:S05]  /*199d0*/  MOV R2, RZ ;  /* 0x000000ff00027202 */ /* 0x000fca0000000f00 */
[----:B------:R-:W-:Y:S01]  /*199e0*/  IMAD.HI.U32 R2, R3, R11, R2 ;  /* 0x0000000b03027227 */ /* 0x000fe200078e0002 */
[----:B------:R-:W-:-:S05]  /*199f0*/  IABS R3, R5 ;  /* 0x0000000500037213 */ /* 0x000fca0000000000 */
[----:B------:R-:W-:-:S04]  /*19a00*/  IMAD.HI.U32 R2, R2, R3, RZ ;  /* 0x0000000302027227 */ /* 0x000fc800078e00ff */
[----:B------:R-:W-:Y:S01]  /*19a10*/  IMAD R6, R2, R6, R3 ;  /* 0x0000000602067224 */ /* 0x000fe200078e0203 */
[C---:B------:R-:W-:Y:S01]  /*19a20*/  LOP3.LUT R3, R5.reuse, R4, RZ, 0x3c, !PT ;  /* 0x0000000405037212 */ /* 0x040fe200078e3cff */
[----:B------:R-:W-:-:S03]  /*19a30*/  IMAD.IADD R5, R5, 0x1, R0 ;  /* 0x0000000105057824 */ /* 0x000fc600078e0200 */
[----:B------:R-:W-:Y:S02]  /*19a40*/  ISETP.GT.U32.AND P1, PT, R7, R6, PT ;  /* 0x000000060700720c */ /* 0x000fe40003f24070 */
[----:B------:R-:W-:-:S11]  /*19a50*/  ISETP.GE.AND P2, PT, R3, RZ, PT ;  /* 0x000000ff0300720c */ /* 0x000fd60003f46270 */
[----:B------:R-:W-:Y:S02]  /*19a60*/  @!P1 IMAD.IADD R6, R6, 0x1, -R7 ;  /* 0x0000000106069824 */ /* 0x000fe400078e0a07 */
[----:B------:R-:W-:Y:S01]  /*19a70*/  @!P1 VIADD R2, R2, 0x1 ;  /* 0x0000000102029836 */ /* 0x000fe20000000000 */
[----:B------:R-:W-:Y:S02]  /*19a80*/  ISETP.NE.AND P1, PT, R4, RZ, PT ;  /* 0x000000ff0400720c */ /* 0x000fe40003f25270 */
[----:B------:R-:W-:-:S13]  /*19a90*/  ISETP.GE.U32.AND P0, PT, R6, R7, PT ;  /* 0x000000070600720c */ /* 0x000fda0003f06070 */
[----:B------:R-:W-:-:S05]  /*19aa0*/  @P0 IADD3 R2, R2, 0x1, RZ ;  /* 0x0000000102020810 */ /* 0x000fca0007ffe0ff */
[----:B------:R-:W-:Y:S01]  /*19ab0*/  @!P2 IMAD.MOV R2, RZ, RZ, -R2 ;  /* 0x000000ffff02a224 */ /* 0x000fe200078e0a02 */
[----:B------:R-:W-:Y:S01]  /*19ac0*/  @!P1 LOP3.LUT R2, RZ, R4, RZ, 0x33, !PT ;  /* 0x00000004ff029212 */ /* 0x000fe200078e33ff */
[----:B------:R-:W-:-:S04]  /*19ad0*/  IMAD.MOV R4, RZ, RZ, -R4 ;  /* 0x000000ffff047224 */ /* 0x000fc800078e0a04 */
[----:B------:R-:W-:Y:S01]  /*19ae0*/  IMAD R18, R2, R4, R5 ;  /* 0x0000000402127224 */ /* 0x000fe200078e0205 */
[----:B------:R-:W-:-:S04]  /*19af0*/  LOP3.LUT R2, RZ, R2, RZ, 0x33, !PT ;  /* 0x00000002ff027212 */ /* 0x000fc800078e33ff */
[----:B------:R-:W-:Y:S01]  /*19b00*/  IADD3 R17, R17, R2, RZ ;  /* 0x0000000211117210 */ /* 0x000fe20007ffe0ff */
[----:B------:R-:W-:Y:S06]  /*19b10*/  BRA `(.L_x_2878) ;  /* 0x00000000001c7947 */ /* 0x000fec0003800000 */
.L_x_2870:
[----:B------:R-:W-:Y:S01]  /*19b20*/  UMOV UR4, URZ ;  /* 0x0000003f00047c82 */ /* 0x000fe20008000000 */
[----:B------:R-:W-:Y:S01]  /*19b30*/  UMOV UR5, URZ ;  /* 0x0000003f00057c82 */ /* 0x000fe20008000000 */
[----:B------:R-:W-:Y:S01]  /*19b40*/  ULDC UR6, c[0x0][0xc3c] ;  /* 0x00030f0000067ab9 */ /* 0x000fe20000000800 */
[----:B------:R-:W-:Y:S01]  /*19b50*/  IMAD.MOV.U32 R16, RZ, RZ, R0 ;  /* 0x000000ffff107224 */ /* 0x000fe200078e0000 */
[----:B------:R-:W-:Y:S01]  /*19b60*/  MOV R19, UR6 ;  /* 0x0000000600137c02 */ /* 0x000fe20008000f00 */
[----:B------:R-:W-:Y:S02]  /*19b70*/  IMAD.U32 R17, RZ, RZ, UR4 ;  /* 0x00000004ff117e24 */ /* 0x000fe4000f8e00ff */
[----:B------:R-:W-:-:S07]  /*19b80*/  IMAD.U32 R18, RZ, RZ, UR5 ;  /* 0x00000005ff127e24 */ /* 0x000fce000f8e00ff */
.L_x_2878:
        /* <DEDUP_REMOVED lines=10> */
.L_x_2867:
[----:B------:R-:W-:Y:S02]  /*19c30*/  ULDC UR4, c[0x0][0xc3c] ;  /* 0x00030f0000047ab9 */ /* 0x000fe40000000800 */
[----:B--2---:R-:W-:-:S13]  /*19c40*/  ISETP.GE.AND P0, PT, R19, UR4, PT ;  /* 0x0000000413007c0c */ /* 0x004fda000bf06270 */
[----:B------:R-:W-:Y:S05]  /*19c50*/  @!P0 BRA `(.L_x_2879) ;  /* 0xffffffa400088947 */ /* 0x000fea000383ffff */
[----:B------:R-:W-:Y:S05]  /*19c60*/  BSYNC B8 ;  /* 0x0000000000087941 */ /* 0x000fea0003800000 */
.L_x_2786:
[----:B--2---:R-:W2:Y:S01]  /*19c70*/  LDL.LU R0, [R1+0x44] ;  /* 0x0000440001007983 */ /* 0x004ea20000300800 */
[----:B------:R-:W-:Y:S01]  /*19c80*/  BSSY B0, `(.L_x_2880) ;  /* 0x000000b000007945 */ /* 0x000fe20003800000 */
[----:B------:R-:W4:Y:S01]  /*19c90*/  S2R R5, SR_CgaCtaId ;  /* 0x0000000000057919 */ /* 0x000f220000008800 */
[----:B--2---:R-:W-:-:S05]  /*19ca0*/  VIADD R0, R0, 0x1 ;  /* 0x0000000100007836 */ /* 0x004fca0000000000 */
[----:B0-----:R-:W-:-:S04]  /*19cb0*/  LEA.HI R2, R0, R0, RZ, 0x1 ;  /* 0x0000000000027211 */ /* 0x001fc800078f08ff */
[----:B------:R-:W-:Y:S02]  /*19cc0*/  LOP3.LUT R3, R2, 0xfffffffe, RZ, 0xc0, !PT ;  /* 0xfffffffe02037812 */ /* 0x000fe400078ec0ff */
[----:B------:R-:W-:-:S03]  /*19cd0*/  MOV R2, 0x400 ;  /* 0x0000040000027802 */ /* 0x000fc60000000f00 */
[----:B------:R-:W-:Y:S01]  /*19ce0*/  IMAD.IADD R0, R0, 0x1, -R3 ;  /* 0x0000000100007824 */ /* 0x000fe200078e0a03 */
[----:B----4-:R-:W-:-:S04]  /*19cf0*/  LEA R4, R5, R2, 0x18 ;  /* 0x0000000205047211 */ /* 0x010fc800078ec0ff */
[----:B------:R-:W-:-:S04]  /*19d00*/  SHF.L.U32 R0, R0, 0x1f, RZ ;  /* 0x0000001f00007819 */ /* 0x000fc800000006ff */
[----:B------:R-:W0:Y:S02]  /*19d10*/  SYNCS.PHASECHK.TRANS64.TRYWAIT P0, [R4+URZ+0x16820], R0 ;  /* 0x01682000040075a7 */ /* 0x000e24000800017f */
[----:B0-----:R-:W-:Y:S05]  /*19d20*/  @!P0 BRA `(.L_x_2881) ;  /* 0x0000005c00e08947 */ /* 0x001fea0003800000 */
.L_x_3094:
[----:B------:R-:W-:Y:S05]  /*19d30*/  BSYNC B0 ;  /* 0x0000000000007941 */ /* 0x000fea0003800000 */
.L_x_2880:
[----:B------:R-:W-:-:S03]  /*19d40*/  UMOV UR4, 0xffffffff ;  /* 0xffffffff00047882 */ /* 0x000fc60000000000 */
[----:B------:R-:W-:Y:S05]  /*19d50*/  BRA.DIV UR4, `(.L_x_2882) ;  /* 0x0000005e04e87947 */ /* 0x000fea000b800000 */
[----:B0-----:R-:W0:Y:S02]  /*19d60*/  S2R R0, SR_TID.X ;  /* 0x0000000000007919 */ /* 0x001e240000002100 */
[----:B0-----:R-:W-:-:S04]  /*19d70*/  SHF.R.U32.HI R0, RZ, 0x5, R0 ;  /* 0x00000005ff007819 */ /* 0x001fc80000011600 */
[----:B------:R-:W-:-:S05]  /*19d80*/  LOP3.LUT R0, R0, 0x3, RZ, 0xc0, !PT ;  /* 0x0000000300007812 */ /* 0x000fca00078ec0ff */
[----:B------:R0:W2:Y:S02]  /*19d90*/  SHFL.IDX PT, R14, R0, RZ, 0x1f ;  /* 0x00001fff000e7589 */ /* 0x0000a400000e0000 */
.L_x_3097:
[----:B--2---:R-:W-:-:S13]  /*19da0*/  ISETP.NE.AND P0, PT, R14, RZ, PT ;  /* 0x000000ff0e00720c */ /* 0x004fda0003f05270 */
[----:B------:R-:W-:Y:S05]  /*19db0*/  @P0 BRA `(.L_x_2631) ;  /* 0x0000000000880947 */ /* 0x000fea0003800000 */
[----:B------:R-:W-:-:S03]  /*19dc0*/  UMOV UR4, 0xffffffff ;  /* 0xffffffff00047882 */ /* 0x000fc60000000000 */
[----:B------:R-:W-:Y:S05]  /*19dd0*/  BRA.DIV UR4, `(.L_x_2883) ;  /* 0x0000005e04fc7947 */ /* 0x000fea000b800000 */
[----:B------:R-:W-:-:S13]  /*19de0*/  ELECT P6, URZ, PT ;  /* 0x00000000003f782f */ /* 0x000fda00038c0000 */
.L_x_3100:
[----:B------:R-:W-:Y:S05]  /*19df0*/  @!P6 BRA `(.L_x_2631) ;  /* 0x000000000078e947 */ /* 0x000fea0003800000 */
[----:B0-----:R-:W2:Y:S02]  /*19e00*/  LDL.LU R0, [R1+0x30] ;  /* 0x0000300001007983 */ /* 0x001ea40000300800 */
[----:B--2---:R-:W-:-:S04]  /*19e10*/  LOP3.LUT R0, R0, 0x2, RZ, 0xfc, !PT ;  /* 0x0000000200007812 */ /* 0x004fc800078efcff */
[----:B------:R-:W-:-:S13]  /*19e20*/  ISETP.NE.AND P0, PT, R0, 0x3, PT ;  /* 0x000000030000780c */ /* 0x000fda0003f05270 */
[----:B------:R-:W-:Y:S05]  /*19e30*/  @!P0 BRA `(.L_x_2884) ;  /* 0x0000000000048947 */ /* 0x000fea0003800000 */
[----:B------:R-:W-:Y:S01]  /*19e40*/  BPT.TRAP 0x1 ;  /* 0x000000040000795c */ /* 0x000fe20000300000 */
.L_x_2884:
[C---:B------:R-:W-:Y:S01]  /*19e50*/  IMAD R5, R25.reuse, 0x8, R4 ;  /* 0x0000000819057824 */ /* 0x040fe200078e0204 */
[----:B------:R-:W-:Y:S02]  /*19e60*/  SHF.L.U32 R0, R28, 0x1f, RZ ;  /* 0x0000001f1c007819 */ /* 0x000fe400000006ff */
[----:B------:R-:W-:Y:S02]  /*19e70*/  IADD3 R25, R25, 0x1, RZ ;  /* 0x0000000119197810 */ /* 0x000fe40007ffe0ff */
[----:B------:R-:W0:Y:S02]  /*19e80*/  SYNCS.PHASECHK.TRANS64.TRYWAIT P1, [R5+URZ+0x16840], R0 ;  /* 0x01684000050075a7 */ /* 0x000e24000802017f */
[----:B------:R-:W-:-:S04]  /*19e90*/  ISETP.NE.AND P2, PT, R25, 0x2, PT ;  /* 0x000000021900780c */ /* 0x000fc80003f45270 */
[----:B------:R-:W-:Y:S01]  /*19ea0*/  SEL R3, RZ, 0x1, P2 ;  /* 0x00000001ff037807 */ /* 0x000fe20001000000 */
[----:B0-----:R-:W-:Y:S08]  /*19eb0*/  @!P1 BRA `(.L_x_2885) ;  /* 0x0000005c00e49947 */ /* 0x001ff00003800000 */
.L_x_3101:
[----:B------:R-:W-:Y:S02]  /*19ec0*/  SEL R25, R25, RZ, P2 ;  /* 0x000000ff19197207 */ /* 0x000fe40001000000 */
[----:B------:R-:W-:Y:S01]  /*19ed0*/  LOP3.LUT R2, R28, R3, RZ, 0x3c, !PT ;  /* 0x000000031c027212 */ /* 0x000fe200078e3cff */
[----:B------:R-:W-:Y:S06]  /*19ee0*/  @!P0 BRA `(.L_x_2886) ;  /* 0x0000000000048947 */ /* 0x000fec0003800000 */
[----:B------:R-:W-:Y:S01]  /*19ef0*/  BPT.TRAP 0x1 ;  /* 0x000000040000795c */ /* 0x000fe20000300000 */
.L_x_2886:
[----:B------:R-:W-:Y:S01]  /*19f00*/  IMAD R25, R25, 0x8, R4 ;  /* 0x0000000819197824 */ /* 0x000fe200078e0204 */
[----:B------:R-:W-:-:S04]  /*19f10*/  SHF.L.U32 R2, R2, 0x1f, RZ ;  /* 0x0000001f02027819 */ /* 0x000fc800000006ff */
[----:B------:R-:W2:Y:S02]  /*19f20*/  SYNCS.PHASECHK.TRANS64.TRYWAIT P1, [R25+URZ+0x16840], R2 ;  /* 0x01684002190075a7 */ /* 0x000ea4000802017f */
[----:B--2---:R-:W-:Y:S05]  /*19f30*/  @!P1 BRA `(.L_x_2887) ;  /* 0x0000005c00d89947 */ /* 0x004fea0003800000 */
.L_x_3102:
[----:B------:R-:W-:Y:S05]  /*19f40*/  @!P0 BRA `(.L_x_2888) ;  /* 0x0000000000048947 */ /* 0x000fea0003800000 */
[----:B------:R-:W-:Y:S01]  /*19f50*/  BPT.TRAP 0x1 ;  /* 0x000000040000795c */ /* 0x000fe20000300000 */
.L_x_2888:
[----:B------:R-:W4:Y:S02]  /*19f60*/  SYNCS.PHASECHK.TRANS64.TRYWAIT P1, [R5+URZ+0x16860], R0 ;  /* 0x01686000050075a7 */ /* 0x000f24000802017f */
[----:B----4-:R-:W-:Y:S05]  /*19f70*/  @!P1 BRA `(.L_x_2889) ;  /* 0x0000005c00dc9947 */ /* 0x010fea0003800000 */
.L_x_3103:
[----:B------:R-:W-:Y:S05]  /*19f80*/  @!P0 BRA `(.L_x_2890) ;  /* 0x0000000000048947 */ /* 0x000fea0003800000 */
[----:B------:R-:W-:Y:S01]  /*19f90*/  BPT.TRAP 0x1 ;  /* 0x000000040000795c */ /* 0x000fe20000300000 */
.L_x_2890:
[----:B------:R0:W0:Y:S02]  /*19fa0*/  SYNCS.PHASECHK.TRANS64.TRYWAIT P0, [R25+URZ+0x16860], R2 ;  /* 0x01686002190075a7 */ /* 0x000024000800017f */
[----:B0-----:R-:W-:Y:S05]  /*19fb0*/  @!P0 NANOSLEEP.SYNCS 0x989680 ;  /* 0x009896800000895d */ /* 0x001fea0003900000 */
[----:B------:R-:W0:Y:S02]  /*19fc0*/  @!P0 SYNCS.PHASECHK.TRANS64 P0, [R25+URZ+0x16860], R2 ;  /* 0x01686002190085a7 */ /* 0x000e24000800007f */
[----:B0-----:R-:W-:Y:S05]  /*19fd0*/  @!P0 BRA `(.L_x_2890) ;  /* 0xfffffffc00f08947 */ /* 0x001fea000383ffff */
.L_x_2631:
[----:B------:R-:W-:Y:S05]  /*19fe0*/  BSYNC B9 ;  /* 0x0000000000097941 */ /* 0x000fea0003800000 */
.L_x_2628:
[----:B------:R-:W-:Y:S05]  /*19ff0*/  EXIT ;  /* 0x000000000000794d */ /* 0x000fea0003800000 */
.L_x_2649:
[----:B0-----:R0:W1:Y:S02]  /*1a000*/  SYNCS.PHASECHK.TRANS64.TRYWAIT P6, [R69+URZ+0x16890], R77 ;  /* 0x0168904d450075a7 */ /* 0x00106400080c017f */
[----:B-1----:R-:W-:Y:S05]  /*1a010*/  @!P6 NANOSLEEP.SYNCS 0x989680 ;  /* 0x009896800000e95d */ /* 0x002fea0003900000 */
[----:B------:R-:W1:Y:S02]  /*1a020*/  @!P6 SYNCS.PHASECHK.TRANS64 P6, [R69+URZ+0x16890], R77 ;  /* 0x0168904d4500e5a7 */ /* 0x000e6400080c007f */
[----:B-1----:R-:W-:Y:S05]  /*1a030*/  @!P6 BRA `(.L_x_2649) ;  /* 0xfffffffc00f0e947 */ /* 0x002fea000383ffff */
[----:B------:R-:W-:Y:S05]  /*1a040*/  BRA `(.L_x_2891) ;  /* 0xfffffe8800bc7947 */ /* 0x000fea000383ffff */
.L_x_2650:
        /* <DEDUP_REMOVED lines=8> */
.L_x_2893:
[----:B------:R-:W-:Y:S05]  /*1a0d0*/  BSYNC B1 ;  /* 0x0000000000017941 */ /* 0x000fea0003800000 */
.L_x_2892:
        /* <DEDUP_REMOVED lines=8> */
.L_x_2894:
[----:B------:R-:W-:Y:S05]  /*1a160*/  BRA `(.L_x_2895) ;  /* 0xfffffe8800887947 */ /* 0x000fea000383ffff */
.L_x_2659:
        /* <DEDUP_REMOVED lines=8> */
.L_x_2897:
[----:B------:R-:W-:Y:S05]  /*1a1f0*/  BSYNC B1 ;  /* 0x0000000000017941 */ /* 0x000fea0003800000 */
.L_x_2896:
[----:B------:R-:W-:Y:S01]  /*1a200*/  MOV R13, R85 ;  /* 0x00000055000d7202 */ /* 0x000fe20000000f00 */
[----:B------:R-:W-:Y:S02]  /*1a210*/  IMAD.MOV.U32 R12, RZ, RZ, 0x1 ;  /* 0x00000001ff0c7424 */ /* 0x000fe400078e00ff */
[----:B------:R-:W-:Y:S02]  /*1a220*/  IMAD.MOV.U32 R11, RZ, RZ, 0x1c1f ;  /* 0x00001c1fff0b7424 */ /* 0x000fe400078e00ff */
[----:B------:R-:W-:Y:S02]  /*1a230*/  IMAD.MOV.U32 R15, RZ, RZ, -0x1 ;  /* 0xffffffffff0f7424 */ /* 0x000fe400078e00ff */
[----:B------:R-:W-:-:S07]  /*1a240*/  IMAD.MOV.U32 R45, RZ, RZ, R14 ;  /* 0x000000ffff2d7224 */ /* 0x000fce00078e000e */
[----:B------:R-:W-:Y:S05]  /*1a250*/  WARPSYNC.COLLECTIVE R15, `(.L_x_2898) ;  /* 0x000000000f087348 */ /* 0x000fea0003c00000 */
[----:B------:R0:W1:Y:S02]  /*1a260*/  SHFL.IDX P6, R14, R13, R12, R11 ;  /* 0x0000000c0d0e7389 */ /* 0x00006400000c000b */
[----:B01----:R-:W-:Y:S01]  /*1a270*/  ENDCOLLECTIVE ;  /* 0x000000000000791b */ /* 0x003fe20003800000 */
.L_x_2898:
[----:B------:R-:W-:Y:S05]  /*1a280*/  BRA `(.L_x_2899) ;  /* 0xfffffe8c00f87947 */ /* 0x000fea000383ffff */
.L_x_2671:
[----:B--2---:R2:W3:Y:S02]  /*1a290*/  SYNCS.PHASECHK.TRANS64.TRYWAIT P4, [R69+URZ+0x16890], R77 ;  /* 0x0168904d450075a7 */ /* 0x0044e4000808017f */
[----:B---3--:R-:W-:Y:S05]  /*1a2a0*/  @!P4 NANOSLEEP.SYNCS 0x989680 ;  /* 0x009896800000c95d */ /* 0x008fea0003900000 */
[----:B------:R-:W3:Y:S02]  /*1a2b0*/  @!P4 SYNCS.PHASECHK.TRANS64 P4, [R69+URZ+0x16890], R77 ;  /* 0x0168904d4500c5a7 */ /* 0x000ee4000808007f */
[----:B---3--:R-:W-:Y:S05]  /*1a2c0*/  @!P4 BRA `(.L_x_2671) ;  /* 0xfffffffc00f0c947 */ /* 0x008fea000383ffff */
[----:B------:R-:W-:Y:S05]  /*1a2d0*/  BRA `(.L_x_2900) ;  /* 0xfffffe9800e87947 */ /* 0x000fea000383ffff */
.L_x_2672:
[----:B------:R-:W-:Y:S01]  /*1a2e0*/  BSSY B1, `(.L_x_2901) ;  /* 0x0000008000017945 */ /* 0x000fe20003800000 */
[----:B0-----:R-:W-:Y:S01]  /*1a2f0*/  MOV R13, R86 ;  /* 0x00000056000d7202 */ /* 0x001fe20000000f00 */
[----:B------:R-:W-:Y:S02]  /*1a300*/  IMAD.MOV.U32 R12, RZ, RZ, RZ ;  /* 0x000000ffff0c7224 */ /* 0x000fe400078e00ff */
[----:B------:R-:W-:Y:S02]  /*1a310*/  IMAD.MOV.U32 R11, RZ, RZ, 0x1c1f ;  /* 0x00001c1fff0b7424 */ /* 0x000fe400078e00ff */
[----:B------:R-:W-:-:S07]  /*1a320*/  IMAD.MOV.U32 R15, RZ, RZ, -0x1 ;  /* 0xffffffffff0f7424 */ /* 0x000fce00078e00ff */
[----:B--2---:R-:W-:Y:S05]  /*1a330*/  WARPSYNC.COLLECTIVE R15, `(.L_x_2902) ;  /* 0x000000000f087348 */ /* 0x004fea0003c00000 */
[----:B------:R0:W1:Y:S02]  /*1a340*/  SHFL.IDX P6, R14, R13, R12, R11 ;  /* 0x0000000c0d0e7389 */ /* 0x00006400000c000b */
[----:B012---:R-:W-:Y:S01]  /*1a350*/  ENDCOLLECTIVE ;  /* 0x000000000000791b */ /* 0x007fe20003800000 */
.L_x_2902:
[----:B------:R-:W-:Y:S05]  /*1a360*/  BSYNC B1 ;  /* 0x0000000000017941 */ /* 0x000fea0003800000 */
.L_x_2901:
[----:B------:R-:W-:Y:S01]  /*1a370*/  IMAD.MOV.U32 R13, RZ, RZ, R85 ;  /* 0x000000ffff0d7224 */ /* 0x000fe200078e0055 */
[----:B------:R-:W-:Y:S01]  /*1a380*/  MOV R15, 0xffffffff ;  /* 0xffffffff000f7802 */ /* 0x000fe20000000f00 */
[----:B------:R-:W-:Y:S01]  /*1a390*/  IMAD.MOV.U32 R12, RZ, RZ, RZ ;  /* 0x000000ffff0c7224 */ /* 0x000fe200078e00ff */
[----:B------:R-:W-:Y:S01]  /*1a3a0*/  MOV R81, R14 ;  /* 0x0000000e00517202 */ /* 0x000fe20000000f00 */
[----:B------:R-:W-:-:S07]  /*1a3b0*/  IMAD.MOV.U32 R11, RZ, RZ, 0x1c1f ;  /* 0x00001c1fff0b7424 */ /* 0x000fce00078e00ff */
[----:B------:R-:W-:Y:S05]  /*1a3c0*/  WARPSYNC.COLLECTIVE R15, `(.L_x_2903) ;  /* 0x000000000f087348 */ /* 0x000fea0003c00000 */
[----:B------:R0:W1:Y:S02]  /*1a3d0*/  SHFL.IDX P6, R14, R13, R12, R11 ;  /* 0x0000000c0d0e7389 */ /* 0x00006400000c000b */
[----:B01----:R-:W-:Y:S01]  /*1a3e0*/  ENDCOLLECTIVE ;  /* 0x000000000000791b */ /* 0x003fe20003800000 */
.L_x_2903:
[----:B------:R-:W-:Y:S01]  /*1a3f0*/  IMAD.MOV.U32 R80, RZ, RZ, R14 ;  /* 0x000000ffff507224 */ /* 0x000fe200078e000e */
[----:B------:R-:W-:Y:S06]  /*1a400*/  BRA `(.L_x_2904) ;  /* 0xfffffe9800b47947 */ /* 0x000fec000383ffff */
.L_x_2677:
        /* <DEDUP_REMOVED lines=8> */
.L_x_2906:
[----:B------:R-:W-:Y:S05]  /*1a490*/  BSYNC B1 ;  /* 0x0000000000017941 */ /* 0x000fea0003800000 */
.L_x_2905:
        /* <DEDUP_REMOVED lines=8> */
.L_x_2907:
[----:B------:R-:W-:Y:S01]  /*1a520*/  IMAD.MOV.U32 R38, RZ, RZ, R14 ;  /* 0x000000ffff267224 */ /* 0x000fe200078e000e */
[----:B------:R-:W-:Y:S06]  /*1a530*/  BRA `(.L_x_2908) ;  /* 0xfffffea000487947 */ /* 0x000fec000383ffff */
.L_x_2682:
[----:B0-----:R0:W1:Y:S02]  /*1a540*/  SYNCS.PHASECHK.TRANS64.TRYWAIT P3, [R69+URZ+0x16890], R77 ;  /* 0x0168904d450075a7 */ /* 0x001064000806017f */
[----:B-1----:R-:W-:Y:S05]  /*1a550*/  @!P3 NANOSLEEP.SYNCS 0x989680 ;  /* 0x009896800000b95d */ /* 0x002fea0003900000 */
[----:B------:R-:W1:Y:S02]  /*1a560*/  @!P3 SYNCS.PHASECHK.TRANS64 P3, [R69+URZ+0x16890], R77 ;  /* 0x0168904d4500b5a7 */ /* 0x000e64000806007f */
[----:B-1----:R-:W-:Y:S05]  /*1a570*/  @!P3 BRA `(.L_x_2682) ;  /* 0xfffffffc00f0b947 */ /* 0x002fea000383ffff */
[----:B------:R-:W-:Y:S05]  /*1a580*/  BRA `(.L_x_2909) ;  /* 0xfffffea8004c7947 */ /* 0x000fea000383ffff */
.L_x_2683:
        /* <DEDUP_REMOVED lines=8> */
.L_x_2911:
[----:B------:R-:W-:Y:S05]  /*1a610*/  BSYNC B1 ;  /* 0x0000000000017941 */ /* 0x000fea0003800000 */
.L_x_2910:
        /* <DEDUP_REMOVED lines=8> */
.L_x_2912:
[----:B------:R-:W-:Y:S01]  /*1a6a0*/  IMAD.MOV.U32 R37, RZ, RZ, R14 ;  /* 0x000000ffff257224 */ /* 0x000fe200078e000e */
[----:B------:R-:W-:Y:S06]  /*1a6b0*/  BRA `(.L_x_2913) ;  /* 0xfffffea800707947 */ /* 0x000fec000383ffff */
.L_x_2686:
        /* <DEDUP_REMOVED lines=8> */
.L_x_2915:
[----:B------:R-:W-:Y:S05]  /*1a740*/  BSYNC B1 ;  /* 0x0000000000017941 */ /* 0x000fea0003800000 */
.L_x_2914:
        /* <DEDUP_REMOVED lines=8> */
.L_x_2916:
[----:B------:R-:W-:Y:S01]  /*1a7d0*/  IMAD.MOV.U32 R37, RZ, RZ, R14 ;  /* 0x000000ffff257224 */ /* 0x000fe200078e000e */
[----:B------:R-:W-:Y:S06]  /*1a7e0*/  BRA `(.L_x_2917) ;  /* 0xfffffea8006c7947 */ /* 0x000fec000383ffff */
.L_x_2690:
[----:B0-----:R0:W3:Y:S02]  /*1a7f0*/  SYNCS.PHASECHK.TRANS64.TRYWAIT P4, [R69+URZ+0x168b0], R77 ;  /* 0x0168b04d450075a7 */ /* 0x0010e4000808017f */
[----:B---3--:R-:W-:Y:S05]  /*1a800*/  @!P4 NANOSLEEP.SYNCS 0x989680 ;  /* 0x009896800000c95d */ /* 0x008fea0003900000 */
[----:B------:R-:W3:Y:S02]  /*1a810*/  @!P4 SYNCS.PHASECHK.TRANS64 P4, [R69+URZ+0x168b0], R77 ;  /* 0x0168b04d4500c5a7 */ /* 0x000ee4000808007f */
[----:B---3--:R-:W-:Y:S05]  /*1a820*/  @!P4 BRA `(.L_x_2690) ;  /* 0xfffffffc00f0c947 */ /* 0x008fea000383ffff */
[----:B------:R-:W-:Y:S05]  /*1a830*/  BRA `(.L_x_2918) ;  /* 0xfffffea800e47947 */ /* 0x000fea000383ffff */
.L_x_2698:
[----:B------:R-:W0:Y:S01]  /*1a840*/  S2R R4, SR_TID.X ;  /* 0x0000000000047919 */ /* 0x000e220000002100 */
[----:B------:R-:W-:Y:S01]  /*1a850*/  BSSY B0, `(.L_x_2919) ;  /* 0x000000c000007945 */ /* 0x000fe20003800000 */
[----:B------:R-:W-:Y:S01]  /*1a860*/  IMAD.MOV.U32 R12, RZ, RZ, RZ ;  /* 0x000000ffff0c7224 */ /* 0x000fe200078e00ff */
[----:B------:R-:W-:Y:S01]  /*1a870*/  MOV R15, 0xffffffff ;  /* 0xffffffff000f7802 */ /* 0x000fe20000000f00 */
[----:B------:R-:W-:Y:S01]  /*1a880*/  IMAD.MOV.U32 R11, RZ, RZ, 0x1f ;  /* 0x0000001fff0b7424 */ /* 0x000fe200078e00ff */
[----:B0-----:R-:W-:-:S04]  /*1a890*/  IADD3 R5, R4, -0x80, RZ ;  /* 0xffffff8004057810 */ /* 0x001fc80007ffe0ff */
[----:B------:R-:W-:-:S04]  /*1a8a0*/  SHF.R.S32.HI R4, RZ, 0x1f, R5 ;  /* 0x0000001fff047819 */ /* 0x000fc80000011405 */
[----:B------:R-:W-:-:S04]  /*1a8b0*/  LEA.HI R4, R4, R5, RZ, 0x7 ;  /* 0x0000000504047211 */ /* 0x000fc800078f38ff */
[----:B------:R-:W-:-:S05]  /*1a8c0*/  SHF.R.S32.HI R4, RZ, 0x7, R4 ;  /* 0x00000007ff047819 */ /* 0x000fca0000011404 */
[----:B------:R-:W-:-:S07]  /*1a8d0*/  IMAD.MOV.U32 R13, RZ, RZ, R4 ;  /* 0x000000ffff0d7224 */ /* 0x000fce00078e0004 */
[----:B----45:R-:W-:Y:S05]  /*1a8e0*/  WARPSYNC.COLLECTIVE R15, `(.L_x_2920) ;  /* 0x000000000f087348 */ /* 0x030fea0003c00000 */
[----:B------:R0:W1:Y:S02]  /*1a8f0*/  SHFL.IDX P6, R14, R13, R12, R11 ;  /* 0x0000000c0d0e7389 */ /* 0x00006400000c000b */
[----:B01--45:R-:W-:Y:S01]  /*1a900*/  ENDCOLLECTIVE ;  /* 0x000000000000791b */ /* 0x033fe20003800000 */
.L_x_2920:
[----:B------:R-:W-:Y:S05]  /*1a910*/  BSYNC B0 ;  /* 0x0000000000007941 */ /* 0x000fea0003800000 */
.L_x_2919:
[----:B------:R0:W-:Y:S01]  /*1a920*/  STL [R1+0x14], R14 ;  /* 0x0000140e01007387 */ /* 0x0001e20000100800 */
[----:B------:R-:W-:Y:S05]  /*1a930*/  BRA `(.L_x_2921) ;  /* 0xfffffeb000987947 */ /* 0x000fea000383ffff */
.L_x_2710:
[----:B------:R-:W-:Y:S01]  /*1a940*/  BSSY B1, `(.L_x_2922) ;  /* 0x0000008000017945 */ /* 0x000fe20003800000 */
[----:B------:R-:W-:Y:S01]  /*1a950*/  IMAD.MOV.U32 R13, RZ, RZ, R6 ;  /* 0x000000ffff0d7224 */ /* 0x000fe200078e0006 */
[----:B------:R-:W-:Y:S01]  /*1a960*/  MOV R15, 0xffffffff ;  /* 0xffffffff000f7802 */ /* 0x000fe20000000f00 */
[----:B------:R-:W-:Y:S02]  /*1a970*/  IMAD.MOV.U32 R12, RZ, RZ, RZ ;  /* 0x000000ffff0c7224 */ /* 0x000fe400078e00ff */
[----:B------:R-:W-:-:S07]  /*1a980*/  IMAD.MOV.U32 R11, RZ, RZ, 0x1c1f ;  /* 0x00001c1fff0b7424 */ /* 0x000fce00078e00ff */
[----:B0---4-:R-:W-:Y:S05]  /*1a990*/  WARPSYNC.COLLECTIVE R15, `(.L_x_2923) ;  /* 0x000000000f087348 */ /* 0x011fea0003c00000 */
[----:B0-----:R0:W1:Y:S02]  /*1a9a0*/  SHFL.IDX P6, R14, R13, R12, R11 ;  /* 0x0000000c0d0e7389 */ /* 0x00106400000c000b */
[----:B01--4-:R-:W-:Y:S01]  /*1a9b0*/  ENDCOLLECTIVE ;  /* 0x000000000000791b */ /* 0x013fe20003800000 */
.L_x_2923:
[----:B------:R-:W-:Y:S05]  /*1a9c0*/  BSYNC B1 ;  /* 0x0000000000017941 */ /* 0x000fea0003800000 */
.L_x_2922:
[----:B------:R-:W-:Y:S01]  /*1a9d0*/  IMAD.MOV.U32 R13, RZ, RZ, R4 ;  /* 0x000000ffff0d7224 */ /* 0x000fe200078e0004 */
[----:B------:R-:W-:Y:S01]  /*1a9e0*/  MOV R11, 0x1c1f ;  /* 0x00001c1f000b7802 */ /* 0x000fe20000000f00 */
[----:B------:R-:W-:Y:S02]  /*1a9f0*/  IMAD.MOV.U32 R12, RZ, RZ, RZ ;  /* 0x000000ffff0c7224 */ /* 0x000fe400078e00ff */
[----:B------:R-:W-:Y:S02]  /*1aa00*/  IMAD.MOV.U32 R15, RZ, RZ, -0x1 ;  /* 0xffffffffff0f7424 */ /* 0x000fe400078e00ff */
[----:B------:R-:W-:-:S07]  /*1aa10*/  IMAD.MOV.U32 R3, RZ, RZ, R14 ;  /* 0x000000ffff037224 */ /* 0x000fce00078e000e */
[----:B------:R-:W-:Y:S05]  /*1aa20*/  WARPSYNC.COLLECTIVE R15, `(.L_x_2924) ;  /* 0x000000000f087348 */ /* 0x000fea0003c00000 */
[----:B------:R0:W1:Y:S02]  /*1aa30*/  SHFL.IDX P6, R14, R13, R12, R11 ;  /* 0x0000000c0d0e7389 */ /* 0x00006400000c000b */
[----:B01----:R-:W-:Y:S01]  /*1aa40*/  ENDCOLLECTIVE ;  /* 0x000000000000791b */ /* 0x003fe20003800000 */
.L_x_2924:
[----:B------:R-:W-:Y:S02]  /*1aa50*/  IMAD.MOV.U32 R13, RZ, RZ, R8 ;  /* 0x000000ffff0d7224 */ /* 0x000fe400078e0008 */
[----:B------:R-:W-:-:S07]  /*1aa60*/  IMAD.MOV.U32 R0, RZ, RZ, R14 ;  /* 0x000000ffff007224 */ /* 0x000fce00078e000e */
[----:B------:R-:W-:Y:S05]  /*1aa70*/  WARPSYNC.COLLECTIVE R15, `(.L_x_2925) ;  /* 0x000000000f087348 */ /* 0x000fea0003c00000 */
[----:B------:R0:W1:Y:S02]  /*1aa80*/  SHFL.IDX P6, R14, R13, R12, R11 ;  /* 0x0000000c0d0e7389 */ /* 0x00006400000c000b */
[----:B01----:R-:W-:Y:S01]  /*1aa90*/  ENDCOLLECTIVE ;  /* 0x000000000000791b */ /* 0x003fe20003800000 */
.L_x_2925:
[----:B------:R-:W-:Y:S01]  /*1aaa0*/  IMAD.MOV.U32 R13, RZ, RZ, R7 ;  /* 0x000000ffff0d7224 */ /* 0x000fe200078e0007 */
[----:B------:R-:W-:-:S07]  /*1aab0*/  MOV R5, R14 ;  /* 0x0000000e00057202 */ /* 0x000fce0000000f00 */
[----:B------:R-:W-:Y:S05]  /*1aac0*/  WARPSYNC.COLLECTIVE R15, `(.L_x_2926) ;  /* 0x000000000f087348 */ /* 0x000fea0003c00000 */
[----:B------:R0:W1:Y:S02]  /*1aad0*/  SHFL.IDX P6, R14, R13, R12, R11 ;  /* 0x0000000c0d0e7389 */ /* 0x00006400000c000b */
[----:B01----:R-:W-:Y:S01]  /*1aae0*/  ENDCOLLECTIVE ;  /* 0x000000000000791b */ /* 0x003fe20003800000 */
.L_x_2926:
[----:B------:R-:W-:Y:S05]  /*1aaf0*/  BRA `(.L_x_2927) ;  /* 0xfffffeb8001c7947 */ /* 0x000fea000383ffff */
.L_x_2713:
[----:B------:R-:W-:Y:S01]  /*1ab00*/  BSSY B1, `(.L_x_2928) ;  /* 0x0000008000017945 */ /* 0x000fe20003800000 */
[----:B------:R-:W-:Y:S01]  /*1ab10*/  IMAD.MOV.U32 R13, RZ, RZ, R6 ;  /* 0x000000ffff0d7224 */ /* 0x000fe200078e0006 */
[----:B------:R-:W-:Y:S01]  /*1ab20*/  MOV R11, 0x1c1f ;  /* 0x00001c1f000b7802 */ /* 0x000fe20000000f00 */
[----:B------:R-:W-:Y:S02]  /*1ab30*/  IMAD.MOV.U32 R12, RZ, RZ, 0x1 ;  /* 0x00000001ff0c7424 */ /* 0x000fe400078e00ff */
[----:B------:R-:W-:-:S07]  /*1ab40*/  IMAD.MOV.U32 R15, RZ, RZ, -0x1 ;  /* 0xffffffffff0f7424 */ /* 0x000fce00078e00ff */
[----:B0---4-:R-:W-:Y:S05]  /*1ab50*/  WARPSYNC.COLLECTIVE R15, `(.L_x_2929) ;  /* 0x000000000f087348 */ /* 0x011fea0003c00000 */
[----:B0-----:R0:W1:Y:S02]  /*1ab60*/  SHFL.IDX P6, R14, R13, R12, R11 ;  /* 0x0000000c0d0e7389 */ /* 0x00106400000c000b */
[----:B01--4-:R-:W-:Y:S01]  /*1ab70*/  ENDCOLLECTIVE ;  /* 0x000000000000791b */ /* 0x013fe20003800000 */
.L_x_2929:
[----:B------:R-:W-:Y:S05]  /*1ab80*/  BSYNC B1 ;  /* 0x0000000000017941 */ /* 0x000fea0003800000 */
.L_x_2928:
        /* <DEDUP_REMOVED lines=8> */
.L_x_2930:
[----:B------:R-:W-:Y:S01]  /*1ac10*/  MOV R13, R8 ;  /* 0x00000008000d7202 */ /* 0x000fe20000000f00 */
[----:B------:R-:W-:-:S07]  /*1ac20*/  IMAD.MOV.U32 R0, RZ, RZ, R14 ;  /* 0x000000ffff007224 */ /* 0x000fce00078e000e */
[----:B------:R-:W-:Y:S05]  /*1ac30*/  WARPSYNC.COLLECTIVE R15, `(.L_x_2931) ;  /* 0x000000000f087348 */ /* 0x000fea0003c00000 */
[----:B------:R0:W1:Y:S02]  /*1ac40*/  SHFL.IDX P6, R14, R13, R12, R11 ;  /* 0x0000000c0d0e7389 */ /* 0x00006400000c000b */
[----:B01----:R-:W-:Y:S01]  /*1ac50*/  ENDCOLLECTIVE ;  /* 0x000000000000791b */ /* 0x003fe20003800000 */
.L_x_2931:
[----:B------:R-:W-:Y:S02]  /*1ac60*/  IMAD.MOV.U32 R13, RZ, RZ, R7 ;  /* 0x000000ffff0d7224 */ /* 0x000fe400078e0007 */
[----:B------:R-:W-:-:S07]  /*1ac70*/  IMAD.MOV.U32 R5, RZ, RZ, R14 ;  /* 0x000000ffff057224 */ /* 0x000fce00078e000e */
[----:B------:R-:W-:Y:S05]  /*1ac80*/  WARPSYNC.COLLECTIVE R15, `(.L_x_2932) ;  /* 0x000000000f087348 */ /* 0x000fea0003c00000 */
[----:B------:R0:W1:Y:S02]  /*1ac90*/  SHFL.IDX P6, R14, R13, R12, R11 ;  /* 0x0000000c0d0e7389 */ /* 0x00006400000c000b */
[----:B01----:R-:W-:Y:S01]  /*1aca0*/  ENDCOLLECTIVE ;  /* 0x000000000000791b */ /* 0x003fe20003800000 */
.L_x_2932:
[----:B------:R-:W-:Y:S05]  /*1acb0*/  BRA `(.L_x_2933) ;  /* 0xfffffeb800887947 */ /* 0x000fea000383ffff */
.L_x_2717:
[----:B0-----:R0:W1:Y:S02]  /*1acc0*/  SYNCS.PHASECHK.TRANS64.TRYWAIT P0, [R2+URZ+0x16800], R37 ;  /* 0x01680025020075a7 */ /* 0x001064000800017f */
[----:B-1----:R-:W-:Y:S05]  /*1acd0*/  @!P0 NANOSLEEP.SYNCS 0x989680 ;  /* 0x009896800000895d */ /* 0x002fea0003900000 */
[----:B------:R-:W1:Y:S02]  /*1ace0*/  @!P0 SYNCS.PHASECHK.TRANS64 P0, [R2+URZ+0x16800], R37 ;  /* 0x01680025020085a7 */ /* 0x000e64000800007f */
[----:B-1----:R-:W-:Y:S05]  /*1acf0*/  @!P0 BRA `(.L_x_2717) ;  /* 0xfffffffc00f08947 */ /* 0x002fea000383ffff */
[----:B------:R-:W-:Y:S05]  /*1ad00*/  BRA `(.L_x_2934) ;  /* 0xfffffebc00987947 */ /* 0x000fea000383ffff */
.L_x_2725:
[----:B------:R-:W1:Y:S01]  /*1ad10*/  LDC R43, c[0x0][0x3f4] ;  /* 0x0000fd00ff2b7b82 */ /* 0x000e620000000800 */
[----:B------:R-:W-:Y:S01]  /*1ad20*/  BSSY B1, `(.L_x_2935) ;  /* 0x0000008000017945 */ /* 0x000fe20003800000 */
[----:B------:R-:W-:Y:S01]  /*1ad30*/  IMAD.MOV.U32 R13, RZ, RZ, R26 ;  /* 0x000000ffff0d7224 */ /* 0x000fe200078e001a */
[----:B------:R-:W-:Y:S01]  /*1ad40*/  MOV R12, RZ ;  /* 0x000000ff000c7202 */ /* 0x000fe20000000f00 */
[----:B------:R-:W-:Y:S02]  /*1ad50*/  IMAD.MOV.U32 R11, RZ, RZ, 0x1c1f ;  /* 0x00001c1fff0b7424 */ /* 0x000fe400078e00ff */
[----:B------:R-:W-:-:S07]  /*1ad60*/  IMAD.MOV.U32 R15, RZ, RZ, -0x1 ;  /* 0xffffffffff0f7424 */ /* 0x000fce00078e00ff */
[----:B01--4-:R-:W-:Y:S05]  /*1ad70*/  WARPSYNC.COLLECTIVE R15, `(.L_x_2936) ;  /* 0x000000000f087348 */ /* 0x013fea0003c00000 */
[----:B0-----:R0:W2:Y:S02]  /*1ad80*/  SHFL.IDX P6, R14, R13, R12, R11 ;  /* 0x0000000c0d0e7389 */ /* 0x0010a400000c000b */
[----:B012-4-:R-:W-:Y:S01]  /*1ad90*/  ENDCOLLECTIVE ;  /* 0x000000000000791b */ /* 0x017fe20003800000 */
.L_x_2936:
[----:B------:R-:W-:Y:S05]  /*1ada0*/  BSYNC B1 ;  /* 0x0000000000017941 */ /* 0x000fea0003800000 */
.L_x_2935:
[----:B------:R0:W5:Y:S01]  /*1adb0*/  LDL R10, [R1+0x10] ;  /* 0x00001000010a7983 */ /* 0x0001620000100800 */
[----:B------:R-:W-:Y:S01]  /*1adc0*/  MOV R13, R25 ;  /* 0x00000019000d7202 */ /* 0x000fe20000000f00 */
[----:B------:R-:W-:Y:S01]  /*1add0*/  IMAD.MOV.U32 R12, RZ, RZ, RZ ;  /* 0x000000ffff0c7224 */ /* 0x000fe200078e00ff */
[----:B------:R-:W-:Y:S01]  /*1ade0*/  ISETP.GE.AND P0, PT, R16, R43, PT ;  /* 0x0000002b1000720c */ /* 0x000fe20003f06270 */
[----:B------:R-:W-:Y:S02]  /*1adf0*/  IMAD.MOV.U32 R11, RZ, RZ, 0x1c1f ;  /* 0x00001c1fff0b7424 */ /* 0x000fe400078e00ff */
[----:B------:R-:W-:Y:S02]  /*1ae00*/  IMAD.MOV.U32 R15, RZ, RZ, -0x1 ;  /* 0xffffffffff0f7424 */ /* 0x000fe400078e00ff */
[----:B0-----:R-:W-:-:S08]  /*1ae10*/  IMAD.MOV.U32 R0, RZ, RZ, R14 ;  /* 0x000000ffff007224 */ /* 0x001fd000078e000e */
[----:B-----5:R-:W-:Y:S05]  /*1ae20*/  WARPSYNC.COLLECTIVE R15, `(.L_x_2937) ;  /* 0x000000000f087348 */ /* 0x020fea0003c00000 */
[----:B------:R0:W1:Y:S02]  /*1ae30*/  SHFL.IDX P6, R14, R13, R12, R11 ;  /* 0x0000000c0d0e7389 */ /* 0x00006400000c000b */
[----:B01---5:R-:W-:Y:S01]  /*1ae40*/  ENDCOLLECTIVE ;  /* 0x000000000000791b */ /* 0x023fe20003800000 */
.L_x_2937:
[----:B------:R-:W-:Y:S01]  /*1ae50*/  IMAD.MOV.U32 R13, RZ, RZ, R24 ;  /* 0x000000ffff0d7224 */ /* 0x000fe200078e0018 */
[----:B------:R-:W-:-:S07]  /*1ae60*/  MOV R3, R14 ;  /* 0x0000000e00037202 */ /* 0x000fce0000000f00 */
[----:B------:R-:W-:Y:S05]  /*1ae70*/  WARPSYNC.COLLECTIVE R15, `(.L_x_2938) ;  /* 0x000000000f087348 */ /* 0x000fea0003c00000 */
[----:B------:R0:W1:Y:S02]  /*1ae80*/  SHFL.IDX P6, R14, R13, R12, R11 ;  /* 0x0000000c0d0e7389 */ /* 0x00006400000c000b */
[----:B01----:R-:W-:Y:S01]  /*1ae90*/  ENDCOLLECTIVE ;  /* 0x000000000000791b */ /* 0x003fe20003800000 */
.L_x_2938:
[----:B------:R-:W-:Y:S02]  /*1aea0*/  IMAD.MOV.U32 R13, RZ, RZ, R27 ;  /* 0x000000ffff0d7224 */ /* 0x000fe400078e001b */
[----:B------:R-:W-:-:S07]  /*1aeb0*/  IMAD.MOV.U32 R4, RZ, RZ, R14 ;  /* 0x000000ffff047224 */ /* 0x000fce00078e000e */
[----:B------:R-:W-:Y:S05]  /*1aec0*/  WARPSYNC.COLLECTIVE R15, `(.L_x_2939) ;  /* 0x000000000f087348 */ /* 0x000fea0003c00000 */
[----:B------:R0:W1:Y:S02]  /*1aed0*/  SHFL.IDX P6, R14, R13, R12, R11 ;  /* 0x0000000c0d0e7389 */ /* 0x00006400000c000b */
[----:B01----:R-:W-:Y:S01]  /*1aee0*/  ENDCOLLECTIVE ;  /* 0x000000000000791b */ /* 0x003fe20003800000 */
.L_x_2939:
[----:B------:R-:W-:-:S05]  /*1aef0*/  IMAD R32, R10, R32, RZ ;  /* 0x000000200a207224 */ /* 0x000fca00078e02ff */
[----:B------:R-:W-:-:S13]  /*1af00*/  ISETP.GE.OR P1, PT, R39, R32, P0 ;  /* 0x000000202700720c */ /* 0x000fda0000726670 */
[C---:B------:R-:W-:Y:S02]  /*1af10*/  @!P1 SHF.L.U32 R5, R16.reuse, 0x1, RZ ;  /* 0x0000000110059819 */ /* 0x040fe400000006ff */
[----:B------:R-:W-:Y:S02]  /*1af20*/  @!P1 SHF.L.U64.HI R21, R16, 0x1, R17 ;  /* 0x0000000110159819 */ /* 0x000fe40000010211 */
[----:B------:R-:W-:-:S05]  /*1af30*/  @!P1 IADD3 R6, P2, R3, R5, RZ ;  /* 0x0000000503069210 */ /* 0x000fca0007f5e0ff */
[----:B------:R-:W-:-:S05]  /*1af40*/  @!P1 IMAD.X R7, R0, 0x1, R21, P2 ;  /* 0x0000000100079824 */ /* 0x000fca00010e0615 */
        /* <DEDUP_REMOVED lines=16> */
[----:B------:R-:W-:Y:S01]  /*1b050*/  IMAD.MOV.U32 R9, RZ, RZ, R37 ;  /* 0x000000ffff097224 */ /* 0x000fe200078e0025 */
[----:B------:R-:W-:-:S07]  /*1b060*/  @!P1 MOV R36, R10 ;  /* 0x0000000a00249202 */ /* 0x000fce0000000f00 */
[----:B-----5:R-:W-:Y:S05]  /*1b070*/  WARPSYNC.COLLECTIVE R15, `(.L_x_2940) ;  /* 0x000000000f087348 */ /* 0x020fea0003c00000 */
[----:B------:R0:W1:Y:S02]  /*1b080*/  SHFL.IDX P6, R14, R13, R12, R11 ;  /* 0x0000000c0d0e7389 */ /* 0x00006400000c000b */
[----:B01---5:R-:W-:Y:S01]  /*1b090*/  ENDCOLLECTIVE ;  /* 0x000000000000791b */ /* 0x023fe20003800000 */
.L_x_2940:
[----:B------:R-:W-:Y:S02]  /*1b0a0*/  IMAD.MOV.U32 R3, RZ, RZ, R35 ;  /* 0x000000ffff037224 */ /* 0x000fe400078e0023 */
[----:B------:R-:W-:Y:S01]  /*1b0b0*/  IMAD.MOV.U32 R0, RZ, RZ, R34 ;  /* 0x000000ffff007224 */ /* 0x000fe200078e0022 */
[----:B------:R-:W-:Y:S02]  /*1b0c0*/  MOV R8, R36 ;  /* 0x0000002400087202 */ /* 0x000fe40000000f00 */
[----:B------:R-:W-:Y:S02]  /*1b0d0*/  PRMT R45, R45, 0x5410, R3 ;  /* 0x000054102d2d7816 */ /* 0x000fe40000000003 */
[----:B------:R-:W-:Y:S01]  /*1b0e0*/  PRMT R42, R0, 0x7610, R42 ;  /* 0x00007610002a7816 */ /* 0x000fe2000000002a */
[----:B------:R-:W-:Y:S01]  /*1b0f0*/  @!P1 IMAD.MOV.U32 R28, RZ, RZ, R4 ;  /* 0x000000ffff1c9224 */ /* 0x000fe200078e0004 */
[----:B------:R-:W-:Y:S01]  /*1b100*/  @!P1 MOV R20, R6 ;  /* 0x0000000600149202 */ /* 0x000fe20000000f00 */
[----:B------:R-:W-:Y:S01]  /*1b110*/  @!P1 IMAD.MOV.U32 R29, RZ, RZ, R5 ;  /* 0x000000ffff1d9224 */ /* 0x000fe200078e0005 */
[----:B------:R-:W-:Y:S01]  /*1b120*/  PRMT R31, R8, 0x5410, R9 ;  /* 0x00005410081f7816 */ /* 0x000fe20000000009 */
[----:B------:R-:W-:Y:S01]  /*1b130*/  @!P1 IMAD.MOV.U32 R21, RZ, RZ, R7 ;  /* 0x000000ffff159224 */ /* 0x000fe200078e0007 */
[----:B------:R-:W-:Y:S01]  /*1b140*/  MOV R6, R20 ;  /* 0x0000001400067202 */ /* 0x000fe20000000f00 */
[----:B------:R-:W-:-:S02]  /*1b150*/  IMAD.MOV.U32 R13, RZ, RZ, R25 ;  /* 0x000000ffff0d7224 */ /* 0x000fc400078e0019 */
[----:B------:R-:W-:Y:S02]  /*1b160*/  IMAD.MOV.U32 R4, RZ, RZ, R28 ;  /* 0x000000ffff047224 */ /* 0x000fe400078e001c */
[----:B------:R-:W-:Y:S02]  /*1b170*/  IMAD.MOV.U32 R5, RZ, RZ, R29 ;  /* 0x000000ffff057224 */ /* 0x000fe400078e001d */
[----:B------:R-:W-:Y:S01]  /*1b180*/  IMAD.MOV.U32 R7, RZ, RZ, R21 ;  /* 0x000000ffff077224 */ /* 0x000fe200078e0015 */
[----:B------:R-:W-:Y:S01]  /*1b190*/  PRMT R56, R4, 0x5410, R6 ;  /* 0x0000541004387816 */ /* 0x000fe20000000006 */
[----:B------:R-:W-:Y:S01]  /*1b1a0*/  IMAD.MOV.U32 R0, RZ, RZ, R14 ;  /* 0x000000ffff007224 */ /* 0x000fe200078e000e */
[----:B------:R-:W-:-:S07]  /*1b1b0*/  PRMT R45, R5, 0x7610, R45 ;  /* 0x00007610052d7816 */ /* 0x000fce000000002d */
[----:B------:R-:W-:Y:S05]  /*1b1c0*/  WARPSYNC.COLLECTIVE R15, `(.L_x_2941) ;  /* 0x000000000f087348 */ /* 0x000fea0003c00000 */
[----:B------:R0:W1:Y:S02]  /*1b1d0*/  SHFL.IDX P6, R14, R13, R12, R11 ;  /* 0x0000000c0d0e7389 */ /* 0x00006400000c000b */
[----:B01----:R-:W-:Y:S01]  /*1b1e0*/  ENDCOLLECTIVE ;  /* 0x000000000000791b */ /* 0x003fe20003800000 */
.L_x_2941:
[----:B------:R-:W-:Y:S02]  /*1b1f0*/  PRMT R42, R42, 0x5410, R7 ;  /* 0x000054102a2a7816 */ /* 0x000fe40000000007 */
[----:B------:R-:W-:Y:S01]  /*1b200*/  CS2R R4, SRZ ;  /* 0x0000000000047805 */ /* 0x000fe2000001ff00 */
[----:B------:R-:W-:Y:S01]  /*1b210*/  IMAD.MOV.U32 R13, RZ, RZ, R24 ;  /* 0x000000ffff0d7224 */ /* 0x000fe200078e0018 */
[----:B------:R-:W-:-:S07]  /*1b220*/  MOV R3, R14 ;  /* 0x0000000e00037202 */ /* 0x000fce0000000f00 */
[----:B------:R-:W-:Y:S05]  /*1b230*/  WARPSYNC.COLLECTIVE R15, `(.L_x_2942) ;  /* 0x000000000f087348 */ /* 0x000fea0003c00000 */
[----:B------:R0:W1:Y:S02]  /*1b240*/  SHFL.IDX P6, R14, R13, R12, R11 ;  /* 0x0000000c0d0e7389 */ /* 0x00006400000c000b */
[----:B01----:R-:W-:Y:S01]  /*1b250*/  ENDCOLLECTIVE ;  /* 0x000000000000791b */ /* 0x003fe20003800000 */
.L_x_2942:
[----:B------:R-:W-:Y:S02]  /*1b260*/  IMAD.MOV.U32 R13, RZ, RZ, R27 ;  /* 0x000000ffff0d7224 */ /* 0x000fe400078e001b */
[----:B------:R-:W-:-:S07]  /*1b270*/  IMAD.MOV.U32 R24, RZ, RZ, R14 ;  /* 0x000000ffff187224 */ /* 0x000fce00078e000e */
[----:B------:R-:W-:Y:S05]  /*1b280*/  WARPSYNC.COLLECTIVE R15, `(.L_x_2943) ;  /* 0x000000000f087348 */ /* 0x000fea0003c00000 */
[----:B------:R0:W1:Y:S02]  /*1b290*/  SHFL.IDX P6, R14, R13, R12, R11 ;  /* 0x0000000c0d0e7389 */ /* 0x00006400000c000b */
[----:B01----:R-:W-:Y:S01]  /*1b2a0*/  ENDCOLLECTIVE ;  /* 0x000000000000791b */ /* 0x003fe20003800000 */
.L_x_2943:
[----:B------:R-:W-:Y:S05]  /*1b2b0*/  BRA `(.L_x_2944) ;  /* 0xfffffec800887947 */ /* 0x000fea000383ffff */
.L_x_2729:
[----:B0-----:R0:W1:Y:S02]  /*1b2c0*/  SYNCS.PHASECHK.TRANS64.TRYWAIT P1, [R2+URZ+0x16800], R13 ;  /* 0x0168000d020075a7 */ /* 0x001064000802017f */
[----:B-1----:R-:W-:Y:S05]  /*1b2d0*/  @!P1 NANOSLEEP.SYNCS 0x989680 ;  /* 0x009896800000995d */ /* 0x002fea0003900000 */
[----:B------:R-:W1:Y:S02]  /*1b2e0*/  @!P1 SYNCS.PHASECHK.TRANS64 P1, [R2+URZ+0x16800], R13 ;  /* 0x0168000d020095a7 */ /* 0x000e64000802007f */
[----:B-1----:R-:W-:Y:S05]  /*1b2f0*/  @!P1 BRA `(.L_x_2729) ;  /* 0xfffffffc00f09947 */ /* 0x002fea000383ffff */
[----:B------:R-:W-:Y:S05]  /*1b300*/  BRA `(.L_x_2945) ;  /* 0xfffffecc00287947 */ /* 0x000fea000383ffff */
.L_x_2735:
[----:B--2---:R2:W0:Y:S02]  /*1b310*/  SYNCS.PHASECHK.TRANS64.TRYWAIT P1, [R0+URZ+0x16830], R7 ;  /* 0x01683007000075a7 */ /* 0x004424000802017f */
[----:B0-----:R-:W-:Y:S05]  /*1b320*/  @!P1 NANOSLEEP.SYNCS 0x989680 ;  /* 0x009896800000995d */ /* 0x001fea0003900000 */
[----:B------:R-:W0:Y:S02]  /*1b330*/  @!P1 SYNCS.PHASECHK.TRANS64 P1, [R0+URZ+0x16830], R7 ;  /* 0x01683007000095a7 */ /* 0x000e24000802007f */
[----:B0-----:R-:W-:Y:S05]  /*1b340*/  @!P1 BRA `(.L_x_2735) ;  /* 0xfffffffc00f09947 */ /* 0x001fea000383ffff */
[----:B------:R-:W-:Y:S05]  /*1b350*/  BRA `(.L_x_2734) ;  /* 0xfffffed800b47947 */ /* 0x000fea000383ffff */
.L_x_2742:
[----:B-1----:R1:W2:Y:S02]  /*1b360*/  SYNCS.PHASECHK.TRANS64.TRYWAIT P2, [R7+URZ+0x16830], R8 ;  /* 0x01683008070075a7 */ /* 0x0022a4000804017f */
[----:B--2---:R-:W-:Y:S05]  /*1b370*/  @!P2 NANOSLEEP.SYNCS 0x989680 ;  /* 0x009896800000a95d */ /* 0x004fea0003900000 */
[----:B------:R-:W2:Y:S02]  /*1b380*/  @!P2 SYNCS.PHASECHK.TRANS64 P2, [R7+URZ+0x16830], R8 ;  /* 0x016830080700a5a7 */ /* 0x000ea4000804007f */
[----:B--2---:R-:W-:Y:S05]  /*1b390*/  @!P2 BRA `(.L_x_2742) ;  /* 0xfffffffc00f0a947 */ /* 0x004fea000383ffff */
[----:B------:R-:W-:Y:S05]  /*1b3a0*/  BRA `(.L_x_2741) ;  /* 0xffffff0400747947 */ /* 0x000fea000383ffff */
.L_x_2746:
[----:B-1----:R1:W2:Y:S02]  /*1b3b0*/  SYNCS.PHASECHK.TRANS64.TRYWAIT P1, [R7+URZ+0x16850], R6 ;  /* 0x01685006070075a7 */ /* 0x0022a4000802017f */
[----:B--2---:R-:W-:Y:S05]  /*1b3c0*/  @!P1 NANOSLEEP.SYNCS 0x989680 ;  /* 0x009896800000995d */ /* 0x004fea0003900000 */
[----:B------:R-:W2:Y:S02]  /*1b3d0*/  @!P1 SYNCS.PHASECHK.TRANS64 P1, [R7+URZ+0x16850], R6 ;  /* 0x01685006070095a7 */ /* 0x000ea4000802007f */
[----:B--2---:R-:W-:Y:S05]  /*1b3e0*/  @!P1 BRA `(.L_x_2746) ;  /* 0xfffffffc00f09947 */ /* 0x004fea000383ffff */
[----:B------:R-:W-:Y:S05]  /*1b3f0*/  BRA `(.L_x_2743) ;  /* 0xffffff0800447947 */ /* 0x000fea000383ffff */
.L_x_2755:
[----:B-1----:R1:W2:Y:S02]  /*1b400*/  SYNCS.PHASECHK.TRANS64.TRYWAIT P1, [R7+URZ+0x16830], R8 ;  /* 0x01683008070075a7 */ /* 0x0022a4000802017f */
[----:B--2---:R-:W-:Y:S05]  /*1b410*/  @!P1 NANOSLEEP.SYNCS 0x989680 ;  /* 0x009896800000995d */ /* 0x004fea0003900000 */
[----:B------:R-:W2:Y:S02]  /*1b420*/  @!P1 SYNCS.PHASECHK.TRANS64 P1, [R7+URZ+0x16830], R8 ;  /* 0x01683008070095a7 */ /* 0x000ea4000802007f */
[----:B--2---:R-:W-:Y:S05]  /*1b430*/  @!P1 BRA `(.L_x_2755) ;  /* 0xfffffffc00f09947 */ /* 0x004fea000383ffff */
[----:B------:R-:W-:Y:S05]  /*1b440*/  BRA `(.L_x_2754) ;  /* 0xffffff3400a07947 */ /* 0x000fea000383ffff */
.L_x_2759:
[----:B-1----:R1:W2:Y:S02]  /*1b450*/  SYNCS.PHASECHK.TRANS64.TRYWAIT P1, [R7+URZ+0x16850], R6 ;  /* 0x01685006070075a7 */ /* 0x0022a4000802017f */
[----:B--2---:R-:W-:Y:S05]  /*1b460*/  @!P1 NANOSLEEP.SYNCS 0x989680 ;  /* 0x009896800000995d */ /* 0x004fea0003900000 */
[----:B------:R-:W2:Y:S02]  /*1b470*/  @!P1 SYNCS.PHASECHK.TRANS64 P1, [R7+URZ+0x16850], R6 ;  /* 0x01685006070095a7 */ /* 0x000ea4000802007f */
[----:B--2---:R-:W-:Y:S05]  /*1b480*/  @!P1 BRA `(.L_x_2759) ;  /* 0xfffffffc00f09947 */ /* 0x004fea000383ffff */
[----:B------:R-:W-:Y:S05]  /*1b490*/  BRA `(.L_x_2756) ;  /* 0xffffff3800647947 */ /* 0x000fea000383ffff */
.L_x_2766:
[----:B-1----:R1:W2:Y:S02]  /*1b4a0*/  SYNCS.PHASECHK.TRANS64.TRYWAIT P1, [R11+URZ+0x16850], R4 ;  /* 0x016850040b0075a7 */ /* 0x0022a4000802017f */
[----:B--2---:R-:W-:Y:S05]  /*1b4b0*/  @!P1 NANOSLEEP.SYNCS 0x989680 ;  /* 0x009896800000995d */ /* 0x004fea0003900000 */
[----:B------:R-:W2:Y:S02]  /*1b4c0*/  @!P1 SYNCS.PHASECHK.TRANS64 P1, [R11+URZ+0x16850], R4 ;  /* 0x016850040b0095a7 */ /* 0x000ea4000802007f */
[----:B--2---:R-:W-:Y:S05]  /*1b4d0*/  @!P1 BRA `(.L_x_2766) ;  /* 0xfffffffc00f09947 */ /* 0x004fea000383ffff */
[----:B------:R-:W-:Y:S05]  /*1b4e0*/  BRA `(.L_x_2765) ;  /* 0xffffff5c002c7947 */ /* 0x000fea000383ffff */
.L_x_2775:
[----:B------:R-:W-:Y:S01]  /*1b4f0*/  IMAD.MOV.U32 R13, RZ, RZ, R20 ;  /* 0x000000ffff0d7224 */ /* 0x000fe200078e0014 */
[----:B------:R-:W-:Y:S01]  /*1b500*/  MOV R11, 0x181f ;  /* 0x0000181f000b7802 */ /* 0x000fe20000000f00 */
[----:B------:R-:W-:Y:S02]  /*1b510*/  IMAD.MOV.U32 R12, RZ, RZ, RZ ;  /* 0x000000ffff0c7224 */ /* 0x000fe400078e00ff */
[----:B------:R-:W-:Y:S02]  /*1b520*/  IMAD.MOV.U32 R15, RZ, RZ, -0x1 ;  /* 0xffffffffff0f7424 */ /* 0x000fe400078e00ff */
[----:B------:R-:W-:Y:S02]  /*1b530*/  IMAD R21, R8, R25, RZ ;  /* 0x0000001908157224 */ /* 0x000fe400078e02ff */
[----:B------:R-:W-:-:S07]  /*1b540*/  IMAD.IADD R24, R26, 0x1, R30 ;  /* 0x000000011a187824 */ /* 0x000fce00078e021e */
[----:B-1----:R-:W-:Y:S05]  /*1b550*/  WARPSYNC.COLLECTIVE R15, `(.L_x_2946) ;  /* 0x000000000f087348 */ /* 0x002fea0003c00000 */
[----:B------:R0:W2:Y:S02]  /*1b560*/  SHFL.IDX P6, R14, R13, R12, R11 ;  /* 0x0000000c0d0e7389 */ /* 0x0000a400000c000b */
[----:B012---:R-:W-:Y:S01]  /*1b570*/  ENDCOLLECTIVE ;  /* 0x000000000000791b */ /* 0x007fe20003800000 */
.L_x_2946:
[C---:B------:R-:W-:Y:S01]  /*1b580*/  VIADD R8, R24.reuse, 0x30 ;  /* 0x0000003018087836 */ /* 0x040fe20000000000 */
[----:B------:R-:W-:-:S04]  /*1b590*/  ISETP.GE.OR P3, PT, R24, R21, P0 ;  /* 0x000000151800720c */ /* 0x000fc80000766670 */
[----:B------:R-:W-:Y:S02]  /*1b5a0*/  ISETP.GE.OR P4, PT, R8, R21, P0 ;  /* 0x000000150800720c */ /* 0x000fe40000786670 */
[----:B------:R-:W-:Y:S01]  /*1b5b0*/  IADD3 R8, R24, 0x60, RZ ;  /* 0x0000006018087810 */ /* 0x000fe20007ffe0ff */
[----:B------:R-:W-:-:S03]  /*1b5c0*/  IMAD.MOV.U32 R13, RZ, RZ, R7 ;  /* 0x000000ffff0d7224 */ /* 0x000fc600078e0007 */
[----:B------:R-:W-:Y:S01]  /*1b5d0*/  ISETP.GE.OR P2, PT, R8, R21, P0 ;  /* 0x000000150800720c */ /* 0x000fe20000746670 */
[----:B------:R-:W-:-:S12]  /*1b5e0*/  IMAD.MOV.U32 R0, RZ, RZ, R14 ;  /* 0x000000ffff007224 */ /* 0x000fd800078e000e */
[----:B------:R-:W-:Y:S05]  /*1b5f0*/  WARPSYNC.COLLECTIVE R15, `(.L_x_2947) ;  /* 0x000000000f087348 */ /* 0x000fea0003c00000 */
[----:B------:R0:W1:Y:S02]  /*1b600*/  SHFL.IDX P6, R14, R13, R12, R11 ;  /* 0x0000000c0d0e7389 */ /* 0x00006400000c000b */
[----:B01----:R-:W-:Y:S01]  /*1b610*/  ENDCOLLECTIVE ;  /* 0x000000000000791b */ /* 0x003fe20003800000 */
.L_x_2947:
[----:B------:R-:W-:Y:S02]  /*1b620*/  IMAD.MOV.U32 R13, RZ, RZ, R20 ;  /* 0x000000ffff0d7224 */ /* 0x000fe400078e0014 */
[----:B------:R-:W-:Y:S01]  /*1b630*/  IMAD.MOV.U32 R12, RZ, RZ, 0x1 ;  /* 0x00000001ff0c7424 */ /* 0x000fe200078e00ff */
[----:B------:R-:W-:-:S07]  /*1b640*/  MOV R3, R14 ;  /* 0x0000000e00037202 */ /* 0x000fce0000000f00 */
[----:B------:R-:W-:Y:S05]  /*1b650*/  WARPSYNC.COLLECTIVE R15, `(.L_x_2948) ;  /* 0x000000000f087348 */ /* 0x000fea0003c00000 */
[----:B------:R0:W1:Y:S02]  /*1b660*/  SHFL.IDX P6, R14, R13, R12, R11 ;  /* 0x0000000c0d0e7389 */ /* 0x00006400000c000b */
[----:B01----:R-:W-:Y:S01]  /*1b670*/  ENDCOLLECTIVE ;  /* 0x000000000000791b */ /* 0x003fe20003800000 */
.L_x_2948:
[----:B------:R-:W-:-:S04]  /*1b680*/  @!P3 LEA R10, P5, R29, R3, 0x1 ;  /* 0x000000031d0ab211 */ /* 0x000fc800078a08ff */
[----:B------:R-:W-:Y:S02]  /*1b690*/  @!P3 LEA.HI.X R3, R29, R0, R28, 0x1, P5 ;  /* 0x000000001d03b211 */ /* 0x000fe400028f0c1c */
[----:B------:R-:W-:Y:S01]  /*1b6a0*/  MOV R13, R7 ;  /* 0x00000007000d7202 */ /* 0x000fe20000000f00 */
[----:B------:R-:W-:-:S07]  /*1b6b0*/  IMAD.MOV.U32 R4, RZ, RZ, R14 ;  /* 0x000000ffff047224 */ /* 0x000fce00078e000e */
[----:B------:R-:W-:Y:S05]  /*1b6c0*/  WARPSYNC.COLLECTIVE R15, `(.L_x_2949) ;  /* 0x000000000f087348 */ /* 0x000fea0003c00000 */
[----:B------:R0:W1:Y:S02]  /*1b6d0*/  SHFL.IDX P6, R14, R13, R12, R11 ;  /* 0x0000000c0d0e7389 */ /* 0x00006400000c000b */
[----:B01----:R-:W-:Y:S01]  /*1b6e0*/  ENDCOLLECTIVE ;  /* 0x000000000000791b */ /* 0x003fe20003800000 */
.L_x_2949:
[----:B------:R-:W-:Y:S01]  /*1b6f0*/  IMAD.MOV.U32 R13, RZ, RZ, R20 ;  /* 0x000000ffff0d7224 */ /* 0x000fe200078e0014 */
[----:B------:R-:W-:Y:S01]  /*1b700*/  MOV R12, 0x2 ;  /* 0x00000002000c7802 */ /* 0x000fe20000000f00 */
[----:B------:R-:W-:-:S07]  /*1b710*/  IMAD.MOV.U32 R5, RZ, RZ, R14 ;  /* 0x000000ffff057224 */ /* 0x000fce00078e000e */
[----:B------:R-:W-:Y:S05]  /*1b720*/  WARPSYNC.COLLECTIVE R15, `(.L_x_2950) ;  /* 0x000000000f087348 */ /* 0x000fea0003c00000 */
[----:B------:R0:W1:Y:S02]  /*1b730*/  SHFL.IDX P6, R14, R13, R12, R11 ;  /* 0x0000000c0d0e7389 */ /* 0x00006400000c000b */
[----:B01----:R-:W-:Y:S01]  /*1b740*/  ENDCOLLECTIVE ;  /* 0x000000000000791b */ /* 0x003fe20003800000 */
.L_x_2950:
[----:B------:R-:W-:-:S04]  /*1b750*/  @!P4 LEA R8, P1, R29, R5, 0x1 ;  /* 0x000000051d08c211 */ /* 0x000fc800078208ff */
[----:B------:R-:W-:Y:S01]  /*1b760*/  @!P4 LEA.HI.X R9, R29, R4, R28, 0x1, P1 ;  /* 0x000000041d09c211 */ /* 0x000fe200008f0c1c */
[----:B------:R-:W-:Y:S02]  /*1b770*/  IMAD.MOV.U32 R13, RZ, RZ, R7 ;  /* 0x000000ffff0d7224 */ /* 0x000fe400078e0007 */
[----:B------:R-:W-:-:S07]  /*1b780*/  IMAD.MOV.U32 R6, RZ, RZ, R14 ;  /* 0x000000ffff067224 */ /* 0x000fce00078e000e */
[----:B------:R-:W-:Y:S05]  /*1b790*/  WARPSYNC.COLLECTIVE R15, `(.L_x_2951) ;  /* 0x000000000f087348 */ /* 0x000fea0003c00000 */
[----:B------:R0:W1:Y:S02]  /*1b7a0*/  SHFL.IDX P6, R14, R13, R12, R11 ;  /* 0x0000000c0d0e7389 */ /* 0x00006400000c000b */
[----:B01----:R-:W-:Y:S01]  /*1b7b0*/  ENDCOLLECTIVE ;  /* 0x000000000000791b */ /* 0x003fe20003800000 */
.L_x_2951:
        /* <DEDUP_REMOVED lines=13> */
.L_x_2952:
[----:B------:R-:W-:Y:S02]  /*1b890*/  IMAD.MOV.U32 R13, RZ, RZ, R7 ;  /* 0x000000ffff0d7224 */ /* 0x000fe400078e0007 */
[----:B------:R-:W-:-:S07]  /*1b8a0*/  IMAD.MOV.U32 R0, RZ, RZ, R14 ;  /* 0x000000ffff007224 */ /* 0x000fce00078e000e */
[----:B------:R-:W-:Y:S05]  /*1b8b0*/  WARPSYNC.COLLECTIVE R15, `(.L_x_2953) ;  /* 0x000000000f087348 */ /* 0x000fea0003c00000 */
[----:B------:R0:W1:Y:S02]  /*1b8c0*/  SHFL.IDX P6, R14, R13, R12, R11 ;  /* 0x0000000c0d0e7389 */ /* 0x00006400000c000b */
[----:B01----:R-:W-:Y:S01]  /*1b8d0*/  ENDCOLLECTIVE ;  /* 0x000000000000791b */ /* 0x003fe20003800000 */
.L_x_2953:
[----:B------:R-:W-:Y:S05]  /*1b8e0*/  BRA `(.L_x_2954) ;  /* 0xffffff7800647947 */ /* 0x000fea000383ffff */
.L_x_2792:
[----:B------:R-:W0:Y:S01]  /*1b8f0*/  S2R R8, SR_TID.X ;  /* 0x0000000000087919 */ /* 0x000e220000002100 */
[----:B------:R-:W-:Y:S01]  /*1b900*/  BSSY B1, `(.L_x_2955) ;  /* 0x000000a000017945 */ /* 0x000fe20003800000 */
[----:B------:R-:W-:Y:S02]  /*1b910*/  IMAD.MOV.U32 R12, RZ, RZ, RZ ;  /* 0x000000ffff0c7224 */ /* 0x000fe400078e00ff */
[----:B------:R-:W-:Y:S02]  /*1b920*/  IMAD.MOV.U32 R11, RZ, RZ, 0x1f ;  /* 0x0000001fff0b7424 */ /* 0x000fe400078e00ff */
[----:B------:R-:W-:Y:S01]  /*1b930*/  IMAD.MOV.U32 R15, RZ, RZ, -0x1 ;  /* 0xffffffffff0f7424 */ /* 0x000fe200078e00ff */
[----:B0-----:R-:W-:-:S04]  /*1b940*/  SHF.R.U32.HI R8, RZ, 0x5, R8 ;  /* 0x00000005ff087819 */ /* 0x001fc80000011608 */
[----:B------:R-:W-:-:S04]  /*1b950*/  LOP3.LUT R8, R8, 0x3, RZ, 0xc0, !PT ;  /* 0x0000000308087812 */ /* 0x000fc800078ec0ff */
[----:B------:R-:W-:-:S07]  /*1b960*/  MOV R13, R8 ;  /* 0x00000008000d7202 */ /* 0x000fce0000000f00 */
[----:B-1----:R-:W-:Y:S05]  /*1b970*/  WARPSYNC.COLLECTIVE R15, `(.L_x_2956) ;  /* 0x000000000f087348 */ /* 0x002fea0003c00000 */
[----:B------:R0:W2:Y:S02]  /*1b980*/  SHFL.IDX P6, R14, R13, R12, R11 ;  /* 0x0000000c0d0e7389 */ /* 0x0000a400000c000b */
[----:B012---:R-:W-:Y:S01]  /*1b990*/  ENDCOLLECTIVE ;  /* 0x000000000000791b */ /* 0x007fe20003800000 */
.L_x_2956:
[----:B------:R-:W-:Y:S05]  /*1b9a0*/  BSYNC B1 ;  /* 0x0000000000017941 */ /* 0x000fea0003800000 */
.L_x_2955:
[----:B------:R-:W-:Y:S05]  /*1b9b0*/  BRA `(.L_x_2957) ;  /* 0xffffff8c009c7947 */ /* 0x000fea000383ffff */
.L_x_2794:
[----:B------:R-:W-:Y:S01]  /*1b9c0*/  BSSY B1, `(.L_x_2958) ;  /* 0x0000006000017945 */ /* 0x000fe20003800000 */
[----:B------:R-:W-:-:S07]  /*1b9d0*/  MOV R15, 0xffffffff ;  /* 0xffffffff000f7802 */ /* 0x000fce0000000f00 */
[----:B01----:R-:W-:Y:S05]  /*1b9e0*/  WARPSYNC.COLLECTIVE R15, `(.L_x_2959) ;  /* 0x000000000f0c7348 */ /* 0x003fea0003c00000 */
[----:B------:R-:W-:Y:S02]  /*1b9f0*/  ELECT P6, UR62, PT ;  /* 0x00000000003e782f */ /* 0x000fe400038c0000 */
[----:B------:R-:W-:Y:S01]  /*1ba00*/  MOV R14, UR62 ;  /* 0x0000003e000e7c02 */ /* 0x000fe20008000f00 */
[----:B01----:R-:W-:Y:S10]  /*1ba10*/  ENDCOLLECTIVE ;  /* 0x000000000000791b */ /* 0x003ff40003800000 */
.L_x_2959:
[----:B------:R-:W-:Y:S05]  /*1ba20*/  BSYNC B1 ;  /* 0x0000000000017941 */ /* 0x000fea0003800000 */
.L_x_2958:
[----:B------:R-:W-:Y:S05]  /*1ba30*/  BRA `(.L_x_2793) ;  /* 0xffffff8c00947947 */ /* 0x000fea000383ffff */
.L_x_2796:
[----:B0-----:R0:W2:Y:S02]  /*1ba40*/  SYNCS.PHASECHK.TRANS64.TRYWAIT P0, [R22+URZ+0x16820], R5 ;  /* 0x01682005160075a7 */ /* 0x0010a4000800017f */
[----:B--2---:R-:W-:Y:S05]  /*1ba50*/  @!P0 NANOSLEEP.SYNCS 0x989680 ;  /* 0x009896800000895d */ /* 0x004fea0003900000 */
[----:B------:R-:W2:Y:S02]  /*1ba60*/  @!P0 SYNCS.PHASECHK.TRANS64 P0, [R22+URZ+0x16820], R5 ;  /* 0x01682005160085a7 */ /* 0x000ea4000800007f */
[----:B--2---:R-:W-:Y:S05]  /*1ba70*/  @!P0 BRA `(.L_x_2796) ;  /* 0xfffffffc00f08947 */ /* 0x004fea000383ffff */
[----:B------:R-:W-:Y:S05]  /*1ba80*/  BRA `(.L_x_2960) ;  /* 0xffffff8c00a47947 */ /* 0x000fea000383ffff */
.L_x_2800:
[----:B0-----:R0:W2:Y:S02]  /*1ba90*/  SYNCS.PHASECHK.TRANS64.TRYWAIT P0, [R5+URZ+0x168a0], R6 ;  /* 0x0168a006050075a7 */ /* 0x0010a4000800017f */
[----:B--2---:R-:W-:Y:S05]  /*1baa0*/  @!P0 NANOSLEEP.SYNCS 0x989680 ;  /* 0x009896800000895d */ /* 0x004fea0003900000 */
[----:B------:R-:W2:Y:S02]  /*1bab0*/  @!P0 SYNCS.PHASECHK.TRANS64 P0, [R5+URZ+0x168a0], R6 ;  /* 0x0168a006050085a7 */ /* 0x000ea4000800007f */
[----:B--2---:R-:W-:Y:S05]  /*1bac0*/  @!P0 BRA `(.L_x_2800) ;  /* 0xfffffffc00f08947 */ /* 0x004fea000383ffff */
[----:B------:R-:W-:Y:S05]  /*1bad0*/  BRA `(.L_x_2961) ;  /* 0xffffff8c00bc7947 */ /* 0x000fea000383ffff */
.L_x_2805:
[----:B-1----:R1:W2:Y:S02]  /*1bae0*/  SYNCS.PHASECHK.TRANS64.TRYWAIT P0, [R5+URZ+0x168c0], R6 ;  /* 0x0168c006050075a7 */ /* 0x0022a4000800017f */
[----:B--2---:R-:W-:Y:S05]  /*1baf0*/  @!P0 NANOSLEEP.SYNCS 0x989680 ;  /* 0x009896800000895d */ /* 0x004fea0003900000 */
[----:B------:R-:W2:Y:S02]  /*1bb00*/  @!P0 SYNCS.PHASECHK.TRANS64 P0, [R5+URZ+0x168c0], R6 ;  /* 0x0168c006050085a7 */ /* 0x000ea4000800007f */
[----:B--2---:R-:W-:Y:S05]  /*1bb10*/  @!P0 BRA `(.L_x_2805) ;  /* 0xfffffffc00f08947 */ /* 0x004fea000383ffff */
[----:B------:R-:W-:Y:S05]  /*1bb20*/  BRA `(.L_x_2962) ;  /* 0xffffff90003c7947 */ /* 0x000fea000383ffff */
.L_x_2812:
[----:B0-----:R0:W2:Y:S02]  /*1bb30*/  SYNCS.PHASECHK.TRANS64.TRYWAIT P1, [R5+URZ+0x168a0], R6 ;  /* 0x0168a006050075a7 */ /* 0x0010a4000802017f */
[----:B--2---:R-:W-:Y:S05]  /*1bb40*/  @!P1 NANOSLEEP.SYNCS 0x989680 ;  /* 0x009896800000995d */ /* 0x004fea0003900000 */
[----:B------:R-:W2:Y:S02]  /*1bb50*/  @!P1 SYNCS.PHASECHK.TRANS64 P1, [R5+URZ+0x168a0], R6 ;  /* 0x0168a006050095a7 */ /* 0x000ea4000802007f */
[----:B--2---:R-:W-:Y:S05]  /*1bb60*/  @!P1 BRA `(.L_x_2812) ;  /* 0xfffffffc00f09947 */ /* 0x004fea000383ffff */
[----:B------:R-:W-:Y:S05]  /*1bb70*/  BRA `(.L_x_2963) ;  /* 0xffffff9000fc7947 */ /* 0x000fea000383ffff */
.L_x_2817:
[----:B-1----:R1:W2:Y:S02]  /*1bb80*/  SYNCS.PHASECHK.TRANS64.TRYWAIT P1, [R5+URZ+0x168c0], R6 ;  /* 0x0168c006050075a7 */ /* 0x0022a4000802017f */
[----:B--2---:R-:W-:Y:S05]  /*1bb90*/  @!P1 NANOSLEEP.SYNCS 0x989680 ;  /* 0x009896800000995d */ /* 0x004fea0003900000 */
[----:B------:R-:W2:Y:S02]  /*1bba0*/  @!P1 SYNCS.PHASECHK.TRANS64 P1, [R5+URZ+0x168c0], R6 ;  /* 0x0168c006050095a7 */ /* 0x000ea4000802007f */
[----:B--2---:R-:W-:Y:S05]  /*1bbb0*/  @!P1 BRA `(.L_x_2817) ;  /* 0xfffffffc00f09947 */ /* 0x004fea000383ffff */
[----:B------:R-:W-:Y:S05]  /*1bbc0*/  BRA `(.L_x_2964) ;  /* 0xffffff9400747947 */ /* 0x000fea000383ffff */
.L_x_2830:
[----:B--2---:R-:W0:Y:S01]  /*1bbd0*/  S2R R20, SR_TID.X ;  /* 0x0000000000147919 */ /* 0x004e220000002100 */
[----:B------:R-:W-:Y:S01]  /*1bbe0*/  BSSY B0, `(.L_x_2965) ;  /* 0x000000a000007945 */ /* 0x000fe20003800000 */
[----:B------:R-:W-:Y:S01]  /*1bbf0*/  IMAD.MOV.U32 R12, RZ, RZ, RZ ;  /* 0x000000ffff0c7224 */ /* 0x000fe200078e00ff */
[----:B------:R-:W-:Y:S01]  /*1bc00*/  MOV R15, 0xffffffff ;  /* 0xffffffff000f7802 */ /* 0x000fe20000000f00 */
[----:B------:R-:W-:Y:S01]  /*1bc10*/  IMAD.MOV.U32 R11, RZ, RZ, 0x1f ;  /* 0x0000001fff0b7424 */ /* 0x000fe200078e00ff */
[----:B0-----:R-:W-:-:S04]  /*1bc20*/  SHF.R.U32.HI R9, RZ, 0x5, R20 ;  /* 0x00000005ff097819 */ /* 0x001fc80000011614 */
[----:B------:R-:W-:-:S05]  /*1bc30*/  LOP3.LUT R9, R9, 0x3, RZ, 0xc0, !PT ;  /* 0x0000000309097812 */ /* 0x000fca00078ec0ff */
[----:B------:R-:W-:-:S07]  /*1bc40*/  IMAD.MOV.U32 R13, RZ, RZ, R9 ;  /* 0x000000ffff0d7224 */ /* 0x000fce00078e0009 */
[----:B-----5:R-:W-:Y:S05]  /*1bc50*/  WARPSYNC.COLLECTIVE R15, `(.L_x_2966) ;  /* 0x000000000f087348 */ /* 0x020fea0003c00000 */
[----:B------:R0:W1:Y:S02]  /*1bc60*/  SHFL.IDX P6, R14, R13, R12, R11 ;  /* 0x0000000c0d0e7389 */ /* 0x00006400000c000b */
[----:B01---5:R-:W-:Y:S01]  /*1bc70*/  ENDCOLLECTIVE ;  /* 0x000000000000791b */ /* 0x023fe20003800000 */
.L_x_2966:
[----:B------:R-:W-:Y:S05]  /*1bc80*/  BSYNC B0 ;  /* 0x0000000000007941 */ /* 0x000fea0003800000 */
.L_x_2965:
[----:B------:R-:W-:Y:S05]  /*1bc90*/  BRA `(.L_x_2967) ;  /* 0xffffffa000287947 */ /* 0x000fea000383ffff */
.L_x_2833:
[----:B-1----:R1:W2:Y:S02]  /*1bca0*/  SYNCS.PHASECHK.TRANS64.TRYWAIT P0, [R3+URZ+0x16840], R4 ;  /* 0x01684004030075a7 */ /* 0x0022a4000800017f */
[----:B--2---:R-:W-:Y:S05]  /*1bcb0*/  @!P0 NANOSLEEP.SYNCS 0x989680 ;  /* 0x009896800000895d */ /* 0x004fea0003900000 */
[----:B------:R-:W2:Y:S02]  /*1bcc0*/  @!P0 SYNCS.PHASECHK.TRANS64 P0, [R3+URZ+0x16840], R4 ;  /* 0x01684004030085a7 */ /* 0x000ea4000800007f */
[----:B--2---:R-:W-:Y:S05]  /*1bcd0*/  @!P0 BRA `(.L_x_2833) ;  /* 0xfffffffc00f08947 */ /* 0x004fea000383ffff */
[----:B------:R-:W-:Y:S05]  /*1bce0*/  BRA `(.L_x_2968) ;  /* 0xffffffa000887947 */ /* 0x000fea000383ffff */
.L_x_2834:
        /* <DEDUP_REMOVED lines=8> */
.L_x_2970:
[----:B------:R-:W-:Y:S05]  /*1bd70*/  BSYNC B0 ;  /* 0x0000000000007941 */ /* 0x000fea0003800000 */
.L_x_2969:
[----:B------:R-:W-:Y:S01]  /*1bd80*/  IMAD.MOV.U32 R13, RZ, RZ, R0 ;  /* 0x000000ffff0d7224 */ /* 0x000fe200078e0000 */
[----:B------:R-:W-:Y:S01]  /*1bd90*/  MOV R11, 0x181f ;  /* 0x0000181f000b7802 */ /* 0x000fe20000000f00 */
[----:B------:R-:W-:Y:S01]  /*1bda0*/  IMAD.MOV.U32 R12, RZ, RZ, RZ ;  /* 0x000000ffff0c7224 */ /* 0x000fe200078e00ff */
[----:B------:R-:W-:Y:S01]  /*1bdb0*/  @P0 LEA R8, R5, R22, 0x1 ;  /* 0x0000001605080211 */ /* 0x000fe200078e08ff */
[----:B------:R-:W-:Y:S02]  /*1bdc0*/  IMAD.MOV.U32 R15, RZ, RZ, -0x1 ;  /* 0xffffffffff0f7424 */ /* 0x000fe400078e00ff */
[----:B------:R-:W-:-:S07]  /*1bdd0*/  IMAD.MOV.U32 R6, RZ, RZ, R14 ;  /* 0x000000ffff067224 */ /* 0x000fce00078e000e */
[----:B------:R-:W-:Y:S05]  /*1bde0*/  WARPSYNC.COLLECTIVE R15, `(.L_x_2971) ;  /* 0x000000000f087348 */ /* 0x000fea0003c00000 */
[----:B------:R0:W1:Y:S02]  /*1bdf0*/  SHFL.IDX P6, R14, R13, R12, R11 ;  /* 0x0000000c0d0e7389 */ /* 0x00006400000c000b */
[----:B01----:R-:W-:Y:S01]  /*1be00*/  ENDCOLLECTIVE ;  /* 0x000000000000791b */ /* 0x003fe20003800000 */
.L_x_2971:
[----:B------:R-:W-:Y:S02]  /*1be10*/  IMAD.MOV.U32 R13, RZ, RZ, R2 ;  /* 0x000000ffff0d7224 */ /* 0x000fe400078e0002 */
[----:B------:R-:W-:Y:S02]  /*1be20*/  IMAD.MOV.U32 R12, RZ, RZ, 0x1 ;  /* 0x00000001ff0c7424 */ /* 0x000fe400078e00ff */
[----:B------:R-:W-:-:S07]  /*1be30*/  IMAD.MOV.U32 R7, RZ, RZ, R14 ;  /* 0x000000ffff077224 */ /* 0x000fce00078e000e */
[----:B------:R-:W-:Y:S05]  /*1be40*/  WARPSYNC.COLLECTIVE R15, `(.L_x_2972) ;  /* 0x000000000f087348 */ /* 0x000fea0003c00000 */
[----:B------:R0:W1:Y:S02]  /*1be50*/  SHFL.IDX P6, R14, R13, R12, R11 ;  /* 0x0000000c0d0e7389 */ /* 0x00006400000c000b */
[----:B01----:R-:W-:Y:S01]  /*1be60*/  ENDCOLLECTIVE ;  /* 0x000000000000791b */ /* 0x003fe20003800000 */
.L_x_2972:
        /* <DEDUP_REMOVED lines=15> */
.L_x_2973:
[----:B------:R-:W-:Y:S01]  /*1bf60*/  @P0 IMAD R8, R5, 0x2, R22 ;  /* 0x0000000205080824 */ /* 0x000fe200078e0216 */
[----:B------:R-:W-:Y:S01]  /*1bf70*/  MOV R13, R2 ;  /* 0x00000002000d7202 */ /* 0x000fe20000000f00 */
[----:B------:R-:W-:Y:S02]  /*1bf80*/  IMAD.MOV.U32 R12, RZ, RZ, 0x2 ;  /* 0x00000002ff0c7424 */ /* 0x000fe400078e00ff */
[----:B------:R-:W-:-:S07]  /*1bf90*/  IMAD.MOV.U32 R7, RZ, RZ, R14 ;  /* 0x000000ffff077224 */ /* 0x000fce00078e000e */
[----:B------:R-:W-:Y:S05]  /*1bfa0*/  WARPSYNC.COLLECTIVE R15, `(.L_x_2974) ;  /* 0x000000000f087348 */ /* 0x000fea0003c00000 */
[----:B------:R0:W1:Y:S02]  /*1bfb0*/  SHFL.IDX P6, R14, R13, R12, R11 ;  /* 0x0000000c0d0e7389 */ /* 0x00006400000c000b */
[----:B01----:R-:W-:Y:S01]  /*1bfc0*/  ENDCOLLECTIVE ;  /* 0x000000000000791b */ /* 0x003fe20003800000 */
.L_x_2974:
        /* <DEDUP_REMOVED lines=15> */
.L_x_2975:
[----:B------:R-:W-:Y:S02]  /*1c0c0*/  @P0 IMAD R8, R5, 0x2, R22 ;  /* 0x0000000205080824 */ /* 0x000fe400078e0216 */
[----:B------:R-:W-:Y:S01]  /*1c0d0*/  IMAD.MOV.U32 R13, RZ, RZ, R2 ;  /* 0x000000ffff0d7224 */ /* 0x000fe200078e0002 */
[----:B------:R-:W-:Y:S02]  /*1c0e0*/  MOV R12, 0x3 ;  /* 0x00000003000c7802 */ /* 0x000fe40000000f00 */
[----:B------:R-:W-:-:S07]  /*1c0f0*/  MOV R7, R14 ;  /* 0x0000000e00077202 */ /* 0x000fce0000000f00 */
[----:B------:R-:W-:Y:S05]  /*1c100*/  WARPSYNC.COLLECTIVE R15, `(.L_x_2976) ;  /* 0x000000000f087348 */ /* 0x000fea0003c00000 */
[----:B------:R0:W1:Y:S02]  /*1c110*/  SHFL.IDX P6, R14, R13, R12, R11 ;  /* 0x0000000c0d0e7389 */ /* 0x00006400000c000b */
[----:B01----:R-:W-:Y:S01]  /*1c120*/  ENDCOLLECTIVE ;  /* 0x000000000000791b */ /* 0x003fe20003800000 */
.L_x_2976:
        /* <DEDUP_REMOVED lines=15> */
.L_x_2977:
[----:B------:R-:W-:Y:S02]  /*1c220*/  @P0 IMAD R8, R5, 0x2, R22 ;  /* 0x0000000205080824 */ /* 0x000fe400078e0216 */
[----:B------:R-:W-:Y:S02]  /*1c230*/  IMAD.MOV.U32 R13, RZ, RZ, R2 ;  /* 0x000000ffff0d7224 */ /* 0x000fe400078e0002 */
[----:B------:R-:W-:Y:S02]  /*1c240*/  IMAD.MOV.U32 R12, RZ, RZ, 0x4 ;  /* 0x00000004ff0c7424 */ /* 0x000fe400078e00ff */
[----:B------:R-:W-:-:S07]  /*1c250*/  IMAD.MOV.U32 R7, RZ, RZ, R14 ;  /* 0x000000ffff077224 */ /* 0x000fce00078e000e */
[----:B------:R-:W-:Y:S05]  /*1c260*/  WARPSYNC.COLLECTIVE R15, `(.L_x_2978) ;  /* 0x000000000f087348 */ /* 0x000fea0003c00000 */
[----:B------:R0:W1:Y:S02]  /*1c270*/  SHFL.IDX P6, R14, R13, R12, R11 ;  /* 0x0000000c0d0e7389 */ /* 0x00006400000c000b */
[----:B01----:R-:W-:Y:S01]  /*1c280*/  ENDCOLLECTIVE ;  /* 0x000000000000791b */ /* 0x003fe20003800000 */
.L_x_2978:
        /* <DEDUP_REMOVED lines=15> */
.L_x_2979:
[----:B------:R-:W-:Y:S01]  /*1c380*/  @P0 LEA R8, R5, R22, 0x1 ;  /* 0x0000001605080211 */ /* 0x000fe200078e08ff */
[----:B------:R-:W-:Y:S02]  /*1c390*/  IMAD.MOV.U32 R13, RZ, RZ, R2 ;  /* 0x000000ffff0d7224 */ /* 0x000fe400078e0002 */
[----:B------:R-:W-:Y:S02]  /*1c3a0*/  IMAD.MOV.U32 R12, RZ, RZ, 0x5 ;  /* 0x00000005ff0c7424 */ /* 0x000fe400078e00ff */
[----:B------:R-:W-:-:S07]  /*1c3b0*/  IMAD.MOV.U32 R7, RZ, RZ, R14 ;  /* 0x000000ffff077224 */ /* 0x000fce00078e000e */
[----:B------:R-:W-:Y:S05]  /*1c3c0*/  WARPSYNC.COLLECTIVE R15, `(.L_x_2980) ;  /* 0x000000000f087348 */ /* 0x000fea0003c00000 */
[----:B------:R0:W1:Y:S02]  /*1c3d0*/  SHFL.IDX P6, R14, R13, R12, R11 ;  /* 0x0000000c0d0e7389 */ /* 0x00006400000c000b */
[----:B01----:R-:W-:Y:S01]  /*1c3e0*/  ENDCOLLECTIVE ;  /* 0x000000000000791b */ /* 0x003fe20003800000 */
.L_x_2980:
        /* <DEDUP_REMOVED lines=15> */
.L_x_2981:
[----:B------:R-:W-:Y:S01]  /*1c4e0*/  @P0 IMAD R8, R5, 0x2, R22 ;  /* 0x0000000205080824 */ /* 0x000fe200078e0216 */
[----:B------:R-:W-:Y:S01]  /*1c4f0*/  MOV R13, R2 ;  /* 0x00000002000d7202 */ /* 0x000fe20000000f00 */
[----:B------:R-:W-:Y:S02]  /*1c500*/  IMAD.MOV.U32 R12, RZ, RZ, 0x6 ;  /* 0x00000006ff0c7424 */ /* 0x000fe400078e00ff */
[----:B------:R-:W-:-:S07]  /*1c510*/  IMAD.MOV.U32 R7, RZ, RZ, R14 ;  /* 0x000000ffff077224 */ /* 0x000fce00078e000e */
[----:B------:R-:W-:Y:S05]  /*1c520*/  WARPSYNC.COLLECTIVE R15, `(.L_x_2982) ;  /* 0x000000000f087348 */ /* 0x000fea0003c00000 */
[----:B------:R0:W1:Y:S02]  /*1c530*/  SHFL.IDX P6, R14, R13, R12, R11 ;  /* 0x0000000c0d0e7389 */ /* 0x00006400000c000b */
[----:B01----:R-:W-:Y:S01]  /*1c540*/  ENDCOLLECTIVE ;  /* 0x000000000000791b */ /* 0x003fe20003800000 */
.L_x_2982:
        /* <DEDUP_REMOVED lines=15> */
.L_x_2983:
[----:B------:R-:W-:Y:S02]  /*1c640*/  @P0 IMAD R8, R5, 0x2, R22 ;  /* 0x0000000205080824 */ /* 0x000fe400078e0216 */
[----:B------:R-:W-:Y:S01]  /*1c650*/  IMAD.MOV.U32 R13, RZ, RZ, R2 ;  /* 0x000000ffff0d7224 */ /* 0x000fe200078e0002 */
[----:B------:R-:W-:Y:S02]  /*1c660*/  MOV R12, 0x7 ;  /* 0x00000007000c7802 */ /* 0x000fe40000000f00 */
[----:B------:R-:W-:-:S07]  /*1c670*/  MOV R7, R14 ;  /* 0x0000000e00077202 */ /* 0x000fce0000000f00 */
[----:B------:R-:W-:Y:S05]  /*1c680*/  WARPSYNC.COLLECTIVE R15, `(.L_x_2984) ;  /* 0x000000000f087348 */ /* 0x000fea0003c00000 */
[----:B------:R0:W1:Y:S02]  /*1c690*/  SHFL.IDX P6, R14, R13, R12, R11 ;  /* 0x0000000c0d0e7389 */ /* 0x00006400000c000b */
[----:B01----:R-:W-:Y:S01]  /*1c6a0*/  ENDCOLLECTIVE ;  /* 0x000000000000791b */ /* 0x003fe20003800000 */
.L_x_2984:
        /* <DEDUP_REMOVED lines=14> */
.L_x_2985:
[----:B------:R-:W-:Y:S01]  /*1c790*/  IMAD.MOV.U32 R0, RZ, RZ, R14 ;  /* 0x000000ffff007224 */ /* 0x000fe200078e000e */
[----:B------:R-:W-:Y:S06]  /*1c7a0*/  BRA `(.L_x_2986) ;  /* 0xffffff9c00a47947 */ /* 0x000fec000383ffff */
.L_x_2839:
[----:B------:R-:W2:Y:S01]  /*1c7b0*/  LDL.LU R11, [R1+0x38] ;  /* 0x00003800010b7983 */ /* 0x000ea20000300800 */
[----:B------:R-:W-:Y:S01]  /*1c7c0*/  MOV R13, R0 ;  /* 0x00000000000d7202 */ /* 0x000fe20000000f00 */
[----:B------:R-:W-:Y:S02]  /*1c7d0*/  IMAD.MOV.U32 R12, RZ, RZ, RZ ;  /* 0x000000ffff0c7224 */ /* 0x000fe400078e00ff */
[----:B------:R-:W-:Y:S02]  /*1c7e0*/  IMAD.MOV.U32 R15, RZ, RZ, -0x1 ;  /* 0xffffffffff0f7424 */ /* 0x000fe400078e00ff */
[----:B------:R-:W-:-:S05]  /*1c7f0*/  IMAD R17, R17, 0xc0, R9 ;  /* 0x000000c011117824 */ /* 0x000fca00078e0209 */
[----:B------:R-:W-:Y:S01]  /*1c800*/  IADD3 R8, R17, 0x10, RZ ;  /* 0x0000001011087810 */ /* 0x000fe20007ffe0ff */
[----:B--2---:R-:W-:Y:S02]  /*1c810*/  IMAD R3, R11, R10, RZ ;  /* 0x0000000a0b037224 */ /* 0x004fe400078e02ff */
[----:B------:R-:W-:-:S03]  /*1c820*/  IMAD.MOV.U32 R11, RZ, RZ, 0x181f ;  /* 0x0000181fff0b7424 */ /* 0x000fc600078e00ff */
[----:B------:R-:W-:-:S13]  /*1c830*/  ISETP.GE.AND P1, PT, R17, R3, PT ;  /* 0x000000031100720c */ /* 0x000fda0003f26270 */
[----:B-----5:R-:W-:Y:S05]  /*1c840*/  WARPSYNC.COLLECTIVE R15, `(.L_x_2987) ;  /* 0x000000000f087348 */ /* 0x020fea0003c00000 */
[----:B------:R0:W1:Y:S02]  /*1c850*/  SHFL.IDX P6, R14, R13, R12, R11 ;  /* 0x0000000c0d0e7389 */ /* 0x00006400000c000b */
[----:B01---5:R-:W-:Y:S01]  /*1c860*/  ENDCOLLECTIVE ;  /* 0x000000000000791b */ /* 0x023fe20003800000 */
.L_x_2987:
[----:B------:R-:W-:Y:S01]  /*1c870*/  IMAD.MOV.U32 R13, RZ, RZ, R2 ;  /* 0x000000ffff0d7224 */ /* 0x000fe200078e0002 */
[----:B------:R-:W-:-:S07]  /*1c880*/  MOV R6, R14 ;  /* 0x0000000e00067202 */ /* 0x000fce0000000f00 */
[----:B------:R-:W-:Y:S05]  /*1c890*/  WARPSYNC.COLLECTIVE R15, `(.L_x_2988) ;  /* 0x000000000f087348 */ /* 0x000fea0003c00000 */
[----:B------:R0:W1:Y:S02]  /*1c8a0*/  SHFL.IDX P6, R14, R13, R12, R11 ;  /* 0x0000000c0d0e7389 */ /* 0x00006400000c000b */
[----:B01----:R-:W-:Y:S01]  /*1c8b0*/  ENDCOLLECTIVE ;  /* 0x000000000000791b */ /* 0x003fe20003800000 */
.L_x_2988:
[----:B------:R-:W-:Y:S02]  /*1c8c0*/  IMAD.MOV.U32 R13, RZ, RZ, R0 ;  /* 0x000000ffff0d7224 */ /* 0x000fe400078e0000 */
[----:B------:R-:W-:Y:S02]  /*1c8d0*/  IMAD.MOV.U32 R12, RZ, RZ, 0x1 ;  /* 0x00000001ff0c7424 */ /* 0x000fe400078e00ff */
[----:B------:R-:W-:-:S07]  /*1c8e0*/  IMAD.MOV.U32 R7, RZ, RZ, R14 ;  /* 0x000000ffff077224 */ /* 0x000fce00078e000e */
[----:B------:R-:W-:Y:S05]  /*1c8f0*/  WARPSYNC.COLLECTIVE R15, `(.L_x_2989) ;  /* 0x000000000f087348 */ /* 0x000fea0003c00000 */
[----:B------:R0:W1:Y:S02]  /*1c900*/  SHFL.IDX P6, R14, R13, R12, R11 ;  /* 0x0000000c0d0e7389 */ /* 0x00006400000c000b */
[----:B01----:R-:W-:Y:S01]  /*1c910*/  ENDCOLLECTIVE ;  /* 0x000000000000791b */ /* 0x003fe20003800000 */
.L_x_2989:
        /* <DEDUP_REMOVED lines=15> */
.L_x_2990:
[----:B------:R-:W-:Y:S01]  /*1ca10*/  MOV R13, R0 ;  /* 0x00000000000d7202 */ /* 0x000fe20000000f00 */
[----:B------:R-:W-:Y:S02]  /*1ca20*/  IMAD.MOV.U32 R12, RZ, RZ, 0x2 ;  /* 0x00000002ff0c7424 */ /* 0x000fe400078e00ff */
[----:B------:R-:W-:-:S07]  /*1ca30*/  IMAD.MOV.U32 R7, RZ, RZ, R14 ;  /* 0x000000ffff077224 */ /* 0x000fce00078e000e */
[----:B------:R-:W-:Y:S05]  /*1ca40*/  WARPSYNC.COLLECTIVE R15, `(.L_x_2991) ;  /* 0x000000000f087348 */ /* 0x000fea0003c00000 */
[----:B------:R0:W1:Y:S02]  /*1ca50*/  SHFL.IDX P6, R14, R13, R12, R11 ;  /* 0x0000000c0d0e7389 */ /* 0x00006400000c000b */
[----:B01----:R-:W-:Y:S01]  /*1ca60*/  ENDCOLLECTIVE ;  /* 0x000000000000791b */ /* 0x003fe20003800000 */
.L_x_2991:
        /* <DEDUP_REMOVED lines=16> */
.L_x_2992:
[----:B------:R-:W-:Y:S01]  /*1cb70*/  IMAD.MOV.U32 R13, RZ, RZ, R0 ;  /* 0x000000ffff0d7224 */ /* 0x000fe200078e0000 */
[----:B------:R-:W-:Y:S02]  /*1cb80*/  MOV R12, 0x3 ;  /* 0x00000003000c7802 */ /* 0x000fe40000000f00 */
[----:B------:R-:W-:-:S07]  /*1cb90*/  MOV R7, R14 ;  /* 0x0000000e00077202 */ /* 0x000fce0000000f00 */
[----:B------:R-:W-:Y:S05]  /*1cba0*/  WARPSYNC.COLLECTIVE R15, `(.L_x_2993) ;  /* 0x000000000f087348 */ /* 0x000fea0003c00000 */
[----:B------:R0:W1:Y:S02]  /*1cbb0*/  SHFL.IDX P6, R14, R13, R12, R11 ;  /* 0x0000000c0d0e7389 */ /* 0x00006400000c000b */
[----:B01----:R-:W-:Y:S01]  /*1cbc0*/  ENDCOLLECTIVE ;  /* 0x000000000000791b */ /* 0x003fe20003800000 */
.L_x_2993:
        /* <DEDUP_REMOVED lines=16> */
.L_x_2994:
[----:B------:R-:W-:Y:S02]  /*1ccd0*/  IMAD.MOV.U32 R13, RZ, RZ, R0 ;  /* 0x000000ffff0d7224 */ /* 0x000fe400078e0000 */
[----:B------:R-:W-:Y:S02]  /*1cce0*/  IMAD.MOV.U32 R12, RZ, RZ, 0x4 ;  /* 0x00000004ff0c7424 */ /* 0x000fe400078e00ff */
[----:B------:R-:W-:-:S07]  /*1ccf0*/  IMAD.MOV.U32 R7, RZ, RZ, R14 ;  /* 0x000000ffff077224 */ /* 0x000fce00078e000e */
[----:B------:R-:W-:Y:S05]  /*1cd00*/  WARPSYNC.COLLECTIVE R15, `(.L_x_2995) ;  /* 0x000000000f087348 */ /* 0x000fea0003c00000 */
[----:B------:R0:W1:Y:S02]  /*1cd10*/  SHFL.IDX P6, R14, R13, R12, R11 ;  /* 0x0000000c0d0e7389 */ /* 0x00006400000c000b */
[----:B01----:R-:W-:Y:S01]  /*1cd20*/  ENDCOLLECTIVE ;  /* 0x000000000000791b */ /* 0x003fe20003800000 */
.L_x_2995:
        /* <DEDUP_REMOVED lines=16> */
.L_x_2996:
[----:B------:R-:W-:Y:S02]  /*1ce30*/  IMAD.MOV.U32 R13, RZ, RZ, R0 ;  /* 0x000000ffff0d7224 */ /* 0x000fe400078e0000 */
[----:B------:R-:W-:Y:S02]  /*1ce40*/  IMAD.MOV.U32 R12, RZ, RZ, 0x5 ;  /* 0x00000005ff0c7424 */ /* 0x000fe400078e00ff */
[----:B------:R-:W-:-:S07]  /*1ce50*/  IMAD.MOV.U32 R7, RZ, RZ, R14 ;  /* 0x000000ffff077224 */ /* 0x000fce00078e000e */
[----:B------:R-:W-:Y:S05]  /*1ce60*/  WARPSYNC.COLLECTIVE R15, `(.L_x_2997) ;  /* 0x000000000f087348 */ /* 0x000fea0003c00000 */
[----:B------:R0:W1:Y:S02]  /*1ce70*/  SHFL.IDX P6, R14, R13, R12, R11 ;  /* 0x0000000c0d0e7389 */ /* 0x00006400000c000b */
[----:B01----:R-:W-:Y:S01]  /*1ce80*/  ENDCOLLECTIVE ;  /* 0x000000000000791b */ /* 0x003fe20003800000 */
.L_x_2997:
        /* <DEDUP_REMOVED lines=16> */
.L_x_2998:
[----:B------:R-:W-:Y:S01]  /*1cf90*/  MOV R13, R0 ;  /* 0x00000000000d7202 */ /* 0x000fe20000000f00 */
[----:B------:R-:W-:Y:S02]  /*1cfa0*/  IMAD.MOV.U32 R12, RZ, RZ, 0x6 ;  /* 0x00000006ff0c7424 */ /* 0x000fe400078e00ff */
[----:B------:R-:W-:-:S07]  /*1cfb0*/  IMAD.MOV.U32 R7, RZ, RZ, R14 ;  /* 0x000000ffff077224 */ /* 0x000fce00078e000e */
[----:B------:R-:W-:Y:S05]  /*1cfc0*/  WARPSYNC.COLLECTIVE R15, `(.L_x_2999) ;  /* 0x000000000f087348 */ /* 0x000fea0003c00000 */
[----:B------:R0:W1:Y:S02]  /*1cfd0*/  SHFL.IDX P6, R14, R13, R12, R11 ;  /* 0x0000000c0d0e7389 */ /* 0x00006400000c000b */
[----:B01----:R-:W-:Y:S01]  /*1cfe0*/  ENDCOLLECTIVE ;  /* 0x000000000000791b */ /* 0x003fe20003800000 */
.L_x_2999:
        /* <DEDUP_REMOVED lines=16> */
.L_x_3000:
[----:B------:R-:W-:Y:S02]  /*1d0f0*/  IMAD.MOV.U32 R13, RZ, RZ, R0 ;  /* 0x000000ffff0d7224 */ /* 0x000fe400078e0000 */
[----:B------:R-:W-:Y:S02]  /*1d100*/  IMAD.MOV.U32 R12, RZ, RZ, 0x7 ;  /* 0x00000007ff0c7424 */ /* 0x000fe400078e00ff */
[----:B------:R-:W-:Y:S01]  /*1d110*/  VIADD R0, R17, 0x70 ;  /* 0x0000007011007836 */ /* 0x000fe20000000000 */
[----:B------:R-:W-:-:S07]  /*1d120*/  MOV R7, R14 ;  /* 0x0000000e00077202 */ /* 0x000fce0000000f00 */
[----:B------:R-:W-:Y:S05]  /*1d130*/  WARPSYNC.COLLECTIVE R15, `(.L_x_3001) ;  /* 0x000000000f087348 */ /* 0x000fea0003c00000 */
[----:B------:R0:W1:Y:S02]  /*1d140*/  SHFL.IDX P6, R14, R13, R12, R11 ;  /* 0x0000000c0d0e7389 */ /* 0x00006400000c000b */
[----:B01----:R-:W-:Y:S01]  /*1d150*/  ENDCOLLECTIVE ;  /* 0x000000000000791b */ /* 0x003fe20003800000 */
.L_x_3001:
        /* <DEDUP_REMOVED lines=10> */
[----:B------:R-:W-:Y:S01]  /*1d200*/  ISETP.GE.AND P1, PT, R0, R3, PT ;  /* 0x000000030000720c */ /* 0x000fe20003f26270 */
[----:B------:R-:W-:Y:S01]  /*1d210*/  VIADD R0, R17, 0x80 ;  /* 0x0000008011007836 */ /* 0x000fe20000000000 */
[----:B0-----:R-:W-:-:S11]  /*1d220*/  MOV R6, R14 ;  /* 0x0000000e00067202 */ /* 0x001fd60000000f00 */
[----:B------:R-:W-:Y:S05]  /*1d230*/  WARPSYNC.COLLECTIVE R15, `(.L_x_3002) ;  /* 0x000000000f087348 */ /* 0x000fea0003c00000 */
[----:B------:R0:W1:Y:S02]  /*1d240*/  SHFL.IDX P6, R14, R13, R12, R11 ;  /* 0x0000000c0d0e7389 */ /* 0x00006400000c000b */
[----:B01----:R-:W-:Y:S01]  /*1d250*/  ENDCOLLECTIVE ;  /* 0x000000000000791b */ /* 0x003fe20003800000 */
.L_x_3002:
[----:B------:R-:W-:Y:S01]  /*1d260*/  MOV R13, R4 ;  /* 0x00000004000d7202 */ /* 0x000fe20000000f00 */
[----:B------:R-:W-:Y:S02]  /*1d270*/  IMAD.MOV.U32 R12, RZ, RZ, RZ ;  /* 0x000000ffff0c7224 */ /* 0x000fe400078e00ff */
[----:B------:R-:W-:-:S07]  /*1d280*/  IMAD.MOV.U32 R2, RZ, RZ, R14 ;  /* 0x000000ffff027224 */ /* 0x000fce00078e000e */
[----:B------:R-:W-:Y:S05]  /*1d290*/  WARPSYNC.COLLECTIVE R15, `(.L_x_3003) ;  /* 0x000000000f087348 */ /* 0x000fea0003c00000 */
[----:B------:R0:W1:Y:S02]  /*1d2a0*/  SHFL.IDX P6, R14, R13, R12, R11 ;  /* 0x0000000c0d0e7389 */ /* 0x00006400000c000b */
[----:B01----:R-:W-:Y:S01]  /*1d2b0*/  ENDCOLLECTIVE ;  /* 0x000000000000791b */ /* 0x003fe20003800000 */
.L_x_3003:
[----:B------:R-:W-:-:S04]  /*1d2c0*/  @!P1 LEA R2, P2, R21, R2, 0x1 ;  /* 0x0000000215029211 */ /* 0x000fc800078408ff */
[----:B------:R-:W-:-:S05]  /*1d2d0*/  @!P1 IADD3.X R6, RZ, R6, RZ, P2, !PT ;  /* 0x00000006ff069210 */ /* 0x000fca00017fe4ff */
[----:B------:R-:W-:Y:S02]  /*1d2e0*/  @!P1 IMAD.MOV.U32 R7, RZ, RZ, R6 ;  /* 0x000000ffff079224 */ /* 0x000fe400078e0006 */
[----:B------:R-:W-:Y:S02]  /*1d2f0*/  IMAD.MOV.U32 R13, RZ, RZ, R5 ;  /* 0x000000ffff0d7224 */ /* 0x000fe400078e0005 */
[----:B------:R-:W-:Y:S02]  /*1d300*/  @!P1 IMAD.MOV.U32 R6, RZ, RZ, R2 ;  /* 0x000000ffff069224 */ /* 0x000fe400078e0002 */
        /* <DEDUP_REMOVED lines=10> */
.L_x_3004:
[----:B------:R-:W-:Y:S02]  /*1d3b0*/  IMAD.MOV.U32 R13, RZ, RZ, R4 ;  /* 0x000000ffff0d7224 */ /* 0x000fe400078e0004 */
[----:B------:R-:W-:Y:S01]  /*1d3c0*/  IMAD.MOV.U32 R12, RZ, RZ, 0x1 ;  /* 0x00000001ff0c7424 */ /* 0x000fe200078e00ff */
[----:B------:R-:W-:-:S07]  /*1d3d0*/  MOV R0, R14 ;  /* 0x0000000e00007202 */ /* 0x000fce0000000f00 */
[----:B------:R-:W-:Y:S05]  /*1d3e0*/  WARPSYNC.COLLECTIVE R15, `(.L_x_3005) ;  /* 0x000000000f087348 */ /* 0x000fea0003c00000 */
[----:B------:R0:W1:Y:S02]  /*1d3f0*/  SHFL.IDX P6, R14, R13, R12, R11 ;  /* 0x0000000c0d0e7389 */ /* 0x00006400000c000b */
[----:B01----:R-:W-:Y:S01]  /*1d400*/  ENDCOLLECTIVE ;  /* 0x000000000000791b */ /* 0x003fe20003800000 */
.L_x_3005:
[----:B------:R-:W-:-:S05]  /*1d410*/  @!P1 LEA R0, P2, R21, R0, 0x1 ;  /* 0x0000000015009211 */ /* 0x000fca00078408ff */
[----:B------:R-:W-:-:S04]  /*1d420*/  @!P1 IMAD.X R6, RZ, RZ, R8, P2 ;  /* 0x000000ffff069224 */ /* 0x000fc800010e0608 */
[----:B------:R-:W-:Y:S02]  /*1d430*/  @!P1 IMAD.MOV.U32 R7, RZ, RZ, R6 ;  /* 0x000000ffff079224 */ /* 0x000fe400078e0006 */
[----:B------:R-:W-:Y:S01]  /*1d440*/  @!P1 IMAD.MOV.U32 R6, RZ, RZ, R0 ;  /* 0x000000ffff069224 */ /* 0x000fe200078e0000 */
[----:B------:R-:W-:Y:S02]  /*1d450*/  IADD3 R0, R17, 0x90, RZ ;  /* 0x0000009011007810 */ /* 0x000fe40007ffe0ff */
[----:B------:R-:W-:Y:S02]  /*1d460*/  MOV R13, R5 ;  /* 0x00000005000d7202 */ /* 0x000fe40000000f00 */
        /* <DEDUP_REMOVED lines=9> */
.L_x_3006:
[----:B------:R-:W-:Y:S01]  /*1d500*/  MOV R13, R4 ;  /* 0x00000004000d7202 */ /* 0x000fe20000000f00 */
[----:B------:R-:W-:Y:S02]  /*1d510*/  IMAD.MOV.U32 R12, RZ, RZ, 0x2 ;  /* 0x00000002ff0c7424 */ /* 0x000fe400078e00ff */
[----:B------:R-:W-:-:S07]  /*1d520*/  IMAD.MOV.U32 R6, RZ, RZ, R14 ;  /* 0x000000ffff067224 */ /* 0x000fce00078e000e */
[----:B------:R-:W-:Y:S05]  /*1d530*/  WARPSYNC.COLLECTIVE R15, `(.L_x_3007) ;  /* 0x000000000f087348 */ /* 0x000fea0003c00000 */
[----:B------:R0:W1:Y:S02]  /*1d540*/  SHFL.IDX P6, R14, R13, R12, R11 ;  /* 0x0000000c0d0e7389 */ /* 0x00006400000c000b */
[----:B01----:R-:W-:Y:S01]  /*1d550*/  ENDCOLLECTIVE ;  /* 0x000000000000791b */ /* 0x003fe20003800000 */
.L_x_3007:
        /* <DEDUP_REMOVED lines=13> */
.L_x_3008:
[----:B------:R-:W-:Y:S01]  /*1d630*/  MOV R13, R4 ;  /* 0x00000004000d7202 */ /* 0x000fe20000000f00 */
[----:B------:R-:W-:Y:S01]  /*1d640*/  IMAD.MOV.U32 R12, RZ, RZ, 0x3 ;  /* 0x00000003ff0c7424 */ /* 0x000fe200078e00ff */
[----:B------:R-:W-:-:S07]  /*1d650*/  MOV R6, R14 ;  /* 0x0000000e00067202 */ /* 0x000fce0000000f00 */
[----:B------:R-:W-:Y:S05]  /*1d660*/  WARPSYNC.COLLECTIVE R15, `(.L_x_3009) ;  /* 0x000000000f087348 */ /* 0x000fea0003c00000 */
[----:B------:R0:W1:Y:S02]  /*1d670*/  SHFL.IDX P6, R14, R13, R12, R11 ;  /* 0x0000000c0d0e7389 */ /* 0x00006400000c000b */
[----:B01----:R-:W-:Y:S01]  /*1d680*/  ENDCOLLECTIVE ;  /* 0x000000000000791b */ /* 0x003fe20003800000 */
.L_x_3009:
        /* <DEDUP_REMOVED lines=12> */
.L_x_3010:
[----:B------:R-:W-:Y:S01]  /*1d750*/  MOV R2, R14 ;  /* 0x0000000e00027202 */ /* 0x000fe20000000f00 */
[----:B------:R-:W-:Y:S06]  /*1d760*/  BRA `(.L_x_3011) ;  /* 0xffffff9c00a07947 */ /* 0x000fec000383ffff */
.L_x_2842:
[----:B-1----:R1:W2:Y:S02]  /*1d770*/  SYNCS.PHASECHK.TRANS64.TRYWAIT P0, [R22+URZ+0x16820], R0 ;  /* 0x01682000160075a7 */ /* 0x0022a4000800017f */
[----:B--2---:R-:W-:Y:S05]  /*1d780*/  @!P0 NANOSLEEP.SYNCS 0x989680 ;  /* 0x009896800000895d */ /* 0x004fea0003900000 */
[----:B------:R-:W2:Y:S02]  /*1d790*/  @!P0 SYNCS.PHASECHK.TRANS64 P0, [R22+URZ+0x16820], R0 ;  /* 0x01682000160085a7 */ /* 0x000ea4000800007f */
[----:B--2---:R-:W-:Y:S05]  /*1d7a0*/  @!P0 BRA `(.L_x_2842) ;  /* 0xfffffffc00f08947 */ /* 0x004fea000383ffff */
[----:B------:R-:W-:Y:S05]  /*1d7b0*/  BRA `(.L_x_3012) ;  /* 0xffffff9c00fc7947 */ /* 0x000fea000383ffff */
.L_x_2847:
[----:B0-----:R0:W1:Y:S02]  /*1d7c0*/  SYNCS.PHASECHK.TRANS64.TRYWAIT P0, [R5+URZ+0x16840], R2 ;  /* 0x01684002050075a7 */ /* 0x001064000800017f */
[----:B-1----:R-:W-:Y:S05]  /*1d7d0*/  @!P0 NANOSLEEP.SYNCS 0x989680 ;  /* 0x009896800000895d */ /* 0x002fea0003900000 */
[----:B------:R-:W1:Y:S02]  /*1d7e0*/  @!P0 SYNCS.PHASECHK.TRANS64 P0, [R5+URZ+0x16840], R2 ;  /* 0x01684002050085a7 */ /* 0x000e64000800007f */
[----:B-1----:R-:W-:Y:S05]  /*1d7f0*/  @!P0 BRA `(.L_x_2847) ;  /* 0xfffffffc00f08947 */ /* 0x002fea000383ffff */
[----:B------:R-:W-:Y:S05]  /*1d800*/  BRA `(.L_x_3013) ;  /* 0xffffffa000d87947 */ /* 0x000fea000383ffff */
.L_x_2848:
        /* <DEDUP_REMOVED lines=8> */
.L_x_3015:
[----:B------:R-:W-:Y:S05]  /*1d890*/  BSYNC B1 ;  /* 0x0000000000017941 */ /* 0x000fea0003800000 */
.L_x_3014:
        /* <DEDUP_REMOVED lines=10> */
.L_x_3016:
[----:B------:R-:W-:Y:S01]  /*1d940*/  IMAD.MOV.U32 R13, RZ, RZ, R10 ;  /* 0x000000ffff0d7224 */ /* 0x000fe200078e000a */
[----:B------:R-:W-:Y:S01]  /*1d950*/  MOV R12, 0x1 ;  /* 0x00000001000c7802 */ /* 0x000fe20000000f00 */
[----:B------:R-:W-:Y:S02]  /*1d960*/  IMAD.SHL.U32 R7, R7, 0x8, RZ ;  /* 0x0000000807077824 */ /* 0x000fe400078e00ff */
[----:B------:R-:W-:-:S07]  /*1d970*/  IMAD.MOV.U32 R2, RZ, RZ, R14 ;  /* 0x000000ffff027224 */ /* 0x000fce00078e000e */
[----:B------:R-:W-:Y:S05]  /*1d980*/  WARPSYNC.COLLECTIVE R15, `(.L_x_3017) ;  /* 0x000000000f087348 */ /* 0x000fea0003c00000 */
[----:B------:R0:W1:Y:S02]  /*1d990*/  SHFL.IDX P6, R14, R13, R12, R11 ;  /* 0x0000000c0d0e7389 */ /* 0x00006400000c000b */
[----:B01----:R-:W-:Y:S01]  /*1d9a0*/  ENDCOLLECTIVE ;  /* 0x000000000000791b */ /* 0x003fe20003800000 */
.L_x_3017:
[----:B------:R-:W-:-:S04]  /*1d9b0*/  LOP3.LUT R7, R7, 0x38, RZ, 0xc0, !PT ;  /* 0x0000003807077812 */ /* 0x000fc800078ec0ff */
[----:B------:R-:W-:-:S04]  /*1d9c0*/  SHF.L.U32 R7, R7, 0x1, RZ ;  /* 0x0000000107077819 */ /* 0x000fc800000006ff */
        /* <DEDUP_REMOVED lines=11> */
.L_x_3018:
[----:B------:R-:W-:Y:S02]  /*1da80*/  IMAD.MOV.U32 R13, RZ, RZ, R10 ;  /* 0x000000ffff0d7224 */ /* 0x000fe400078e000a */
[----:B------:R-:W-:Y:S02]  /*1da90*/  IMAD.MOV.U32 R12, RZ, RZ, 0x2 ;  /* 0x00000002ff0c7424 */ /* 0x000fe400078e00ff */
[----:B------:R-:W-:-:S07]  /*1daa0*/  IMAD.MOV.U32 R2, RZ, RZ, R14 ;  /* 0x000000ffff027224 */ /* 0x000fce00078e000e */
[----:B------:R-:W-:Y:S05]  /*1dab0*/  WARPSYNC.COLLECTIVE R15, `(.L_x_3019) ;  /* 0x000000000f087348 */ /* 0x000fea0003c00000 */
[----:B------:R0:W1:Y:S02]  /*1dac0*/  SHFL.IDX P6, R14, R13, R12, R11 ;  /* 0x0000000c0d0e7389 */ /* 0x00006400000c000b */
[----:B01----:R-:W-:Y:S01]  /*1dad0*/  ENDCOLLECTIVE ;  /* 0x000000000000791b */ /* 0x003fe20003800000 */
.L_x_3019:
        /* <DEDUP_REMOVED lines=11> */
.L_x_3020:
[----:B------:R-:W-:Y:S01]  /*1db90*/  IMAD.MOV.U32 R13, RZ, RZ, R10 ;  /* 0x000000ffff0d7224 */ /* 0x000fe200078e000a */
[----:B------:R-:W-:Y:S01]  /*1dba0*/  MOV R12, 0x3 ;  /* 0x00000003000c7802 */ /* 0x000fe20000000f00 */
[----:B------:R-:W-:-:S07]  /*1dbb0*/  IMAD.MOV.U32 R2, RZ, RZ, R14 ;  /* 0x000000ffff027224 */ /* 0x000fce00078e000e */
[----:B------:R-:W-:Y:S05]  /*1dbc0*/  WARPSYNC.COLLECTIVE R15, `(.L_x_3021) ;  /* 0x000000000f087348 */ /* 0x000fea0003c00000 */
[----:B------:R0:W1:Y:S02]  /*1dbd0*/  SHFL.IDX P6, R14, R13, R12, R11 ;  /* 0x0000000c0d0e7389 */ /* 0x00006400000c000b */
[----:B01----:R-:W-:Y:S01]  /*1dbe0*/  ENDCOLLECTIVE ;  /* 0x000000000000791b */ /* 0x003fe20003800000 */
.L_x_3021:
        /* <DEDUP_REMOVED lines=11> */
.L_x_3022:
[----:B------:R-:W-:Y:S02]  /*1dca0*/  IMAD.MOV.U32 R13, RZ, RZ, R10 ;  /* 0x000000ffff0d7224 */ /* 0x000fe400078e000a */
[----:B------:R-:W-:Y:S02]  /*1dcb0*/  IMAD.MOV.U32 R12, RZ, RZ, 0x4 ;  /* 0x00000004ff0c7424 */ /* 0x000fe400078e00ff */
[----:B------:R-:W-:-:S07]  /*1dcc0*/  IMAD.MOV.U32 R2, RZ, RZ, R14 ;  /* 0x000000ffff027224 */ /* 0x000fce00078e000e */
[----:B------:R-:W-:Y:S05]  /*1dcd0*/  WARPSYNC.COLLECTIVE R15, `(.L_x_3023) ;  /* 0x000000000f087348 */ /* 0x000fea0003c00000 */
[----:B------:R0:W1:Y:S02]  /*1dce0*/  SHFL.IDX P6, R14, R13, R12, R11 ;  /* 0x0000000c0d0e7389 */ /* 0x00006400000c000b */
[----:B01----:R-:W-:Y:S01]  /*1dcf0*/  ENDCOLLECTIVE ;  /* 0x000000000000791b */ /* 0x003fe20003800000 */
.L_x_3023:
        /* <DEDUP_REMOVED lines=11> */
.L_x_3024:
[----:B------:R-:W-:Y:S01]  /*1ddb0*/  IMAD.MOV.U32 R13, RZ, RZ, R10 ;  /* 0x000000ffff0d7224 */ /* 0x000fe200078e000a */
[----:B------:R-:W-:Y:S01]  /*1ddc0*/  MOV R12, 0x5 ;  /* 0x00000005000c7802 */ /* 0x000fe20000000f00 */
[----:B------:R-:W-:-:S07]  /*1ddd0*/  IMAD.MOV.U32 R2, RZ, RZ, R14 ;  /* 0x000000ffff027224 */ /* 0x000fce00078e000e */
[----:B------:R-:W-:Y:S05]  /*1dde0*/  WARPSYNC.COLLECTIVE R15, `(.L_x_3025) ;  /* 0x000000000f087348 */ /* 0x000fea0003c00000 */
[----:B------:R0:W1:Y:S02]  /*1ddf0*/  SHFL.IDX P6, R14, R13, R12, R11 ;  /* 0x0000000c0d0e7389 */ /* 0x00006400000c000b */
[----:B01----:R-:W-:Y:S01]  /*1de00*/  ENDCOLLECTIVE ;  /* 0x000000000000791b */ /* 0x003fe20003800000 */
.L_x_3025:
        /* <DEDUP_REMOVED lines=11> */
.L_x_3026:
[----:B------:R-:W-:Y:S02]  /*1dec0*/  IMAD.MOV.U32 R13, RZ, RZ, R10 ;  /* 0x000000ffff0d7224 */ /* 0x000fe400078e000a */
[----:B------:R-:W-:Y:S02]  /*1ded0*/  IMAD.MOV.U32 R12, RZ, RZ, 0x6 ;  /* 0x00000006ff0c7424 */ /* 0x000fe400078e00ff */
[----:B------:R-:W-:-:S07]  /*1dee0*/  IMAD.MOV.U32 R2, RZ, RZ, R14 ;  /* 0x000000ffff027224 */ /* 0x000fce00078e000e */
[----:B------:R-:W-:Y:S05]  /*1def0*/  WARPSYNC.COLLECTIVE R15, `(.L_x_3027) ;  /* 0x000000000f087348 */ /* 0x000fea0003c00000 */
[----:B------:R0:W1:Y:S02]  /*1df00*/  SHFL.IDX P6, R14, R13, R12, R11 ;  /* 0x0000000c0d0e7389 */ /* 0x00006400000c000b */
[----:B01----:R-:W-:Y:S01]  /*1df10*/  ENDCOLLECTIVE ;  /* 0x000000000000791b */ /* 0x003fe20003800000 */
.L_x_3027:
        /* <DEDUP_REMOVED lines=11> */
.L_x_3028:
[----:B------:R-:W-:Y:S01]  /*1dfd0*/  IMAD.MOV.U32 R13, RZ, RZ, R10 ;  /* 0x000000ffff0d7224 */ /* 0x000fe200078e000a */
[----:B------:R-:W-:Y:S01]  /*1dfe0*/  MOV R12, 0x7 ;  /* 0x00000007000c7802 */ /* 0x000fe20000000f00 */
[----:B------:R-:W-:-:S07]  /*1dff0*/  IMAD.MOV.U32 R2, RZ, RZ, R14 ;  /* 0x000000ffff027224 */ /* 0x000fce00078e000e */
[----:B------:R-:W-:Y:S05]  /*1e000*/  WARPSYNC.COLLECTIVE R15, `(.L_x_3029) ;  /* 0x000000000f087348 */ /* 0x000fea0003c00000 */
[----:B------:R0:W1:Y:S02]  /*1e010*/  SHFL.IDX P6, R14, R13, R12, R11 ;  /* 0x0000000c0d0e7389 */ /* 0x00006400000c000b */
[----:B01----:R-:W-:Y:S01]  /*1e020*/  ENDCOLLECTIVE ;  /* 0x000000000000791b */ /* 0x003fe20003800000 */
.L_x_3029:
        /* <DEDUP_REMOVED lines=11> */
.L_x_3030:
[----:B------:R-:W-:Y:S01]  /*1e0e0*/  IMAD.MOV.U32 R2, RZ, RZ, R14 ;  /* 0x000000ffff027224 */ /* 0x000fe200078e000e */
[----:B------:R-:W-:Y:S06]  /*1e0f0*/  BRA `(.L_x_3031) ;  /* 0xffffff9c00d07947 */ /* 0x000fec000383ffff */
.L_x_2853:
[----:B-1----:R1:W2:Y:S02]  /*1e100*/  SYNCS.PHASECHK.TRANS64.TRYWAIT P0, [R5+URZ+0x16860], R2 ;  /* 0x01686002050075a7 */ /* 0x0022a4000800017f */
[----:B--2---:R-:W-:Y:S05]  /*1e110*/  @!P0 NANOSLEEP.SYNCS 0x989680 ;  /* 0x009896800000895d */ /* 0x004fea0003900000 */
[----:B------:R-:W2:Y:S02]  /*1e120*/  @!P0 SYNCS.PHASECHK.TRANS64 P0, [R5+URZ+0x16860], R2 ;  /* 0x01686002050085a7 */ /* 0x000ea4000800007f */
[----:B--2---:R-:W-:Y:S05]  /*1e130*/  @!P0 BRA `(.L_x_2853) ;  /* 0xfffffffc00f08947 */ /* 0x004fea000383ffff */
[----:B------:R-:W-:Y:S05]  /*1e140*/  BRA `(.L_x_3032) ;  /* 0xffffffa000287947 */ /* 0x000fea000383ffff */
.L_x_2854:
        /* <DEDUP_REMOVED lines=8> */
.L_x_3034:
[----:B------:R-:W-:Y:S05]  /*1e1d0*/  BSYNC B1 ;  /* 0x0000000000017941 */ /* 0x000fea0003800000 */
.L_x_3033:
        /* <DEDUP_REMOVED lines=10> */
.L_x_3035:
[----:B------:R-:W-:Y:S01]  /*1e280*/  MOV R13, R24 ;  /* 0x00000018000d7202 */ /* 0x000fe20000000f00 */
[----:B------:R-:W-:Y:S02]  /*1e290*/  IMAD.MOV.U32 R12, RZ, RZ, 0x1 ;  /* 0x00000001ff0c7424 */ /* 0x000fe400078e00ff */
[----:B------:R-:W-:-:S07]  /*1e2a0*/  IMAD.MOV.U32 R2, RZ, RZ, R14 ;  /* 0x000000ffff027224 */ /* 0x000fce00078e000e */
[----:B------:R-:W-:Y:S05]  /*1e2b0*/  WARPSYNC.COLLECTIVE R15, `(.L_x_3036) ;  /* 0x000000000f087348 */ /* 0x000fea0003c00000 */
[----:B------:R0:W1:Y:S02]  /*1e2c0*/  SHFL.IDX P6, R14, R13, R12, R11 ;  /* 0x0000000c0d0e7389 */ /* 0x00006400000c000b */
[----:B01----:R-:W-:Y:S01]  /*1e2d0*/  ENDCOLLECTIVE ;  /* 0x000000000000791b */ /* 0x003fe20003800000 */
.L_x_3036:
        /* <DEDUP_REMOVED lines=12> */
.L_x_3037:
[----:B------:R-:W-:Y:S02]  /*1e3a0*/  IMAD.MOV.U32 R13, RZ, RZ, R24 ;  /* 0x000000ffff0d7224 */ /* 0x000fe400078e0018 */
[----:B------:R-:W-:Y:S01]  /*1e3b0*/  IMAD.MOV.U32 R12, RZ, RZ, 0x2 ;  /* 0x00000002ff0c7424 */ /* 0x000fe200078e00ff */
[----:B------:R-:W-:-:S07]  /*1e3c0*/  MOV R2, R14 ;  /* 0x0000000e00027202 */ /* 0x000fce0000000f00 */
[----:B------:R-:W-:Y:S05]  /*1e3d0*/  WARPSYNC.COLLECTIVE R15, `(.L_x_3038) ;  /* 0x000000000f087348 */ /* 0x000fea0003c00000 */
[----:B------:R0:W1:Y:S02]  /*1e3e0*/  SHFL.IDX P6, R14, R13, R12, R11 ;  /* 0x0000000c0d0e7389 */ /* 0x00006400000c000b */
[----:B01----:R-:W-:Y:S01]  /*1e3f0*/  ENDCOLLECTIVE ;  /* 0x000000000000791b */ /* 0x003fe20003800000 */
.L_x_3038:
        /* <DEDUP_REMOVED lines=12> */
.L_x_3039:
[----:B------:R-:W-:Y:S01]  /*1e4c0*/  MOV R13, R24 ;  /* 0x00000018000d7202 */ /* 0x000fe20000000f00 */
[----:B------:R-:W-:Y:S02]  /*1e4d0*/  IMAD.MOV.U32 R12, RZ, RZ, 0x3 ;  /* 0x00000003ff0c7424 */ /* 0x000fe400078e00ff */
[----:B------:R-:W-:-:S07]  /*1e4e0*/  IMAD.MOV.U32 R2, RZ, RZ, R14 ;  /* 0x000000ffff027224 */ /* 0x000fce00078e000e */
[----:B------:R-:W-:Y:S05]  /*1e4f0*/  WARPSYNC.COLLECTIVE R15, `(.L_x_3040) ;  /* 0x000000000f087348 */ /* 0x000fea0003c00000 */
[----:B------:R0:W1:Y:S02]  /*1e500*/  SHFL.IDX P6, R14, R13, R12, R11 ;  /* 0x0000000c0d0e7389 */ /* 0x00006400000c000b */
[----:B01----:R-:W-:Y:S01]  /*1e510*/  ENDCOLLECTIVE ;  /* 0x000000000000791b */ /* 0x003fe20003800000 */
.L_x_3040:
        /* <DEDUP_REMOVED lines=12> */
.L_x_3041:
[----:B------:R-:W-:Y:S02]  /*1e5e0*/  IMAD.MOV.U32 R13, RZ, RZ, R24 ;  /* 0x000000ffff0d7224 */ /* 0x000fe400078e0018 */
[----:B------:R-:W-:Y:S01]  /*1e5f0*/  IMAD.MOV.U32 R12, RZ, RZ, 0x4 ;  /* 0x00000004ff0c7424 */ /* 0x000fe200078e00ff */
[----:B------:R-:W-:-:S07]  /*1e600*/  MOV R2, R14 ;  /* 0x0000000e00027202 */ /* 0x000fce0000000f00 */
[----:B------:R-:W-:Y:S05]  /*1e610*/  WARPSYNC.COLLECTIVE R15, `(.L_x_3042) ;  /* 0x000000000f087348 */ /* 0x000fea0003c00000 */
[----:B------:R0:W1:Y:S02]  /*1e620*/  SHFL.IDX P6, R14, R13, R12, R11 ;  /* 0x0000000c0d0e7389 */ /* 0x00006400000c000b */
[----:B01----:R-:W-:Y:S01]  /*1e630*/  ENDCOLLECTIVE ;  /* 0x000000000000791b */ /* 0x003fe20003800000 */
.L_x_3042:
        /* <DEDUP_REMOVED lines=12> */
.L_x_3043:
[----:B------:R-:W-:Y:S01]  /*1e700*/  MOV R13, R24 ;  /* 0x00000018000d7202 */ /* 0x000fe20000000f00 */
[----:B------:R-:W-:Y:S02]  /*1e710*/  IMAD.MOV.U32 R12, RZ, RZ, 0x5 ;  /* 0x00000005ff0c7424 */ /* 0x000fe400078e00ff */
[----:B------:R-:W-:-:S07]  /*1e720*/  IMAD.MOV.U32 R2, RZ, RZ, R14 ;  /* 0x000000ffff027224 */ /* 0x000fce00078e000e */
[----:B------:R-:W-:Y:S05]  /*1e730*/  WARPSYNC.COLLECTIVE R15, `(.L_x_3044) ;  /* 0x000000000f087348 */ /* 0x000fea0003c00000 */
[----:B------:R0:W1:Y:S02]  /*1e740*/  SHFL.IDX P6, R14, R13, R12, R11 ;  /* 0x0000000c0d0e7389 */ /* 0x00006400000c000b */
[----:B01----:R-:W-:Y:S01]  /*1e750*/  ENDCOLLECTIVE ;  /* 0x000000000000791b */ /* 0x003fe20003800000 */
.L_x_3044:
        /* <DEDUP_REMOVED lines=12> */
.L_x_3045:
[----:B------:R-:W-:Y:S02]  /*1e820*/  IMAD.MOV.U32 R13, RZ, RZ, R24 ;  /* 0x000000ffff0d7224 */ /* 0x000fe400078e0018 */
[----:B------:R-:W-:Y:S01]  /*1e830*/  IMAD.MOV.U32 R12, RZ, RZ, 0x6 ;  /* 0x00000006ff0c7424 */ /* 0x000fe200078e00ff */
[----:B------:R-:W-:-:S07]  /*1e840*/  MOV R2, R14 ;  /* 0x0000000e00027202 */ /* 0x000fce0000000f00 */
[----:B------:R-:W-:Y:S05]  /*1e850*/  WARPSYNC.COLLECTIVE R15, `(.L_x_3046) ;  /* 0x000000000f087348 */ /* 0x000fea0003c00000 */
[----:B------:R0:W1:Y:S02]  /*1e860*/  SHFL.IDX P6, R14, R13, R12, R11 ;  /* 0x0000000c0d0e7389 */ /* 0x00006400000c000b */
[----:B01----:R-:W-:Y:S01]  /*1e870*/  ENDCOLLECTIVE ;  /* 0x000000000000791b */ /* 0x003fe20003800000 */
.L_x_3046:
        /* <DEDUP_REMOVED lines=12> */
.L_x_3047:
[----:B------:R-:W-:Y:S01]  /*1e940*/  MOV R13, R24 ;  /* 0x00000018000d7202 */ /* 0x000fe20000000f00 */
[----:B------:R-:W-:Y:S02]  /*1e950*/  IMAD.MOV.U32 R12, RZ, RZ, 0x7 ;  /* 0x00000007ff0c7424 */ /* 0x000fe400078e00ff */
[----:B------:R-:W-:-:S07]  /*1e960*/  IMAD.MOV.U32 R2, RZ, RZ, R14 ;  /* 0x000000ffff027224 */ /* 0x000fce00078e000e */
[----:B------:R-:W-:Y:S05]  /*1e970*/  WARPSYNC.COLLECTIVE R15, `(.L_x_3048) ;  /* 0x000000000f087348 */ /* 0x000fea0003c00000 */
[----:B------:R0:W1:Y:S02]  /*1e980*/  SHFL.IDX P6, R14, R13, R12, R11 ;  /* 0x0000000c0d0e7389 */ /* 0x00006400000c000b */
[----:B01----:R-:W-:Y:S01]  /*1e990*/  ENDCOLLECTIVE ;  /* 0x000000000000791b */ /* 0x003fe20003800000 */
.L_x_3048:
        /* <DEDUP_REMOVED lines=11> */
.L_x_3049:
[----:B------:R-:W-:Y:S01]  /*1ea50*/  MOV R2, R14 ;  /* 0x0000000e00027202 */ /* 0x000fe20000000f00 */
[----:B------:R-:W-:Y:S06]  /*1ea60*/  BRA `(.L_x_3050) ;  /* 0xffffff9800d87947 */ /* 0x000fec000383ffff */
.L_x_2862:
[----:B0-----:R0:W1:Y:S02]  /*1ea70*/  SYNCS.PHASECHK.TRANS64.TRYWAIT P0, [R0+URZ+0x16860], R3 ;  /* 0x01686003000075a7 */ /* 0x001064000800017f */
[----:B-1----:R-:W-:Y:S05]  /*1ea80*/  @!P0 NANOSLEEP.SYNCS 0x989680 ;  /* 0x009896800000895d */ /* 0x002fea0003900000 */
[----:B------:R-:W1:Y:S02]  /*1ea90*/  @!P0 SYNCS.PHASECHK.TRANS64 P0, [R0+URZ+0x16860], R3 ;  /* 0x01686003000085a7 */ /* 0x000e64000800007f */
[----:B-1----:R-:W-:Y:S05]  /*1eaa0*/  @!P0 BRA `(.L_x_2862) ;  /* 0xfffffffc00f08947 */ /* 0x002fea000383ffff */
[----:B------:R-:W-:Y:S05]  /*1eab0*/  BRA `(.L_x_3051) ;  /* 0xffffff9c00f87947 */ /* 0x000fea000383ffff */
.L_x_2863:
        /* <DEDUP_REMOVED lines=8> */
.L_x_3053:
[----:B------:R-:W-:Y:S05]  /*1eb40*/  BSYNC B0 ;  /* 0x0000000000007941 */ /* 0x000fea0003800000 */
.L_x_3052:
        /* <DEDUP_REMOVED lines=11> */
.L_x_3054:
[----:B------:R-:W-:Y:S02]  /*1ec00*/  IMAD.MOV.U32 R13, RZ, RZ, R24 ;  /* 0x000000ffff0d7224 */ /* 0x000fe400078e0018 */
[----:B------:R-:W-:Y:S01]  /*1ec10*/  IMAD.MOV.U32 R12, RZ, RZ, 0x1 ;  /* 0x00000001ff0c7424 */ /* 0x000fe200078e00ff */
[----:B------:R-:W-:-:S13]  /*1ec20*/  IADD3 R2, P1, R14, R5, RZ ;  /* 0x000000050e027210 */ /* 0x000fda0007f3e0ff */
[----:B------:R-:W-:Y:S05]  /*1ec30*/  WARPSYNC.COLLECTIVE R15, `(.L_x_3055) ;  /* 0x000000000f087348 */ /* 0x000fea0003c00000 */
[----:B------:R0:W1:Y:S02]  /*1ec40*/  SHFL.IDX P6, R14, R13, R12, R11 ;  /* 0x0000000c0d0e7389 */ /* 0x00006400000c000b */
[----:B01----:R-:W-:Y:S01]  /*1ec50*/  ENDCOLLECTIVE ;  /* 0x000000000000791b */ /* 0x003fe20003800000 */
.L_x_3055:
        /* <DEDUP_REMOVED lines=11> */
.L_x_3056:
[----:B------:R-:W-:Y:S02]  /*1ed10*/  IMAD.MOV.U32 R13, RZ, RZ, R24 ;  /* 0x000000ffff0d7224 */ /* 0x000fe400078e0018 */
[----:B------:R-:W-:Y:S01]  /*1ed20*/  IMAD.MOV.U32 R12, RZ, RZ, 0x2 ;  /* 0x00000002ff0c7424 */ /* 0x000fe200078e00ff */
[----:B------:R-:W-:-:S13]  /*1ed30*/  IADD3 R2, P1, R14, R5, RZ ;  /* 0x000000050e027210 */ /* 0x000fda0007f3e0ff */
[----:B------:R-:W-:Y:S05]  /*1ed40*/  WARPSYNC.COLLECTIVE R15, `(.L_x_3057) ;  /* 0x000000000f087348 */ /* 0x000fea0003c00000 */
[----:B------:R0:W1:Y:S02]  /*1ed50*/  SHFL.IDX P6, R14, R13, R12, R11 ;  /* 0x0000000c0d0e7389 */ /* 0x00006400000c000b */
[----:B01----:R-:W-:Y:S01]  /*1ed60*/  ENDCOLLECTIVE ;  /* 0x000000000000791b */ /* 0x003fe20003800000 */
.L_x_3057:
        /* <DEDUP_REMOVED lines=11> */
.L_x_3058:
[----:B------:R-:W-:Y:S01]  /*1ee20*/  IMAD.MOV.U32 R13, RZ, RZ, R24 ;  /* 0x000000ffff0d7224 */ /* 0x000fe200078e0018 */
[----:B------:R-:W-:Y:S02]  /*1ee30*/  MOV R12, 0x3 ;  /* 0x00000003000c7802 */ /* 0x000fe40000000f00 */
[----:B------:R-:W-:-:S13]  /*1ee40*/  IADD3 R2, P1, R14, R5, RZ ;  /* 0x000000050e027210 */ /* 0x000fda0007f3e0ff */
[----:B------:R-:W-:Y:S05]  /*1ee50*/  WARPSYNC.COLLECTIVE R15, `(.L_x_3059) ;  /* 0x000000000f087348 */ /* 0x000fea0003c00000 */
[----:B------:R0:W1:Y:S02]  /*1ee60*/  SHFL.IDX P6, R14, R13, R12, R11 ;  /* 0x0000000c0d0e7389 */ /* 0x00006400000c000b */
[----:B01----:R-:W-:Y:S01]  /*1ee70*/  ENDCOLLECTIVE ;  /* 0x000000000000791b */ /* 0x003fe20003800000 */
.L_x_3059:
        /* <DEDUP_REMOVED lines=11> */
.L_x_3060:
[----:B------:R-:W-:Y:S01]  /*1ef30*/  MOV R13, R24 ;  /* 0x00000018000d7202 */ /* 0x000fe20000000f00 */
[----:B------:R-:W-:Y:S01]  /*1ef40*/  IMAD.MOV.U32 R12, RZ, RZ, 0x4 ;  /* 0x00000004ff0c7424 */ /* 0x000fe200078e00ff */
[----:B------:R-:W-:-:S13]  /*1ef50*/  IADD3 R2, P1, R14, R5, RZ ;  /* 0x000000050e027210 */ /* 0x000fda0007f3e0ff */
[----:B------:R-:W-:Y:S05]  /*1ef60*/  WARPSYNC.COLLECTIVE R15, `(.L_x_3061) ;  /* 0x000000000f087348 */ /* 0x000fea0003c00000 */
[----:B------:R0:W1:Y:S02]  /*1ef70*/  SHFL.IDX P6, R14, R13, R12, R11 ;  /* 0x0000000c0d0e7389 */ /* 0x00006400000c000b */
[----:B01----:R-:W-:Y:S01]  /*1ef80*/  ENDCOLLECTIVE ;  /* 0x000000000000791b */ /* 0x003fe20003800000 */
.L_x_3061:
        /* <DEDUP_REMOVED lines=11> */
.L_x_3062:
[----:B------:R-:W-:Y:S02]  /*1f040*/  IMAD.MOV.U32 R13, RZ, RZ, R24 ;  /* 0x000000ffff0d7224 */ /* 0x000fe400078e0018 */
[----:B------:R-:W-:Y:S01]  /*1f050*/  IMAD.MOV.U32 R12, RZ, RZ, 0x5 ;  /* 0x00000005ff0c7424 */ /* 0x000fe200078e00ff */
[----:B------:R-:W-:-:S13]  /*1f060*/  IADD3 R2, P1, R14, R5, RZ ;  /* 0x000000050e027210 */ /* 0x000fda0007f3e0ff */
[----:B------:R-:W-:Y:S05]  /*1f070*/  WARPSYNC.COLLECTIVE R15, `(.L_x_3063) ;  /* 0x000000000f087348 */ /* 0x000fea0003c00000 */
[----:B------:R0:W1:Y:S02]  /*1f080*/  SHFL.IDX P6, R14, R13, R12, R11 ;  /* 0x0000000c0d0e7389 */ /* 0x00006400000c000b */
[----:B01----:R-:W-:Y:S01]  /*1f090*/  ENDCOLLECTIVE ;  /* 0x000000000000791b */ /* 0x003fe20003800000 */
.L_x_3063:
        /* <DEDUP_REMOVED lines=11> */
.L_x_3064:
[----:B------:R-:W-:Y:S02]  /*1f150*/  IMAD.MOV.U32 R13, RZ, RZ, R24 ;  /* 0x000000ffff0d7224 */ /* 0x000fe400078e0018 */
[----:B------:R-:W-:Y:S01]  /*1f160*/  IMAD.MOV.U32 R12, RZ, RZ, 0x6 ;  /* 0x00000006ff0c7424 */ /* 0x000fe200078e00ff */
[----:B------:R-:W-:-:S13]  /*1f170*/  IADD3 R2, P1, R14, R5, RZ ;  /* 0x000000050e027210 */ /* 0x000fda0007f3e0ff */
[----:B------:R-:W-:Y:S05]  /*1f180*/  WARPSYNC.COLLECTIVE R15, `(.L_x_3065) ;  /* 0x000000000f087348 */ /* 0x000fea0003c00000 */
[----:B------:R0:W1:Y:S02]  /*1f190*/  SHFL.IDX P6, R14, R13, R12, R11 ;  /* 0x0000000c0d0e7389 */ /* 0x00006400000c000b */
[----:B01----:R-:W-:Y:S01]  /*1f1a0*/  ENDCOLLECTIVE ;  /* 0x000000000000791b */ /* 0x003fe20003800000 */
.L_x_3065:
        /* <DEDUP_REMOVED lines=11> */
.L_x_3066:
[----:B------:R-:W-:Y:S01]  /*1f260*/  IMAD.MOV.U32 R13, RZ, RZ, R24 ;  /* 0x000000ffff0d7224 */ /* 0x000fe200078e0018 */
[----:B------:R-:W-:Y:S02]  /*1f270*/  MOV R12, 0x7 ;  /* 0x00000007000c7802 */ /* 0x000fe40000000f00 */
[----:B------:R-:W-:-:S13]  /*1f280*/  IADD3 R2, P1, R14, R5, RZ ;  /* 0x000000050e027210 */ /* 0x000fda0007f3e0ff */
[----:B------:R-:W-:Y:S05]  /*1f290*/  WARPSYNC.COLLECTIVE R15, `(.L_x_3067) ;  /* 0x000000000f087348 */ /* 0x000fea0003c00000 */
[----:B------:R0:W1:Y:S02]  /*1f2a0*/  SHFL.IDX P6, R14, R13, R12, R11 ;  /* 0x0000000c0d0e7389 */ /* 0x00006400000c000b */
[----:B01----:R-:W-:Y:S01]  /*1f2b0*/  ENDCOLLECTIVE ;  /* 0x000000000000791b */ /* 0x003fe20003800000 */
.L_x_3067:
        /* <DEDUP_REMOVED lines=10> */
.L_x_3068:
[----:B------:R-:W-:Y:S05]  /*1f360*/  BRA `(.L_x_3069) ;  /* 0xffffff9800c87947 */ /* 0x000fea000383ffff */
.L_x_2868:
[----:B------:R-:W-:Y:S01]  /*1f370*/  BSSY B0, `(.L_x_3070) ;  /* 0x0000008000007945 */ /* 0x000fe20003800000 */
[----:B------:R-:W-:Y:S01]  /*1f380*/  IMAD.MOV.U32 R13, RZ, RZ, R16 ;  /* 0x000000ffff0d7224 */ /* 0x000fe200078e0010 */
[----:B------:R-:W-:Y:S01]  /*1f390*/  MOV R12, RZ ;  /* 0x000000ff000c7202 */ /* 0x000fe20000000f00 */
[----:B------:R-:W-:Y:S02]  /*1f3a0*/  IMAD.MOV.U32 R11, RZ, RZ, 0x1f ;  /* 0x0000001fff0b7424 */ /* 0x000fe400078e00ff */
[----:B------:R-:W-:-:S07]  /*1f3b0*/  IMAD.MOV.U32 R15, RZ, RZ, -0x1 ;  /* 0xffffffffff0f7424 */ /* 0x000fce00078e00ff */
[----:B-1----:R-:W-:Y:S05]  /*1f3c0*/  WARPSYNC.COLLECTIVE R15, `(.L_x_3071) ;  /* 0x000000000f087348 */ /* 0x002fea0003c00000 */
[----:B------:R0:W2:Y:S02]  /*1f3d0*/  SHFL.IDX P6, R14, R13, R12, R11 ;  /* 0x0000000c0d0e7389 */ /* 0x0000a400000c000b */
[----:B012---:R-:W-:Y:S01]  /*1f3e0*/  ENDCOLLECTIVE ;  /* 0x000000000000791b */ /* 0x007fe20003800000 */
.L_x_3071:
[----:B------:R-:W-:Y:S05]  /*1f3f0*/  BSYNC B0 ;  /* 0x0000000000007941 */ /* 0x000fea0003800000 */
.L_x_3070:
        /* <DEDUP_REMOVED lines=9> */
.L_x_3072:
[----:B------:R-:W-:Y:S02]  /*1f490*/  ULDC UR4, c[0x0][0xc3c] ;  /* 0x00030f0000047ab9 */ /* 0x000fe40000000800 */
[----:B------:R-:W-:-:S13]  /*1f4a0*/  ISETP.GE.OR P1, PT, R5, UR4, !P0 ;  /* 0x0000000405007c0c */ /* 0x000fda000c726670 */
[----:B------:R-:W0:Y:S01]  /*1f4b0*/  @!P1 LDC.64 R2, c[0x0][0xc80] ;  /* 0x00032000ff029b82 */ /* 0x000e220000000a00 */
[----:B------:R-:W-:Y:S01]  /*1f4c0*/  IMAD.MOV.U32 R11, RZ, RZ, RZ ;  /* 0x000000ffff0b7224 */ /* 0x000fe200078e00ff */
[----:B------:R-:W-:Y:S01]  /*1f4d0*/  MOV R16, R14 ;  /* 0x0000000e00107202 */ /* 0x000fe20000000f00 */
        /* <DEDUP_REMOVED lines=13> */
.L_x_3073:
[----:B------:R-:W-:Y:S02]  /*1f5b0*/  MOV R12, 0x2 ;  /* 0x00000002000c7802 */ /* 0x000fe40000000f00 */
[----:B------:R-:W-:-:S05]  /*1f5c0*/  SEL R5, R14, RZ, P1 ;  /* 0x000000ff0e057207 */ /* 0x000fca0000800000 */
[----:B------:R-:W-:-:S04]  /*1f5d0*/  IMAD.IADD R4, R2, 0x1, R5 ;  /* 0x0000000102047824 */ /* 0x000fc800078e0205 */
[----:B------:R-:W-:-:S07]  /*1f5e0*/  IMAD.MOV.U32 R13, RZ, RZ, R4 ;  /* 0x000000ffff0d7224 */ /* 0x000fce00078e0004 */
[----:B------:R-:W-:Y:S05]  /*1f5f0*/  WARPSYNC.COLLECTIVE R15, `(.L_x_3074) ;  /* 0x000000000f087348 */ /* 0x000fea0003c00000 */
[----:B------:R0:W1:Y:S02]  /*1f600*/  SHFL.UP P6, R14, R13, R12, R11 ;  /* 0x0400000c0d0e7389 */ /* 0x00006400000c000b */
[----:B01----:R-:W-:Y:S01]  /*1f610*/  ENDCOLLECTIVE ;  /* 0x000000000000791b */ /* 0x003fe20003800000 */
.L_x_3074:
[----:B------:R-:W-:Y:S01]  /*1f620*/  IMAD.MOV.U32 R12, RZ, RZ, 0x4 ;  /* 0x00000004ff0c7424 */ /* 0x000fe200078e00ff */
[----:B------:R-:W-:-:S05]  /*1f630*/  SEL R5, R14, RZ, P2 ;  /* 0x000000ff0e057207 */ /* 0x000fca0001000000 */
[----:B------:R-:W-:-:S04]  /*1f640*/  IMAD.IADD R5, R4, 0x1, R5 ;  /* 0x0000000104057824 */ /* 0x000fc800078e0205 */
[----:B------:R-:W-:-:S07]  /*1f650*/  IMAD.MOV.U32 R13, RZ, RZ, R5 ;  /* 0x000000ffff0d7224 */ /* 0x000fce00078e0005 */
[----:B------:R-:W-:Y:S05]  /*1f660*/  WARPSYNC.COLLECTIVE R15, `(.L_x_3075) ;  /* 0x000000000f087348 */ /* 0x000fea0003c00000 */
[----:B------:R0:W1:Y:S02]  /*1f670*/  SHFL.UP P6, R14, R13, R12, R11 ;  /* 0x0400000c0d0e7389 */ /* 0x00006400000c000b */
[----:B01----:R-:W-:Y:S01]  /*1f680*/  ENDCOLLECTIVE ;  /* 0x000000000000791b */ /* 0x003fe20003800000 */
.L_x_3075:
[----:B------:R-:W-:Y:S01]  /*1f690*/  IMAD.MOV.U32 R12, RZ, RZ, 0x8 ;  /* 0x00000008ff0c7424 */ /* 0x000fe200078e00ff */
[----:B------:R-:W-:-:S04]  /*1f6a0*/  SEL R6, R14, RZ, P3 ;  /* 0x000000ff0e067207 */ /* 0x000fc80001800000 */
[----:B------:R-:W-:-:S05]  /*1f6b0*/  IADD3 R6, R5, R6, RZ ;  /* 0x0000000605067210 */ /* 0x000fca0007ffe0ff */
[----:B------:R-:W-:-:S07]  /*1f6c0*/  IMAD.MOV.U32 R13, RZ, RZ, R6 ;  /* 0x000000ffff0d7224 */ /* 0x000fce00078e0006 */
[----:B------:R-:W-:Y:S05]  /*1f6d0*/  WARPSYNC.COLLECTIVE R15, `(.L_x_3076) ;  /* 0x000000000f087348 */ /* 0x000fea0003c00000 */
[----:B------:R0:W1:Y:S02]  /*1f6e0*/  SHFL.UP P6, R14, R13, R12, R11 ;  /* 0x0400000c0d0e7389 */ /* 0x00006400000c000b */
[----:B01----:R-:W-:Y:S01]  /*1f6f0*/  ENDCOLLECTIVE ;  /* 0x000000000000791b */ /* 0x003fe20003800000 */
.L_x_3076:
[----:B------:R-:W-:Y:S01]  /*1f700*/  IMAD.MOV.U32 R12, RZ, RZ, 0x10 ;  /* 0x00000010ff0c7424 */ /* 0x000fe200078e00ff */
[----:B------:R-:W-:-:S05]  /*1f710*/  SEL R3, R14, RZ, P4 ;  /* 0x000000ff0e037207 */ /* 0x000fca0002000000 */
[----:B------:R-:W-:-:S05]  /*1f720*/  IMAD.IADD R4, R6, 0x1, R3 ;  /* 0x0000000106047824 */ /* 0x000fca00078e0203 */
[----:B------:R-:W-:-:S07]  /*1f730*/  MOV R13, R4 ;  /* 0x00000004000d7202 */ /* 0x000fce0000000f00 */
[----:B------:R-:W-:Y:S05]  /*1f740*/  WARPSYNC.COLLECTIVE R15, `(.L_x_3077) ;  /* 0x000000000f087348 */ /* 0x000fea0003c00000 */
[----:B------:R0:W1:Y:S02]  /*1f750*/  SHFL.UP P6, R14, R13, R12, R11 ;  /* 0x0400000c0d0e7389 */ /* 0x00006400000c000b */
[----:B01----:R-:W-:Y:S01]  /*1f760*/  ENDCOLLECTIVE ;  /* 0x000000000000791b */ /* 0x003fe20003800000 */
.L_x_3077:
        /* <DEDUP_REMOVED lines=8> */
.L_x_3078:
[----:B------:R-:W-:Y:S05]  /*1f7f0*/  BRA `(.L_x_3079) ;  /* 0xffffff9800d07947 */ /* 0x000fea000383ffff */
.L_x_2873:
[----:B------:R-:W-:Y:S01]  /*1f800*/  BSSY B0, `(.L_x_3080) ;  /* 0x0000008000007945 */ /* 0x000fe20003800000 */
[----:B-----5:R-:W-:Y:S01]  /*1f810*/  IMAD.MOV.U32 R13, RZ, RZ, R2 ;  /* 0x000000ffff0d7224 */ /* 0x020fe200078e0002 */
[----:B------:R-:W-:Y:S01]  /*1f820*/  MOV R11, RZ ;  /* 0x000000ff000b7202 */ /* 0x000fe20000000f00 */
[----:B------:R-:W-:Y:S02]  /*1f830*/  IMAD.MOV.U32 R12, RZ, RZ, 0x1 ;  /* 0x00000001ff0c7424 */ /* 0x000fe400078e00ff */
[----:B------:R-:W-:-:S07]  /*1f840*/  IMAD.MOV.U32 R15, RZ, RZ, -0x1 ;  /* 0xffffffffff0f7424 */ /* 0x000fce00078e00ff */
[----:B012---:R-:W-:Y:S05]  /*1f850*/  WARPSYNC.COLLECTIVE R15, `(.L_x_3081) ;  /* 0x000000000f087348 */ /* 0x007fea0003c00000 */
[----:B------:R3:W4:Y:S02]  /*1f860*/  SHFL.UP P6, R14, R13, R12, R11 ;  /* 0x0400000c0d0e7389 */ /* 0x00072400000c000b */
[----:B01234-:R-:W-:Y:S01]  /*1f870*/  ENDCOLLECTIVE ;  /* 0x000000000000791b */ /* 0x01ffe20003800000 */
.L_x_3081:
[----:B------:R-:W-:Y:S05]  /*1f880*/  BSYNC B0 ;  /* 0x0000000000007941 */ /* 0x000fea0003800000 */
.L_x_3080:
        /* <DEDUP_REMOVED lines=8> */
.L_x_3082:
[----:B------:R-:W-:Y:S02]  /*1f910*/  MOV R12, 0x4 ;  /* 0x00000004000c7802 */ /* 0x000fe40000000f00 */
[----:B------:R-:W-:-:S05]  /*1f920*/  SEL R14, R14, RZ, P2 ;  /* 0x000000ff0e0e7207 */ /* 0x000fca0001000000 */
[----:B------:R-:W-:-:S04]  /*1f930*/  IMAD.IADD R3, R13, 0x1, R14 ;  /* 0x000000010d037824 */ /* 0x000fc800078e020e */
[----:B------:R-:W-:-:S07]  /*1f940*/  IMAD.MOV.U32 R13, RZ, RZ, R3 ;  /* 0x000000ffff0d7224 */ /* 0x000fce00078e0003 */
[----:B------:R-:W-:Y:S05]  /*1f950*/  WARPSYNC.COLLECTIVE R15, `(.L_x_3083) ;  /* 0x000000000f087348 */ /* 0x000fea0003c00000 */
[----:B------:R0:W1:Y:S02]  /*1f960*/  SHFL.UP P6, R14, R13, R12, R11 ;  /* 0x0400000c0d0e7389 */ /* 0x00006400000c000b */
[----:B01----:R-:W-:Y:S01]  /*1f970*/  ENDCOLLECTIVE ;  /* 0x000000000000791b */ /* 0x003fe20003800000 */
.L_x_3083:
[----:B------:R-:W-:Y:S01]  /*1f980*/  IMAD.MOV.U32 R12, RZ, RZ, 0x8 ;  /* 0x00000008ff0c7424 */ /* 0x000fe200078e00ff */
[----:B------:R-:W-:-:S05]  /*1f990*/  SEL R4, R14, RZ, P3 ;  /* 0x000000ff0e047207 */ /* 0x000fca0001800000 */
[----:B------:R-:W-:-:S04]  /*1f9a0*/  IMAD.IADD R4, R3, 0x1, R4 ;  /* 0x0000000103047824 */ /* 0x000fc800078e0204 */
[----:B------:R-:W-:-:S07]  /*1f9b0*/  IMAD.MOV.U32 R13, RZ, RZ, R4 ;  /* 0x000000ffff0d7224 */ /* 0x000fce00078e0004 */
[----:B------:R-:W-:Y:S05]  /*1f9c0*/  WARPSYNC.COLLECTIVE R15, `(.L_x_3084) ;  /* 0x000000000f087348 */ /* 0x000fea0003c00000 */
[----:B------:R0:W1:Y:S02]  /*1f9d0*/  SHFL.UP P6, R14, R13, R12, R11 ;  /* 0x0400000c0d0e7389 */ /* 0x00006400000c000b */
[----:B01----:R-:W-:Y:S01]  /*1f9e0*/  ENDCOLLECTIVE ;  /* 0x000000000000791b */ /* 0x003fe20003800000 */
.L_x_3084:
[----:B------:R-:W-:Y:S01]  /*1f9f0*/  IMAD.MOV.U32 R12, RZ, RZ, 0x10 ;  /* 0x00000010ff0c7424 */ /* 0x000fe200078e00ff */
[----:B------:R-:W-:-:S04]  /*1fa00*/  SEL R5, R14, RZ, P4 ;  /* 0x000000ff0e057207 */ /* 0x000fc80002000000 */
[----:B------:R-:W-:-:S05]  /*1fa10*/  IADD3 R5, R4, R5, RZ ;  /* 0x0000000504057210 */ /* 0x000fca0007ffe0ff */
[----:B------:R-:W-:-:S07]  /*1fa20*/  IMAD.MOV.U32 R13, RZ, RZ, R5 ;  /* 0x000000ffff0d7224 */ /* 0x000fce00078e0005 */
[----:B------:R-:W-:Y:S05]  /*1fa30*/  WARPSYNC.COLLECTIVE R15, `(.L_x_3085) ;  /* 0x000000000f087348 */ /* 0x000fea0003c00000 */
[----:B------:R0:W1:Y:S02]  /*1fa40*/  SHFL.UP P6, R14, R13, R12, R11 ;  /* 0x0400000c0d0e7389 */ /* 0x00006400000c000b */
[----:B01----:R-:W-:Y:S01]  /*1fa50*/  ENDCOLLECTIVE ;  /* 0x000000000000791b */ /* 0x003fe20003800000 */
.L_x_3085:
        /* <DEDUP_REMOVED lines=8> */
.L_x_3086:
[----:B------:R-:W-:Y:S05]  /*1fae0*/  BRA `(.L_x_3087) ;  /* 0xffffff9800b07947 */ /* 0x000fea000383ffff */
.L_x_2875:
[----:B------:R-:W-:Y:S01]  /*1faf0*/  BSSY B0, `(.L_x_3088) ;  /* 0x0000006000007945 */ /* 0x000fe20003800000 */
[----:B------:R-:W-:Y:S01]  /*1fb00*/  PLOP3.LUT P6, PT, P6, PT, PT, 0x8, 0x0 ;  /* 0x000000000000781c */ /* 0x000fe200037ce170 */
[----:B------:R-:W-:-:S12]  /*1fb10*/  IMAD.MOV.U32 R15, RZ, RZ, -0x1 ;  /* 0xffffffffff0f7424 */ /* 0x000fd800078e00ff */
[----:B01----:R-:W-:Y:S05]  /*1fb20*/  WARPSYNC.COLLECTIVE R15, `(.L_x_3089) ;  /* 0x000000000f087348 */ /* 0x003fea0003c00000 */
[----:B------:R-:W-:Y:S01]  /*1fb30*/  VOTE.ANY R14, PT, P6 ;  /* 0x00000000000e7806 */ /* 0x000fe200030e0100 */
[----:B01----:R-:W-:Y:S06]  /*1fb40*/  ENDCOLLECTIVE ;  /* 0x000000000000791b */ /* 0x003fec0003800000 */
.L_x_3089:
[----:B------:R-:W-:Y:S05]  /*1fb50*/  BSYNC B0 ;  /* 0x0000000000007941 */ /* 0x000fea0003800000 */
.L_x_3088:
[----:B------:R-:W-:Y:S01]  /*1fb60*/  MOV R5, R14 ;  /* 0x0000000e00057202 */ /* 0x000fe20000000f00 */
[----:B------:R-:W-:Y:S01]  /*1fb70*/  IMAD.MOV.U32 R13, RZ, RZ, R2 ;  /* 0x000000ffff0d7224 */ /* 0x000fe200078e0002 */
[----:B------:R-:W-:Y:S01]  /*1fb80*/  MOV R15, 0xffffffff ;  /* 0xffffffff000f7802 */ /* 0x000fe20000000f00 */
[----:B------:R-:W-:Y:S01]  /*1fb90*/  IMAD.MOV.U32 R11, RZ, RZ, 0x1f ;  /* 0x0000001fff0b7424 */ /* 0x000fe200078e00ff */
[----:B------:R-:W0:Y:S02]  /*1fba0*/  POPC R6, R5 ;  /* 0x0000000500067309 */ /* 0x000e240000000000 */
[----:B0-----:R-:W-:-:S07]  /*1fbb0*/  IMAD.MOV.U32 R12, RZ, RZ, R6 ;  /* 0x000000ffff0c7224 */ /* 0x001fce00078e0006 */
[----:B------:R-:W-:Y:S05]  /*1fbc0*/  WARPSYNC.COLLECTIVE R15, `(.L_x_3090) ;  /* 0x000000000f087348 */ /* 0x000fea0003c00000 */
[----:B------:R0:W1:Y:S02]  /*1fbd0*/  SHFL.IDX P6, R14, R13, R12, R11 ;  /* 0x0000000c0d0e7389 */ /* 0x00006400000c000b */
[----:B01----:R-:W-:Y:S01]  /*1fbe0*/  ENDCOLLECTIVE ;  /* 0x000000000000791b */ /* 0x003fe20003800000 */
.L_x_3090:
[----:B------:R-:W-:Y:S01]  /*1fbf0*/  IMAD.MOV.U32 R17, RZ, RZ, R14 ;  /* 0x000000ffff117224 */ /* 0x000fe200078e000e */
[----:B------:R-:W-:Y:S06]  /*1fc00*/  BRA `(.L_x_3091) ;  /* 0xffffff9800a07947 */ /* 0x000fec000383ffff */
.L_x_2877:
[----:B------:R-:W-:Y:S01]  /*1fc10*/  BSSY B0, `(.L_x_3092) ;  /* 0x0000007000007945 */ /* 0x000fe20003800000 */
[----:B------:R-:W-:Y:S01]  /*1fc20*/  IMAD.MOV.U32 R13, RZ, RZ, R3 ;  /* 0x000000ffff0d7224 */ /* 0x000fe200078e0003 */
[----:B------:R-:W-:Y:S01]  /*1fc30*/  MOV R15, 0xffffffff ;  /* 0xffffffff000f7802 */ /* 0x000fe20000000f00 */
[----:B------:R-:W-:-:S07]  /*1fc40*/  IMAD.MOV.U32 R11, RZ, RZ, 0x1f ;  /* 0x0000001fff0b7424 */ /* 0x000fce00078e00ff */
[----:B0123--:R-:W-:Y:S05]  /*1fc50*/  WARPSYNC.COLLECTIVE R15, `(.L_x_3093) ;  /* 0x000000000f087348 */ /* 0x00ffea0003c00000 */
[----:B------:R4:W0:Y:S02]  /*1fc60*/  SHFL.IDX P6, R14, R13, R12, R11 ;  /* 0x0000000c0d0e7389 */ /* 0x00082400000c000b */
[----:B01234-:R-:W-:Y:S01]  /*1fc70*/  ENDCOLLECTIVE ;  /* 0x000000000000791b */ /* 0x01ffe20003800000 */
.L_x_3093:
[----:B------:R-:W-:Y:S05]  /*1fc80*/  BSYNC B0 ;  /* 0x0000000000007941 */ /* 0x000fea0003800000 */
.L_x_3092:
[----:B------:R-:W-:Y:S01]  /*1fc90*/  IMAD.MOV.U32 R5, RZ, RZ, R14 ;  /* 0x000000ffff057224 */ /* 0x000fe200078e000e */
[----:B------:R-:W-:Y:S06]  /*1fca0*/  BRA `(.L_x_2876) ;  /* 0xffffff9800947947 */ /* 0x000fec000383ffff */
.L_x_2881:
[----:B0-----:R0:W2:Y:S02]  /*1fcb0*/  SYNCS.PHASECHK.TRANS64.TRYWAIT P0, [R4+URZ+0x16820], R0 ;  /* 0x01682000040075a7 */ /* 0x0010a4000800017f */
[----:B--2---:R-:W-:Y:S05]  /*1fcc0*/  @!P0 NANOSLEEP.SYNCS 0x989680 ;  /* 0x009896800000895d */ /* 0x004fea0003900000 */
[----:B------:R-:W2:Y:S02]  /*1fcd0*/  @!P0 SYNCS.PHASECHK.TRANS64 P0, [R4+URZ+0x16820], R0 ;  /* 0x01682000040085a7 */ /* 0x000ea4000800007f */
[----:B--2---:R-:W-:Y:S05]  /*1fce0*/  @!P0 BRA `(.L_x_2881) ;  /* 0xfffffffc00f08947 */ /* 0x004fea000383ffff */
[----:B------:R-:W-:Y:S05]  /*1fcf0*/  BRA `(.L_x_3094) ;  /* 0xffffffa0000c7947 */ /* 0x000fea000383ffff */
.L_x_2882:
[----:B------:R-:W2:Y:S01]  /*1fd00*/  S2R R2, SR_TID.X ;  /* 0x0000000000027919 */ /* 0x000ea20000002100 */
[----:B------:R-:W-:Y:S01]  /*1fd10*/  BSSY B0, `(.L_x_3095) ;  /* 0x000000a000007945 */ /* 0x000fe20003800000 */
[----:B------:R-:W-:Y:S01]  /*1fd20*/  IMAD.MOV.U32 R12, RZ, RZ, RZ ;  /* 0x000000ffff0c7224 */ /* 0x000fe200078e00ff */
[----:B------:R-:W-:Y:S01]  /*1fd30*/  MOV R11, 0x1f ;  /* 0x0000001f000b7802 */ /* 0x000fe20000000f00 */
[----:B------:R-:W-:Y:S01]  /*1fd40*/  IMAD.MOV.U32 R15, RZ, RZ, -0x1 ;  /* 0xffffffffff0f7424 */ /* 0x000fe200078e00ff */
[----:B--2---:R-:W-:-:S04]  /*1fd50*/  SHF.R.U32.HI R2, RZ, 0x5, R2 ;  /* 0x00000005ff027819 */ /* 0x004fc80000011602 */
[----:B------:R-:W-:-:S05]  /*1fd60*/  LOP3.LUT R2, R2, 0x3, RZ, 0xc0, !PT ;  /* 0x0000000302027812 */ /* 0x000fca00078ec0ff */
[----:B------:R-:W-:-:S07]  /*1fd70*/  IMAD.MOV.U32 R13, RZ, RZ, R2 ;  /* 0x000000ffff0d7224 */ /* 0x000fce00078e0002 */
[----:B01-3--:R-:W-:Y:S05]  /*1fd80*/  WARPSYNC.COLLECTIVE R15, `(.L_x_3096) ;  /* 0x000000000f087348 */ /* 0x00bfea0003c00000 */
[----:B------:R2:W4:Y:S02]  /*1fd90*/  SHFL.IDX P6, R14, R13, R12, R11 ;  /* 0x0000000c0d0e7389 */ /* 0x00052400000c000b */
[----:B01234-:R-:W-:Y:S01]  /*1fda0*/  ENDCOLLECTIVE ;  /* 0x000000000000791b */ /* 0x01ffe20003800000 */
.L_x_3096:
[----:B------:R-:W-:Y:S05]  /*1fdb0*/  BSYNC B0 ;  /* 0x0000000000007941 */ /* 0x000fea0003800000 */
.L_x_3095:
[----:B------:R-:W-:Y:S05]  /*1fdc0*/  BRA `(.L_x_3097) ;  /* 0xffffff9c00f47947 */ /* 0x000fea000383ffff */
.L_x_2883:
[----:B------:R-:W-:Y:S01]  /*1fdd0*/  BSSY B0, `(.L_x_3098) ;  /* 0x0000006000007945 */ /* 0x000fe20003800000 */
[----:B------:R-:W-:-:S07]  /*1fde0*/  IMAD.MOV.U32 R15, RZ, RZ, -0x1 ;  /* 0xffffffffff0f7424 */ /* 0x000fce00078e00ff */
[----:B01-3--:R-:W-:Y:S05]  /*1fdf0*/  WARPSYNC.COLLECTIVE R15, `(.L_x_3099) ;  /* 0x000000000f0c7348 */ /* 0x00bfea0003c00000 */
[----:B------:R-:W-:Y:S02]  /*1fe00*/  ELECT P6, UR62, PT ;  /* 0x00000000003e782f */ /* 0x000fe400038c0000 */
[----:B------:R-:W-:Y:S01]  /*1fe10*/  MOV R14, UR62 ;  /* 0x0000003e000e7c02 */ /* 0x000fe20008000f00 */
[----:B01-3--:R-:W-:Y:S10]  /*1fe20*/  ENDCOLLECTIVE ;  /* 0x000000000000791b */ /* 0x00bff40003800000 */
.L_x_3099:
[----:B------:R-:W-:Y:S05]  /*1fe30*/  BSYNC B0 ;  /* 0x0000000000007941 */ /* 0x000fea0003800000 */
.L_x_3098:
[----:B------:R-:W-:Y:S05]  /*1fe40*/  BRA `(.L_x_3100) ;  /* 0xffffff9c00e87947 */ /* 0x000fea000383ffff */
.L_x_2885:
[----:B0-----:R0:W2:Y:S02]  /*1fe50*/  SYNCS.PHASECHK.TRANS64.TRYWAIT P1, [R5+URZ+0x16840], R0 ;  /* 0x01684000050075a7 */ /* 0x0010a4000802017f */
[----:B--2---:R-:W-:Y:S05]  /*1fe60*/  @!P1 NANOSLEEP.SYNCS 0x989680 ;  /* 0x009896800000995d */ /* 0x004fea0003900000 */
[----:B------:R-:W2:Y:S02]  /*1fe70*/  @!P1 SYNCS.PHASECHK.TRANS64 P1, [R5+URZ+0x16840], R0 ;  /* 0x01684000050095a7 */ /* 0x000ea4000802007f */
[----:B--2---:R-:W-:Y:S05]  /*1fe80*/  @!P1 BRA `(.L_x_2885) ;  /* 0xfffffffc00f09947 */ /* 0x004fea000383ffff */
[----:B------:R-:W-:Y:S05]  /*1fe90*/  BRA `(.L_x_3101) ;  /* 0xffffffa000087947 */ /* 0x000fea000383ffff */
.L_x_2887:
[----:B--2---:R2:W4:Y:S02]  /*1fea0*/  SYNCS.PHASECHK.TRANS64.TRYWAIT P1, [R25+URZ+0x16840], R2 ;  /* 0x01684002190075a7 */ /* 0x004524000802017f */
[----:B----4-:R-:W-:Y:S05]  /*1feb0*/  @!P1 NANOSLEEP.SYNCS 0x989680 ;  /* 0x009896800000995d */ /* 0x010fea0003900000 */
[----:B------:R-:W4:Y:S02]  /*1fec0*/  @!P1 SYNCS.PHASECHK.TRANS64 P1, [R25+URZ+0x16840], R2 ;  /* 0x01684002190095a7 */ /* 0x000f24000802007f */
[----:B----4-:R-:W-:Y:S05]  /*1fed0*/  @!P1 BRA `(.L_x_2887) ;  /* 0xfffffffc00f09947 */ /* 0x010fea000383ffff */
[----:B------:R-:W-:Y:S05]  /*1fee0*/  BRA `(.L_x_3102) ;  /* 0xffffffa000147947 */ /* 0x000fea000383ffff */
.L_x_2889:
[----:B----4-:R4:W0:Y:S02]  /*1fef0*/  SYNCS.PHASECHK.TRANS64.TRYWAIT P1, [R5+URZ+0x16860], R0 ;  /* 0x01686000050075a7 */ /* 0x010824000802017f */
[----:B0-----:R-:W-:Y:S05]  /*1ff00*/  @!P1 NANOSLEEP.SYNCS 0x989680 ;  /* 0x009896800000995d */ /* 0x001fea0003900000 */
[----:B------:R-:W0:Y:S02]  /*1ff10*/  @!P1 SYNCS.PHASECHK.TRANS64 P1, [R5+URZ+0x16860], R0 ;  /* 0x01686000050095a7 */ /* 0x000e24000802007f */
[----:B0-----:R-:W-:Y:S05]  /*1ff20*/  @!P1 BRA `(.L_x_2889) ;  /* 0xfffffffc00f09947 */ /* 0x001fea000383ffff */
[----:B------:R-:W-:Y:S05]  /*1ff30*/  BRA `(.L_x_3103) ;  /* 0xffffffa000107947 */ /* 0x000fea000383ffff */
.L_x_3104:
        /* <DEDUP_REMOVED lines=12> */
.L_x_3113:


//--------------------- .nv.global.init           --------------------------
	.section	.nv.global.init,"aw",@progbits
.nv.global.init:
	.type		$str$23,@object
	.size		$str$23,($str$24 - $str$23)
$str$23:
        /*0000*/ 	.byte	0x28, 0x61, 0x64, 0x64, 0x72, 0x65, 0x73, 0x73, 0x20, 0x26, 0x20, 0x6d, 0x61, 0x73, 0x6b, 0x29
        /*0010*/ 	.byte	0x20, 0x3d, 0x3d, 0x20, 0x30, 0x00
	.type		$str$24,@object
	.size		$str$24,(__unnamed_4 - $str$24)
$str$24:
        /*0016*/ 	.byte	0x2f, 0x74, 0x6d, 0x70, 0x2f, 0x6f, 0x73, 0x73, 0x5f, 0x6b, 0x65, 0x72, 0x6e, 0x65, 0x6c, 0x73
        /*0026*/ 	.byte	0x5f, 0x73, 0x72, 0x63, 0x2f, 0x66, 0x6c, 0x61, 0x73, 0x68, 0x5f, 0x61, 0x74, 0x74, 0x65, 0x6e
        /*0036*/ 	.byte	0x74, 0x69, 0x6f, 0x6e, 0x2f, 0x63, 0x73, 0x72, 0x63, 0x2f, 0x63, 0x75, 0x74, 0x6c, 0x61, 0x73
        /*0046*/ 	.byte	0x73, 0x2f, 0x69, 0x6e, 0x63, 0x6c, 0x75, 0x64, 0x65, 0x2f, 0x63, 0x75, 0x74, 0x65, 0x2f, 0x70
        /*0056*/ 	.byte	0x6f, 0x69, 0x6e, 0x74, 0x65, 0x72, 0x5f, 0x66, 0x6c, 0x61, 0x67, 0x67, 0x65, 0x64, 0x2e, 0x68
        /*0066*/ 	.byte	0x70, 0x70, 0x00
	.type		__unnamed_4,@object
	.size		__unnamed_4,(__unnamed_5 - __unnamed_4)
__unnamed_4:
        /* <DEDUP_REMOVED lines=23> */
        /*01d9*/ 	.byte	0x3a, 0x43, 0x3c, 0x30, 0x3e, 0x3e, 0x3e, 0x3e, 0x3e, 0x20, 0x26, 0x5d, 0x00
	.type		__unnamed_5,@object
	.size		__unnamed_5,(__unnamed_3 - __unnamed_5)
__unnamed_5:
        /* <DEDUP_REMOVED lines=24> */
        /*0366*/ 	.byte	0x00
	.type		__unnamed_3,@object
	.size		__unnamed_3,(__unnamed_2 - __unnamed_3)
__unnamed_3:
        /* <DEDUP_REMOVED lines=28> */
        /*0527*/ 	.byte	0x32, 0x3e, 0x3e, 0x3e, 0x3e, 0x3e, 0x5d, 0x00
	.type		__unnamed_2,@object
	.size		__unnamed_2,(__unnamed_1 - __unnamed_2)
__unnamed_2:
        /* <DEDUP_REMOVED lines=29> */
	.type		__unnamed_1,@object
	.size		__unnamed_1,(.L_0 - __unnamed_1)
__unnamed_1:
        /* <DEDUP_REMOVED lines=28> */
        /*08b7*/ 	.byte	0x32, 0x3e, 0x3e, 0x3e, 0x3e, 0x3e, 0x20, 0x26, 0x5d, 0x00
.L_0:


//--------------------- .nv.shared._ZN7cutlass13device_kernelIN5flash11enable_sm90INS1_16FlashAttnFwdSm90INS1_25CollectiveMainloopFwdSm90ILi2EN4cute5tupleIJNS5_1CILi1EEES8_S8_EEENS6_IJNS7_ILi192EEENS7_ILi128EEENS7_ILi64EEEEEELi64ENS_6half_tEfNS_4arch4Sm90ELb0ELb0ELb1ELb0ELb1ELb0ELb0ELb1ELb1ELb1ELb0ELb0EEENS1_21CollectiveEpilogueFwdINS6_IJSA_SC_SB_EEES9_SE_SG_Li384ELb0ELb1ELb0ELb0EEENS1_29StaticPersistentTileSchedulerILb0EEEEEEEEEvNT_6ParamsE --------------------------
	.section	.nv.shared._ZN7cutlass13device_kernelIN5flash11enable_sm90INS1_16FlashAttnFwdSm90INS1_25CollectiveMainloopFwdSm90ILi2EN4cute5tupleIJNS5_1CILi1EEES8_S8_EEENS6_IJNS7_ILi192EEENS7_ILi128EEENS7_ILi64EEEEEELi64ENS_6half_tEfNS_4arch4Sm90ELb0ELb0ELb1ELb0ELb1ELb0ELb0ELb1ELb1ELb1ELb0ELb0EEENS1_21CollectiveEpilogueFwdINS6_IJSA_SC_SB_EEES9_SE_SG_Li384ELb0ELb1ELb0ELb0EEENS1_29StaticPersistentTileSchedulerILb0EEEEEEEEEvNT_6ParamsE,"aw",@nobits
	.sectionflags	@""
	.align	16
	.zero		1024


//--------------------- .nv.shared.reserved.0     --------------------------
	.section	.nv.shared.reserved.0,"aw",@nobits
	.weak		__nv_reservedSMEM_offset_0_alias
	.size		__nv_reservedSMEM_offset_0_alias, 0, 0
	.other		__nv_reservedSMEM_offset_0_alias,@"STO_CUDA_RESERVED_SHARED STV_DEFAULT"
__nv_reservedSMEM_offset_0_alias:
	.zero		0


//--------------------- .nv.global                --------------------------
	.section	.nv.global,"aw",@nobits
.nv.global:
	.type		_ZN79_INTERNAL_cae65edb_43_flash_fwd_hdim64_fp16_paged_softcap_sm90_cu_882f9858_33724cute1_E,@object
	.size		_ZN79_INTERNAL_cae65edb_43_flash_fwd_hdim64_fp16_paged_softcap_sm90_cu_882f9858_33724cute1_E,(_ZN79_INTERNAL_cae65edb_43_flash_fwd_hdim64_fp16_paged_softcap_sm90_cu_882f9858_33724cuda3std3__45__cpo6cbeginE - _ZN79_INTERNAL_cae65edb_43_flash_fwd_hdim64_fp16_paged_softcap_sm90_cu_882f9858_33724cute1_E)
_ZN79_INTERNAL_cae65edb_43_flash_fwd_hdim64_fp16_paged_softcap_sm90_cu_882f9858_33724cute1_E:
	.zero		1
	.type		_ZN79_INTERNAL_cae65edb_43_flash_fwd_hdim64_fp16_paged_softcap_sm90_cu_882f9858_33724cuda3std3__45__cpo6cbeginE,@object
	.size		_ZN79_INTERNAL_cae65edb_43_flash_fwd_hdim64_fp16_paged_softcap_sm90_cu_882f9858_33724cuda3std3__45__cpo6cbeginE,(_ZN79_INTERNAL_cae65edb_43_flash_fwd_hdim64_fp16_paged_softcap_sm90_cu_882f9858_33724cuda3std3__48in_placeE - _ZN79_INTERNAL_cae65edb_43_flash_fwd_hdim64_fp16_paged_softcap_sm90_cu_882f9858_33724cuda3std3__45__cpo6cbeginE)
_ZN79_INTERNAL_cae65edb_43_flash_fwd_hdim64_fp16_paged_softcap_sm90_cu_882f9858_33724cuda3std3__45__cpo6cbeginE:
	.zero		1
	.type		_ZN79_INTERNAL_cae65edb_43_flash_fwd_hdim64_fp16_paged_softcap_sm90_cu_882f9858_33724cuda3std3__48in_placeE,@object
	.size		_ZN79_INTERNAL_cae65edb_43_flash_fwd_hdim64_fp16_paged_softcap_sm90_cu_882f9858_33724cuda3std3__48in_placeE,(_ZN79_INTERNAL_cae65edb_43_flash_fwd_hdim64_fp16_paged_softcap_sm90_cu_882f9858_33724cuda3std6ranges3__45__cpo9iter_moveE - _ZN79_INTERNAL_cae65edb_43_flash_fwd_hdim64_fp16_paged_softcap_sm90_cu_882f9858_33724cuda3std3__48in_placeE)
_ZN79_INTERNAL_cae65edb_43_flash_fwd_hdim64_fp16_paged_softcap_sm90_cu_882f9858_33724cuda3std3__48in_placeE:
	.zero		1
	.type		_ZN79_INTERNAL_cae65edb_43_flash_fwd_hdim64_fp16_paged_softcap_sm90_cu_882f9858_33724cuda3std6ranges3__45__cpo9iter_moveE,@object
	.size		_ZN79_INTERNAL_cae65edb_43_flash_fwd_hdim64_fp16_paged_softcap_sm90_cu_882f9858_33724cuda3std6ranges3__45__cpo9iter_moveE,(_ZN79_INTERNAL_cae65edb_43_flash_fwd_hdim64_fp16_paged_softcap_sm90_cu_882f9858_33724cuda3std3__45__cpo5beginE - _ZN79_INTERNAL_cae65edb_43_flash_fwd_hdim64_fp16_paged_softcap_sm90_cu_882f9858_33724cuda3std6ranges3__45__cpo9iter_moveE)
_ZN79_INTERNAL_cae65edb_43_flash_fwd_hdim64_fp16_paged_softcap_sm90_cu_882f9858_33724cuda3std6ranges3__45__cpo9iter_moveE:
	.zero		1
	.type		_ZN79_INTERNAL_cae65edb_43_flash_fwd_hdim64_fp16_paged_softcap_sm90_cu_882f9858_33724cuda3std3__45__cpo5beginE,@object
	.size		_ZN79_INTERNAL_cae65edb_43_flash_fwd_hdim64_fp16_paged_softcap_sm90_cu_882f9858_33724cuda3std3__45__cpo5beginE,(_ZN79_INTERNAL_cae65edb_43_flash_fwd_hdim64_fp16_paged_softcap_sm90_cu_882f9858_33724cuda3std3__481_GLOBAL__N__cae65edb_43_flash_fwd_hdim64_fp16_paged_softcap_sm90_cu_882f9858_33726ignoreE - _ZN79_INTERNAL_cae65edb_43_flash_fwd_hdim64_fp16_paged_softcap_sm90_cu_882f9858_33724cuda3std3__45__cpo5beginE)
_ZN79_INTERNAL_cae65edb_43_flash_fwd_hdim64_fp16_paged_softcap_sm90_cu_882f9858_33724cuda3std3__45__cpo5beginE:
	.zero		1
	.type		_ZN79_INTERNAL_cae65edb_43_flash_fwd_hdim64_fp16_paged_softcap_sm90_cu_882f9858_33724cuda3std3__481_GLOBAL__N__cae65edb_43_flash_fwd_hdim64_fp16_paged_softcap_sm90_cu_882f9858_33726ignoreE,@object
	.size		_ZN79_INTERNAL_cae65edb_43_flash_fwd_hdim64_fp16_paged_softcap_sm90_cu_882f9858_33724cuda3std3__481_GLOBAL__N__cae65edb_43_flash_fwd_hdim64_fp16_paged_softcap_sm90_cu_882f9858_33726ignoreE,(_ZN79_INTERNAL_cae65edb_43_flash_fwd_hdim64_fp16_paged_softcap_sm90_cu_882f9858_33724cute7productE - _ZN79_INTERNAL_cae65edb_43_flash_fwd_hdim64_fp16_paged_softcap_sm90_cu_882f9858_33724cuda3std3__481_GLOBAL__N__cae65edb_43_flash_fwd_hdim64_fp16_paged_softcap_sm90_cu_882f9858_33726ignoreE)
_ZN79_INTERNAL_cae65edb_43_flash_fwd_hdim64_fp16_paged_softcap_sm90_cu_882f9858_33724cuda3std3__481_GLOBAL__N__cae65edb_43_flash_fwd_hdim64_fp16_paged_softcap_sm90_cu_882f9858_33726ignoreE:
	.zero		1
	.type		_ZN79_INTERNAL_cae65edb_43_flash_fwd_hdim64_fp16_paged_softcap_sm90_cu_882f9858_33724cute7productE,@object
	.size		_ZN79_INTERNAL_cae65edb_43_flash_fwd_hdim64_fp16_paged_softcap_sm90_cu_882f9858_33724cute7productE,(_ZN79_INTERNAL_cae65edb_43_flash_fwd_hdim64_fp16_paged_softcap_sm90_cu_882f9858_33724cuda3std3__45__cpo3endE - _ZN79_INTERNAL_cae65edb_43_flash_fwd_hdim64_fp16_paged_softcap_sm90_cu_882f9858_33724cute7productE)
_ZN79_INTERNAL_cae65edb_43_flash_fwd_hdim64_fp16_paged_softcap_sm90_cu_882f9858_33724cute7productE:
	.zero		1
	.type		_ZN79_INTERNAL_cae65edb_43_flash_fwd_hdim64_fp16_paged_softcap_sm90_cu_882f9858_33724cuda3std3__45__cpo3endE,@object
	.size		_ZN79_INTERNAL_cae65edb_43_flash_fwd_hdim64_fp16_paged_softcap_sm90_cu_882f9858_33724cuda3std3__45__cpo3endE,(_ZN79_INTERNAL_cae65edb_43_flash_fwd_hdim64_fp16_paged_softcap_sm90_cu_882f9858_33724cuda3std3__419piecewise_constructE - _ZN79_INTERNAL_cae65edb_43_flash_fwd_hdim64_fp16_paged_softcap_sm90_cu_882f9858_33724cuda3std3__45__cpo3endE)
_ZN79_INTERNAL_cae65edb_43_flash_fwd_hdim64_fp16_paged_softcap_sm90_cu_882f9858_33724cuda3std3__45__cpo3endE:
	.zero		1
	.type		_ZN79_INTERNAL_cae65edb_43_flash_fwd_hdim64_fp16_paged_softcap_sm90_cu_882f9858_33724cuda3std3__419piecewise_constructE,@object
	.size		_ZN79_INTERNAL_cae65edb_43_flash_fwd_hdim64_fp16_paged_softcap_sm90_cu_882f9858_33724cuda3std3__419piecewise_constructE,(_ZN79_INTERNAL_cae65edb_43_flash_fwd_hdim64_fp16_paged_softcap_sm90_cu_882f9858_33724cuda3std3__45__cpo4cendE - _ZN79_INTERNAL_cae65edb_43_flash_fwd_hdim64_fp16_paged_softcap_sm90_cu_882f9858_33724cuda3std3__419piecewise_constructE)
_ZN79_INTERNAL_cae65edb_43_flash_fwd_hdim64_fp16_paged_softcap_sm90_cu_882f9858_33724cuda3std3__419piecewise_constructE:
	.zero		1
	.type		_ZN79_INTERNAL_cae65edb_43_flash_fwd_hdim64_fp16_paged_softcap_sm90_cu_882f9858_33724cuda3std3__45__cpo4cendE,@object
	.size		_ZN79_INTERNAL_cae65edb_43_flash_fwd_hdim64_fp16_paged_softcap_sm90_cu_882f9858_33724cuda3std3__45__cpo4cendE,(_ZN79_INTERNAL_cae65edb_43_flash_fwd_hdim64_fp16_paged_softcap_sm90_cu_882f9858_33724cuda3std6ranges3__45__cpo4swapE - _ZN79_INTERNAL_cae65edb_43_flash_fwd_hdim64_fp16_paged_softcap_sm90_cu_882f9858_33724cuda3std3__45__cpo4cendE)
_ZN79_INTERNAL_cae65edb_43_flash_fwd_hdim64_fp16_paged_softcap_sm90_cu_882f9858_33724cuda3std3__45__cpo4cendE:
	.zero		1
	.type		_ZN79_INTERNAL_cae65edb_43_flash_fwd_hdim64_fp16_paged_softcap_sm90_cu_882f9858_33724cuda3std6ranges3__45__cpo4swapE,@object
	.size		_ZN79_INTERNAL_cae65edb_43_flash_fwd_hdim64_fp16_paged_softcap_sm90_cu_882f9858_33724cuda3std6ranges3__45__cpo4swapE,(.L_12 - _ZN79_INTERNAL_cae65edb_43_flash_fwd_hdim64_fp16_paged_softcap_sm90_cu_882f9858_33724cuda3std6ranges3__45__cpo4swapE)
_ZN79_INTERNAL_cae65edb_43_flash_fwd_hdim64_fp16_paged_softcap_sm90_cu_882f9858_33724cuda3std6ranges3__45__cpo4swapE:
	.zero		1
.L_12:


//--------------------- .nv.shared._ZN7cutlass13device_kernelIN5flash11enable_sm90INS1_16FlashAttnFwdSm90INS1_25CollectiveMainloopFwdSm90ILi2EN4cute5tupleIJNS5_1CILi1EEES8_S8_EEENS6_IJNS7_ILi192EEENS7_ILi128EEENS7_ILi64EEEEEELi64ENS_6half_tEfNS_4arch4Sm90ELb0ELb0ELb1ELb1ELb1ELb0ELb0ELb1ELb1ELb1ELb0ELb0EEENS1_21CollectiveEpilogueFwdINS6_IJSA_SC_SB_EEES9_SE_SG_Li384ELb1ELb1ELb0ELb0EEENS1_36VarlenDynamicPersistentTileSchedulerILi192ELi128ELi384ELi128ELb0ELb1ELb1ELb0ELb1ELb1EEEEEEEEEvNT_6ParamsE --------------------------
	.section	.nv.shared._ZN7cutlass13device_kernelIN5flash11enable_sm90INS1_16FlashAttnFwdSm90INS1_25CollectiveMainloopFwdSm90ILi2EN4cute5tupleIJNS5_1CILi1EEES8_S8_EEENS6_IJNS7_ILi192EEENS7_ILi128EEENS7_ILi64EEEEEELi64ENS_6half_tEfNS_4arch4Sm90ELb0ELb0ELb1ELb1ELb1ELb0ELb0ELb1ELb1ELb1ELb0ELb0EEENS1_21CollectiveEpilogueFwdINS6_IJSA_SC_SB_EEES9_SE_SG_Li384ELb1ELb1ELb0ELb0EEENS1_36VarlenDynamicPersistentTileSchedulerILi192ELi128ELi384ELi128ELb0ELb1ELb1ELb0ELb1ELb1EEEEEEEEEvNT_6ParamsE,"aw",@nobits
	.sectionflags	@""
	.align	16
	.zero		1024


//--------------------- .nv.shared._ZN7cutlass13device_kernelIN5flash11enable_sm90INS1_16FlashAttnFwdSm90INS1_25CollectiveMainloopFwdSm90ILi2EN4cute5tupleIJNS5_1CILi1EEES8_S8_EEENS6_IJNS7_ILi192EEENS7_ILi128EEENS7_ILi64EEEEEELi64ENS_6half_tEfNS_4arch4Sm90ELb0ELb0ELb1ELb1ELb1ELb1ELb0ELb1ELb1ELb1ELb0ELb0EEENS1_21CollectiveEpilogueFwdINS6_IJSA_SC_SB_EEES9_SE_SG_Li384ELb1ELb1ELb0ELb0EEENS1_36VarlenDynamicPersistentTileSchedulerILi192ELi128ELi384ELi128ELb0ELb1ELb1ELb0ELb1ELb1EEEEEEEEEvNT_6ParamsE --------------------------
	.section	.nv.shared._ZN7cutlass13device_kernelIN5flash11enable_sm90INS1_16FlashAttnFwdSm90INS1_25CollectiveMainloopFwdSm90ILi2EN4cute5tupleIJNS5_1CILi1EEES8_S8_EEENS6_IJNS7_ILi192EEENS7_ILi128EEENS7_ILi64EEEEEELi64ENS_6half_tEfNS_4arch4Sm90ELb0ELb0ELb1ELb1ELb1ELb1ELb0ELb1ELb1ELb1ELb0ELb0EEENS1_21CollectiveEpilogueFwdINS6_IJSA_SC_SB_EEES9_SE_SG_Li384ELb1ELb1ELb0ELb0EEENS1_36VarlenDynamicPersistentTileSchedulerILi192ELi128ELi384ELi128ELb0ELb1ELb1ELb0ELb1ELb1EEEEEEEEEvNT_6ParamsE,"aw",@nobits
	.sectionflags	@""
	.align	16
	.zero		1024


//--------------------- .nv.shared._ZN7cutlass13device_kernelIN5flash11enable_sm90INS1_16FlashAttnFwdSm90INS1_25CollectiveMainloopFwdSm90ILi2EN4cute5tupleIJNS5_1CILi1EEES8_S8_EEENS6_IJNS7_ILi192EEENS7_ILi128EEENS7_ILi64EEEEEELi64ENS_6half_tEfNS_4arch4Sm90ELb0ELb1ELb1ELb0ELb1ELb0ELb0ELb1ELb1ELb1ELb0ELb0EEENS1_21CollectiveEpilogueFwdINS6_IJSA_SC_SB_EEES9_SE_SG_Li384ELb0ELb1ELb0ELb0EEENS1_30DynamicPersistentTileSchedulerILi384ELi128ELb0ELb1ELb1EEEEEEEEEvNT_6ParamsE --------------------------
	.section	.nv.shared._ZN7cutlass13device_kernelIN5flash11enable_sm90INS1_16FlashAttnFwdSm90INS1_25CollectiveMainloopFwdSm90ILi2EN4cute5tupleIJNS5_1CILi1EEES8_S8_EEENS6_IJNS7_ILi192EEENS7_ILi128EEENS7_ILi64EEEEEELi64ENS_6half_tEfNS_4arch4Sm90ELb0ELb1ELb1ELb0ELb1ELb0ELb0ELb1ELb1ELb1ELb0ELb0EEENS1_21CollectiveEpilogueFwdINS6_IJSA_SC_SB_EEES9_SE_SG_Li384ELb0ELb1ELb0ELb0EEENS1_30DynamicPersistentTileSchedulerILi384ELi128ELb0ELb1ELb1EEEEEEEEEvNT_6ParamsE,"aw",@nobits
	.sectionflags	@""
	.align	16
	.zero		1024


//--------------------- .nv.shared._ZN7cutlass13device_kernelIN5flash11enable_sm90INS1_16FlashAttnFwdSm90INS1_25CollectiveMainloopFwdSm90ILi2EN4cute5tupleIJNS5_1CILi1EEES8_S8_EEENS6_IJNS7_ILi192EEENS7_ILi128EEENS7_ILi64EEEEEELi64ENS_6half_tEfNS_4arch4Sm90ELb0ELb1ELb1ELb1ELb1ELb0ELb0ELb1ELb1ELb1ELb0ELb0EEENS1_21CollectiveEpilogueFwdINS6_IJSA_SC_SB_EEES9_SE_SG_Li384ELb1ELb1ELb0ELb0EEENS1_36VarlenDynamicPersistentTileSchedulerILi192ELi128ELi384ELi128ELb0ELb1ELb1ELb1ELb0ELb1EEEEEEEEEvNT_6ParamsE --------------------------
	.section	.nv.shared._ZN7cutlass13device_kernelIN5flash11enable_sm90INS1_16FlashAttnFwdSm90INS1_25CollectiveMainloopFwdSm90ILi2EN4cute5tupleIJNS5_1CILi1EEES8_S8_EEENS6_IJNS7_ILi192EEENS7_ILi128EEENS7_ILi64EEEEEELi64ENS_6half_tEfNS_4arch4Sm90ELb0ELb1ELb1ELb1ELb1ELb0ELb0ELb1ELb1ELb1ELb0ELb0EEENS1_21CollectiveEpilogueFwdINS6_IJSA_SC_SB_EEES9_SE_SG_Li384ELb1ELb1ELb0ELb0EEENS1_36VarlenDynamicPersistentTileSchedulerILi192ELi128ELi384ELi128ELb0ELb1ELb1ELb1ELb0ELb1EEEEEEEEEvNT_6ParamsE,"aw",@nobits
	.sectionflags	@""
	.align	16
	.zero		1024


//--------------------- .nv.shared._ZN7cutlass13device_kernelIN5flash11enable_sm90INS1_16FlashAttnFwdSm90INS1_25CollectiveMainloopFwdSm90ILi2EN4cute5tupleIJNS5_1CILi1EEES8_S8_EEENS6_IJNS7_ILi192EEENS7_ILi128EEENS7_ILi64EEEEEELi64ENS_6half_tEfNS_4arch4Sm90ELb0ELb1ELb1ELb1ELb1ELb1ELb0ELb1ELb1ELb1ELb0ELb0EEENS1_21CollectiveEpilogueFwdINS6_IJSA_SC_SB_EEES9_SE_SG_Li384ELb1ELb1ELb0ELb0EEENS1_36VarlenDynamicPersistentTileSchedulerILi192ELi128ELi384ELi128ELb0ELb1ELb1ELb1ELb0ELb1EEEEEEEEEvNT_6ParamsE --------------------------
	.section	.nv.shared._ZN7cutlass13device_kernelIN5flash11enable_sm90INS1_16FlashAttnFwdSm90INS1_25CollectiveMainloopFwdSm90ILi2EN4cute5tupleIJNS5_1CILi1EEES8_S8_EEENS6_IJNS7_ILi192EEENS7_ILi128EEENS7_ILi64EEEEEELi64ENS_6half_tEfNS_4arch4Sm90ELb0ELb1ELb1ELb1ELb1ELb1ELb0ELb1ELb1ELb1ELb0ELb0EEENS1_21CollectiveEpilogueFwdINS6_IJSA_SC_SB_EEES9_SE_SG_Li384ELb1ELb1ELb0ELb0EEENS1_36VarlenDynamicPersistentTileSchedulerILi192ELi128ELi384ELi128ELb0ELb1ELb1ELb1ELb0ELb1EEEEEEEEEvNT_6ParamsE,"aw",@nobits
	.sectionflags	@""
	.align	16
	.zero		1024


//--------------------- .nv.shared._ZN7cutlass13device_kernelIN5flash11enable_sm90INS1_16FlashAttnFwdSm90INS1_25CollectiveMainloopFwdSm90ILi2EN4cute5tupleIJNS5_1CILi1EEES8_S8_EEENS6_IJNS7_ILi192EEENS7_ILi128EEENS7_ILi64EEEEEELi64ENS_6half_tEfNS_4arch4Sm90ELb1ELb0ELb1ELb0ELb1ELb0ELb0ELb1ELb1ELb1ELb0ELb0EEENS1_21CollectiveEpilogueFwdINS6_IJSA_SC_SB_EEES9_SE_SG_Li384ELb0ELb1ELb0ELb0EEENS1_30DynamicPersistentTileSchedulerILi384ELi128ELb0ELb1ELb1EEEEEEEEEvNT_6ParamsE --------------------------
	.section	.nv.shared._ZN7cutlass13device_kernelIN5flash11enable_sm90INS1_16FlashAttnFwdSm90INS1_25CollectiveMainloopFwdSm90ILi2EN4cute5tupleIJNS5_1CILi1EEES8_S8_EEENS6_IJNS7_ILi192EEENS7_ILi128EEENS7_ILi64EEEEEELi64ENS_6half_tEfNS_4arch4Sm90ELb1ELb0ELb1ELb0ELb1ELb0ELb0ELb1ELb1ELb1ELb0ELb0EEENS1_21CollectiveEpilogueFwdINS6_IJSA_SC_SB_EEES9_SE_SG_Li384ELb0ELb1ELb0ELb0EEENS1_30DynamicPersistentTileSchedulerILi384ELi128ELb0ELb1ELb1EEEEEEEEEvNT_6ParamsE,"aw",@nobits
	.sectionflags	@""
	.align	16
	.zero		1024


//--------------------- .nv.shared._ZN7cutlass13device_kernelIN5flash11enable_sm90INS1_16FlashAttnFwdSm90INS1_25CollectiveMainloopFwdSm90ILi2EN4cute5tupleIJNS5_1CILi1EEES8_S8_EEENS6_IJNS7_ILi192EEENS7_ILi128EEENS7_ILi64EEEEEELi64ENS_6half_tEfNS_4arch4Sm90ELb1ELb0ELb1ELb1ELb1ELb0ELb0ELb1ELb1ELb1ELb0ELb0EEENS1_21CollectiveEpilogueFwdINS6_IJSA_SC_SB_EEES9_SE_SG_Li384ELb1ELb1ELb0ELb0EEENS1_36VarlenDynamicPersistentTileSchedulerILi192ELi128ELi384ELi128ELb0ELb1ELb1ELb1ELb1ELb1EEEEEEEEEvNT_6ParamsE --------------------------
	.section	.nv.shared._ZN7cutlass13device_kernelIN5flash11enable_sm90INS1_16FlashAttnFwdSm90INS1_25CollectiveMainloopFwdSm90ILi2EN4cute5tupleIJNS5_1CILi1EEES8_S8_EEENS6_IJNS7_ILi192EEENS7_ILi128EEENS7_ILi64EEEEEELi64ENS_6half_tEfNS_4arch4Sm90ELb1ELb0ELb1ELb1ELb1ELb0ELb0ELb1ELb1ELb1ELb0ELb0EEENS1_21CollectiveEpilogueFwdINS6_IJSA_SC_SB_EEES9_SE_SG_Li384ELb1ELb1ELb0ELb0EEENS1_36VarlenDynamicPersistentTileSchedulerILi192ELi128ELi384ELi128ELb0ELb1ELb1ELb1ELb1ELb1EEEEEEEEEvNT_6ParamsE,"aw",@nobits
	.sectionflags	@""
	.align	16
	.zero		1024


//--------------------- .nv.shared._ZN7cutlass13device_kernelIN5flash11enable_sm90INS1_16FlashAttnFwdSm90INS1_25CollectiveMainloopFwdSm90ILi2EN4cute5tupleIJNS5_1CILi1EEES8_S8_EEENS6_IJNS7_ILi192EEENS7_ILi128EEENS7_ILi64EEEEEELi64ENS_6half_tEfNS_4arch4Sm90ELb1ELb0ELb1ELb1ELb1ELb1ELb0ELb1ELb1ELb1ELb0ELb0EEENS1_21CollectiveEpilogueFwdINS6_IJSA_SC_SB_EEES9_SE_SG_Li384ELb1ELb1ELb0ELb0EEENS1_36VarlenDynamicPersistentTileSchedulerILi192ELi128ELi384ELi128ELb0ELb1ELb1ELb1ELb1ELb1EEEEEEEEEvNT_6ParamsE --------------------------
	.section	.nv.shared._ZN7cutlass13device_kernelIN5flash11enable_sm90INS1_16FlashAttnFwdSm90INS1_25CollectiveMainloopFwdSm90ILi2EN4cute5tupleIJNS5_1CILi1EEES8_S8_EEENS6_IJNS7_ILi192EEENS7_ILi128EEENS7_ILi64EEEEEELi64ENS_6half_tEfNS_4arch4Sm90ELb1ELb0ELb1ELb1ELb1ELb1ELb0ELb1ELb1ELb1ELb0ELb0EEENS1_21CollectiveEpilogueFwdINS6_IJSA_SC_SB_EEES9_SE_SG_Li384ELb1ELb1ELb0ELb0EEENS1_36VarlenDynamicPersistentTileSchedulerILi192ELi128ELi384ELi128ELb0ELb1ELb1ELb1ELb1ELb1EEEEEEEEEvNT_6ParamsE,"aw",@nobits
	.sectionflags	@""
	.align	16
	.zero		1024


//--------------------- .nv.constant0._ZN7cutlass13device_kernelIN5flash11enable_sm90INS1_16FlashAttnFwdSm90INS1_25CollectiveMainloopFwdSm90ILi2EN4cute5tupleIJNS5_1CILi1EEES8_S8_EEENS6_IJNS7_ILi192EEENS7_ILi128EEENS7_ILi64EEEEEELi64ENS_6half_tEfNS_4arch4Sm90ELb0ELb0ELb1ELb0ELb1ELb0ELb0ELb1ELb1ELb1ELb0ELb0EEENS1_21CollectiveEpilogueFwdINS6_IJSA_SC_SB_EEES9_SE_SG_Li384ELb0ELb1ELb0ELb0EEENS1_29StaticPersistentTileSchedulerILb0EEEEEEEEEvNT_6ParamsE --------------------------
	.section	.nv.constant0._ZN7cutlass13device_kernelIN5flash11enable_sm90INS1_16FlashAttnFwdSm90INS1_25CollectiveMainloopFwdSm90ILi2EN4cute5tupleIJNS5_1CILi1EEES8_S8_EEENS6_IJNS7_ILi192EEENS7_ILi128EEENS7_ILi64EEEEEELi64ENS_6half_tEfNS_4arch4Sm90ELb0ELb0ELb1ELb0ELb1ELb0ELb0ELb1ELb1ELb1ELb0ELb0EEENS1_21CollectiveEpilogueFwdINS6_IJSA_SC_SB_EEES9_SE_SG_Li384ELb0ELb1ELb0ELb0EEENS1_29StaticPersistentTileSchedulerILb0EEEEEEEEEvNT_6ParamsE,"a",@progbits
	.sectionflags	@""
	.align	4
.nv.constant0._ZN7cutlass13device_kernelIN5flash11enable_sm90INS1_16FlashAttnFwdSm90INS1_25CollectiveMainloopFwdSm90ILi2EN4cute5tupleIJNS5_1CILi1EEES8_S8_EEENS6_IJNS7_ILi192EEENS7_ILi128EEENS7_ILi64EEEEEELi64ENS_6half_tEfNS_4arch4Sm90ELb0ELb0ELb1ELb0ELb1ELb0ELb0ELb1ELb1ELb1ELb0ELb0EEENS1_21CollectiveEpilogueFwdINS6_IJSA_SC_SB_EEES9_SE_SG_Li384ELb0ELb1ELb0ELb0EEENS1_29StaticPersistentTileSchedulerILb0EEEEEEEEEvNT_6ParamsE:
	.zero		3200


//--------------------- .nv.constant0._ZN7cutlass13device_kernelIN5flash11enable_sm90INS1_16FlashAttnFwdSm90INS1_25CollectiveMainloopFwdSm90ILi2EN4cute5tupleIJNS5_1CILi1EEES8_S8_EEENS6_IJNS7_ILi192EEENS7_ILi128EEENS7_ILi64EEEEEELi64ENS_6half_tEfNS_4arch4Sm90ELb0ELb0ELb1ELb1ELb1ELb0ELb0ELb1ELb1ELb1ELb0ELb0EEENS1_21CollectiveEpilogueFwdINS6_IJSA_SC_SB_EEES9_SE_SG_Li384ELb1ELb1ELb0ELb0EEENS1_36VarlenDynamicPersistentTileSchedulerILi192ELi128ELi384ELi128ELb0ELb1ELb1ELb0ELb1ELb1EEEEEEEEEvNT_6ParamsE --------------------------
	.section	.nv.constant0._ZN7cutlass13device_kernelIN5flash11enable_sm90INS1_16FlashAttnFwdSm90INS1_25CollectiveMainloopFwdSm90ILi2EN4cute5tupleIJNS5_1CILi1EEES8_S8_EEENS6_IJNS7_ILi192EEENS7_ILi128EEENS7_ILi64EEEEEELi64ENS_6half_tEfNS_4arch4Sm90ELb0ELb0ELb1ELb1ELb1ELb0ELb0ELb1ELb1ELb1ELb0ELb0EEENS1_21CollectiveEpilogueFwdINS6_IJSA_SC_SB_EEES9_SE_SG_Li384ELb1ELb1ELb0ELb0EEENS1_36VarlenDynamicPersistentTileSchedulerILi192ELi128ELi384ELi128ELb0ELb1ELb1ELb0ELb1ELb1EEEEEEEEEvNT_6ParamsE,"a",@progbits
	.sectionflags	@""
	.align	4
.nv.constant0._ZN7cutlass13device_kernelIN5flash11enable_sm90INS1_16FlashAttnFwdSm90INS1_25CollectiveMainloopFwdSm90ILi2EN4cute5tupleIJNS5_1CILi1EEES8_S8_EEENS6_IJNS7_ILi192EEENS7_ILi128EEENS7_ILi64EEEEEELi64ENS_6half_tEfNS_4arch4Sm90ELb0ELb0ELb1ELb1ELb1ELb0ELb0ELb1ELb1ELb1ELb0ELb0EEENS1_21CollectiveEpilogueFwdINS6_IJSA_SC_SB_EEES9_SE_SG_Li384ELb1ELb1ELb0ELb0EEENS1_36VarlenDynamicPersistentTileSchedulerILi192ELi128ELi384ELi128ELb0ELb1ELb1ELb0ELb1ELb1EEEEEEEEEvNT_6ParamsE:
	.zero		3328


//--------------------- .nv.constant0._ZN7cutlass13device_kernelIN5flash11enable_sm90INS1_16FlashAttnFwdSm90INS1_25CollectiveMainloopFwdSm90ILi2EN4cute5tupleIJNS5_1CILi1EEES8_S8_EEENS6_IJNS7_ILi192EEENS7_ILi128EEENS7_ILi64EEEEEELi64ENS_6half_tEfNS_4arch4Sm90ELb0ELb0ELb1ELb1ELb1ELb1ELb0ELb1ELb1ELb1ELb0ELb0EEENS1_21CollectiveEpilogueFwdINS6_IJSA_SC_SB_EEES9_SE_SG_Li384ELb1ELb1ELb0ELb0EEENS1_36VarlenDynamicPersistentTileSchedulerILi192ELi128ELi384ELi128ELb0ELb1ELb1ELb0ELb1ELb1EEEEEEEEEvNT_6ParamsE --------------------------
	.section	.nv.constant0._ZN7cutlass13device_kernelIN5flash11enable_sm90INS1_16FlashAttnFwdSm90INS1_25CollectiveMainloopFwdSm90ILi2EN4cute5tupleIJNS5_1CILi1EEES8_S8_EEENS6_IJNS7_ILi192EEENS7_ILi128EEENS7_ILi64EEEEEELi64ENS_6half_tEfNS_4arch4Sm90ELb0ELb0ELb1ELb1ELb1ELb1ELb0ELb1ELb1ELb1ELb0ELb0EEENS1_21CollectiveEpilogueFwdINS6_IJSA_SC_SB_EEES9_SE_SG_Li384ELb1ELb1ELb0ELb0EEENS1_36VarlenDynamicPersistentTileSchedulerILi192ELi128ELi384ELi128ELb0ELb1ELb1ELb0ELb1ELb1EEEEEEEEEvNT_6ParamsE,"a",@progbits
	.sectionflags	@""
	.align	4
.nv.constant0._ZN7cutlass13device_kernelIN5flash11enable_sm90INS1_16FlashAttnFwdSm90INS1_25CollectiveMainloopFwdSm90ILi2EN4cute5tupleIJNS5_1CILi1EEES8_S8_EEENS6_IJNS7_ILi192EEENS7_ILi128EEENS7_ILi64EEEEEELi64ENS_6half_tEfNS_4arch4Sm90ELb0ELb0ELb1ELb1ELb1ELb1ELb0ELb1ELb1ELb1ELb0ELb0EEENS1_21CollectiveEpilogueFwdINS6_IJSA_SC_SB_EEES9_SE_SG_Li384ELb1ELb1ELb0ELb0EEENS1_36VarlenDynamicPersistentTileSchedulerILi192ELi128ELi384ELi128ELb0ELb1ELb1ELb0ELb1ELb1EEEEEEEEEvNT_6ParamsE:
	.zero		3328


//--------------------- .nv.constant0._ZN7cutlass13device_kernelIN5flash11enable_sm90INS1_16FlashAttnFwdSm90INS1_25CollectiveMainloopFwdSm90ILi2EN4cute5tupleIJNS5_1CILi1EEES8_S8_EEENS6_IJNS7_ILi192EEENS7_ILi128EEENS7_ILi64EEEEEELi64ENS_6half_tEfNS_4arch4Sm90ELb0ELb1ELb1ELb0ELb1ELb0ELb0ELb1ELb1ELb1ELb0ELb0EEENS1_21CollectiveEpilogueFwdINS6_IJSA_SC_SB_EEES9_SE_SG_Li384ELb0ELb1ELb0ELb0EEENS1_30DynamicPersistentTileSchedulerILi384ELi128ELb0ELb1ELb1EEEEEEEEEvNT_6ParamsE --------------------------
	.section	.nv.constant0._ZN7cutlass13device_kernelIN5flash11enable_sm90INS1_16FlashAttnFwdSm90INS1_25CollectiveMainloopFwdSm90ILi2EN4cute5tupleIJNS5_1CILi1EEES8_S8_EEENS6_IJNS7_ILi192EEENS7_ILi128EEENS7_ILi64EEEEEELi64ENS_6half_tEfNS_4arch4Sm90ELb0ELb1ELb1ELb0ELb1ELb0ELb0ELb1ELb1ELb1ELb0ELb0EEENS1_21CollectiveEpilogueFwdINS6_IJSA_SC_SB_EEES9_SE_SG_Li384ELb0ELb1ELb0ELb0EEENS1_30DynamicPersistentTileSchedulerILi384ELi128ELb0ELb1ELb1EEEEEEEEEvNT_6ParamsE,"a",@progbits
	.sectionflags	@""
	.align	4
.nv.constant0._ZN7cutlass13device_kernelIN5flash11enable_sm90INS1_16FlashAttnFwdSm90INS1_25CollectiveMainloopFwdSm90ILi2EN4cute5tupleIJNS5_1CILi1EEES8_S8_EEENS6_IJNS7_ILi192EEENS7_ILi128EEENS7_ILi64EEEEEELi64ENS_6half_tEfNS_4arch4Sm90ELb0ELb1ELb1ELb0ELb1ELb0ELb0ELb1ELb1ELb1ELb0ELb0EEENS1_21CollectiveEpilogueFwdINS6_IJSA_SC_SB_EEES9_SE_SG_Li384ELb0ELb1ELb0ELb0EEENS1_30DynamicPersistentTileSchedulerILi384ELi128ELb0ELb1ELb1EEEEEEEEEvNT_6ParamsE:
	.zero		3328


//--------------------- .nv.constant0._ZN7cutlass13device_kernelIN5flash11enable_sm90INS1_16FlashAttnFwdSm90INS1_25CollectiveMainloopFwdSm90ILi2EN4cute5tupleIJNS5_1CILi1EEES8_S8_EEENS6_IJNS7_ILi192EEENS7_ILi128EEENS7_ILi64EEEEEELi64ENS_6half_tEfNS_4arch4Sm90ELb0ELb1ELb1ELb1ELb1ELb0ELb0ELb1ELb1ELb1ELb0ELb0EEENS1_21CollectiveEpilogueFwdINS6_IJSA_SC_SB_EEES9_SE_SG_Li384ELb1ELb1ELb0ELb0EEENS1_36VarlenDynamicPersistentTileSchedulerILi192ELi128ELi384ELi128ELb0ELb1ELb1ELb1ELb0ELb1EEEEEEEEEvNT_6ParamsE --------------------------
	.section	.nv.constant0._ZN7cutlass13device_kernelIN5flash11enable_sm90INS1_16FlashAttnFwdSm90INS1_25CollectiveMainloopFwdSm90ILi2EN4cute5tupleIJNS5_1CILi1EEES8_S8_EEENS6_IJNS7_ILi192EEENS7_ILi128EEENS7_ILi64EEEEEELi64ENS_6half_tEfNS_4arch4Sm90ELb0ELb1ELb1ELb1ELb1ELb0ELb0ELb1ELb1ELb1ELb0ELb0EEENS1_21CollectiveEpilogueFwdINS6_IJSA_SC_SB_EEES9_SE_SG_Li384ELb1ELb1ELb0ELb0EEENS1_36VarlenDynamicPersistentTileSchedulerILi192ELi128ELi384ELi128ELb0ELb1ELb1ELb1ELb0ELb1EEEEEEEEEvNT_6ParamsE,"a",@progbits
	.sectionflags	@""
	.align	4
.nv.constant0._ZN7cutlass13device_kernelIN5flash11enable_sm90INS1_16FlashAttnFwdSm90INS1_25CollectiveMainloopFwdSm90ILi2EN4cute5tupleIJNS5_1CILi1EEES8_S8_EEENS6_IJNS7_ILi192EEENS7_ILi128EEENS7_ILi64EEEEEELi64ENS_6half_tEfNS_4arch4Sm90ELb0ELb1ELb1ELb1ELb1ELb0ELb0ELb1ELb1ELb1ELb0ELb0EEENS1_21CollectiveEpilogueFwdINS6_IJSA_SC_SB_EEES9_SE_SG_Li384ELb1ELb1ELb0ELb0EEENS1_36VarlenDynamicPersistentTileSchedulerILi192ELi128ELi384ELi128ELb0ELb1ELb1ELb1ELb0ELb1EEEEEEEEEvNT_6ParamsE:
	.zero		3328


//--------------------- .nv.constant0._ZN7cutlass13device_kernelIN5flash11enable_sm90INS1_16FlashAttnFwdSm90INS1_25CollectiveMainloopFwdSm90ILi2EN4cute5tupleIJNS5_1CILi1EEES8_S8_EEENS6_IJNS7_ILi192EEENS7_ILi128EEENS7_ILi64EEEEEELi64ENS_6half_tEfNS_4arch4Sm90ELb0ELb1ELb1ELb1ELb1ELb1ELb0ELb1ELb1ELb1ELb0ELb0EEENS1_21CollectiveEpilogueFwdINS6_IJSA_SC_SB_EEES9_SE_SG_Li384ELb1ELb1ELb0ELb0EEENS1_36VarlenDynamicPersistentTileSchedulerILi192ELi128ELi384ELi128ELb0ELb1ELb1ELb1ELb0ELb1EEEEEEEEEvNT_6ParamsE --------------------------
	.section	.nv.constant0._ZN7cutlass13device_kernelIN5flash11enable_sm90INS1_16FlashAttnFwdSm90INS1_25CollectiveMainloopFwdSm90ILi2EN4cute5tupleIJNS5_1CILi1EEES8_S8_EEENS6_IJNS7_ILi192EEENS7_ILi128EEENS7_ILi64EEEEEELi64ENS_6half_tEfNS_4arch4Sm90ELb0ELb1ELb1ELb1ELb1ELb1ELb0ELb1ELb1ELb1ELb0ELb0EEENS1_21CollectiveEpilogueFwdINS6_IJSA_SC_SB_EEES9_SE_SG_Li384ELb1ELb1ELb0ELb0EEENS1_36VarlenDynamicPersistentTileSchedulerILi192ELi128ELi384ELi128ELb0ELb1ELb1ELb1ELb0ELb1EEEEEEEEEvNT_6ParamsE,"a",@progbits
	.sectionflags	@""
	.align	4
.nv.constant0._ZN7cutlass13device_kernelIN5flash11enable_sm90INS1_16FlashAttnFwdSm90INS1_25CollectiveMainloopFwdSm90ILi2EN4cute5tupleIJNS5_1CILi1EEES8_S8_EEENS6_IJNS7_ILi192EEENS7_ILi128EEENS7_ILi64EEEEEELi64ENS_6half_tEfNS_4arch4Sm90ELb0ELb1ELb1ELb1ELb1ELb1ELb0ELb1ELb1ELb1ELb0ELb0EEENS1_21CollectiveEpilogueFwdINS6_IJSA_SC_SB_EEES9_SE_SG_Li384ELb1ELb1ELb0ELb0EEENS1_36VarlenDynamicPersistentTileSchedulerILi192ELi128ELi384ELi128ELb0ELb1ELb1ELb1ELb0ELb1EEEEEEEEEvNT_6ParamsE:
	.zero		3328


//--------------------- .nv.constant0._ZN7cutlass13device_kernelIN5flash11enable_sm90INS1_16FlashAttnFwdSm90INS1_25CollectiveMainloopFwdSm90ILi2EN4cute5tupleIJNS5_1CILi1EEES8_S8_EEENS6_IJNS7_ILi192EEENS7_ILi128EEENS7_ILi64EEEEEELi64ENS_6half_tEfNS_4arch4Sm90ELb1ELb0ELb1ELb0ELb1ELb0ELb0ELb1ELb1ELb1ELb0ELb0EEENS1_21CollectiveEpilogueFwdINS6_IJSA_SC_SB_EEES9_SE_SG_Li384ELb0ELb1ELb0ELb0EEENS1_30DynamicPersistentTileSchedulerILi384ELi128ELb0ELb1ELb1EEEEEEEEEvNT_6ParamsE --------------------------
	.section	.nv.constant0._ZN7cutlass13device_kernelIN5flash11enable_sm90INS1_16FlashAttnFwdSm90INS1_25CollectiveMainloopFwdSm90ILi2EN4cute5tupleIJNS5_1CILi1EEES8_S8_EEENS6_IJNS7_ILi192EEENS7_ILi128EEENS7_ILi64EEEEEELi64ENS_6half_tEfNS_4arch4Sm90ELb1ELb0ELb1ELb0ELb1ELb0ELb0ELb1ELb1ELb1ELb0ELb0EEENS1_21CollectiveEpilogueFwdINS6_IJSA_SC_SB_EEES9_SE_SG_Li384ELb0ELb1ELb0ELb0EEENS1_30DynamicPersistentTileSchedulerILi384ELi128ELb0ELb1ELb1EEEEEEEEEvNT_6ParamsE,"a",@progbits
	.sectionflags	@""
	.align	4
.nv.constant0._ZN7cutlass13device_kernelIN5flash11enable_sm90INS1_16FlashAttnFwdSm90INS1_25CollectiveMainloopFwdSm90ILi2EN4cute5tupleIJNS5_1CILi1EEES8_S8_EEENS6_IJNS7_ILi192EEENS7_ILi128EEENS7_ILi64EEEEEELi64ENS_6half_tEfNS_4arch4Sm90ELb1ELb0ELb1ELb0ELb1ELb0ELb0ELb1ELb1ELb1ELb0ELb0EEENS1_21CollectiveEpilogueFwdINS6_IJSA_SC_SB_EEES9_SE_SG_Li384ELb0ELb1ELb0ELb0EEENS1_30DynamicPersistentTileSchedulerILi384ELi128ELb0ELb1ELb1EEEEEEEEEvNT_6ParamsE:
	.zero		3328


//--------------------- .nv.constant0._ZN7cutlass13device_kernelIN5flash11enable_sm90INS1_16FlashAttnFwdSm90INS1_25CollectiveMainloopFwdSm90ILi2EN4cute5tupleIJNS5_1CILi1EEES8_S8_EEENS6_IJNS7_ILi192EEENS7_ILi128EEENS7_ILi64EEEEEELi64ENS_6half_tEfNS_4arch4Sm90ELb1ELb0ELb1ELb1ELb1ELb0ELb0ELb1ELb1ELb1ELb0ELb0EEENS1_21CollectiveEpilogueFwdINS6_IJSA_SC_SB_EEES9_SE_SG_Li384ELb1ELb1ELb0ELb0EEENS1_36VarlenDynamicPersistentTileSchedulerILi192ELi128ELi384ELi128ELb0ELb1ELb1ELb1ELb1ELb1EEEEEEEEEvNT_6ParamsE --------------------------
	.section	.nv.constant0._ZN7cutlass13device_kernelIN5flash11enable_sm90INS1_16FlashAttnFwdSm90INS1_25CollectiveMainloopFwdSm90ILi2EN4cute5tupleIJNS5_1CILi1EEES8_S8_EEENS6_IJNS7_ILi192EEENS7_ILi128EEENS7_ILi64EEEEEELi64ENS_6half_tEfNS_4arch4Sm90ELb1ELb0ELb1ELb1ELb1ELb0ELb0ELb1ELb1ELb1ELb0ELb0EEENS1_21CollectiveEpilogueFwdINS6_IJSA_SC_SB_EEES9_SE_SG_Li384ELb1ELb1ELb0ELb0EEENS1_36VarlenDynamicPersistentTileSchedulerILi192ELi128ELi384ELi128ELb0ELb1ELb1ELb1ELb1ELb1EEEEEEEEEvNT_6ParamsE,"a",@progbits
	.sectionflags	@""
	.align	4
.nv.constant0._ZN7cutlass13device_kernelIN5flash11enable_sm90INS1_16FlashAttnFwdSm90INS1_25CollectiveMainloopFwdSm90ILi2EN4cute5tupleIJNS5_1CILi1EEES8_S8_EEENS6_IJNS7_ILi192EEENS7_ILi128EEENS7_ILi64EEEEEELi64ENS_6half_tEfNS_4arch4Sm90ELb1ELb0ELb1ELb1ELb1ELb0ELb0ELb1ELb1ELb1ELb0ELb0EEENS1_21CollectiveEpilogueFwdINS6_IJSA_SC_SB_EEES9_SE_SG_Li384ELb1ELb1ELb0ELb0EEENS1_36VarlenDynamicPersistentTileSchedulerILi192ELi128ELi384ELi128ELb0ELb1ELb1ELb1ELb1ELb1EEEEEEEEEvNT_6ParamsE:
	.zero		3328


//--------------------- .nv.constant0._ZN7cutlass13device_kernelIN5flash11enable_sm90INS1_16FlashAttnFwdSm90INS1_25CollectiveMainloopFwdSm90ILi2EN4cute5tupleIJNS5_1CILi1EEES8_S8_EEENS6_IJNS7_ILi192EEENS7_ILi128EEENS7_ILi64EEEEEELi64ENS_6half_tEfNS_4arch4Sm90ELb1ELb0ELb1ELb1ELb1ELb1ELb0ELb1ELb1ELb1ELb0ELb0EEENS1_21CollectiveEpilogueFwdINS6_IJSA_SC_SB_EEES9_SE_SG_Li384ELb1ELb1ELb0ELb0EEENS1_36VarlenDynamicPersistentTileSchedulerILi192ELi128ELi384ELi128ELb0ELb1ELb1ELb1ELb1ELb1EEEEEEEEEvNT_6ParamsE --------------------------
	.section	.nv.constant0._ZN7cutlass13device_kernelIN5flash11enable_sm90INS1_16FlashAttnFwdSm90INS1_25CollectiveMainloopFwdSm90ILi2EN4cute5tupleIJNS5_1CILi1EEES8_S8_EEENS6_IJNS7_ILi192EEENS7_ILi128EEENS7_ILi64EEEEEELi64ENS_6half_tEfNS_4arch4Sm90ELb1ELb0ELb1ELb1ELb1ELb1ELb0ELb1ELb1ELb1ELb0ELb0EEENS1_21CollectiveEpilogueFwdINS6_IJSA_SC_SB_EEES9_SE_SG_Li384ELb1ELb1ELb0ELb0EEENS1_36VarlenDynamicPersistentTileSchedulerILi192ELi128ELi384ELi128ELb0ELb1ELb1ELb1ELb1ELb1EEEEEEEEEvNT_6ParamsE,"a",@progbits
	.sectionflags	@""
	.align	4
.nv.constant0._ZN7cutlass13device_kernelIN5flash11enable_sm90INS1_16FlashAttnFwdSm90INS1_25CollectiveMainloopFwdSm90ILi2EN4cute5tupleIJNS5_1CILi1EEES8_S8_EEENS6_IJNS7_ILi192EEENS7_ILi128EEENS7_ILi64EEEEEELi64ENS_6half_tEfNS_4arch4Sm90ELb1ELb0ELb1ELb1ELb1ELb1ELb0ELb1ELb1ELb1ELb0ELb0EEENS1_21CollectiveEpilogueFwdINS6_IJSA_SC_SB_EEES9_SE_SG_Li384ELb1ELb1ELb0ELb0EEENS1_36VarlenDynamicPersistentTileSchedulerILi192ELi128ELi384ELi128ELb0ELb1ELb1ELb1ELb1ELb1EEEEEEEEEvNT_6ParamsE:
	.zero		3328


//--------------------- SYMBOLS --------------------------

	.type		.nv.reservedSmem.offset0,@object
	.size		.nv.reservedSmem.offset0,0x4
	.type		__assertfail,@function
